	.target	sm_90a

	.elftype	@"ET_EXEC"


//--------------------- .note.nv.tkinfo           --------------------------
	.section	.note.nv.tkinfo,"",@"SHT_NOTE"
	.sectionflags	@"SHF_NOTE_NV_TKINFO"
	.tkinfo
        /*0018*/ 	.word	0x00000002
        /*0030*/ 	.string	""
        /*0030*/ 	.string	"ptxas"
        /*0030*/ 	.string	"Cuda compilation tools, release 13.0, V13.0.88"
        /*0030*/ 	.string	"Build cuda_13.0.r13.0/compiler.36424714_0"
        /*0030*/ 	.string	"-arch sm_90a -m 64 "



//--------------------- .note.nv.cuinfo           --------------------------
	.section	.note.nv.cuinfo,"",@"SHT_NOTE"
	.sectionflags	@"SHF_NOTE_NV_CUINFO"
        /*0018*/ 	.short	0x0002
        /*001a*/ 	.short	0x005a
        /*001c*/ 	.short	0x0082
	.zero		2


//--------------------- .nv.info                  --------------------------
	.section	.nv.info,"",@"SHT_CUDA_INFO"
	.align	4


	//----- nvinfo : EIATTR_REGCOUNT
	.align		4
        /*0000*/ 	.byte	0x04, 0x2f
        /*0002*/ 	.short	(.L_18 - .L_17)
	.align		4
.L_17:
        /*0004*/ 	.word	index@(_ZN7cutlass13device_kernelIN5flash11enable_sm90INS1_16FlashAttnFwdSm90INS1_25CollectiveMainloopFwdSm90ILi2EN4cute5tupleIJNS5_1CILi1EEES8_S8_EEENS6_IJNS7_ILi128EEESA_SA_EEELi128ENS_6half_tEfNS_4arch4Sm90ELb1ELb0ELb1ELb1ELb1ELb1ELb0ELb1ELb1ELb1ELb0ELb0EEENS1_21CollectiveEpilogueFwdISB_S9_SC_SE_Li256ELb1ELb1ELb0ELb0EEENS1_36VarlenDynamicPersistentTileSchedulerILi128ELi128ELi256ELi128ELb0ELb1ELb1ELb1ELb1ELb1EEEEEEEEEvNT_6ParamsE)
        /*0008*/ 	.word	0x000000a8


	//----- nvinfo : EIATTR_FRAME_SIZE
	.align		4
.L_18:
        /*000c*/ 	.byte	0x04, 0x11
        /*000e*/ 	.short	(.L_20 - .L_19)
	.align		4
.L_19:
        /*0010*/ 	.word	index@(_ZN7cutlass13device_kernelIN5flash11enable_sm90INS1_16FlashAttnFwdSm90INS1_25CollectiveMainloopFwdSm90ILi2EN4cute5tupleIJNS5_1CILi1EEES8_S8_EEENS6_IJNS7_ILi128EEESA_SA_EEELi128ENS_6half_tEfNS_4arch4Sm90ELb1ELb0ELb1ELb1ELb1ELb1ELb0ELb1ELb1ELb1ELb0ELb0EEENS1_21CollectiveEpilogueFwdISB_S9_SC_SE_Li256ELb1ELb1ELb0ELb0EEENS1_36VarlenDynamicPersistentTileSchedulerILi128ELi128ELi256ELi128ELb0ELb1ELb1ELb1ELb1ELb1EEEEEEEEEvNT_6ParamsE)
        /*0014*/ 	.word	0x00000028


	//----- nvinfo : EIATTR_REGCOUNT
	.align		4
.L_20:
        /*0018*/ 	.byte	0x04, 0x2f
        /*001a*/ 	.short	(.L_22 - .L_21)
	.align		4
.L_21:
        /*001c*/ 	.word	index@(_ZN7cutlass13device_kernelIN5flash11enable_sm90INS1_16FlashAttnFwdSm90INS1_25CollectiveMainloopFwdSm90ILi2EN4cute5tupleIJNS5_1CILi1EEES8_S8_EEENS6_IJNS7_ILi128EEESA_SA_EEELi128ENS_6half_tEfNS_4arch4Sm90ELb1ELb0ELb1ELb1ELb1ELb0ELb0ELb1ELb1ELb1ELb0ELb0EEENS1_21CollectiveEpilogueFwdISB_S9_SC_SE_Li256ELb1ELb1ELb0ELb0EEENS1_36VarlenDynamicPersistentTileSchedulerILi128ELi128ELi256ELi128ELb0ELb1ELb1ELb1ELb1ELb1EEEEEEEEEvNT_6ParamsE)
        /*0020*/ 	.word	0x000000a8


	//----- nvinfo : EIATTR_FRAME_SIZE
	.align		4
.L_22:
        /*0024*/ 	.byte	0x04, 0x11
        /*0026*/ 	.short	(.L_24 - .L_23)
	.align		4
.L_23:
        /*0028*/ 	.word	index@(_ZN7cutlass13device_kernelIN5flash11enable_sm90INS1_16FlashAttnFwdSm90INS1_25CollectiveMainloopFwdSm90ILi2EN4cute5tupleIJNS5_1CILi1EEES8_S8_EEENS6_IJNS7_ILi128EEESA_SA_EEELi128ENS_6half_tEfNS_4arch4Sm90ELb1ELb0ELb1ELb1ELb1ELb0ELb0ELb1ELb1ELb1ELb0ELb0EEENS1_21CollectiveEpilogueFwdISB_S9_SC_SE_Li256ELb1ELb1ELb0ELb0EEENS1_36VarlenDynamicPersistentTileSchedulerILi128ELi128ELi256ELi128ELb0ELb1ELb1ELb1ELb1ELb1EEEEEEEEEvNT_6ParamsE)
        /*002c*/ 	.word	0x00000020


	//----- nvinfo : EIATTR_REGCOUNT
	.align		4
.L_24:
        /*0030*/ 	.byte	0x04, 0x2f
        /*0032*/ 	.short	(.L_26 - .L_25)
	.align		4
.L_25:
        /*0034*/ 	.word	index@(_ZN7cutlass13device_kernelIN5flash11enable_sm90INS1_16FlashAttnFwdSm90INS1_25CollectiveMainloopFwdSm90ILi2EN4cute5tupleIJNS5_1CILi1EEES8_S8_EEENS6_IJNS7_ILi128EEESA_SA_EEELi128ENS_6half_tEfNS_4arch4Sm90ELb1ELb0ELb1ELb0ELb1ELb0ELb0ELb1ELb1ELb1ELb0ELb0EEENS1_21CollectiveEpilogueFwdISB_S9_SC_SE_Li256ELb0ELb1ELb0ELb0EEENS1_30DynamicPersistentTileSchedulerILi256ELi128ELb0ELb1ELb1EEEEEEEEEvNT_6ParamsE)
        /*0038*/ 	.word	0x000000a8


	//----- nvinfo : EIATTR_FRAME_SIZE
	.align		4
.L_26:
        /*003c*/ 	.byte	0x04, 0x11
        /*003e*/ 	.short	(.L_28 - .L_27)
	.align		4
.L_27:
        /*0040*/ 	.word	index@(_ZN7cutlass13device_kernelIN5flash11enable_sm90INS1_16FlashAttnFwdSm90INS1_25CollectiveMainloopFwdSm90ILi2EN4cute5tupleIJNS5_1CILi1EEES8_S8_EEENS6_IJNS7_ILi128EEESA_SA_EEELi128ENS_6half_tEfNS_4arch4Sm90ELb1ELb0ELb1ELb0ELb1ELb0ELb0ELb1ELb1ELb1ELb0ELb0EEENS1_21CollectiveEpilogueFwdISB_S9_SC_SE_Li256ELb0ELb1ELb0ELb0EEENS1_30DynamicPersistentTileSchedulerILi256ELi128ELb0ELb1ELb1EEEEEEEEEvNT_6ParamsE)
        /*0044*/ 	.word	0x00000000


	//----- nvinfo : EIATTR_REGCOUNT
	.align		4
.L_28:
        /*0048*/ 	.byte	0x04, 0x2f
        /*004a*/ 	.short	(.L_30 - .L_29)
	.align		4
.L_29:
        /*004c*/ 	.word	index@(_ZN7cutlass13device_kernelIN5flash11enable_sm90INS1_16FlashAttnFwdSm90INS1_25CollectiveMainloopFwdSm90ILi2EN4cute5tupleIJNS5_1CILi1EEES8_S8_EEENS6_IJNS7_ILi128EEESA_SA_EEELi128ENS_6half_tEfNS_4arch4Sm90ELb0ELb1ELb1ELb1ELb1ELb1ELb0ELb1ELb1ELb1ELb0ELb0EEENS1_21CollectiveEpilogueFwdISB_S9_SC_SE_Li256ELb1ELb1ELb0ELb0EEENS1_36VarlenDynamicPersistentTileSchedulerILi128ELi128ELi256ELi128ELb0ELb1ELb1ELb1ELb0ELb1EEEEEEEEEvNT_6ParamsE)
        /*0050*/ 	.word	0x000000a8


	//----- nvinfo : EIATTR_FRAME_SIZE
	.align		4
.L_30:
        /*0054*/ 	.byte	0x04, 0x11
        /*0056*/ 	.short	(.L_32 - .L_31)
	.align		4
.L_31:
        /*0058*/ 	.word	index@(_ZN7cutlass13device_kernelIN5flash11enable_sm90INS1_16FlashAttnFwdSm90INS1_25CollectiveMainloopFwdSm90ILi2EN4cute5tupleIJNS5_1CILi1EEES8_S8_EEENS6_IJNS7_ILi128EEESA_SA_EEELi128ENS_6half_tEfNS_4arch4Sm90ELb0ELb1ELb1ELb1ELb1ELb1ELb0ELb1ELb1ELb1ELb0ELb0EEENS1_21CollectiveEpilogueFwdISB_S9_SC_SE_Li256ELb1ELb1ELb0ELb0EEENS1_36VarlenDynamicPersistentTileSchedulerILi128ELi128ELi256ELi128ELb0ELb1ELb1ELb1ELb0ELb1EEEEEEEEEvNT_6ParamsE)
        /*005c*/ 	.word	0x00000030


	//----- nvinfo : EIATTR_REGCOUNT
	.align		4
.L_32:
        /*0060*/ 	.byte	0x04, 0x2f
        /*0062*/ 	.short	(.L_34 - .L_33)
	.align		4
.L_33:
        /*0064*/ 	.word	index@(_ZN7cutlass13device_kernelIN5flash11enable_sm90INS1_16FlashAttnFwdSm90INS1_25CollectiveMainloopFwdSm90ILi2EN4cute5tupleIJNS5_1CILi1EEES8_S8_EEENS6_IJNS7_ILi128EEESA_SA_EEELi128ENS_6half_tEfNS_4arch4Sm90ELb0ELb1ELb1ELb1ELb1ELb0ELb0ELb1ELb1ELb1ELb0ELb0EEENS1_21CollectiveEpilogueFwdISB_S9_SC_SE_Li256ELb1ELb1ELb0ELb0EEENS1_36VarlenDynamicPersistentTileSchedulerILi128ELi128ELi256ELi128ELb0ELb1ELb1ELb1ELb0ELb1EEEEEEEEEvNT_6ParamsE)
        /*0068*/ 	.word	0x000000a8


	//----- nvinfo : EIATTR_FRAME_SIZE
	.align		4
.L_34:
        /*006c*/ 	.byte	0x04, 0x11
        /*006e*/ 	.short	(.L_36 - .L_35)
	.align		4
.L_35:
        /*0070*/ 	.word	index@(_ZN7cutlass13device_kernelIN5flash11enable_sm90INS1_16FlashAttnFwdSm90INS1_25CollectiveMainloopFwdSm90ILi2EN4cute5tupleIJNS5_1CILi1EEES8_S8_EEENS6_IJNS7_ILi128EEESA_SA_EEELi128ENS_6half_tEfNS_4arch4Sm90ELb0ELb1ELb1ELb1ELb1ELb0ELb0ELb1ELb1ELb1ELb0ELb0EEENS1_21CollectiveEpilogueFwdISB_S9_SC_SE_Li256ELb1ELb1ELb0ELb0EEENS1_36VarlenDynamicPersistentTileSchedulerILi128ELi128ELi256ELi128ELb0ELb1ELb1ELb1ELb0ELb1EEEEEEEEEvNT_6ParamsE)
        /*0074*/ 	.word	0x00000020


	//----- nvinfo : EIATTR_REGCOUNT
	.align		4
.L_36:
        /*0078*/ 	.byte	0x04, 0x2f
        /*007a*/ 	.short	(.L_38 - .L_37)
	.align		4
.L_37:
        /*007c*/ 	.word	index@(_ZN7cutlass13device_kernelIN5flash11enable_sm90INS1_16FlashAttnFwdSm90INS1_25CollectiveMainloopFwdSm90ILi2EN4cute5tupleIJNS5_1CILi1EEES8_S8_EEENS6_IJNS7_ILi128EEESA_SA_EEELi128ENS_6half_tEfNS_4arch4Sm90ELb0ELb1ELb1ELb0ELb1ELb0ELb0ELb1ELb1ELb1ELb0ELb0EEENS1_21CollectiveEpilogueFwdISB_S9_SC_SE_Li256ELb0ELb1ELb0ELb0EEENS1_30DynamicPersistentTileSchedulerILi256ELi128ELb0ELb1ELb1EEEEEEEEEvNT_6ParamsE)
        /*0080*/ 	.word	0x000000a8


	//----- nvinfo : EIATTR_FRAME_SIZE
	.align		4
.L_38:
        /*0084*/ 	.byte	0x04, 0x11
        /*0086*/ 	.short	(.L_40 - .L_39)
	.align		4
.L_39:
        /*0088*/ 	.word	index@(_ZN7cutlass13device_kernelIN5flash11enable_sm90INS1_16FlashAttnFwdSm90INS1_25CollectiveMainloopFwdSm90ILi2EN4cute5tupleIJNS5_1CILi1EEES8_S8_EEENS6_IJNS7_ILi128EEESA_SA_EEELi128ENS_6half_tEfNS_4arch4Sm90ELb0ELb1ELb1ELb0ELb1ELb0ELb0ELb1ELb1ELb1ELb0ELb0EEENS1_21CollectiveEpilogueFwdISB_S9_SC_SE_Li256ELb0ELb1ELb0ELb0EEENS1_30DynamicPersistentTileSchedulerILi256ELi128ELb0ELb1ELb1EEEEEEEEEvNT_6ParamsE)
        /*008c*/ 	.word	0x00000000


	//----- nvinfo : EIATTR_REGCOUNT
	.align		4
.L_40:
        /*0090*/ 	.byte	0x04, 0x2f
        /*0092*/ 	.short	(.L_42 - .L_41)
	.align		4
.L_41:
        /*0094*/ 	.word	index@(_ZN7cutlass13device_kernelIN5flash11enable_sm90INS1_16FlashAttnFwdSm90INS1_25CollectiveMainloopFwdSm90ILi2EN4cute5tupleIJNS5_1CILi1EEES8_S8_EEENS6_IJNS7_ILi128EEESA_SA_EEELi128ENS_6half_tEfNS_4arch4Sm90ELb0ELb0ELb1ELb1ELb1ELb1ELb0ELb1ELb1ELb1ELb0ELb0EEENS1_21CollectiveEpilogueFwdISB_S9_SC_SE_Li256ELb1ELb1ELb0ELb0EEENS1_36VarlenDynamicPersistentTileSchedulerILi128ELi128ELi256ELi128ELb0ELb1ELb1ELb0ELb1ELb1EEEEEEEEEvNT_6ParamsE)
        /*0098*/ 	.word	0x000000a8


	//----- nvinfo : EIATTR_FRAME_SIZE
	.align		4
.L_42:
        /*009c*/ 	.byte	0x04, 0x11
        /*009e*/ 	.short	(.L_44 - .L_43)
	.align		4
.L_43:
        /*00a0*/ 	.word	index@(_ZN7cutlass13device_kernelIN5flash11enable_sm90INS1_16FlashAttnFwdSm90INS1_25CollectiveMainloopFwdSm90ILi2EN4cute5tupleIJNS5_1CILi1EEES8_S8_EEENS6_IJNS7_ILi128EEESA_SA_EEELi128ENS_6half_tEfNS_4arch4Sm90ELb0ELb0ELb1ELb1ELb1ELb1ELb0ELb1ELb1ELb1ELb0ELb0EEENS1_21CollectiveEpilogueFwdISB_S9_SC_SE_Li256ELb1ELb1ELb0ELb0EEENS1_36VarlenDynamicPersistentTileSchedulerILi128ELi128ELi256ELi128ELb0ELb1ELb1ELb0ELb1ELb1EEEEEEEEEvNT_6ParamsE)
        /*00a4*/ 	.word	0x00000030


	//----- nvinfo : EIATTR_REGCOUNT
	.align		4
.L_44:
        /*00a8*/ 	.byte	0x04, 0x2f
        /*00aa*/ 	.short	(.L_46 - .L_45)
	.align		4
.L_45:
        /*00ac*/ 	.word	index@(_ZN7cutlass13device_kernelIN5flash11enable_sm90INS1_16FlashAttnFwdSm90INS1_25CollectiveMainloopFwdSm90ILi2EN4cute5tupleIJNS5_1CILi1EEES8_S8_EEENS6_IJNS7_ILi128EEESA_SA_EEELi128ENS_6half_tEfNS_4arch4Sm90ELb0ELb0ELb1ELb1ELb1ELb0ELb0ELb1ELb1ELb1ELb0ELb0EEENS1_21CollectiveEpilogueFwdISB_S9_SC_SE_Li256ELb1ELb1ELb0ELb0EEENS1_36VarlenDynamicPersistentTileSchedulerILi128ELi128ELi256ELi128ELb0ELb1ELb1ELb0ELb1ELb1EEEEEEEEEvNT_6ParamsE)
        /*00b0*/ 	.word	0x000000a8


	//----- nvinfo : EIATTR_FRAME_SIZE
	.align		4
.L_46:
        /*00b4*/ 	.byte	0x04, 0x11
        /*00b6*/ 	.short	(.L_48 - .L_47)
	.align		4
.L_47:
        /*00b8*/ 	.word	index@(_ZN7cutlass13device_kernelIN5flash11enable_sm90INS1_16FlashAttnFwdSm90INS1_25CollectiveMainloopFwdSm90ILi2EN4cute5tupleIJNS5_1CILi1EEES8_S8_EEENS6_IJNS7_ILi128EEESA_SA_EEELi128ENS_6half_tEfNS_4arch4Sm90ELb0ELb0ELb1ELb1ELb1ELb0ELb0ELb1ELb1ELb1ELb0ELb0EEENS1_21CollectiveEpilogueFwdISB_S9_SC_SE_Li256ELb1ELb1ELb0ELb0EEENS1_36VarlenDynamicPersistentTileSchedulerILi128ELi128ELi256ELi128ELb0ELb1ELb1ELb0ELb1ELb1EEEEEEEEEvNT_6ParamsE)
        /*00bc*/ 	.word	0x00000020


	//----- nvinfo : EIATTR_REGCOUNT
	.align		4
.L_48:
        /*00c0*/ 	.byte	0x04, 0x2f
        /*00c2*/ 	.short	(.L_50 - .L_49)
	.align		4
.L_49:
        /*00c4*/ 	.word	index@(_ZN7cutlass13device_kernelIN5flash11enable_sm90INS1_16FlashAttnFwdSm90INS1_25CollectiveMainloopFwdSm90ILi2EN4cute5tupleIJNS5_1CILi1EEES8_S8_EEENS6_IJNS7_ILi128EEESA_SA_EEELi128ENS_6half_tEfNS_4arch4Sm90ELb0ELb0ELb1ELb0ELb1ELb0ELb0ELb1ELb1ELb1ELb0ELb0EEENS1_21CollectiveEpilogueFwdISB_S9_SC_SE_Li256ELb0ELb1ELb0ELb0EEENS1_29StaticPersistentTileSchedulerILb0EEEEEEEEEvNT_6ParamsE)
        /*00c8*/ 	.word	0x000000a8


	//----- nvinfo : EIATTR_FRAME_SIZE
	.align		4
.L_50:
        /*00cc*/ 	.byte	0x04, 0x11
        /*00ce*/ 	.short	(.L_52 - .L_51)
	.align		4
.L_51:
        /*00d0*/ 	.word	index@(_ZN7cutlass13device_kernelIN5flash11enable_sm90INS1_16FlashAttnFwdSm90INS1_25CollectiveMainloopFwdSm90ILi2EN4cute5tupleIJNS5_1CILi1EEES8_S8_EEENS6_IJNS7_ILi128EEESA_SA_EEELi128ENS_6half_tEfNS_4arch4Sm90ELb0ELb0ELb1ELb0ELb1ELb0ELb0ELb1ELb1ELb1ELb0ELb0EEENS1_21CollectiveEpilogueFwdISB_S9_SC_SE_Li256ELb0ELb1ELb0ELb0EEENS1_29StaticPersistentTileSchedulerILb0EEEEEEEEEvNT_6ParamsE)
        /*00d4*/ 	.word	0x00000000


	//----- nvinfo : EIATTR_MIN_STACK_SIZE
	.align		4
.L_52:
        /*00d8*/ 	.byte	0x04, 0x12
        /*00da*/ 	.short	(.L_54 - .L_53)
	.align		4
.L_53:
        /*00dc*/ 	.word	index@(_ZN7cutlass13device_kernelIN5flash11enable_sm90INS1_16FlashAttnFwdSm90INS1_25CollectiveMainloopFwdSm90ILi2EN4cute5tupleIJNS5_1CILi1EEES8_S8_EEENS6_IJNS7_ILi128EEESA_SA_EEELi128ENS_6half_tEfNS_4arch4Sm90ELb0ELb0ELb1ELb0ELb1ELb0ELb0ELb1ELb1ELb1ELb0ELb0EEENS1_21CollectiveEpilogueFwdISB_S9_SC_SE_Li256ELb0ELb1ELb0ELb0EEENS1_29StaticPersistentTileSchedulerILb0EEEEEEEEEvNT_6ParamsE)
        /*00e0*/ 	.word	0x00000000


	//----- nvinfo : EIATTR_MIN_STACK_SIZE
	.align		4
.L_54:
        /*00e4*/ 	.byte	0x04, 0x12
        /*00e6*/ 	.short	(.L_56 - .L_55)
	.align		4
.L_55:
        /*00e8*/ 	.word	index@(_ZN7cutlass13device_kernelIN5flash11enable_sm90INS1_16FlashAttnFwdSm90INS1_25CollectiveMainloopFwdSm90ILi2EN4cute5tupleIJNS5_1CILi1EEES8_S8_EEENS6_IJNS7_ILi128EEESA_SA_EEELi128ENS_6half_tEfNS_4arch4Sm90ELb0ELb0ELb1ELb1ELb1ELb0ELb0ELb1ELb1ELb1ELb0ELb0EEENS1_21CollectiveEpilogueFwdISB_S9_SC_SE_Li256ELb1ELb1ELb0ELb0EEENS1_36VarlenDynamicPersistentTileSchedulerILi128ELi128ELi256ELi128ELb0ELb1ELb1ELb0ELb1ELb1EEEEEEEEEvNT_6ParamsE)
        /*00ec*/ 	.word	0x00000020


	//----- nvinfo : EIATTR_MIN_STACK_SIZE
	.align		4
.L_56:
        /*00f0*/ 	.byte	0x04, 0x12
        /*00f2*/ 	.short	(.L_58 - .L_57)
	.align		4
.L_57:
        /*00f4*/ 	.word	index@(_ZN7cutlass13device_kernelIN5flash11enable_sm90INS1_16FlashAttnFwdSm90INS1_25CollectiveMainloopFwdSm90ILi2EN4cute5tupleIJNS5_1CILi1EEES8_S8_EEENS6_IJNS7_ILi128EEESA_SA_EEELi128ENS_6half_tEfNS_4arch4Sm90ELb0ELb0ELb1ELb1ELb1ELb1ELb0ELb1ELb1ELb1ELb0ELb0EEENS1_21CollectiveEpilogueFwdISB_S9_SC_SE_Li256ELb1ELb1ELb0ELb0EEENS1_36VarlenDynamicPersistentTileSchedulerILi128ELi128ELi256ELi128ELb0ELb1ELb1ELb0ELb1ELb1EEEEEEEEEvNT_6ParamsE)
        /*00f8*/ 	.word	0x00000030


	//----- nvinfo : EIATTR_MIN_STACK_SIZE
	.align		4
.L_58:
        /*00fc*/ 	.byte	0x04, 0x12
        /*00fe*/ 	.short	(.L_60 - .L_59)
	.align		4
.L_59:
        /*0100*/ 	.word	index@(_ZN7cutlass13device_kernelIN5flash11enable_sm90INS1_16FlashAttnFwdSm90INS1_25CollectiveMainloopFwdSm90ILi2EN4cute5tupleIJNS5_1CILi1EEES8_S8_EEENS6_IJNS7_ILi128EEESA_SA_EEELi128ENS_6half_tEfNS_4arch4Sm90ELb0ELb1ELb1ELb0ELb1ELb0ELb0ELb1ELb1ELb1ELb0ELb0EEENS1_21CollectiveEpilogueFwdISB_S9_SC_SE_Li256ELb0ELb1ELb0ELb0EEENS1_30DynamicPersistentTileSchedulerILi256ELi128ELb0ELb1ELb1EEEEEEEEEvNT_6ParamsE)
        /*0104*/ 	.word	0x00000000


	//----- nvinfo : EIATTR_MIN_STACK_SIZE
	.align		4
.L_60:
        /*0108*/ 	.byte	0x04, 0x12
        /*010a*/ 	.short	(.L_62 - .L_61)
	.align		4
.L_61:
        /*010c*/ 	.word	index@(_ZN7cutlass13device_kernelIN5flash11enable_sm90INS1_16FlashAttnFwdSm90INS1_25CollectiveMainloopFwdSm90ILi2EN4cute5tupleIJNS5_1CILi1EEES8_S8_EEENS6_IJNS7_ILi128EEESA_SA_EEELi128ENS_6half_tEfNS_4arch4Sm90ELb0ELb1ELb1ELb1ELb1ELb0ELb0ELb1ELb1ELb1ELb0ELb0EEENS1_21CollectiveEpilogueFwdISB_S9_SC_SE_Li256ELb1ELb1ELb0ELb0EEENS1_36VarlenDynamicPersistentTileSchedulerILi128ELi128ELi256ELi128ELb0ELb1ELb1ELb1ELb0ELb1EEEEEEEEEvNT_6ParamsE)
        /*0110*/ 	.word	0x00000020


	//----- nvinfo : EIATTR_MIN_STACK_SIZE
	.align		4
.L_62:
        /*0114*/ 	.byte	0x04, 0x12
        /*0116*/ 	.short	(.L_64 - .L_63)
	.align		4
.L_63:
        /*0118*/ 	.word	index@(_ZN7cutlass13device_kernelIN5flash11enable_sm90INS1_16FlashAttnFwdSm90INS1_25CollectiveMainloopFwdSm90ILi2EN4cute5tupleIJNS5_1CILi1EEES8_S8_EEENS6_IJNS7_ILi128EEESA_SA_EEELi128ENS_6half_tEfNS_4arch4Sm90ELb0ELb1ELb1ELb1ELb1ELb1ELb0ELb1ELb1ELb1ELb0ELb0EEENS1_21CollectiveEpilogueFwdISB_S9_SC_SE_Li256ELb1ELb1ELb0ELb0EEENS1_36VarlenDynamicPersistentTileSchedulerILi128ELi128ELi256ELi128ELb0ELb1ELb1ELb1ELb0ELb1EEEEEEEEEvNT_6ParamsE)
        /*011c*/ 	.word	0x00000030


	//----- nvinfo : EIATTR_MIN_STACK_SIZE
	.align		4
.L_64:
        /*0120*/ 	.byte	0x04, 0x12
        /*0122*/ 	.short	(.L_66 - .L_65)
	.align		4
.L_65:
        /*0124*/ 	.word	index@(_ZN7cutlass13device_kernelIN5flash11enable_sm90INS1_16FlashAttnFwdSm90INS1_25CollectiveMainloopFwdSm90ILi2EN4cute5tupleIJNS5_1CILi1EEES8_S8_EEENS6_IJNS7_ILi128EEESA_SA_EEELi128ENS_6half_tEfNS_4arch4Sm90ELb1ELb0ELb1ELb0ELb1ELb0ELb0ELb1ELb1ELb1ELb0ELb0EEENS1_21CollectiveEpilogueFwdISB_S9_SC_SE_Li256ELb0ELb1ELb0ELb0EEENS1_30DynamicPersistentTileSchedulerILi256ELi128ELb0ELb1ELb1EEEEEEEEEvNT_6ParamsE)
        /*0128*/ 	.word	0x00000000


	//----- nvinfo : EIATTR_MIN_STACK_SIZE
	.align		4
.L_66:
        /*012c*/ 	.byte	0x04, 0x12
        /*012e*/ 	.short	(.L_68 - .L_67)
	.align		4
.L_67:
        /*0130*/ 	.word	index@(_ZN7cutlass13device_kernelIN5flash11enable_sm90INS1_16FlashAttnFwdSm90INS1_25CollectiveMainloopFwdSm90ILi2EN4cute5tupleIJNS5_1CILi1EEES8_S8_EEENS6_IJNS7_ILi128EEESA_SA_EEELi128ENS_6half_tEfNS_4arch4Sm90ELb1ELb0ELb1ELb1ELb1ELb0ELb0ELb1ELb1ELb1ELb0ELb0EEENS1_21CollectiveEpilogueFwdISB_S9_SC_SE_Li256ELb1ELb1ELb0ELb0EEENS1_36VarlenDynamicPersistentTileSchedulerILi128ELi128ELi256ELi128ELb0ELb1ELb1ELb1ELb1ELb1EEEEEEEEEvNT_6ParamsE)
        /*0134*/ 	.word	0x00000020


	//----- nvinfo : EIATTR_MIN_STACK_SIZE
	.align		4
.L_68:
        /*0138*/ 	.byte	0x04, 0x12
        /*013a*/ 	.short	(.L_70 - .L_69)
	.align		4
.L_69:
        /*013c*/ 	.word	index@(_ZN7cutlass13device_kernelIN5flash11enable_sm90INS1_16FlashAttnFwdSm90INS1_25CollectiveMainloopFwdSm90ILi2EN4cute5tupleIJNS5_1CILi1EEES8_S8_EEENS6_IJNS7_ILi128EEESA_SA_EEELi128ENS_6half_tEfNS_4arch4Sm90ELb1ELb0ELb1ELb1ELb1ELb1ELb0ELb1ELb1ELb1ELb0ELb0EEENS1_21CollectiveEpilogueFwdISB_S9_SC_SE_Li256ELb1ELb1ELb0ELb0EEENS1_36VarlenDynamicPersistentTileSchedulerILi128ELi128ELi256ELi128ELb0ELb1ELb1ELb1ELb1ELb1EEEEEEEEEvNT_6ParamsE)
        /*0140*/ 	.word	0x00000028
.L_70:


//--------------------- .nv.compat                --------------------------
	.section	.nv.compat,"",@"SHT_CUDA_COMPAT_INFO"
	.align	4
        /*0000*/ 	.byte	0x02, 0x09, 0x01, 0x00, 0x02, 0x02, 0x04, 0x00, 0x02, 0x05, 0x05, 0x00, 0x03, 0x07, 0x01, 0x01
        /*0010*/ 	.byte	0x02, 0x03, 0x01, 0x00, 0x02, 0x06, 0x01, 0x00, 0x04, 0x0b, 0x08, 0x00, 0x00, 0x00, 0x00, 0x00
        /*0020*/ 	.byte	0x00, 0x00, 0x00, 0x00


//--------------------- .nv.info._ZN7cutlass13device_kernelIN5flash11enable_sm90INS1_16FlashAttnFwdSm90INS1_25CollectiveMainloopFwdSm90ILi2EN4cute5tupleIJNS5_1CILi1EEES8_S8_EEENS6_IJNS7_ILi128EEESA_SA_EEELi128ENS_6half_tEfNS_4arch4Sm90ELb0ELb0ELb1ELb0ELb1ELb0ELb0ELb1ELb1ELb1ELb0ELb0EEENS1_21CollectiveEpilogueFwdISB_S9_SC_SE_Li256ELb0ELb1ELb0ELb0EEENS1_29StaticPersistentTileSchedulerILb0EEEEEEEEEvNT_6ParamsE --------------------------
	.section	.nv.info._ZN7cutlass13device_kernelIN5flash11enable_sm90INS1_16FlashAttnFwdSm90INS1_25CollectiveMainloopFwdSm90ILi2EN4cute5tupleIJNS5_1CILi1EEES8_S8_EEENS6_IJNS7_ILi128EEESA_SA_EEELi128ENS_6half_tEfNS_4arch4Sm90ELb0ELb0ELb1ELb0ELb1ELb0ELb0ELb1ELb1ELb1ELb0ELb0EEENS1_21CollectiveEpilogueFwdISB_S9_SC_SE_Li256ELb0ELb1ELb0ELb0EEENS1_29StaticPersistentTileSchedulerILb0EEEEEEEEEvNT_6ParamsE,"",@"SHT_CUDA_INFO"
	.sectionflags	@""
	.align	4


	//----- nvinfo : EIATTR_CUDA_API_VERSION
	.align		4
        /*0000*/ 	.byte	0x04, 0x37
        /*0002*/ 	.short	(.L_72 - .L_71)
.L_71:
        /*0004*/ 	.word	0x00000082


	//----- nvinfo : EIATTR_KPARAM_INFO
	.align		4
.L_72:
        /*0008*/ 	.byte	0x04, 0x17
        /*000a*/ 	.short	(.L_74 - .L_73)
.L_73:
        /*000c*/ 	.word	0x00000000
        /*0010*/ 	.short	0x0000
        /*0012*/ 	.short	0x0070
        /*0014*/ 	.byte	0x00, 0xf0, 0x01, 0x28


	//----- nvinfo : EIATTR_SPARSE_MMA_MASK
	.align		4
.L_74:
        /*0018*/ 	.byte	0x03, 0x50
        /*001a*/ 	.short	0x0000


	//----- nvinfo : EIATTR_MAXREG_COUNT
	.align		4
        /*001c*/ 	.byte	0x03, 0x1b
        /*001e*/ 	.short	0x00a8


	//----- nvinfo : EIATTR_NUM_BARRIERS
	.align		4
        /*0020*/ 	.byte	0x02, 0x4c
        /*0022*/ 	.byte	0x10
	.zero		1


	//----- nvinfo : EIATTR_EXTERNS
	.align		4
        /*0024*/ 	.byte	0x04, 0x0f
        /*0026*/ 	.short	(.L_76 - .L_75)


	//   ....[0]....
	.align		4
.L_75:
        /*0028*/ 	.word	index@(__assertfail)


	//----- nvinfo : EIATTR_MERCURY_ISA_VERSION
	.align		4
.L_76:
        /*002c*/ 	.byte	0x03, 0x5f
        /*002e*/ 	.short	0x0101


	//----- nvinfo : EIATTR_INT_WARP_WIDE_INSTR_OFFSETS
	.align		4
        /*0030*/ 	.byte	0x04, 0x31
        /*0032*/ 	.short	(.L_78 - .L_77)


	//   ....[0]....
.L_77:
        /*0034*/ 	.word	0x000000b0


	//   ....[1]....
        /*0038*/ 	.word	0x000000c0


	//   ....[2]....
        /*003c*/ 	.word	0x00000160


	//----- nvinfo : EIATTR_COOP_GROUP_MASK_REGIDS
	.align		4
.L_78:
        /*0040*/ 	.byte	0x04, 0x29
        /*0042*/ 	.short	(.L_80 - .L_79)


	//   ....[0]....
.L_79:
        /*0044*/ 	.word	0xffffffff


	//   ....[1]....
        /*0048*/ 	.word	0xffffffff


	//   ....[2]....
        /*004c*/ 	.word	0xffffffff


	//   ....[3]....
        /*0050*/ 	.word	0xffffffff


	//   ....[4]....
        /*0054*/ 	.word	0xffffffff


	//   ....[5]....
        /*0058*/ 	.word	0xffffffff


	//   ....[6]....
        /*005c*/ 	.word	0xffffffff


	//   ....[7]....
        /*0060*/ 	.word	0xffffffff


	//   ....[8]....
        /*0064*/ 	.word	0xffffffff


	//   ....[9]....
        /*0068*/ 	.word	0xffffffff


	//   ....[10]....
        /*006c*/ 	.word	0xffffffff


	//   ....[11]....
        /*0070*/ 	.word	0xffffffff


	//   ....[12]....
        /*0074*/ 	.word	0xffffffff


	//   ....[13]....
        /*0078*/ 	.word	0xffffffff


	//   ....[14]....
        /*007c*/ 	.word	0xffffffff


	//   ....[15]....
        /*0080*/ 	.word	0xffffffff


	//   ....[16]....
        /*0084*/ 	.word	0xffffffff


	//   ....[17]....
        /*0088*/ 	.word	0xffffffff


	//   ....[18]....
        /*008c*/ 	.word	0xffffffff


	//   ....[19]....
        /*0090*/ 	.word	0xffffffff


	//   ....[20]....
        /*0094*/ 	.word	0xffffffff


	//   ....[21]....
        /*0098*/ 	.word	0xffffffff


	//   ....[22]....
        /*009c*/ 	.word	0xffffffff


	//   ....[23]....
        /*00a0*/ 	.word	0xffffffff


	//   ....[24]....
        /*00a4*/ 	.word	0xffffffff


	//   ....[25]....
        /*00a8*/ 	.word	0xffffffff


	//   ....[26]....
        /*00ac*/ 	.word	0xffffffff


	//   ....[27]....
        /*00b0*/ 	.word	0xffffffff


	//   ....[28]....
        /*00b4*/ 	.word	0xffffffff


	//   ....[29]....
        /*00b8*/ 	.word	0xffffffff


	//   ....[30]....
        /*00bc*/ 	.word	0xffffffff


	//   ....[31]....
        /*00c0*/ 	.word	0xffffffff


	//   ....[32]....
        /*00c4*/ 	.word	0xffffffff


	//   ....[33]....
        /*00c8*/ 	.word	0xffffffff


	//   ....[34]....
        /*00cc*/ 	.word	0xffffffff


	//   ....[35]....
        /*00d0*/ 	.word	0xffffffff


	//   ....[36]....
        /*00d4*/ 	.word	0xffffffff


	//   ....[37]....
        /*00d8*/ 	.word	0xffffffff


	//   ....[38]....
        /*00dc*/ 	.word	0xffffffff


	//   ....[39]....
        /*00e0*/ 	.word	0xffffffff


	//   ....[40]....
        /*00e4*/ 	.word	0xffffffff


	//   ....[41]....
        /*00e8*/ 	.word	0xffffffff


	//   ....[42]....
        /*00ec*/ 	.word	0xffffffff


	//   ....[43]....
        /*00f0*/ 	.word	0xffffffff


	//   ....[44]....
        /*00f4*/ 	.word	0xffffffff


	//   ....[45]....
        /*00f8*/ 	.word	0xffffffff


	//   ....[46]....
        /*00fc*/ 	.word	0xffffffff


	//   ....[47]....
        /*0100*/ 	.word	0xffffffff


	//   ....[48]....
        /*0104*/ 	.word	0xffffffff


	//   ....[49]....
        /*0108*/ 	.word	0xffffffff


	//   ....[50]....
        /*010c*/ 	.word	0xffffffff


	//   ....[51]....
        /*0110*/ 	.word	0xffffffff


	//   ....[52]....
        /*0114*/ 	.word	0xffffffff


	//   ....[53]....
        /*0118*/ 	.word	0xffffffff


	//   ....[54]....
        /*011c*/ 	.word	0xffffffff


	//   ....[55]....
        /*0120*/ 	.word	0xffffffff


	//   ....[56]....
        /*0124*/ 	.word	0xffffffff


	//   ....[57]....
        /*0128*/ 	.word	0xffffffff


	//   ....[58]....
        /*012c*/ 	.word	0xffffffff


	//   ....[59]....
        /*0130*/ 	.word	0xffffffff


	//   ....[60]....
        /*0134*/ 	.word	0xffffffff


	//   ....[61]....
        /*0138*/ 	.word	0xffffffff


	//   ....[62]....
        /*013c*/ 	.word	0xffffffff


	//   ....[63]....
        /*0140*/ 	.word	0xffffffff


	//   ....[64]....
        /*0144*/ 	.word	0xffffffff


	//   ....[65]....
        /*0148*/ 	.word	0xffffffff


	//   ....[66]....
        /*014c*/ 	.word	0xffffffff


	//   ....[67]....
        /*0150*/ 	.word	0xffffffff


	//   ....[68]....
        /*0154*/ 	.word	0xffffffff


	//   ....[69]....
        /*0158*/ 	.word	0xffffffff


	//   ....[70]....
        /*015c*/ 	.word	0xffffffff


	//   ....[71]....
        /*0160*/ 	.word	0xffffffff


	//   ....[72]....
        /*0164*/ 	.word	0xffffffff


	//   ....[73]....
        /*0168*/ 	.word	0xffffffff


	//   ....[74]....
        /*016c*/ 	.word	0xffffffff


	//   ....[75]....
        /*0170*/ 	.word	0xffffffff


	//   ....[76]....
        /*0174*/ 	.word	0xffffffff


	//   ....[77]....
        /*0178*/ 	.word	0xffffffff


	//   ....[78]....
        /*017c*/ 	.word	0xffffffff


	//   ....[79]....
        /*0180*/ 	.word	0xffffffff


	//   ....[80]....
        /*0184*/ 	.word	0xffffffff


	//   ....[81]....
        /*0188*/ 	.word	0xffffffff


	//   ....[82]....
        /*018c*/ 	.word	0xffffffff


	//   ....[83]....
        /*0190*/ 	.word	0xffffffff


	//   ....[84]....
        /*0194*/ 	.word	0xffffffff


	//   ....[85]....
        /*0198*/ 	.word	0xffffffff


	//   ....[86]....
        /*019c*/ 	.word	0xffffffff


	//   ....[87]....
        /*01a0*/ 	.word	0xffffffff


	//   ....[88]....
        /*01a4*/ 	.word	0xffffffff


	//   ....[89]....
        /*01a8*/ 	.word	0xffffffff


	//   ....[90]....
        /*01ac*/ 	.word	0xffffffff


	//   ....[91]....
        /*01b0*/ 	.word	0xffffffff


	//   ....[92]....
        /*01b4*/ 	.word	0xffffffff


	//   ....[93]....
        /*01b8*/ 	.word	0xffffffff


	//   ....[94]....
        /*01bc*/ 	.word	0xffffffff


	//   ....[95]....
        /*01c0*/ 	.word	0xffffffff


	//   ....[96]....
        /*01c4*/ 	.word	0xffffffff


	//   ....[97]....
        /*01c8*/ 	.word	0xffffffff


	//   ....[98]....
        /*01cc*/ 	.word	0xffffffff


	//   ....[99]....
        /*01d0*/ 	.word	0xffffffff


	//   ....[100]....
        /*01d4*/ 	.word	0xffffffff


	//   ....[101]....
        /*01d8*/ 	.word	0xffffffff


	//   ....[102]....
        /*01dc*/ 	.word	0xffffffff


	//   ....[103]....
        /*01e0*/ 	.word	0xffffffff


	//   ....[104]....
        /*01e4*/ 	.word	0xffffffff


	//   ....[105]....
        /*01e8*/ 	.word	0xffffffff


	//   ....[106]....
        /*01ec*/ 	.word	0xffffffff


	//   ....[107]....
        /*01f0*/ 	.word	0xffffffff


	//   ....[108]....
        /*01f4*/ 	.word	0xffffffff


	//   ....[109]....
        /*01f8*/ 	.word	0xffffffff


	//   ....[110]....
        /*01fc*/ 	.word	0xffffffff


	//   ....[111]....
        /*0200*/ 	.word	0xffffffff


	//   ....[112]....
        /*0204*/ 	.word	0x0500000f


	//   ....[113]....
        /*0208*/ 	.word	0x0500000f


	//   ....[114]....
        /*020c*/ 	.word	0x0500000f


	//   ....[115]....
        /*0210*/ 	.word	0x0500000f


	//   ....[116]....
        /*0214*/ 	.word	0x0500000f


	//   ....[117]....
        /*0218*/ 	.word	0x0500000f


	//   ....[118]....
        /*021c*/ 	.word	0x0500000f


	//   ....[119]....
        /*0220*/ 	.word	0x0500000f


	//   ....[120]....
        /*0224*/ 	.word	0x0500000f


	//   ....[121]....
        /*0228*/ 	.word	0x0500000f


	//   ....[122]....
        /*022c*/ 	.word	0x0500000f


	//   ....[123]....
        /*0230*/ 	.word	0x0500000f


	//   ....[124]....
        /*0234*/ 	.word	0x0500000f


	//   ....[125]....
        /*0238*/ 	.word	0x0500000f


	//   ....[126]....
        /*023c*/ 	.word	0x0500000f


	//   ....[127]....
        /*0240*/ 	.word	0x0500000f


	//   ....[128]....
        /*0244*/ 	.word	0x0500000f


	//   ....[129]....
        /*0248*/ 	.word	0x0500000f


	//   ....[130]....
        /*024c*/ 	.word	0x0500000f


	//   ....[131]....
        /*0250*/ 	.word	0x0500000f


	//   ....[132]....
        /*0254*/ 	.word	0x0500000f


	//   ....[133]....
        /*0258*/ 	.word	0x0500000f


	//   ....[134]....
        /*025c*/ 	.word	0x0500000f


	//   ....[135]....
        /*0260*/ 	.word	0x0500000f


	//   ....[136]....
        /*0264*/ 	.word	0x0500000f


	//   ....[137]....
        /*0268*/ 	.word	0x0500000f


	//   ....[138]....
        /*026c*/ 	.word	0x0500000f


	//   ....[139]....
        /*0270*/ 	.word	0x0500000f


	//   ....[140]....
        /*0274*/ 	.word	0x0500000f


	//   ....[141]....
        /*0278*/ 	.word	0x0500000f


	//   ....[142]....
        /*027c*/ 	.word	0x0500000f


	//   ....[143]....
        /*0280*/ 	.word	0x0500000f


	//   ....[144]....
        /*0284*/ 	.word	0x0500000f


	//   ....[145]....
        /*0288*/ 	.word	0x0500000f


	//   ....[146]....
        /*028c*/ 	.word	0x0500000f


	//   ....[147]....
        /*0290*/ 	.word	0x0500000f


	//   ....[148]....
        /*0294*/ 	.word	0x0500000f


	//   ....[149]....
        /*0298*/ 	.word	0x0500000f


	//   ....[150]....
        /*029c*/ 	.word	0x0500000f


	//   ....[151]....
        /*02a0*/ 	.word	0x0500000f


	//   ....[152]....
        /*02a4*/ 	.word	0x0500000f


	//   ....[153]....
        /*02a8*/ 	.word	0x0500000f


	//   ....[154]....
        /*02ac*/ 	.word	0x0500000f


	//   ....[155]....
        /*02b0*/ 	.word	0x0500000f


	//   ....[156]....
        /*02b4*/ 	.word	0x0500000f


	//   ....[157]....
        /*02b8*/ 	.word	0x0500000f


	//   ....[158]....
        /*02bc*/ 	.word	0x0500000f


	//   ....[159]....
        /*02c0*/ 	.word	0x0500000f


	//   ....[160]....
        /*02c4*/ 	.word	0x0500000f


	//   ....[161]....
        /*02c8*/ 	.word	0x0500000f


	//   ....[162]....
        /*02cc*/ 	.word	0x0500000f


	//   ....[163]....
        /*02d0*/ 	.word	0x0500000f


	//   ....[164]....
        /*02d4*/ 	.word	0x0500000f


	//   ....[165]....
        /*02d8*/ 	.word	0x0500000f


	//   ....[166]....
        /*02dc*/ 	.word	0x0500000f


	//   ....[167]....
        /*02e0*/ 	.word	0x0500000f


	//   ....[168]....
        /*02e4*/ 	.word	0x0500000f


	//   ....[169]....
        /*02e8*/ 	.word	0x0500000f


	//   ....[170]....
        /*02ec*/ 	.word	0x0500000f


	//   ....[171]....
        /*02f0*/ 	.word	0x0500000f


	//   ....[172]....
        /*02f4*/ 	.word	0x0500000f


	//   ....[173]....
        /*02f8*/ 	.word	0x0500000f


	//   ....[174]....
        /*02fc*/ 	.word	0x0500000f


	//   ....[175]....
        /*0300*/ 	.word	0x0500000f


	//   ....[176]....
        /*0304*/ 	.word	0x0500000f


	//   ....[177]....
        /*0308*/ 	.word	0x0500000f


	//   ....[178]....
        /*030c*/ 	.word	0x0500000f


	//   ....[179]....
        /*0310*/ 	.word	0x0500000f


	//   ....[180]....
        /*0314*/ 	.word	0x0500000f


	//   ....[181]....
        /*0318*/ 	.word	0x0500000f


	//   ....[182]....
        /*031c*/ 	.word	0x0500000f


	//   ....[183]....
        /*0320*/ 	.word	0x0500000f


	//   ....[184]....
        /*0324*/ 	.word	0x0500000f


	//   ....[185]....
        /*0328*/ 	.word	0x0500000f


	//   ....[186]....
        /*032c*/ 	.word	0x0500000f


	//   ....[187]....
        /*0330*/ 	.word	0x0500000f


	//   ....[188]....
        /*0334*/ 	.word	0x0500000f


	//   ....[189]....
        /*0338*/ 	.word	0x0500000f


	//   ....[190]....
        /*033c*/ 	.word	0x0500000f


	//   ....[191]....
        /*0340*/ 	.word	0x0500000f


	//   ....[192]....
        /*0344*/ 	.word	0x0500000f


	//   ....[193]....
        /*0348*/ 	.word	0x0500000f


	//----- nvinfo : EIATTR_COOP_GROUP_INSTR_OFFSETS
	.align		4
.L_80:
        /*034c*/ 	.byte	0x04, 0x28
        /*034e*/ 	.short	(.L_82 - .L_81)


	//   ....[0]....
.L_81:
        /*0350*/ 	.word	0x00000060


	//   ....[1]....
        /*0354*/ 	.word	0x000000a0


	//   ....[2]....
        /*0358*/ 	.word	0x000002c0


	//   ....[3]....
        /*035c*/ 	.word	0x00000420


	//   ....[4]....
        /*0360*/ 	.word	0x00000540


	//   ....[5]....
        /*0364*/ 	.word	0x000006a0


	//   ....[6]....
        /*0368*/ 	.word	0x00000cb0


	//   ....[7]....
        /*036c*/ 	.word	0x00002790


	//   ....[8]....
        /*0370*/ 	.word	0x000027f0


	//   ....[9]....
        /*0374*/ 	.word	0x00002e70


	//   ....[10]....
        /*0378*/ 	.word	0x00002ed0


	//   ....[11]....
        /*037c*/ 	.word	0x00005130


	//   ....[12]....
        /*0380*/ 	.word	0x00005160


	//   ....[13]....
        /*0384*/ 	.word	0x00005180


	//   ....[14]....
        /*0388*/ 	.word	0x000051a0


	//   ....[15]....
        /*038c*/ 	.word	0x00006620


	//   ....[16]....
        /*0390*/ 	.word	0x00006650


	//   ....[17]....
        /*0394*/ 	.word	0x00006710


	//   ....[18]....
        /*0398*/ 	.word	0x00006720


	//   ....[19]....
        /*039c*/ 	.word	0x00007780


	//   ....[20]....
        /*03a0*/ 	.word	0x000077e0


	//   ....[21]....
        /*03a4*/ 	.word	0x00007840


	//   ....[22]....
        /*03a8*/ 	.word	0x000078b0


	//   ....[23]....
        /*03ac*/ 	.word	0x00007e30


	//   ....[24]....
        /*03b0*/ 	.word	0x00007e70


	//   ....[25]....
        /*03b4*/ 	.word	0x00007f40


	//   ....[26]....
        /*03b8*/ 	.word	0x00007f60


	//   ....[27]....
        /*03bc*/ 	.word	0x00008010


	//   ....[28]....
        /*03c0*/ 	.word	0x00008030


	//   ....[29]....
        /*03c4*/ 	.word	0x000080f0


	//   ....[30]....
        /*03c8*/ 	.word	0x00008130


	//   ....[31]....
        /*03cc*/ 	.word	0x000090f0


	//   ....[32]....
        /*03d0*/ 	.word	0x00009110


	//   ....[33]....
        /*03d4*/ 	.word	0x00009120


	//   ....[34]....
        /*03d8*/ 	.word	0x00009170


	//   ....[35]....
        /*03dc*/ 	.word	0x000091b0


	//   ....[36]....
        /*03e0*/ 	.word	0x00009200


	//   ....[37]....
        /*03e4*/ 	.word	0x00009290


	//   ....[38]....
        /*03e8*/ 	.word	0x000092b0


	//   ....[39]....
        /*03ec*/ 	.word	0x00009330


	//   ....[40]....
        /*03f0*/ 	.word	0x00009350


	//   ....[41]....
        /*03f4*/ 	.word	0x000093d0


	//   ....[42]....
        /*03f8*/ 	.word	0x000093f0


	//   ....[43]....
        /*03fc*/ 	.word	0x00009470


	//   ....[44]....
        /*0400*/ 	.word	0x00009490


	//   ....[45]....
        /*0404*/ 	.word	0x00009510


	//   ....[46]....
        /*0408*/ 	.word	0x00009530


	//   ....[47]....
        /*040c*/ 	.word	0x00009b30


	//   ....[48]....
        /*0410*/ 	.word	0x00009b50


	//   ....[49]....
        /*0414*/ 	.word	0x00009b70


	//   ....[50]....
        /*0418*/ 	.word	0x00009bc0


	//   ....[51]....
        /*041c*/ 	.word	0x00009c30


	//   ....[52]....
        /*0420*/ 	.word	0x00009c50


	//   ....[53]....
        /*0424*/ 	.word	0x00009cd0


	//   ....[54]....
        /*0428*/ 	.word	0x00009cf0


	//   ....[55]....
        /*042c*/ 	.word	0x00009d70


	//   ....[56]....
        /*0430*/ 	.word	0x00009d90


	//   ....[57]....
        /*0434*/ 	.word	0x00009e10


	//   ....[58]....
        /*0438*/ 	.word	0x00009e30


	//   ....[59]....
        /*043c*/ 	.word	0x00009eb0


	//   ....[60]....
        /*0440*/ 	.word	0x00009ed0


	//   ....[61]....
        /*0444*/ 	.word	0x00009f50


	//   ....[62]....
        /*0448*/ 	.word	0x00009f70


	//   ....[63]....
        /*044c*/ 	.word	0x0000a5a0


	//   ....[64]....
        /*0450*/ 	.word	0x0000a5d0


	//   ....[65]....
        /*0454*/ 	.word	0x0000a5f0


	//   ....[66]....
        /*0458*/ 	.word	0x0000a630


	//   ....[67]....
        /*045c*/ 	.word	0x0000a650


	//   ....[68]....
        /*0460*/ 	.word	0x0000a690


	//   ....[69]....
        /*0464*/ 	.word	0x0000a6b0


	//   ....[70]....
        /*0468*/ 	.word	0x0000a6f0


	//   ....[71]....
        /*046c*/ 	.word	0x0000a710


	//   ....[72]....
        /*0470*/ 	.word	0x0000a750


	//   ....[73]....
        /*0474*/ 	.word	0x0000a770


	//   ....[74]....
        /*0478*/ 	.word	0x0000a7b0


	//   ....[75]....
        /*047c*/ 	.word	0x0000a7d0


	//   ....[76]....
        /*0480*/ 	.word	0x0000a810


	//   ....[77]....
        /*0484*/ 	.word	0x0000a830


	//   ....[78]....
        /*0488*/ 	.word	0x0000a840


	//   ....[79]....
        /*048c*/ 	.word	0x0000aad0


	//   ....[80]....
        /*0490*/ 	.word	0x0000aaf0


	//   ....[81]....
        /*0494*/ 	.word	0x0000ab10


	//   ....[82]....
        /*0498*/ 	.word	0x0000ab70


	//   ....[83]....
        /*049c*/ 	.word	0x0000ab90


	//   ....[84]....
        /*04a0*/ 	.word	0x0000abf0


	//   ....[85]....
        /*04a4*/ 	.word	0x0000ac10


	//   ....[86]....
        /*04a8*/ 	.word	0x0000ac70


	//   ....[87]....
        /*04ac*/ 	.word	0x0000ac90


	//   ....[88]....
        /*04b0*/ 	.word	0x0000acf0


	//   ....[89]....
        /*04b4*/ 	.word	0x0000ad10


	//   ....[90]....
        /*04b8*/ 	.word	0x0000ad70


	//   ....[91]....
        /*04bc*/ 	.word	0x0000ad90


	//   ....[92]....
        /*04c0*/ 	.word	0x0000adf0


	//   ....[93]....
        /*04c4*/ 	.word	0x0000ae10


	//   ....[94]....
        /*04c8*/ 	.word	0x0000ae20


	//   ....[95]....
        /*04cc*/ 	.word	0x0000b2a0


	//   ....[96]....
        /*04d0*/ 	.word	0x0000b2c0


	//   ....[97]....
        /*04d4*/ 	.word	0x0000b2e0


	//   ....[98]....
        /*04d8*/ 	.word	0x0000b320


	//   ....[99]....
        /*04dc*/ 	.word	0x0000b370


	//   ....[100]....
        /*04e0*/ 	.word	0x0000b3a0


	//   ....[101]....
        /*04e4*/ 	.word	0x0000b3f0


	//   ....[102]....
        /*04e8*/ 	.word	0x0000b420


	//   ....[103]....
        /*04ec*/ 	.word	0x0000b470


	//   ....[104]....
        /*04f0*/ 	.word	0x0000b4a0


	//   ....[105]....
        /*04f4*/ 	.word	0x0000b4f0


	//   ....[106]....
        /*04f8*/ 	.word	0x0000b520


	//   ....[107]....
        /*04fc*/ 	.word	0x0000b570


	//   ....[108]....
        /*0500*/ 	.word	0x0000b5a0


	//   ....[109]....
        /*0504*/ 	.word	0x0000b5f0


	//   ....[110]....
        /*0508*/ 	.word	0x0000b620


	//   ....[111]....
        /*050c*/ 	.word	0x0000b950


	//   ....[112]....
        /*0510*/ 	.word	0x0000be30


	//   ....[113]....
        /*0514*/ 	.word	0x0000bf20


	//   ....[114]....
        /*0518*/ 	.word	0x0000bfc0


	//   ....[115]....
        /*051c*/ 	.word	0x0000c050


	//   ....[116]....
        /*0520*/ 	.word	0x0000c110


	//   ....[117]....
        /*0524*/ 	.word	0x0000c190


	//   ....[118]....
        /*0528*/ 	.word	0x0000c250


	//   ....[119]....
        /*052c*/ 	.word	0x0000c2e0


	//   ....[120]....
        /*0530*/ 	.word	0x0000c3b0


	//   ....[121]....
        /*0534*/ 	.word	0x0000c420


	//   ....[122]....
        /*0538*/ 	.word	0x0000c4f0


	//   ....[123]....
        /*053c*/ 	.word	0x0000c580


	//   ....[124]....
        /*0540*/ 	.word	0x0000c640


	//   ....[125]....
        /*0544*/ 	.word	0x0000c6d0


	//   ....[126]....
        /*0548*/ 	.word	0x0000c7a0


	//   ....[127]....
        /*054c*/ 	.word	0x0000c810


	//   ....[128]....
        /*0550*/ 	.word	0x0000c8d0


	//   ....[129]....
        /*0554*/ 	.word	0x0000c960


	//   ....[130]....
        /*0558*/ 	.word	0x0000c9d0


	//   ....[131]....
        /*055c*/ 	.word	0x0000ca50


	//   ....[132]....
        /*0560*/ 	.word	0x0000cb00


	//   ....[133]....
        /*0564*/ 	.word	0x0000cb70


	//   ....[134]....
        /*0568*/ 	.word	0x0000cc50


	//   ....[135]....
        /*056c*/ 	.word	0x0000cce0


	//   ....[136]....
        /*0570*/ 	.word	0x0000cda0


	//   ....[137]....
        /*0574*/ 	.word	0x0000ce20


	//   ....[138]....
        /*0578*/ 	.word	0x0000cef0


	//   ....[139]....
        /*057c*/ 	.word	0x0000cf60


	//   ....[140]....
        /*0580*/ 	.word	0x0000d040


	//   ....[141]....
        /*0584*/ 	.word	0x0000d0d0


	//   ....[142]....
        /*0588*/ 	.word	0x0000d190


	//   ....[143]....
        /*058c*/ 	.word	0x0000d210


	//   ....[144]....
        /*0590*/ 	.word	0x0000d2c0


	//   ....[145]....
        /*0594*/ 	.word	0x0000d400


	//   ....[146]....
        /*0598*/ 	.word	0x0000d4b0


	//   ....[147]....
        /*059c*/ 	.word	0x0000d510


	//   ....[148]....
        /*05a0*/ 	.word	0x0000d5c0


	//   ....[149]....
        /*05a4*/ 	.word	0x0000d620


	//   ....[150]....
        /*05a8*/ 	.word	0x0000d6d0


	//   ....[151]....
        /*05ac*/ 	.word	0x0000d730


	//   ....[152]....
        /*05b0*/ 	.word	0x0000d7e0


	//   ....[153]....
        /*05b4*/ 	.word	0x0000d840


	//   ....[154]....
        /*05b8*/ 	.word	0x0000d8f0


	//   ....[155]....
        /*05bc*/ 	.word	0x0000d950


	//   ....[156]....
        /*05c0*/ 	.word	0x0000da00


	//   ....[157]....
        /*05c4*/ 	.word	0x0000da60


	//   ....[158]....
        /*05c8*/ 	.word	0x0000db10


	//   ....[159]....
        /*05cc*/ 	.word	0x0000db70


	//   ....[160]....
        /*05d0*/ 	.word	0x0000dc20


	//   ....[161]....
        /*05d4*/ 	.word	0x0000dd00


	//   ....[162]....
        /*05d8*/ 	.word	0x0000dda0


	//   ....[163]....
        /*05dc*/ 	.word	0x0000de00


	//   ....[164]....
        /*05e0*/ 	.word	0x0000ded0


	//   ....[165]....
        /*05e4*/ 	.word	0x0000df30


	//   ....[166]....
        /*05e8*/ 	.word	0x0000e000


	//   ....[167]....
        /*05ec*/ 	.word	0x0000e060


	//   ....[168]....
        /*05f0*/ 	.word	0x0000e130


	//   ....[169]....
        /*05f4*/ 	.word	0x0000e190


	//   ....[170]....
        /*05f8*/ 	.word	0x0000e260


	//   ....[171]....
        /*05fc*/ 	.word	0x0000e2c0


	//   ....[172]....
        /*0600*/ 	.word	0x0000e390


	//   ....[173]....
        /*0604*/ 	.word	0x0000e3f0


	//   ....[174]....
        /*0608*/ 	.word	0x0000e4c0


	//   ....[175]....
        /*060c*/ 	.word	0x0000e520


	//   ....[176]....
        /*0610*/ 	.word	0x0000e5e0


	//   ....[177]....
        /*0614*/ 	.word	0x0000e700


	//   ....[178]....
        /*0618*/ 	.word	0x0000e7a0


	//   ....[179]....
        /*061c*/ 	.word	0x0000e800


	//   ....[180]....
        /*0620*/ 	.word	0x0000e8d0


	//   ....[181]....
        /*0624*/ 	.word	0x0000e970


	//   ....[182]....
        /*0628*/ 	.word	0x0000ea30


	//   ....[183]....
        /*062c*/ 	.word	0x0000ead0


	//   ....[184]....
        /*0630*/ 	.word	0x0000eb90


	//   ....[185]....
        /*0634*/ 	.word	0x0000ec30


	//   ....[186]....
        /*0638*/ 	.word	0x0000ecf0


	//   ....[187]....
        /*063c*/ 	.word	0x0000ed90


	//   ....[188]....
        /*0640*/ 	.word	0x0000ee50


	//   ....[189]....
        /*0644*/ 	.word	0x0000eef0


	//   ....[190]....
        /*0648*/ 	.word	0x0000efb0


	//   ....[191]....
        /*064c*/ 	.word	0x0000f050


	//   ....[192]....
        /*0650*/ 	.word	0x0000f110


	//   ....[193]....
        /*0654*/ 	.word	0x0000f260


	//----- nvinfo : EIATTR_REG_RECONFIG
	.align		4
.L_82:
        /*0658*/ 	.byte	0x01, 0x54
	.zero		2


	//----- nvinfo : EIATTR_SYSCALL_OFFSETS
	.align		4
        /*065c*/ 	.byte	0x04, 0x46
        /*065e*/ 	.short	(.L_84 - .L_83)


	//   ....[0]....
.L_83:
        /*0660*/ 	.word	0x00001010


	//   ....[1]....
        /*0664*/ 	.word	0x000088d0


	//   ....[2]....
        /*0668*/ 	.word	0x00008a10


	//   ....[3]....
        /*066c*/ 	.word	0x00008b00


	//   ....[4]....
        /*0670*/ 	.word	0x00009820


	//----- nvinfo : EIATTR_MBARRIER_INSTR_OFFSETS
	.align		4
.L_84:
        /*0674*/ 	.byte	0x04, 0x39
        /*0676*/ 	.short	(.L_86 - .L_85)


	//   ....[0]....
.L_85:
        /*0678*/ 	.word	0x00000170
        /*067c*/ 	.word	0x000000ff
        /*0680*/ 	.word	0x00028800
        /*0684*/ 	.short	0x0100
        /*0686*/ 	.byte	0x08
	.zero		1


	//   ....[1]....
        /*0688*/ 	.word	0x00000180
        /*068c*/ 	.word	0x000000ff
        /*0690*/ 	.word	0x00028820
        /*0694*/ 	.short	0x0100
        /*0696*/ 	.byte	0x08
	.zero		1


	//   ....[2]....
        /*0698*/ 	.word	0x00000270
        /*069c*/ 	.word	0x000000ff
        /*06a0*/ 	.word	0x00028830
        /*06a4*/ 	.short	0x0100
        /*06a6*/ 	.byte	0x08
	.zero		1


	//   ....[3]....
        /*06a8*/ 	.word	0x00000280
        /*06ac*/ 	.word	0x000000ff
        /*06b0*/ 	.word	0x00028840
        /*06b4*/ 	.short	0x0100
        /*06b6*/ 	.byte	0x08
	.zero		1


	//   ....[4]....
        /*06b8*/ 	.word	0x00000290
        /*06bc*/ 	.word	0x000000ff
        /*06c0*/ 	.word	0x00028838
        /*06c4*/ 	.short	0x0100
        /*06c6*/ 	.byte	0x08
	.zero		1


	//   ....[5]....
        /*06c8*/ 	.word	0x000002a0
        /*06cc*/ 	.word	0x000000ff
        /*06d0*/ 	.word	0x00028848
        /*06d4*/ 	.short	0x0100
        /*06d6*/ 	.byte	0x08
	.zero		1


	//   ....[6]....
        /*06d8*/ 	.word	0x000003d0
        /*06dc*/ 	.word	0x000000ff
        /*06e0*/ 	.word	0x00028850
        /*06e4*/ 	.short	0x0100
        /*06e6*/ 	.byte	0x08
	.zero		1


	//   ....[7]....
        /*06e8*/ 	.word	0x000003e0
        /*06ec*/ 	.word	0x000000ff
        /*06f0*/ 	.word	0x00028860
        /*06f4*/ 	.short	0x0100
        /*06f6*/ 	.byte	0x08
	.zero		1


	//   ....[8]....
        /*06f8*/ 	.word	0x000003f0
        /*06fc*/ 	.word	0x000000ff
        /*0700*/ 	.word	0x00028858
        /*0704*/ 	.short	0x0100
        /*0706*/ 	.byte	0x08
	.zero		1


	//   ....[9]....
        /*0708*/ 	.word	0x00000400
        /*070c*/ 	.word	0x000000ff
        /*0710*/ 	.word	0x00028868
        /*0714*/ 	.short	0x0100
        /*0716*/ 	.byte	0x08
	.zero		1


	//   ....[10]....
        /*0718*/ 	.word	0x000004f0
        /*071c*/ 	.word	0x000000ff
        /*0720*/ 	.word	0x00028870
        /*0724*/ 	.short	0x0100
        /*0726*/ 	.byte	0x06
	.zero		1


	//   ....[11]....
        /*0728*/ 	.word	0x00000500
        /*072c*/ 	.word	0x000000ff
        /*0730*/ 	.word	0x00028880
        /*0734*/ 	.short	0x0100
        /*0736*/ 	.byte	0x06
	.zero		1


	//   ....[12]....
        /*0738*/ 	.word	0x00000510
        /*073c*/ 	.word	0x000000ff
        /*0740*/ 	.word	0x00028878
        /*0744*/ 	.short	0x0100
        /*0746*/ 	.byte	0x06
	.zero		1


	//   ....[13]....
        /*0748*/ 	.word	0x00000520
        /*074c*/ 	.word	0x000000ff
        /*0750*/ 	.word	0x00028888
        /*0754*/ 	.short	0x0100
        /*0756*/ 	.byte	0x06
	.zero		1


	//   ....[14]....
        /*0758*/ 	.word	0x00000650
        /*075c*/ 	.word	0x000000ff
        /*0760*/ 	.word	0x00028890
        /*0764*/ 	.short	0x0100
        /*0766*/ 	.byte	0x08
	.zero		1


	//   ....[15]....
        /*0768*/ 	.word	0x00000660
        /*076c*/ 	.word	0x000000ff
        /*0770*/ 	.word	0x000288a0
        /*0774*/ 	.short	0x0100
        /*0776*/ 	.byte	0x08
	.zero		1


	//   ....[16]....
        /*0778*/ 	.word	0x00000670
        /*077c*/ 	.word	0x000000ff
        /*0780*/ 	.word	0x00028898
        /*0784*/ 	.short	0x0100
        /*0786*/ 	.byte	0x08
	.zero		1


	//   ....[17]....
        /*0788*/ 	.word	0x00000680
        /*078c*/ 	.word	0x000000ff
        /*0790*/ 	.word	0x000288a8
        /*0794*/ 	.short	0x0100
        /*0796*/ 	.byte	0x08
	.zero		1


	//   ....[18]....
        /*0798*/ 	.word	0x000007c0
        /*079c*/ 	.word	0x000000ff
        /*07a0*/ 	.word	0x000288b0
        /*07a4*/ 	.short	0x0100
        /*07a6*/ 	.byte	0x08
	.zero		1


	//   ....[19]....
        /*07a8*/ 	.word	0x000007d0
        /*07ac*/ 	.word	0x000000ff
        /*07b0*/ 	.word	0x000288c0
        /*07b4*/ 	.short	0x0100
        /*07b6*/ 	.byte	0x08
	.zero		1


	//   ....[20]....
        /*07b8*/ 	.word	0x000007e0
        /*07bc*/ 	.word	0x000000ff
        /*07c0*/ 	.word	0x000288b8
        /*07c4*/ 	.short	0x0100
        /*07c6*/ 	.byte	0x08
	.zero		1


	//   ....[21]....
        /*07c8*/ 	.word	0x000007f0
        /*07cc*/ 	.word	0x000000ff
        /*07d0*/ 	.word	0x000288c8
        /*07d4*/ 	.short	0x0100
        /*07d6*/ 	.byte	0x08
	.zero		1


	//   ....[22]....
        /*07d8*/ 	.word	0x00001070
        /*07dc*/ 	.word	0x000000ff
        /*07e0*/ 	.word	0x00028800
        /*07e4*/ 	.short	0x010a
        /*07e6*/ 	.byte	0x27
	.zero		1


	//   ....[23]....
        /*07e8*/ 	.word	0x000010f0
        /*07ec*/ 	.word	0x00000000
        /*07f0*/ 	.word	0x00028830
        /*07f4*/ 	.short	0x010a
        /*07f6*/ 	.byte	0x3f
	.zero		1


	//   ....[24]....
        /*07f8*/ 	.word	0x00001140
        /*07fc*/ 	.word	0x00000000
        /*0800*/ 	.word	0x00028830
        /*0804*/ 	.short	0x010a
        /*0806*/ 	.byte	0x3f
	.zero		1


	//   ....[25]....
        /*0808*/ 	.word	0x00001da0
        /*080c*/ 	.word	0x000000ff
        /*0810*/ 	.word	0x00000000
        /*0814*/ 	.short	0x0101
        /*0816*/ 	.byte	0x06
	.zero		1


	//   ....[26]....
        /*0818*/ 	.word	0x00003e00
        /*081c*/ 	.word	0x000000ff
        /*0820*/ 	.word	0x00028830
        /*0824*/ 	.short	0x010a
        /*0826*/ 	.byte	0x06
	.zero		1


	//   ....[27]....
        /*0828*/ 	.word	0x00003e40
        /*082c*/ 	.word	0x000000ff
        /*0830*/ 	.word	0x00028830
        /*0834*/ 	.short	0x010a
        /*0836*/ 	.byte	0x06
	.zero		1


	//   ....[28]....
        /*0838*/ 	.word	0x00004190
        /*083c*/ 	.word	0x000000ff
        /*0840*/ 	.word	0x00028850
        /*0844*/ 	.short	0x010a
        /*0846*/ 	.byte	0x06
	.zero		1


	//   ....[29]....
        /*0848*/ 	.word	0x000041d0
        /*084c*/ 	.word	0x000000ff
        /*0850*/ 	.word	0x00028850
        /*0854*/ 	.short	0x010a
        /*0856*/ 	.byte	0x06
	.zero		1


	//   ....[30]....
        /*0858*/ 	.word	0x00004a90
        /*085c*/ 	.word	0x000000ff
        /*0860*/ 	.word	0x00000000
        /*0864*/ 	.short	0x0101
        /*0866*/ 	.byte	0x06
	.zero		1


	//   ....[31]....
        /*0868*/ 	.word	0x00005f80
        /*086c*/ 	.word	0x000000ff
        /*0870*/ 	.word	0x00000000
        /*0874*/ 	.short	0x0101
        /*0876*/ 	.byte	0x06
	.zero		1


	//   ....[32]....
        /*0878*/ 	.word	0x00006590
        /*087c*/ 	.word	0x000000ff
        /*0880*/ 	.word	0x00028850
        /*0884*/ 	.short	0x010a
        /*0886*/ 	.byte	0x0a
	.zero		1


	//   ....[33]....
        /*0888*/ 	.word	0x000065d0
        /*088c*/ 	.word	0x000000ff
        /*0890*/ 	.word	0x00028850
        /*0894*/ 	.short	0x010a
        /*0896*/ 	.byte	0x0a
	.zero		1


	//   ....[34]....
        /*0898*/ 	.word	0x000070b0
        /*089c*/ 	.word	0x000000ff
        /*08a0*/ 	.word	0x00000000
        /*08a4*/ 	.short	0x0101
        /*08a6*/ 	.byte	0x04
	.zero		1


	//   ....[35]....
        /*08a8*/ 	.word	0x00007e50
        /*08ac*/ 	.word	0x000000ff
        /*08b0*/ 	.word	0x00000000
        /*08b4*/ 	.short	0x0101
        /*08b6*/ 	.byte	0x27
	.zero		1


	//   ....[36]....
        /*08b8*/ 	.word	0x00008f50
        /*08bc*/ 	.word	0x00000000
        /*08c0*/ 	.word	0x00028840
        /*08c4*/ 	.short	0x010a
        /*08c6*/ 	.byte	0x3f
	.zero		1


	//   ....[37]....
        /*08c8*/ 	.word	0x00009600
        /*08cc*/ 	.word	0x00000000
        /*08d0*/ 	.word	0x00028830
        /*08d4*/ 	.short	0x0107
        /*08d6*/ 	.byte	0x3f
	.zero		1


	//   ....[38]....
        /*08d8*/ 	.word	0x000096c0
        /*08dc*/ 	.word	0x00000000
        /*08e0*/ 	.word	0x00028830
        /*08e4*/ 	.short	0x0101
        /*08e6*/ 	.byte	0x3f
	.zero		1


	//   ....[39]....
        /*08e8*/ 	.word	0x0000a050
        /*08ec*/ 	.word	0x000000ff
        /*08f0*/ 	.word	0x00028800
        /*08f4*/ 	.short	0x0107
        /*08f6*/ 	.byte	0x27
	.zero		1


	//   ....[40]....
        /*08f8*/ 	.word	0x0000a090
        /*08fc*/ 	.word	0x000000ff
        /*0900*/ 	.word	0x00028800
        /*0904*/ 	.short	0x0101
        /*0906*/ 	.byte	0x27
	.zero		1


	//   ....[41]....
        /*0908*/ 	.word	0x0000a0b0
        /*090c*/ 	.word	0x000000ff
        /*0910*/ 	.word	0x00028820
        /*0914*/ 	.short	0x010a
        /*0916*/ 	.byte	0x27
	.zero		1


	//   ....[42]....
        /*0918*/ 	.word	0x0000a3f0
        /*091c*/ 	.word	0x00000006
        /*0920*/ 	.word	0x00028840
        /*0924*/ 	.short	0x010a
        /*0926*/ 	.byte	0x3f
	.zero		1


	//   ....[43]....
        /*0928*/ 	.word	0x0000a900
        /*092c*/ 	.word	0x00000006
        /*0930*/ 	.word	0x00028830
        /*0934*/ 	.short	0x0107
        /*0936*/ 	.byte	0x3f
	.zero		1


	//   ....[44]....
        /*0938*/ 	.word	0x0000a9c0
        /*093c*/ 	.word	0x00000006
        /*0940*/ 	.word	0x00028830
        /*0944*/ 	.short	0x0101
        /*0946*/ 	.byte	0x3f
	.zero		1


	//   ....[45]....
        /*0948*/ 	.word	0x0000aa40
        /*094c*/ 	.word	0x00000006
        /*0950*/ 	.word	0x00028860
        /*0954*/ 	.short	0x010a
        /*0956*/ 	.byte	0x3f
	.zero		1


	//   ....[46]....
        /*0958*/ 	.word	0x0000afe0
        /*095c*/ 	.word	0x00000006
        /*0960*/ 	.word	0x00028850
        /*0964*/ 	.short	0x0107
        /*0966*/ 	.byte	0x3f
	.zero		1


	//   ....[47]....
        /*0968*/ 	.word	0x0000b110
        /*096c*/ 	.word	0x00000006
        /*0970*/ 	.word	0x00028850
        /*0974*/ 	.short	0x0101
        /*0976*/ 	.byte	0x3f
	.zero		1


	//   ....[48]....
        /*0978*/ 	.word	0x0000b210
        /*097c*/ 	.word	0x00000004
        /*0980*/ 	.word	0x00028860
        /*0984*/ 	.short	0x010a
        /*0986*/ 	.byte	0x3f
	.zero		1


	//   ....[49]....
        /*0988*/ 	.word	0x0000b700
        /*098c*/ 	.word	0x00000004
        /*0990*/ 	.word	0x00028850
        /*0994*/ 	.short	0x0107
        /*0996*/ 	.byte	0x3f
	.zero		1


	//   ....[50]....
        /*0998*/ 	.word	0x0000b7f0
        /*099c*/ 	.word	0x00000004
        /*09a0*/ 	.word	0x00028850
        /*09a4*/ 	.short	0x0101
        /*09a6*/ 	.byte	0x3f
	.zero		1


	//   ....[51]....
        /*09a8*/ 	.word	0x0000b8d0
        /*09ac*/ 	.word	0x00000005
        /*09b0*/ 	.word	0x00028820
        /*09b4*/ 	.short	0x010a
        /*09b6*/ 	.byte	0x3f
	.zero		1


	//   ....[52]....
        /*09b8*/ 	.word	0x0000ba50
        /*09bc*/ 	.word	0x00000003
        /*09c0*/ 	.word	0x00028840
        /*09c4*/ 	.short	0x010a
        /*09c6*/ 	.byte	0x3f
	.zero		1


	//   ....[53]....
        /*09c8*/ 	.word	0x0000baf0
        /*09cc*/ 	.word	0x00000005
        /*09d0*/ 	.word	0x00028840
        /*09d4*/ 	.short	0x010a
        /*09d6*/ 	.byte	0x3f
	.zero		1


	//   ....[54]....
        /*09d8*/ 	.word	0x0000bb30
        /*09dc*/ 	.word	0x00000003
        /*09e0*/ 	.word	0x00028860
        /*09e4*/ 	.short	0x010a
        /*09e6*/ 	.byte	0x3f
	.zero		1


	//   ....[55]....
        /*09e8*/ 	.word	0x0000bb70
        /*09ec*/ 	.word	0x00000005
        /*09f0*/ 	.word	0x00028860
        /*09f4*/ 	.short	0x010a
        /*09f6*/ 	.byte	0x3f
	.zero		1


	//   ....[56]....
        /*09f8*/ 	.word	0x0000bbe0
        /*09fc*/ 	.word	0x00000003
        /*0a00*/ 	.word	0x00028800
        /*0a04*/ 	.short	0x010a
        /*0a06*/ 	.byte	0x3f
	.zero		1


	//   ....[57]....
        /*0a08*/ 	.word	0x0000bc30
        /*0a0c*/ 	.word	0x00000000
        /*0a10*/ 	.word	0x00028830
        /*0a14*/ 	.short	0x010a
        /*0a16*/ 	.byte	0x3f
	.zero		1


	//   ....[58]....
        /*0a18*/ 	.word	0x0000bc90
        /*0a1c*/ 	.word	0x00000007
        /*0a20*/ 	.word	0x00028830
        /*0a24*/ 	.short	0x010a
        /*0a26*/ 	.byte	0x3f
	.zero		1


	//   ....[59]....
        /*0a28*/ 	.word	0x0000bcf0
        /*0a2c*/ 	.word	0x00000007
        /*0a30*/ 	.word	0x00028850
        /*0a34*/ 	.short	0x010a
        /*0a36*/ 	.byte	0x3f
	.zero		1


	//   ....[60]....
        /*0a38*/ 	.word	0x0000bd50
        /*0a3c*/ 	.word	0x00000005
        /*0a40*/ 	.word	0x00028850
        /*0a44*/ 	.short	0x010a
        /*0a46*/ 	.byte	0x3f
	.zero		1


	//   ....[61]....
        /*0a48*/ 	.word	0x0000be70
        /*0a4c*/ 	.word	0x00000000
        /*0a50*/ 	.word	0x00028840
        /*0a54*/ 	.short	0x010a
        /*0a56*/ 	.byte	0x3f
	.zero		1


	//   ....[62]....
        /*0a58*/ 	.word	0x0000d300
        /*0a5c*/ 	.word	0x00000003
        /*0a60*/ 	.word	0x00028820
        /*0a64*/ 	.short	0x010a
        /*0a66*/ 	.byte	0x3f
	.zero		1


	//   ....[63]....
        /*0a68*/ 	.word	0x0000d350
        /*0a6c*/ 	.word	0x00000006
        /*0a70*/ 	.word	0x00028840
        /*0a74*/ 	.short	0x010a
        /*0a76*/ 	.byte	0x3f
	.zero		1


	//   ....[64]....
        /*0a78*/ 	.word	0x0000dc50
        /*0a7c*/ 	.word	0x00000006
        /*0a80*/ 	.word	0x00028860
        /*0a84*/ 	.short	0x010a
        /*0a86*/ 	.byte	0x3f
	.zero		1


	//   ....[65]....
        /*0a88*/ 	.word	0x0000e650
        /*0a8c*/ 	.word	0x00000004
        /*0a90*/ 	.word	0x00028860
        /*0a94*/ 	.short	0x010a
        /*0a96*/ 	.byte	0x3f
	.zero		1


	//   ....[66]....
        /*0a98*/ 	.word	0x0000f180
        /*0a9c*/ 	.word	0x00000005
        /*0aa0*/ 	.word	0x00028820
        /*0aa4*/ 	.short	0x010a
        /*0aa6*/ 	.byte	0x3f
	.zero		1


	//   ....[67]....
        /*0aa8*/ 	.word	0x0000f320
        /*0aac*/ 	.word	0x00000003
        /*0ab0*/ 	.word	0x00028840
        /*0ab4*/ 	.short	0x010a
        /*0ab6*/ 	.byte	0x3f
	.zero		1


	//   ....[68]....
        /*0ab8*/ 	.word	0x0000f370
        /*0abc*/ 	.word	0x00000005
        /*0ac0*/ 	.word	0x00028840
        /*0ac4*/ 	.short	0x010a
        /*0ac6*/ 	.byte	0x3f
	.zero		1


	//   ....[69]....
        /*0ac8*/ 	.word	0x0000f3c0
        /*0acc*/ 	.word	0x00000003
        /*0ad0*/ 	.word	0x00028860
        /*0ad4*/ 	.short	0x010a
        /*0ad6*/ 	.byte	0x3f
	.zero		1


	//----- nvinfo : EIATTR_NUM_MBARRIERS
	.align		4
.L_86:
        /*0ad8*/ 	.byte	0x03, 0x38
        /*0ada*/ 	.short	0x0016


	//----- nvinfo : EIATTR_EXIT_INSTR_OFFSETS
	.align		4
        /*0adc*/ 	.byte	0x04, 0x1c
        /*0ade*/ 	.short	(.L_88 - .L_87)


	//   ....[0]....
.L_87:
        /*0ae0*/ 	.word	0x00000940


	//   ....[1]....
        /*0ae4*/ 	.word	0x00008210


	//   ....[2]....
        /*0ae8*/ 	.word	0x0000bbc0


	//----- nvinfo : EIATTR_MAX_THREADS
	.align		4
.L_88:
        /*0aec*/ 	.byte	0x04, 0x05
        /*0aee*/ 	.short	(.L_90 - .L_89)
.L_89:
        /*0af0*/ 	.word	0x00000180
        /*0af4*/ 	.word	0x00000001
        /*0af8*/ 	.word	0x00000001


	//----- nvinfo : EIATTR_CRS_STACK_SIZE
	.align		4
.L_90:
        /*0afc*/ 	.byte	0x04, 0x1e
        /*0afe*/ 	.short	(.L_92 - .L_91)
.L_91:
        /*0b00*/ 	.word	0x00000000


	//----- nvinfo : EIATTR_CBANK_PARAM_SIZE
	.align		4
.L_92:
        /*0b04*/ 	.byte	0x03, 0x19
        /*0b06*/ 	.short	0x0a70


	//----- nvinfo : EIATTR_PARAM_CBANK
	.align		4
        /*0b08*/ 	.byte	0x04, 0x0a
        /*0b0a*/ 	.short	(.L_94 - .L_93)
	.align		4
.L_93:
        /*0b0c*/ 	.word	index@(.nv.constant0._ZN7cutlass13device_kernelIN5flash11enable_sm90INS1_16FlashAttnFwdSm90INS1_25CollectiveMainloopFwdSm90ILi2EN4cute5tupleIJNS5_1CILi1EEES8_S8_EEENS6_IJNS7_ILi128EEESA_SA_EEELi128ENS_6half_tEfNS_4arch4Sm90ELb0ELb0ELb1ELb0ELb1ELb0ELb0ELb1ELb1ELb1ELb0ELb0EEENS1_21CollectiveEpilogueFwdISB_S9_SC_SE_Li256ELb0ELb1ELb0ELb0EEENS1_29StaticPersistentTileSchedulerILb0EEEEEEEEEvNT_6ParamsE)
        /*0b10*/ 	.short	0x0210
        /*0b12*/ 	.short	0x0a70


	//----- nvinfo : EIATTR_SW_WAR
	.align		4
.L_94:
        /*0b14*/ 	.byte	0x04, 0x36
        /*0b16*/ 	.short	(.L_96 - .L_95)
.L_95:
        /*0b18*/ 	.word	0x00000008
.L_96:


//--------------------- .nv.info._ZN7cutlass13device_kernelIN5flash11enable_sm90INS1_16FlashAttnFwdSm90INS1_25CollectiveMainloopFwdSm90ILi2EN4cute5tupleIJNS5_1CILi1EEES8_S8_EEENS6_IJNS7_ILi128EEESA_SA_EEELi128ENS_6half_tEfNS_4arch4Sm90ELb0ELb0ELb1ELb1ELb1ELb0ELb0ELb1ELb1ELb1ELb0ELb0EEENS1_21CollectiveEpilogueFwdISB_S9_SC_SE_Li256ELb1ELb1ELb0ELb0EEENS1_36VarlenDynamicPersistentTileSchedulerILi128ELi128ELi256ELi128ELb0ELb1ELb1ELb0ELb1ELb1EEEEEEEEEvNT_6ParamsE --------------------------
	.section	.nv.info._ZN7cutlass13device_kernelIN5flash11enable_sm90INS1_16FlashAttnFwdSm90INS1_25CollectiveMainloopFwdSm90ILi2EN4cute5tupleIJNS5_1CILi1EEES8_S8_EEENS6_IJNS7_ILi128EEESA_SA_EEELi128ENS_6half_tEfNS_4arch4Sm90ELb0ELb0ELb1ELb1ELb1ELb0ELb0ELb1ELb1ELb1ELb0ELb0EEENS1_21CollectiveEpilogueFwdISB_S9_SC_SE_Li256ELb1ELb1ELb0ELb0EEENS1_36VarlenDynamicPersistentTileSchedulerILi128ELi128ELi256ELi128ELb0ELb1ELb1ELb0ELb1ELb1EEEEEEEEEvNT_6ParamsE,"",@"SHT_CUDA_INFO"
	.sectionflags	@""
	.align	4


	//----- nvinfo : EIATTR_CUDA_API_VERSION
	.align		4
        /*0000*/ 	.byte	0x04, 0x37
        /*0002*/ 	.short	(.L_98 - .L_97)
.L_97:
        /*0004*/ 	.word	0x00000082


	//----- nvinfo : EIATTR_KPARAM_INFO
	.align		4
.L_98:
        /*0008*/ 	.byte	0x04, 0x17
        /*000a*/ 	.short	(.L_100 - .L_99)
.L_99:
        /*000c*/ 	.word	0x00000000
        /*0010*/ 	.short	0x0000
        /*0012*/ 	.short	0x0070
        /*0014*/ 	.byte	0x00, 0xf0, 0x01, 0x2a


	//----- nvinfo : EIATTR_SPARSE_MMA_MASK
	.align		4
.L_100:
        /*0018*/ 	.byte	0x03, 0x50
        /*001a*/ 	.short	0x0000


	//----- nvinfo : EIATTR_MAXREG_COUNT
	.align		4
        /*001c*/ 	.byte	0x03, 0x1b
        /*001e*/ 	.short	0x00a8


	//----- nvinfo : EIATTR_NUM_BARRIERS
	.align		4
        /*0020*/ 	.byte	0x02, 0x4c
        /*0022*/ 	.byte	0x10
	.zero		1


	//----- nvinfo : EIATTR_EXTERNS
	.align		4
        /*0024*/ 	.byte	0x04, 0x0f
        /*0026*/ 	.short	(.L_102 - .L_101)


	//   ....[0]....
	.align		4
.L_101:
        /*0028*/ 	.word	index@(__assertfail)


	//----- nvinfo : EIATTR_ANNOTATIONS
	.align		4
.L_102:
        /*002c*/ 	.byte	0x04, 0x55
        /*002e*/ 	.short	(.L_104 - .L_103)


	//   ....[0]....
.L_103:
        /*0030*/ 	.word	0x00000001
        /*0034*/ 	.byte	0x10, 0xa0, 0x00, 0x00, 0x01, 0x00, 0x00, 0x00, 0xb0, 0xa0, 0x00, 0x00, 0x01, 0x00, 0x00, 0x00
        /* <DEDUP_REMOVED lines=10> */
        /*00e4*/ 	.byte	0x50, 0xe7, 0x00, 0x00


	//----- nvinfo : EIATTR_MERCURY_ISA_VERSION
	.align		4
.L_104:
        /*00e8*/ 	.byte	0x03, 0x5f
        /*00ea*/ 	.short	0x0101


	//----- nvinfo : EIATTR_UNUSED_LOAD_BYTE_OFFSET
	.align		4
        /*00ec*/ 	.byte	0x04, 0x44
        /*00ee*/ 	.short	(.L_106 - .L_105)


	//   ....[0]....
.L_105:
        /*00f0*/ 	.word	0x00000970
        /*00f4*/ 	.word	0x0000fff0


	//   ....[1]....
        /*00f8*/ 	.word	0x000075c0
        /*00fc*/ 	.word	0x0000fff0


	//----- nvinfo : EIATTR_INT_WARP_WIDE_INSTR_OFFSETS
	.align		4
.L_106:
        /*0100*/ 	.byte	0x04, 0x31
        /*0102*/ 	.short	(.L_108 - .L_107)


	//   ....[0]....
.L_107:
        /*0104*/ 	.word	0x000000c0


	//   ....[1]....
        /*0108*/ 	.word	0x000000d0


	//   ....[2]....
        /*010c*/ 	.word	0x00000170


	//   ....[3]....
        /*0110*/ 	.word	0x0000a6a0


	//   ....[4]....
        /*0114*/ 	.word	0x0000a730


	//   ....[5]....
        /*0118*/ 	.word	0x0000d5c0


	//   ....[6]....
        /*011c*/ 	.word	0x0000d650


	//----- nvinfo : EIATTR_COOP_GROUP_MASK_REGIDS
	.align		4
.L_108:
        /*0120*/ 	.byte	0x04, 0x29
        /*0122*/ 	.short	(.L_110 - .L_109)


	//   ....[0]....
.L_109:
        /*0124*/ 	.word	0xffffffff


	//   ....[1]....
        /*0128*/ 	.word	0xffffffff


	//   ....[2]....
        /*012c*/ 	.word	0xffffffff


	//   ....[3]....
        /*0130*/ 	.word	0xffffffff


	//   ....[4]....
        /*0134*/ 	.word	0xffffffff


	//   ....[5]....
        /*0138*/ 	.word	0xffffffff


	//   ....[6]....
        /*013c*/ 	.word	0xffffffff


	//   ....[7]....
        /*0140*/ 	.word	0xffffffff


	//   ....[8]....
        /*0144*/ 	.word	0xffffffff


	//   ....[9]....
        /*0148*/ 	.word	0xffffffff


	//   ....[10]....
        /*014c*/ 	.word	0xffffffff


	//   ....[11]....
        /*0150*/ 	.word	0xffffffff


	//   ....[12]....
        /*0154*/ 	.word	0xffffffff


	//   ....[13]....
        /*0158*/ 	.word	0xffffffff


	//   ....[14]....
        /*015c*/ 	.word	0xffffffff


	//   ....[15]....
        /*0160*/ 	.word	0xffffffff


	//   ....[16]....
        /*0164*/ 	.word	0xffffffff


	//   ....[17]....
        /*0168*/ 	.word	0xffffffff


	//   ....[18]....
        /*016c*/ 	.word	0xffffffff


	//   ....[19]....
        /*0170*/ 	.word	0xffffffff


	//   ....[20]....
        /*0174*/ 	.word	0xffffffff


	//   ....[21]....
        /*0178*/ 	.word	0xffffffff


	//   ....[22]....
        /*017c*/ 	.word	0xffffffff


	//   ....[23]....
        /*0180*/ 	.word	0xffffffff


	//   ....[24]....
        /*0184*/ 	.word	0xffffffff


	//   ....[25]....
        /*0188*/ 	.word	0xffffffff


	//   ....[26]....
        /*018c*/ 	.word	0xffffffff


	//   ....[27]....
        /*0190*/ 	.word	0xffffffff


	//   ....[28]....
        /*0194*/ 	.word	0xffffffff


	//   ....[29]....
        /*0198*/ 	.word	0xffffffff


	//   ....[30]....
        /*019c*/ 	.word	0xffffffff


	//   ....[31]....
        /*01a0*/ 	.word	0xffffffff


	//   ....[32]....
        /*01a4*/ 	.word	0xffffffff


	//   ....[33]....
        /*01a8*/ 	.word	0xffffffff


	//   ....[34]....
        /*01ac*/ 	.word	0xffffffff


	//   ....[35]....
        /*01b0*/ 	.word	0xffffffff


	//   ....[36]....
        /*01b4*/ 	.word	0xffffffff


	//   ....[37]....
        /*01b8*/ 	.word	0xffffffff


	//   ....[38]....
        /*01bc*/ 	.word	0xffffffff


	//   ....[39]....
        /*01c0*/ 	.word	0xffffffff


	//   ....[40]....
        /*01c4*/ 	.word	0xffffffff


	//   ....[41]....
        /*01c8*/ 	.word	0xffffffff


	//   ....[42]....
        /*01cc*/ 	.word	0xffffffff


	//   ....[43]....
        /*01d0*/ 	.word	0xffffffff


	//   ....[44]....
        /*01d4*/ 	.word	0xffffffff


	//   ....[45]....
        /*01d8*/ 	.word	0xffffffff


	//   ....[46]....
        /*01dc*/ 	.word	0xffffffff


	//   ....[47]....
        /*01e0*/ 	.word	0xffffffff


	//   ....[48]....
        /*01e4*/ 	.word	0xffffffff


	//   ....[49]....
        /*01e8*/ 	.word	0xffffffff


	//   ....[50]....
        /*01ec*/ 	.word	0xffffffff


	//   ....[51]....
        /*01f0*/ 	.word	0xffffffff


	//   ....[52]....
        /*01f4*/ 	.word	0xffffffff


	//   ....[53]....
        /*01f8*/ 	.word	0xffffffff


	//   ....[54]....
        /*01fc*/ 	.word	0xffffffff


	//   ....[55]....
        /*0200*/ 	.word	0xffffffff


	//   ....[56]....
        /*0204*/ 	.word	0xffffffff


	//   ....[57]....
        /*0208*/ 	.word	0xffffffff


	//   ....[58]....
        /*020c*/ 	.word	0xffffffff


	//   ....[59]....
        /*0210*/ 	.word	0xffffffff


	//   ....[60]....
        /*0214*/ 	.word	0xffffffff


	//   ....[61]....
        /*0218*/ 	.word	0xffffffff


	//   ....[62]....
        /*021c*/ 	.word	0xffffffff


	//   ....[63]....
        /*0220*/ 	.word	0xffffffff


	//   ....[64]....
        /*0224*/ 	.word	0xffffffff


	//   ....[65]....
        /*0228*/ 	.word	0xffffffff


	//   ....[66]....
        /*022c*/ 	.word	0xffffffff


	//   ....[67]....
        /*0230*/ 	.word	0xffffffff


	//   ....[68]....
        /*0234*/ 	.word	0xffffffff


	//   ....[69]....
        /*0238*/ 	.word	0xffffffff


	//   ....[70]....
        /*023c*/ 	.word	0xffffffff


	//   ....[71]....
        /*0240*/ 	.word	0xffffffff


	//   ....[72]....
        /*0244*/ 	.word	0xffffffff


	//   ....[73]....
        /*0248*/ 	.word	0xffffffff


	//   ....[74]....
        /*024c*/ 	.word	0xffffffff


	//   ....[75]....
        /*0250*/ 	.word	0xffffffff


	//   ....[76]....
        /*0254*/ 	.word	0xffffffff


	//   ....[77]....
        /*0258*/ 	.word	0xffffffff


	//   ....[78]....
        /*025c*/ 	.word	0xffffffff


	//   ....[79]....
        /*0260*/ 	.word	0xffffffff


	//   ....[80]....
        /*0264*/ 	.word	0xffffffff


	//   ....[81]....
        /*0268*/ 	.word	0xffffffff


	//   ....[82]....
        /*026c*/ 	.word	0xffffffff


	//   ....[83]....
        /*0270*/ 	.word	0xffffffff


	//   ....[84]....
        /*0274*/ 	.word	0xffffffff


	//   ....[85]....
        /*0278*/ 	.word	0xffffffff


	//   ....[86]....
        /*027c*/ 	.word	0xffffffff


	//   ....[87]....
        /*0280*/ 	.word	0xffffffff


	//   ....[88]....
        /*0284*/ 	.word	0xffffffff


	//   ....[89]....
        /*0288*/ 	.word	0xffffffff


	//   ....[90]....
        /*028c*/ 	.word	0xffffffff


	//   ....[91]....
        /*0290*/ 	.word	0xffffffff


	//   ....[92]....
        /*0294*/ 	.word	0xffffffff


	//   ....[93]....
        /*0298*/ 	.word	0xffffffff


	//   ....[94]....
        /*029c*/ 	.word	0xffffffff


	//   ....[95]....
        /*02a0*/ 	.word	0xffffffff


	//   ....[96]....
        /*02a4*/ 	.word	0xffffffff


	//   ....[97]....
        /*02a8*/ 	.word	0xffffffff


	//   ....[98]....
        /*02ac*/ 	.word	0xffffffff


	//   ....[99]....
        /*02b0*/ 	.word	0xffffffff


	//   ....[100]....
        /*02b4*/ 	.word	0xffffffff


	//   ....[101]....
        /*02b8*/ 	.word	0xffffffff


	//   ....[102]....
        /*02bc*/ 	.word	0xffffffff


	//   ....[103]....
        /*02c0*/ 	.word	0xffffffff


	//   ....[104]....
        /*02c4*/ 	.word	0xffffffff


	//   ....[105]....
        /*02c8*/ 	.word	0xffffffff


	//   ....[106]....
        /*02cc*/ 	.word	0xffffffff


	//   ....[107]....
        /*02d0*/ 	.word	0xffffffff


	//   ....[108]....
        /*02d4*/ 	.word	0xffffffff


	//   ....[109]....
        /*02d8*/ 	.word	0xffffffff


	//   ....[110]....
        /*02dc*/ 	.word	0xffffffff


	//   ....[111]....
        /*02e0*/ 	.word	0xffffffff


	//   ....[112]....
        /*02e4*/ 	.word	0xffffffff


	//   ....[113]....
        /*02e8*/ 	.word	0xffffffff


	//   ....[114]....
        /*02ec*/ 	.word	0xffffffff


	//   ....[115]....
        /*02f0*/ 	.word	0xffffffff


	//   ....[116]....
        /*02f4*/ 	.word	0xffffffff


	//   ....[117]....
        /*02f8*/ 	.word	0xffffffff


	//   ....[118]....
        /*02fc*/ 	.word	0xffffffff


	//   ....[119]....
        /*0300*/ 	.word	0xffffffff


	//   ....[120]....
        /*0304*/ 	.word	0xffffffff


	//   ....[121]....
        /*0308*/ 	.word	0xffffffff


	//   ....[122]....
        /*030c*/ 	.word	0xffffffff


	//   ....[123]....
        /*0310*/ 	.word	0xffffffff


	//   ....[124]....
        /*0314*/ 	.word	0xffffffff


	//   ....[125]....
        /*0318*/ 	.word	0xffffffff


	//   ....[126]....
        /*031c*/ 	.word	0xffffffff


	//   ....[127]....
        /*0320*/ 	.word	0xffffffff


	//   ....[128]....
        /*0324*/ 	.word	0xffffffff


	//   ....[129]....
        /*0328*/ 	.word	0xffffffff


	//   ....[130]....
        /*032c*/ 	.word	0xffffffff


	//   ....[131]....
        /*0330*/ 	.word	0xffffffff


	//   ....[132]....
        /*0334*/ 	.word	0xffffffff


	//   ....[133]....
        /*0338*/ 	.word	0xffffffff


	//   ....[134]....
        /*033c*/ 	.word	0xffffffff


	//   ....[135]....
        /*0340*/ 	.word	0xffffffff


	//   ....[136]....
        /*0344*/ 	.word	0xffffffff


	//   ....[137]....
        /*0348*/ 	.word	0xffffffff


	//   ....[138]....
        /*034c*/ 	.word	0xffffffff


	//   ....[139]....
        /*0350*/ 	.word	0xffffffff


	//   ....[140]....
        /*0354*/ 	.word	0xffffffff


	//   ....[141]....
        /*0358*/ 	.word	0xffffffff


	//   ....[142]....
        /*035c*/ 	.word	0xffffffff


	//   ....[143]....
        /*0360*/ 	.word	0xffffffff


	//   ....[144]....
        /*0364*/ 	.word	0xffffffff


	//   ....[145]....
        /*0368*/ 	.word	0xffffffff


	//   ....[146]....
        /*036c*/ 	.word	0xffffffff


	//   ....[147]....
        /*0370*/ 	.word	0xffffffff


	//   ....[148]....
        /*0374*/ 	.word	0xffffffff


	//   ....[149]....
        /*0378*/ 	.word	0xffffffff


	//   ....[150]....
        /*037c*/ 	.word	0xffffffff


	//   ....[151]....
        /*0380*/ 	.word	0xffffffff


	//   ....[152]....
        /*0384*/ 	.word	0xffffffff


	//   ....[153]....
        /*0388*/ 	.word	0x0500000f


	//   ....[154]....
        /*038c*/ 	.word	0x0500000f


	//   ....[155]....
        /*0390*/ 	.word	0x0500000f


	//   ....[156]....
        /*0394*/ 	.word	0x0500000f


	//   ....[157]....
        /*0398*/ 	.word	0x0500000f


	//   ....[158]....
        /*039c*/ 	.word	0x0500000f


	//   ....[159]....
        /*03a0*/ 	.word	0x0500000f


	//   ....[160]....
        /*03a4*/ 	.word	0x0500000f


	//   ....[161]....
        /*03a8*/ 	.word	0x0500000f


	//   ....[162]....
        /*03ac*/ 	.word	0x0500000f


	//   ....[163]....
        /*03b0*/ 	.word	0x0500000f


	//   ....[164]....
        /*03b4*/ 	.word	0x0500000f


	//   ....[165]....
        /*03b8*/ 	.word	0x0500000f


	//   ....[166]....
        /*03bc*/ 	.word	0x0500000f


	//   ....[167]....
        /*03c0*/ 	.word	0x0500000f


	//   ....[168]....
        /*03c4*/ 	.word	0x0500000f


	//   ....[169]....
        /*03c8*/ 	.word	0x0500000f


	//   ....[170]....
        /*03cc*/ 	.word	0x0500000f


	//   ....[171]....
        /*03d0*/ 	.word	0x0500000f


	//   ....[172]....
        /*03d4*/ 	.word	0x0500000f


	//   ....[173]....
        /*03d8*/ 	.word	0x0500000f


	//   ....[174]....
        /*03dc*/ 	.word	0x0500000f


	//   ....[175]....
        /*03e0*/ 	.word	0x0500000f


	//   ....[176]....
        /*03e4*/ 	.word	0x0500000f


	//   ....[177]....
        /*03e8*/ 	.word	0x0500000f


	//   ....[178]....
        /*03ec*/ 	.word	0x0500000f


	//   ....[179]....
        /*03f0*/ 	.word	0x0500000f


	//   ....[180]....
        /*03f4*/ 	.word	0x0500000f


	//   ....[181]....
        /*03f8*/ 	.word	0x0500000f


	//   ....[182]....
        /*03fc*/ 	.word	0x0500000f


	//   ....[183]....
        /*0400*/ 	.word	0x0500000f


	//   ....[184]....
        /*0404*/ 	.word	0x0500000f


	//   ....[185]....
        /*0408*/ 	.word	0x0500000f


	//   ....[186]....
        /*040c*/ 	.word	0x0500000f


	//   ....[187]....
        /*0410*/ 	.word	0x0500000f


	//   ....[188]....
        /*0414*/ 	.word	0x0500000f


	//   ....[189]....
        /*0418*/ 	.word	0x0500000f


	//   ....[190]....
        /*041c*/ 	.word	0x0500000f


	//   ....[191]....
        /*0420*/ 	.word	0x0500000f


	//   ....[192]....
        /*0424*/ 	.word	0x0500000f


	//   ....[193]....
        /*0428*/ 	.word	0x0500000f


	//   ....[194]....
        /*042c*/ 	.word	0x0500000f


	//   ....[195]....
        /*0430*/ 	.word	0x0500000f


	//   ....[196]....
        /*0434*/ 	.word	0x0500000f


	//   ....[197]....
        /*0438*/ 	.word	0x0500000f


	//   ....[198]....
        /*043c*/ 	.word	0x0500000f


	//   ....[199]....
        /*0440*/ 	.word	0x0500000f


	//   ....[200]....
        /*0444*/ 	.word	0x0500000f


	//   ....[201]....
        /*0448*/ 	.word	0x0500000f


	//   ....[202]....
        /*044c*/ 	.word	0x0500000f


	//   ....[203]....
        /*0450*/ 	.word	0x0500000f


	//   ....[204]....
        /*0454*/ 	.word	0x0500000f


	//   ....[205]....
        /*0458*/ 	.word	0x0500000f


	//   ....[206]....
        /*045c*/ 	.word	0x0500000f


	//   ....[207]....
        /*0460*/ 	.word	0x0500000f


	//   ....[208]....
        /*0464*/ 	.word	0x0500000f


	//   ....[209]....
        /*0468*/ 	.word	0x0500000f


	//   ....[210]....
        /*046c*/ 	.word	0x0500000f


	//   ....[211]....
        /*0470*/ 	.word	0x0500000f


	//   ....[212]....
        /*0474*/ 	.word	0x0500000f


	//   ....[213]....
        /*0478*/ 	.word	0x0500000f


	//   ....[214]....
        /*047c*/ 	.word	0x0500000f


	//   ....[215]....
        /*0480*/ 	.word	0x0500000f


	//   ....[216]....
        /*0484*/ 	.word	0x0500000f


	//   ....[217]....
        /*0488*/ 	.word	0x0500000f


	//   ....[218]....
        /*048c*/ 	.word	0x0500000f


	//   ....[219]....
        /*0490*/ 	.word	0x0500000f


	//   ....[220]....
        /*0494*/ 	.word	0x0500000f


	//   ....[221]....
        /*0498*/ 	.word	0x0500000f


	//   ....[222]....
        /*049c*/ 	.word	0x0500000f


	//   ....[223]....
        /*04a0*/ 	.word	0x0500000f


	//   ....[224]....
        /*04a4*/ 	.word	0x0500000f


	//   ....[225]....
        /*04a8*/ 	.word	0x0500000f


	//   ....[226]....
        /*04ac*/ 	.word	0x0500000f


	//   ....[227]....
        /*04b0*/ 	.word	0x0500000f


	//   ....[228]....
        /*04b4*/ 	.word	0x0500000f


	//   ....[229]....
        /*04b8*/ 	.word	0x0500000f


	//   ....[230]....
        /*04bc*/ 	.word	0x0500000f


	//   ....[231]....
        /*04c0*/ 	.word	0x0500000f


	//   ....[232]....
        /*04c4*/ 	.word	0x0500000f


	//   ....[233]....
        /*04c8*/ 	.word	0x0500000f


	//   ....[234]....
        /*04cc*/ 	.word	0x0500000f


	//   ....[235]....
        /*04d0*/ 	.word	0x0500000f


	//   ....[236]....
        /*04d4*/ 	.word	0x0500000f


	//   ....[237]....
        /*04d8*/ 	.word	0x0500000f


	//   ....[238]....
        /*04dc*/ 	.word	0x0500000f


	//   ....[239]....
        /*04e0*/ 	.word	0x0500000f


	//   ....[240]....
        /*04e4*/ 	.word	0x0500000f


	//   ....[241]....
        /*04e8*/ 	.word	0x0500000f


	//   ....[242]....
        /*04ec*/ 	.word	0x0500000f


	//   ....[243]....
        /*04f0*/ 	.word	0x0500000f


	//   ....[244]....
        /*04f4*/ 	.word	0x0500000f


	//   ....[245]....
        /*04f8*/ 	.word	0x0500000f


	//   ....[246]....
        /*04fc*/ 	.word	0x0500000f


	//   ....[247]....
        /*0500*/ 	.word	0x0500000f


	//   ....[248]....
        /*0504*/ 	.word	0x0500000f


	//   ....[249]....
        /*0508*/ 	.word	0x0500000f


	//   ....[250]....
        /*050c*/ 	.word	0x0500000f


	//   ....[251]....
        /*0510*/ 	.word	0x0500000f


	//----- nvinfo : EIATTR_COOP_GROUP_INSTR_OFFSETS
	.align		4
.L_110:
        /*0514*/ 	.byte	0x04, 0x28
        /*0516*/ 	.short	(.L_112 - .L_111)


	//   ....[0]....
.L_111:
        /*0518*/ 	.word	0x00000070


	//   ....[1]....
        /*051c*/ 	.word	0x000000b0


	//   ....[2]....
        /*0520*/ 	.word	0x000002d0


	//   ....[3]....
        /*0524*/ 	.word	0x00000430


	//   ....[4]....
        /*0528*/ 	.word	0x00000550


	//   ....[5]....
        /*052c*/ 	.word	0x000006b0


	//   ....[6]....
        /*0530*/ 	.word	0x00001340


	//   ....[7]....
        /*0534*/ 	.word	0x00002cd0


	//   ....[8]....
        /*0538*/ 	.word	0x00002d20


	//   ....[9]....
        /*053c*/ 	.word	0x000033c0


	//   ....[10]....
        /*0540*/ 	.word	0x00003420


	//   ....[11]....
        /*0544*/ 	.word	0x00005700


	//   ....[12]....
        /*0548*/ 	.word	0x00005730


	//   ....[13]....
        /*054c*/ 	.word	0x00005750


	//   ....[14]....
        /*0550*/ 	.word	0x00005770


	//   ....[15]....
        /*0554*/ 	.word	0x00006c20


	//   ....[16]....
        /*0558*/ 	.word	0x00006c50


	//   ....[17]....
        /*055c*/ 	.word	0x00006d30


	//   ....[18]....
        /*0560*/ 	.word	0x00006d40


	//   ....[19]....
        /*0564*/ 	.word	0x00008140


	//   ....[20]....
        /*0568*/ 	.word	0x00008180


	//   ....[21]....
        /*056c*/ 	.word	0x000081b0


	//   ....[22]....
        /*0570*/ 	.word	0x000081e0


	//   ....[23]....
        /*0574*/ 	.word	0x00008770


	//   ....[24]....
        /*0578*/ 	.word	0x00008790


	//   ....[25]....
        /*057c*/ 	.word	0x00008860


	//   ....[26]....
        /*0580*/ 	.word	0x00008880


	//   ....[27]....
        /*0584*/ 	.word	0x00008940


	//   ....[28]....
        /*0588*/ 	.word	0x00008960


	//   ....[29]....
        /*058c*/ 	.word	0x00008a30


	//   ....[30]....
        /*0590*/ 	.word	0x00008a50


	//   ....[31]....
        /*0594*/ 	.word	0x00009340


	//   ....[32]....
        /*0598*/ 	.word	0x00009360


	//   ....[33]....
        /*059c*/ 	.word	0x00009420


	//   ....[34]....
        /*05a0*/ 	.word	0x00009440


	//   ....[35]....
        /*05a4*/ 	.word	0x00009500


	//   ....[36]....
        /*05a8*/ 	.word	0x00009520


	//   ....[37]....
        /*05ac*/ 	.word	0x000095f0


	//   ....[38]....
        /*05b0*/ 	.word	0x00009610


	//   ....[39]....
        /*05b4*/ 	.word	0x00009750


	//   ....[40]....
        /*05b8*/ 	.word	0x00009920


	//   ....[41]....
        /*05bc*/ 	.word	0x00009950


	//   ....[42]....
        /*05c0*/ 	.word	0x00009980


	//   ....[43]....
        /*05c4*/ 	.word	0x000099b0


	//   ....[44]....
        /*05c8*/ 	.word	0x000099e0


	//   ....[45]....
        /*05cc*/ 	.word	0x00009a10


	//   ....[46]....
        /*05d0*/ 	.word	0x00009b60


	//   ....[47]....
        /*05d4*/ 	.word	0x00009b90


	//   ....[48]....
        /*05d8*/ 	.word	0x00009bc0


	//   ....[49]....
        /*05dc*/ 	.word	0x00009bf0


	//   ....[50]....
        /*05e0*/ 	.word	0x00009c20


	//   ....[51]....
        /*05e4*/ 	.word	0x00009c50


	//   ....[52]....
        /*05e8*/ 	.word	0x00009ce0


	//   ....[53]....
        /*05ec*/ 	.word	0x00009d10


	//   ....[54]....
        /*05f0*/ 	.word	0x00009d90


	//   ....[55]....
        /*05f4*/ 	.word	0x0000b1d0


	//   ....[56]....
        /*05f8*/ 	.word	0x0000b1f0


	//   ....[57]....
        /*05fc*/ 	.word	0x0000b290


	//   ....[58]....
        /*0600*/ 	.word	0x0000b2b0


	//   ....[59]....
        /*0604*/ 	.word	0x0000b340


	//   ....[60]....
        /*0608*/ 	.word	0x0000b360


	//   ....[61]....
        /*060c*/ 	.word	0x0000b3f0


	//   ....[62]....
        /*0610*/ 	.word	0x0000b410


	//   ....[63]....
        /*0614*/ 	.word	0x0000b4a0


	//   ....[64]....
        /*0618*/ 	.word	0x0000b4c0


	//   ....[65]....
        /*061c*/ 	.word	0x0000b550


	//   ....[66]....
        /*0620*/ 	.word	0x0000b570


	//   ....[67]....
        /*0624*/ 	.word	0x0000b600


	//   ....[68]....
        /*0628*/ 	.word	0x0000b620


	//   ....[69]....
        /*062c*/ 	.word	0x0000b630


	//   ....[70]....
        /*0630*/ 	.word	0x0000b6b0


	//   ....[71]....
        /*0634*/ 	.word	0x0000bdd0


	//   ....[72]....
        /*0638*/ 	.word	0x0000be00


	//   ....[73]....
        /*063c*/ 	.word	0x0000be60


	//   ....[74]....
        /*0640*/ 	.word	0x0000bea0


	//   ....[75]....
        /*0644*/ 	.word	0x0000bee0


	//   ....[76]....
        /*0648*/ 	.word	0x0000bf40


	//   ....[77]....
        /*064c*/ 	.word	0x0000bf80


	//   ....[78]....
        /*0650*/ 	.word	0x0000bfe0


	//   ....[79]....
        /*0654*/ 	.word	0x0000c030


	//   ....[80]....
        /*0658*/ 	.word	0x0000c080


	//   ....[81]....
        /*065c*/ 	.word	0x0000c0d0


	//   ....[82]....
        /*0660*/ 	.word	0x0000c120


	//   ....[83]....
        /*0664*/ 	.word	0x0000c160


	//   ....[84]....
        /*0668*/ 	.word	0x0000c1c0


	//   ....[85]....
        /*066c*/ 	.word	0x0000c1e0


	//   ....[86]....
        /*0670*/ 	.word	0x0000c210


	//   ....[87]....
        /*0674*/ 	.word	0x0000c970


	//   ....[88]....
        /*0678*/ 	.word	0x0000c9a0


	//   ....[89]....
        /*067c*/ 	.word	0x0000ca00


	//   ....[90]....
        /*0680*/ 	.word	0x0000ca10


	//   ....[91]....
        /*0684*/ 	.word	0x0000ca60


	//   ....[92]....
        /*0688*/ 	.word	0x0000ca70


	//   ....[93]....
        /*068c*/ 	.word	0x0000cac0


	//   ....[94]....
        /*0690*/ 	.word	0x0000cad0


	//   ....[95]....
        /*0694*/ 	.word	0x0000cb20


	//   ....[96]....
        /*0698*/ 	.word	0x0000cb30


	//   ....[97]....
        /*069c*/ 	.word	0x0000cb80


	//   ....[98]....
        /*06a0*/ 	.word	0x0000cb90


	//   ....[99]....
        /*06a4*/ 	.word	0x0000cbe0


	//   ....[100]....
        /*06a8*/ 	.word	0x0000cbf0


	//   ....[101]....
        /*06ac*/ 	.word	0x0000cc00


	//   ....[102]....
        /*06b0*/ 	.word	0x0000cc50


	//   ....[103]....
        /*06b4*/ 	.word	0x0000ceb0


	//   ....[104]....
        /*06b8*/ 	.word	0x0000ced0


	//   ....[105]....
        /*06bc*/ 	.word	0x0000cef0


	//   ....[106]....
        /*06c0*/ 	.word	0x0000cf50


	//   ....[107]....
        /*06c4*/ 	.word	0x0000cf70


	//   ....[108]....
        /*06c8*/ 	.word	0x0000cfd0


	//   ....[109]....
        /*06cc*/ 	.word	0x0000cff0


	//   ....[110]....
        /*06d0*/ 	.word	0x0000d050


	//   ....[111]....
        /*06d4*/ 	.word	0x0000d070


	//   ....[112]....
        /*06d8*/ 	.word	0x0000d0d0


	//   ....[113]....
        /*06dc*/ 	.word	0x0000d0f0


	//   ....[114]....
        /*06e0*/ 	.word	0x0000d150


	//   ....[115]....
        /*06e4*/ 	.word	0x0000d170


	//   ....[116]....
        /*06e8*/ 	.word	0x0000d1d0


	//   ....[117]....
        /*06ec*/ 	.word	0x0000d1f0


	//   ....[118]....
        /*06f0*/ 	.word	0x0000d200


	//   ....[119]....
        /*06f4*/ 	.word	0x0000d7a0


	//   ....[120]....
        /*06f8*/ 	.word	0x0000d7e0


	//   ....[121]....
        /*06fc*/ 	.word	0x0000d820


	//   ....[122]....
        /*0700*/ 	.word	0x0000d840


	//   ....[123]....
        /*0704*/ 	.word	0x0000d850


	//   ....[124]....
        /*0708*/ 	.word	0x0000d870


	//   ....[125]....
        /*070c*/ 	.word	0x0000d8e0


	//   ....[126]....
        /*0710*/ 	.word	0x0000d900


	//   ....[127]....
        /*0714*/ 	.word	0x0000d960


	//   ....[128]....
        /*0718*/ 	.word	0x0000d980


	//   ....[129]....
        /*071c*/ 	.word	0x0000d9e0


	//   ....[130]....
        /*0720*/ 	.word	0x0000da00


	//   ....[131]....
        /*0724*/ 	.word	0x0000da60


	//   ....[132]....
        /*0728*/ 	.word	0x0000da80


	//   ....[133]....
        /*072c*/ 	.word	0x0000dad0


	//   ....[134]....
        /*0730*/ 	.word	0x0000daf0


	//   ....[135]....
        /*0734*/ 	.word	0x0000def0


	//   ....[136]....
        /*0738*/ 	.word	0x0000df40


	//   ....[137]....
        /*073c*/ 	.word	0x0000df70


	//   ....[138]....
        /*0740*/ 	.word	0x0000df80


	//   ....[139]....
        /*0744*/ 	.word	0x0000dfb0


	//   ....[140]....
        /*0748*/ 	.word	0x0000dfe0


	//   ....[141]....
        /*074c*/ 	.word	0x0000e010


	//   ....[142]....
        /*0750*/ 	.word	0x0000e040


	//   ....[143]....
        /*0754*/ 	.word	0x0000e1c0


	//   ....[144]....
        /*0758*/ 	.word	0x0000e1f0


	//   ....[145]....
        /*075c*/ 	.word	0x0000e220


	//   ....[146]....
        /*0760*/ 	.word	0x0000e250


	//   ....[147]....
        /*0764*/ 	.word	0x0000e280


	//   ....[148]....
        /*0768*/ 	.word	0x0000e2b0


	//   ....[149]....
        /*076c*/ 	.word	0x0000e370


	//   ....[150]....
        /*0770*/ 	.word	0x0000e390


	//   ....[151]....
        /*0774*/ 	.word	0x0000e400


	//   ....[152]....
        /*0778*/ 	.word	0x0000e870


	//   ....[153]....
        /*077c*/ 	.word	0x0000ed50


	//   ....[154]....
        /*0780*/ 	.word	0x0000ee40


	//   ....[155]....
        /*0784*/ 	.word	0x0000eee0


	//   ....[156]....
        /*0788*/ 	.word	0x0000ef40


	//   ....[157]....
        /*078c*/ 	.word	0x0000f040


	//   ....[158]....
        /*0790*/ 	.word	0x0000f0b0


	//   ....[159]....
        /*0794*/ 	.word	0x0000f1b0


	//   ....[160]....
        /*0798*/ 	.word	0x0000f220


	//   ....[161]....
        /*079c*/ 	.word	0x0000f320


	//   ....[162]....
        /*07a0*/ 	.word	0x0000f390


	//   ....[163]....
        /*07a4*/ 	.word	0x0000f490


	//   ....[164]....
        /*07a8*/ 	.word	0x0000f500


	//   ....[165]....
        /*07ac*/ 	.word	0x0000f600


	//   ....[166]....
        /*07b0*/ 	.word	0x0000f670


	//   ....[167]....
        /*07b4*/ 	.word	0x0000f770


	//   ....[168]....
        /*07b8*/ 	.word	0x0000f7e0


	//   ....[169]....
        /*07bc*/ 	.word	0x0000f8c0


	//   ....[170]....
        /*07c0*/ 	.word	0x0000f9b0


	//   ....[171]....
        /*07c4*/ 	.word	0x0000fa20


	//   ....[172]....
        /*07c8*/ 	.word	0x0000faa0


	//   ....[173]....
        /*07cc*/ 	.word	0x0000fb50


	//   ....[174]....
        /*07d0*/ 	.word	0x0000fbd0


	//   ....[175]....
        /*07d4*/ 	.word	0x0000fca0


	//   ....[176]....
        /*07d8*/ 	.word	0x0000fd20


	//   ....[177]....
        /*07dc*/ 	.word	0x0000fdf0


	//   ....[178]....
        /*07e0*/ 	.word	0x0000fe70


	//   ....[179]....
        /*07e4*/ 	.word	0x0000ff40


	//   ....[180]....
        /*07e8*/ 	.word	0x0000ffc0


	//   ....[181]....
        /*07ec*/ 	.word	0x00010090


	//   ....[182]....
        /*07f0*/ 	.word	0x00010110


	//   ....[183]....
        /*07f4*/ 	.word	0x000101e0


	//   ....[184]....
        /*07f8*/ 	.word	0x00010260


	//   ....[185]....
        /*07fc*/ 	.word	0x00010310


	//   ....[186]....
        /*0800*/ 	.word	0x00010440


	//   ....[187]....
        /*0804*/ 	.word	0x000104e0


	//   ....[188]....
        /*0808*/ 	.word	0x00010550


	//   ....[189]....
        /*080c*/ 	.word	0x00010610


	//   ....[190]....
        /*0810*/ 	.word	0x00010670


	//   ....[191]....
        /*0814*/ 	.word	0x00010730


	//   ....[192]....
        /*0818*/ 	.word	0x00010790


	//   ....[193]....
        /*081c*/ 	.word	0x00010850


	//   ....[194]....
        /*0820*/ 	.word	0x000108b0


	//   ....[195]....
        /*0824*/ 	.word	0x00010970


	//   ....[196]....
        /*0828*/ 	.word	0x000109d0


	//   ....[197]....
        /*082c*/ 	.word	0x00010a90


	//   ....[198]....
        /*0830*/ 	.word	0x00010af0


	//   ....[199]....
        /*0834*/ 	.word	0x00010bb0


	//   ....[200]....
        /*0838*/ 	.word	0x00010c10


	//   ....[201]....
        /*083c*/ 	.word	0x00010cd0


	//   ....[202]....
        /*0840*/ 	.word	0x00010dc0


	//   ....[203]....
        /*0844*/ 	.word	0x00010e60


	//   ....[204]....
        /*0848*/ 	.word	0x00010ec0


	//   ....[205]....
        /*084c*/ 	.word	0x00010f90


	//   ....[206]....
        /*0850*/ 	.word	0x00010ff0


	//   ....[207]....
        /*0854*/ 	.word	0x000110c0


	//   ....[208]....
        /*0858*/ 	.word	0x00011120


	//   ....[209]....
        /*085c*/ 	.word	0x000111f0


	//   ....[210]....
        /*0860*/ 	.word	0x00011250


	//   ....[211]....
        /*0864*/ 	.word	0x00011320


	//   ....[212]....
        /*0868*/ 	.word	0x00011380


	//   ....[213]....
        /*086c*/ 	.word	0x00011450


	//   ....[214]....
        /*0870*/ 	.word	0x000114b0


	//   ....[215]....
        /*0874*/ 	.word	0x00011580


	//   ....[216]....
        /*0878*/ 	.word	0x000115e0


	//   ....[217]....
        /*087c*/ 	.word	0x000116a0


	//   ....[218]....
        /*0880*/ 	.word	0x000117c0


	//   ....[219]....
        /*0884*/ 	.word	0x00011860


	//   ....[220]....
        /*0888*/ 	.word	0x00011920


	//   ....[221]....
        /*088c*/ 	.word	0x000119f0


	//   ....[222]....
        /*0890*/ 	.word	0x00011a50


	//   ....[223]....
        /*0894*/ 	.word	0x00011b30


	//   ....[224]....
        /*0898*/ 	.word	0x00011b90


	//   ....[225]....
        /*089c*/ 	.word	0x00011c60


	//   ....[226]....
        /*08a0*/ 	.word	0x00011cc0


	//   ....[227]....
        /*08a4*/ 	.word	0x00011d90


	//   ....[228]....
        /*08a8*/ 	.word	0x00011df0


	//   ....[229]....
        /*08ac*/ 	.word	0x00011ed0


	//   ....[230]....
        /*08b0*/ 	.word	0x00011f30


	//   ....[231]....
        /*08b4*/ 	.word	0x00012000


	//   ....[232]....
        /*08b8*/ 	.word	0x00012060


	//   ....[233]....
        /*08bc*/ 	.word	0x00012120


	//   ....[234]....
        /*08c0*/ 	.word	0x000121b0


	//   ....[235]....
        /*08c4*/ 	.word	0x00012250


	//   ....[236]....
        /*08c8*/ 	.word	0x00012370


	//   ....[237]....
        /*08cc*/ 	.word	0x000123e0


	//   ....[238]....
        /*08d0*/ 	.word	0x00012450


	//   ....[239]....
        /*08d4*/ 	.word	0x000124c0


	//   ....[240]....
        /*08d8*/ 	.word	0x00012530


	//   ....[241]....
        /*08dc*/ 	.word	0x000125b0


	//   ....[242]....
        /*08e0*/ 	.word	0x00012640


	//   ....[243]....
        /*08e4*/ 	.word	0x000126d0


	//   ....[244]....
        /*08e8*/ 	.word	0x00012740


	//   ....[245]....
        /*08ec*/ 	.word	0x000127b0


	//   ....[246]....
        /*08f0*/ 	.word	0x00012820


	//   ....[247]....
        /*08f4*/ 	.word	0x000128a0


	//   ....[248]....
        /*08f8*/ 	.word	0x00012910


	//   ....[249]....
        /*08fc*/ 	.word	0x000129b0


	//   ....[250]....
        /*0900*/ 	.word	0x00012a40


	//   ....[251]....
        /*0904*/ 	.word	0x00012b60


	//----- nvinfo : EIATTR_REG_RECONFIG
	.align		4
.L_112:
        /*0908*/ 	.byte	0x01, 0x54
	.zero		2


	//----- nvinfo : EIATTR_SYSCALL_OFFSETS
	.align		4
        /*090c*/ 	.byte	0x04, 0x46
        /*090e*/ 	.short	(.L_114 - .L_113)


	//   ....[0]....
.L_113:
        /*0910*/ 	.word	0x00001530


	//   ....[1]....
        /*0914*/ 	.word	0x0000a890


	//   ....[2]....
        /*0918*/ 	.word	0x0000a9e0


	//   ....[3]....
        /*091c*/ 	.word	0x0000aad0


	//   ....[4]....
        /*0920*/ 	.word	0x0000ba60


	//----- nvinfo : EIATTR_MBARRIER_INSTR_OFFSETS
	.align		4
.L_114:
        /*0924*/ 	.byte	0x04, 0x39
        /*0926*/ 	.short	(.L_116 - .L_115)


	//   ....[0]....
.L_115:
        /*0928*/ 	.word	0x00000180
        /*092c*/ 	.word	0x000000ff
        /*0930*/ 	.word	0x00028800
        /*0934*/ 	.short	0x0100
        /*0936*/ 	.byte	0x08
	.zero		1


	//   ....[1]....
        /*0938*/ 	.word	0x00000190
        /*093c*/ 	.word	0x000000ff
        /*0940*/ 	.word	0x00028820
        /*0944*/ 	.short	0x0100
        /*0946*/ 	.byte	0x08
	.zero		1


	//   ....[2]....
        /*0948*/ 	.word	0x00000280
        /*094c*/ 	.word	0x000000ff
        /*0950*/ 	.word	0x00028830
        /*0954*/ 	.short	0x0100
        /*0956*/ 	.byte	0x08
	.zero		1


	//   ....[3]....
        /*0958*/ 	.word	0x00000290
        /*095c*/ 	.word	0x000000ff
        /*0960*/ 	.word	0x00028840
        /*0964*/ 	.short	0x0100
        /*0966*/ 	.byte	0x08
	.zero		1


	//   ....[4]....
        /*0968*/ 	.word	0x000002a0
        /*096c*/ 	.word	0x000000ff
        /*0970*/ 	.word	0x00028838
        /*0974*/ 	.short	0x0100
        /*0976*/ 	.byte	0x08
	.zero		1


	//   ....[5]....
        /*0978*/ 	.word	0x000002b0
        /*097c*/ 	.word	0x000000ff
        /*0980*/ 	.word	0x00028848
        /*0984*/ 	.short	0x0100
        /*0986*/ 	.byte	0x08
	.zero		1


	//   ....[6]....
        /*0988*/ 	.word	0x000003e0
        /*098c*/ 	.word	0x000000ff
        /*0990*/ 	.word	0x00028850
        /*0994*/ 	.short	0x0100
        /*0996*/ 	.byte	0x08
	.zero		1


	//   ....[7]....
        /*0998*/ 	.word	0x000003f0
        /*099c*/ 	.word	0x000000ff
        /*09a0*/ 	.word	0x00028860
        /*09a4*/ 	.short	0x0100
        /*09a6*/ 	.byte	0x08
	.zero		1


	//   ....[8]....
        /*09a8*/ 	.word	0x00000400
        /*09ac*/ 	.word	0x000000ff
        /*09b0*/ 	.word	0x00028858
        /*09b4*/ 	.short	0x0100
        /*09b6*/ 	.byte	0x08
	.zero		1


	//   ....[9]....
        /*09b8*/ 	.word	0x00000410
        /*09bc*/ 	.word	0x000000ff
        /*09c0*/ 	.word	0x00028868
        /*09c4*/ 	.short	0x0100
        /*09c6*/ 	.byte	0x08
	.zero		1


	//   ....[10]....
        /*09c8*/ 	.word	0x00000500
        /*09cc*/ 	.word	0x000000ff
        /*09d0*/ 	.word	0x00028870
        /*09d4*/ 	.short	0x0100
        /*09d6*/ 	.byte	0x06
	.zero		1


	//   ....[11]....
        /*09d8*/ 	.word	0x00000510
        /*09dc*/ 	.word	0x000000ff
        /*09e0*/ 	.word	0x00028880
        /*09e4*/ 	.short	0x0100
        /*09e6*/ 	.byte	0x06
	.zero		1


	//   ....[12]....
        /*09e8*/ 	.word	0x00000520
        /*09ec*/ 	.word	0x000000ff
        /*09f0*/ 	.word	0x00028878
        /*09f4*/ 	.short	0x0100
        /*09f6*/ 	.byte	0x06
	.zero		1


	//   ....[13]....
        /*09f8*/ 	.word	0x00000530
        /*09fc*/ 	.word	0x000000ff
        /*0a00*/ 	.word	0x00028888
        /*0a04*/ 	.short	0x0100
        /*0a06*/ 	.byte	0x06
	.zero		1


	//   ....[14]....
        /*0a08*/ 	.word	0x00000660
        /*0a0c*/ 	.word	0x000000ff
        /*0a10*/ 	.word	0x00028890
        /*0a14*/ 	.short	0x0100
        /*0a16*/ 	.byte	0x08
	.zero		1


	//   ....[15]....
        /*0a18*/ 	.word	0x00000670
        /*0a1c*/ 	.word	0x000000ff
        /*0a20*/ 	.word	0x000288a0
        /*0a24*/ 	.short	0x0100
        /*0a26*/ 	.byte	0x08
	.zero		1


	//   ....[16]....
        /*0a28*/ 	.word	0x00000680
        /*0a2c*/ 	.word	0x000000ff
        /*0a30*/ 	.word	0x00028898
        /*0a34*/ 	.short	0x0100
        /*0a36*/ 	.byte	0x08
	.zero		1


	//   ....[17]....
        /*0a38*/ 	.word	0x00000690
        /*0a3c*/ 	.word	0x000000ff
        /*0a40*/ 	.word	0x000288a8
        /*0a44*/ 	.short	0x0100
        /*0a46*/ 	.byte	0x08
	.zero		1


	//   ....[18]....
        /*0a48*/ 	.word	0x000007d0
        /*0a4c*/ 	.word	0x000000ff
        /*0a50*/ 	.word	0x000288b0
        /*0a54*/ 	.short	0x0100
        /*0a56*/ 	.byte	0x08
	.zero		1


	//   ....[19]....
        /*0a58*/ 	.word	0x000007e0
        /*0a5c*/ 	.word	0x000000ff
        /*0a60*/ 	.word	0x000288c0
        /*0a64*/ 	.short	0x0100
        /*0a66*/ 	.byte	0x08
	.zero		1


	//   ....[20]....
        /*0a68*/ 	.word	0x000007f0
        /*0a6c*/ 	.word	0x000000ff
        /*0a70*/ 	.word	0x000288b8
        /*0a74*/ 	.short	0x0100
        /*0a76*/ 	.byte	0x08
	.zero		1


	//   ....[21]....
        /*0a78*/ 	.word	0x00000800
        /*0a7c*/ 	.word	0x000000ff
        /*0a80*/ 	.word	0x000288c8
        /*0a84*/ 	.short	0x0100
        /*0a86*/ 	.byte	0x08
	.zero		1


	//   ....[22]....
        /*0a88*/ 	.word	0x000015b0
        /*0a8c*/ 	.word	0x000000ff
        /*0a90*/ 	.word	0x00028800
        /*0a94*/ 	.short	0x010a
        /*0a96*/ 	.byte	0x31
	.zero		1


	//   ....[23]....
        /*0a98*/ 	.word	0x00001630
        /*0a9c*/ 	.word	0x00000000
        /*0aa0*/ 	.word	0x00028830
        /*0aa4*/ 	.short	0x010a
        /*0aa6*/ 	.byte	0x3f
	.zero		1


	//   ....[24]....
        /*0aa8*/ 	.word	0x00001680
        /*0aac*/ 	.word	0x00000000
        /*0ab0*/ 	.word	0x00028830
        /*0ab4*/ 	.short	0x010a
        /*0ab6*/ 	.byte	0x3f
	.zero		1


	//   ....[25]....
        /*0ab8*/ 	.word	0x00002340
        /*0abc*/ 	.word	0x000000ff
        /*0ac0*/ 	.word	0x00000000
        /*0ac4*/ 	.short	0x0101
        /*0ac6*/ 	.byte	0x06
	.zero		1


	//   ....[26]....
        /*0ac8*/ 	.word	0x00004370
        /*0acc*/ 	.word	0x000000ff
        /*0ad0*/ 	.word	0x00028830
        /*0ad4*/ 	.short	0x010a
        /*0ad6*/ 	.byte	0x06
	.zero		1


	//   ....[27]....
        /*0ad8*/ 	.word	0x000043b0
        /*0adc*/ 	.word	0x000000ff
        /*0ae0*/ 	.word	0x00028830
        /*0ae4*/ 	.short	0x010a
        /*0ae6*/ 	.byte	0x06
	.zero		1


	//   ....[28]....
        /*0ae8*/ 	.word	0x00004730
        /*0aec*/ 	.word	0x000000ff
        /*0af0*/ 	.word	0x00028850
        /*0af4*/ 	.short	0x010a
        /*0af6*/ 	.byte	0x06
	.zero		1


	//   ....[29]....
        /*0af8*/ 	.word	0x00004770
        /*0afc*/ 	.word	0x000000ff
        /*0b00*/ 	.word	0x00028850
        /*0b04*/ 	.short	0x010a
        /*0b06*/ 	.byte	0x06
	.zero		1


	//   ....[30]....
        /*0b08*/ 	.word	0x00005060
        /*0b0c*/ 	.word	0x000000ff
        /*0b10*/ 	.word	0x00000000
        /*0b14*/ 	.short	0x0101
        /*0b16*/ 	.byte	0x06
	.zero		1


	//   ....[31]....
        /*0b18*/ 	.word	0x00006550
        /*0b1c*/ 	.word	0x000000ff
        /*0b20*/ 	.word	0x00000000
        /*0b24*/ 	.short	0x0101
        /*0b26*/ 	.byte	0x06
	.zero		1


	//   ....[32]....
        /*0b28*/ 	.word	0x00006b90
        /*0b2c*/ 	.word	0x000000ff
        /*0b30*/ 	.word	0x00028850
        /*0b34*/ 	.short	0x010a
        /*0b36*/ 	.byte	0x05
	.zero		1


	//   ....[33]....
        /*0b38*/ 	.word	0x00006bd0
        /*0b3c*/ 	.word	0x000000ff
        /*0b40*/ 	.word	0x00028850
        /*0b44*/ 	.short	0x010a
        /*0b46*/ 	.byte	0x05
	.zero		1


	//   ....[34]....
        /*0b48*/ 	.word	0x000071a0
        /*0b4c*/ 	.word	0x000000ff
        /*0b50*/ 	.word	0x00000000
        /*0b54*/ 	.short	0x0101
        /*0b56*/ 	.byte	0x04
	.zero		1


	//   ....[35]....
        /*0b58*/ 	.word	0x00008760
        /*0b5c*/ 	.word	0x0000001c
        /*0b60*/ 	.word	0x00000000
        /*0b64*/ 	.short	0x0101
        /*0b66*/ 	.byte	0x3f
	.zero		1


	//   ....[36]....
        /*0b68*/ 	.word	0x0000afe0
        /*0b6c*/ 	.word	0x00000007
        /*0b70*/ 	.word	0x00028840
        /*0b74*/ 	.short	0x010a
        /*0b76*/ 	.byte	0x3f
	.zero		1


	//   ....[37]....
        /*0b78*/ 	.word	0x0000b760
        /*0b7c*/ 	.word	0x00000007
        /*0b80*/ 	.word	0x00028830
        /*0b84*/ 	.short	0x0107
        /*0b86*/ 	.byte	0x3f
	.zero		1


	//   ....[38]....
        /*0b88*/ 	.word	0x0000b830
        /*0b8c*/ 	.word	0x00000007
        /*0b90*/ 	.word	0x00028830
        /*0b94*/ 	.short	0x0101
        /*0b96*/ 	.byte	0x3f
	.zero		1


	//   ....[39]....
        /*0b98*/ 	.word	0x0000c310
        /*0b9c*/ 	.word	0x00000016
        /*0ba0*/ 	.word	0x00028800
        /*0ba4*/ 	.short	0x0107
        /*0ba6*/ 	.byte	0x3f
	.zero		1


	//   ....[40]....
        /*0ba8*/ 	.word	0x0000c410
        /*0bac*/ 	.word	0x00000016
        /*0bb0*/ 	.word	0x00028800
        /*0bb4*/ 	.short	0x0101
        /*0bb6*/ 	.byte	0x3f
	.zero		1


	//   ....[41]....
        /*0bb8*/ 	.word	0x0000c440
        /*0bbc*/ 	.word	0x00000016
        /*0bc0*/ 	.word	0x00028820
        /*0bc4*/ 	.short	0x010a
        /*0bc6*/ 	.byte	0x3f
	.zero		1


	//   ....[42]....
        /*0bc8*/ 	.word	0x0000c7c0
        /*0bcc*/ 	.word	0x00000006
        /*0bd0*/ 	.word	0x00028840
        /*0bd4*/ 	.short	0x010a
        /*0bd6*/ 	.byte	0x3f
	.zero		1


	//   ....[43]....
        /*0bd8*/ 	.word	0x0000cce0
        /*0bdc*/ 	.word	0x00000006
        /*0be0*/ 	.word	0x00028830
        /*0be4*/ 	.short	0x0107
        /*0be6*/ 	.byte	0x3f
	.zero		1


	//   ....[44]....
        /*0be8*/ 	.word	0x0000cda0
        /*0bec*/ 	.word	0x00000006
        /*0bf0*/ 	.word	0x00028830
        /*0bf4*/ 	.short	0x0101
        /*0bf6*/ 	.byte	0x3f
	.zero		1


	//   ....[45]....
        /*0bf8*/ 	.word	0x0000ce10
        /*0bfc*/ 	.word	0x00000006
        /*0c00*/ 	.word	0x00028860
        /*0c04*/ 	.short	0x010a
        /*0c06*/ 	.byte	0x3f
	.zero		1


	//   ....[46]....
        /*0c08*/ 	.word	0x0000d390
        /*0c0c*/ 	.word	0x00000006
        /*0c10*/ 	.word	0x00028850
        /*0c14*/ 	.short	0x0107
        /*0c16*/ 	.byte	0x3f
	.zero		1


	//   ....[47]....
        /*0c18*/ 	.word	0x0000d4f0
        /*0c1c*/ 	.word	0x00000006
        /*0c20*/ 	.word	0x00028850
        /*0c24*/ 	.short	0x0101
        /*0c26*/ 	.byte	0x3f
	.zero		1


	//   ....[48]....
        /*0c28*/ 	.word	0x0000d700
        /*0c2c*/ 	.word	0x00000000
        /*0c30*/ 	.word	0x00028860
        /*0c34*/ 	.short	0x010a
        /*0c36*/ 	.byte	0x3f
	.zero		1


	//   ....[49]....
        /*0c38*/ 	.word	0x0000dc30
        /*0c3c*/ 	.word	0x00000000
        /*0c40*/ 	.word	0x00028850
        /*0c44*/ 	.short	0x0107
        /*0c46*/ 	.byte	0x3f
	.zero		1


	//   ....[50]....
        /*0c48*/ 	.word	0x0000dcf0
        /*0c4c*/ 	.word	0x00000000
        /*0c50*/ 	.word	0x00028850
        /*0c54*/ 	.short	0x0101
        /*0c56*/ 	.byte	0x3f
	.zero		1


	//   ....[51]....
        /*0c58*/ 	.word	0x0000e7f0
        /*0c5c*/ 	.word	0x00000004
        /*0c60*/ 	.word	0x00028820
        /*0c64*/ 	.short	0x010a
        /*0c66*/ 	.byte	0x3f
	.zero		1


	//   ....[52]....
        /*0c68*/ 	.word	0x0000e970
        /*0c6c*/ 	.word	0x00000005
        /*0c70*/ 	.word	0x00028840
        /*0c74*/ 	.short	0x010a
        /*0c76*/ 	.byte	0x3f
	.zero		1


	//   ....[53]....
        /*0c78*/ 	.word	0x0000ea10
        /*0c7c*/ 	.word	0x00000019
        /*0c80*/ 	.word	0x00028840
        /*0c84*/ 	.short	0x010a
        /*0c86*/ 	.byte	0x3f
	.zero		1


	//   ....[54]....
        /*0c88*/ 	.word	0x0000ea50
        /*0c8c*/ 	.word	0x00000005
        /*0c90*/ 	.word	0x00028860
        /*0c94*/ 	.short	0x010a
        /*0c96*/ 	.byte	0x3f
	.zero		1


	//   ....[55]....
        /*0c98*/ 	.word	0x0000ea90
        /*0c9c*/ 	.word	0x00000019
        /*0ca0*/ 	.word	0x00028860
        /*0ca4*/ 	.short	0x010a
        /*0ca6*/ 	.byte	0x3f
	.zero		1


	//   ....[56]....
        /*0ca8*/ 	.word	0x0000eb00
        /*0cac*/ 	.word	0x00000003
        /*0cb0*/ 	.word	0x00028800
        /*0cb4*/ 	.short	0x010a
        /*0cb6*/ 	.byte	0x3f
	.zero		1


	//   ....[57]....
        /*0cb8*/ 	.word	0x0000eb50
        /*0cbc*/ 	.word	0x00000000
        /*0cc0*/ 	.word	0x00028830
        /*0cc4*/ 	.short	0x010a
        /*0cc6*/ 	.byte	0x3f
	.zero		1


	//   ....[58]....
        /*0cc8*/ 	.word	0x0000ebb0
        /*0ccc*/ 	.word	0x00000007
        /*0cd0*/ 	.word	0x00028830
        /*0cd4*/ 	.short	0x010a
        /*0cd6*/ 	.byte	0x3f
	.zero		1


	//   ....[59]....
        /*0cd8*/ 	.word	0x0000ec10
        /*0cdc*/ 	.word	0x00000007
        /*0ce0*/ 	.word	0x00028850
        /*0ce4*/ 	.short	0x010a
        /*0ce6*/ 	.byte	0x3f
	.zero		1


	//   ....[60]....
        /*0ce8*/ 	.word	0x0000ec70
        /*0cec*/ 	.word	0x00000005
        /*0cf0*/ 	.word	0x00028850
        /*0cf4*/ 	.short	0x010a
        /*0cf6*/ 	.byte	0x3f
	.zero		1


	//   ....[61]....
        /*0cf8*/ 	.word	0x0000ed90
        /*0cfc*/ 	.word	0x00000007
        /*0d00*/ 	.word	0x00028840
        /*0d04*/ 	.short	0x010a
        /*0d06*/ 	.byte	0x3f
	.zero		1


	//   ....[62]....
        /*0d08*/ 	.word	0x00010340
        /*0d0c*/ 	.word	0x00000016
        /*0d10*/ 	.word	0x00028820
        /*0d14*/ 	.short	0x010a
        /*0d16*/ 	.byte	0x3f
	.zero		1


	//   ....[63]....
        /*0d18*/ 	.word	0x00010390
        /*0d1c*/ 	.word	0x00000006
        /*0d20*/ 	.word	0x00028840
        /*0d24*/ 	.short	0x010a
        /*0d26*/ 	.byte	0x3f
	.zero		1


	//   ....[64]....
        /*0d28*/ 	.word	0x00010d10
        /*0d2c*/ 	.word	0x00000006
        /*0d30*/ 	.word	0x00028860
        /*0d34*/ 	.short	0x010a
        /*0d36*/ 	.byte	0x3f
	.zero		1


	//   ....[65]....
        /*0d38*/ 	.word	0x00011710
        /*0d3c*/ 	.word	0x00000000
        /*0d40*/ 	.word	0x00028860
        /*0d44*/ 	.short	0x010a
        /*0d46*/ 	.byte	0x3f
	.zero		1


	//   ....[66]....
        /*0d48*/ 	.word	0x00012a80
        /*0d4c*/ 	.word	0x00000004
        /*0d50*/ 	.word	0x00028820
        /*0d54*/ 	.short	0x010a
        /*0d56*/ 	.byte	0x3f
	.zero		1


	//   ....[67]....
        /*0d58*/ 	.word	0x00012c20
        /*0d5c*/ 	.word	0x00000005
        /*0d60*/ 	.word	0x00028840
        /*0d64*/ 	.short	0x010a
        /*0d66*/ 	.byte	0x3f
	.zero		1


	//   ....[68]....
        /*0d68*/ 	.word	0x00012c70
        /*0d6c*/ 	.word	0x00000019
        /*0d70*/ 	.word	0x00028840
        /*0d74*/ 	.short	0x010a
        /*0d76*/ 	.byte	0x3f
	.zero		1


	//   ....[69]....
        /*0d78*/ 	.word	0x00012cc0
        /*0d7c*/ 	.word	0x00000005
        /*0d80*/ 	.word	0x00028860
        /*0d84*/ 	.short	0x010a
        /*0d86*/ 	.byte	0x3f
	.zero		1


	//----- nvinfo : EIATTR_NUM_MBARRIERS
	.align		4
.L_116:
        /*0d88*/ 	.byte	0x03, 0x38
        /*0d8a*/ 	.short	0x0016


	//----- nvinfo : EIATTR_EXIT_INSTR_OFFSETS
	.align		4
        /*0d8c*/ 	.byte	0x04, 0x1c
        /*0d8e*/ 	.short	(.L_118 - .L_117)


	//   ....[0]....
.L_117:
        /*0d90*/ 	.word	0x000009b0


	//   ....[1]....
        /*0d94*/ 	.word	0x00009700


	//   ....[2]....
        /*0d98*/ 	.word	0x0000eae0


	//----- nvinfo : EIATTR_MAX_THREADS
	.align		4
.L_118:
        /*0d9c*/ 	.byte	0x04, 0x05
        /*0d9e*/ 	.short	(.L_120 - .L_119)
.L_119:
        /*0da0*/ 	.word	0x00000180
        /*0da4*/ 	.word	0x00000001
        /*0da8*/ 	.word	0x00000001


	//----- nvinfo : EIATTR_CRS_STACK_SIZE
	.align		4
.L_120:
        /*0dac*/ 	.byte	0x04, 0x1e
        /*0dae*/ 	.short	(.L_122 - .L_121)
.L_121:
        /*0db0*/ 	.word	0x00000000


	//----- nvinfo : EIATTR_CBANK_PARAM_SIZE
	.align		4
.L_122:
        /*0db4*/ 	.byte	0x03, 0x19
        /*0db6*/ 	.short	0x0af0


	//----- nvinfo : EIATTR_PARAM_CBANK
	.align		4
        /*0db8*/ 	.byte	0x04, 0x0a
        /*0dba*/ 	.short	(.L_124 - .L_123)
	.align		4
.L_123:
        /*0dbc*/ 	.word	index@(.nv.constant0._ZN7cutlass13device_kernelIN5flash11enable_sm90INS1_16FlashAttnFwdSm90INS1_25CollectiveMainloopFwdSm90ILi2EN4cute5tupleIJNS5_1CILi1EEES8_S8_EEENS6_IJNS7_ILi128EEESA_SA_EEELi128ENS_6half_tEfNS_4arch4Sm90ELb0ELb0ELb1ELb1ELb1ELb0ELb0ELb1ELb1ELb1ELb0ELb0EEENS1_21CollectiveEpilogueFwdISB_S9_SC_SE_Li256ELb1ELb1ELb0ELb0EEENS1_36VarlenDynamicPersistentTileSchedulerILi128ELi128ELi256ELi128ELb0ELb1ELb1ELb0ELb1ELb1EEEEEEEEEvNT_6ParamsE)
        /*0dc0*/ 	.short	0x0210
        /*0dc2*/ 	.short	0x0af0


	//----- nvinfo : EIATTR_SW_WAR
	.align		4
.L_124:
        /*0dc4*/ 	.byte	0x04, 0x36
        /*0dc6*/ 	.short	(.L_126 - .L_125)
.L_125:
        /*0dc8*/ 	.word	0x00000008
.L_126:


//--------------------- .nv.info._ZN7cutlass13device_kernelIN5flash11enable_sm90INS1_16FlashAttnFwdSm90INS1_25CollectiveMainloopFwdSm90ILi2EN4cute5tupleIJNS5_1CILi1EEES8_S8_EEENS6_IJNS7_ILi128EEESA_SA_EEELi128ENS_6half_tEfNS_4arch4Sm90ELb0ELb0ELb1ELb1ELb1ELb1ELb0ELb1ELb1ELb1ELb0ELb0EEENS1_21CollectiveEpilogueFwdISB_S9_SC_SE_Li256ELb1ELb1ELb0ELb0EEENS1_36VarlenDynamicPersistentTileSchedulerILi128ELi128ELi256ELi128ELb0ELb1ELb1ELb0ELb1ELb1EEEEEEEEEvNT_6ParamsE --------------------------
	.section	.nv.info._ZN7cutlass13device_kernelIN5flash11enable_sm90INS1_16FlashAttnFwdSm90INS1_25CollectiveMainloopFwdSm90ILi2EN4cute5tupleIJNS5_1CILi1EEES8_S8_EEENS6_IJNS7_ILi128EEESA_SA_EEELi128ENS_6half_tEfNS_4arch4Sm90ELb0ELb0ELb1ELb1ELb1ELb1ELb0ELb1ELb1ELb1ELb0ELb0EEENS1_21CollectiveEpilogueFwdISB_S9_SC_SE_Li256ELb1ELb1ELb0ELb0EEENS1_36VarlenDynamicPersistentTileSchedulerILi128ELi128ELi256ELi128ELb0ELb1ELb1ELb0ELb1ELb1EEEEEEEEEvNT_6ParamsE,"",@"SHT_CUDA_INFO"
	.sectionflags	@""
	.align	4


	//----- nvinfo : EIATTR_CUDA_API_VERSION
	.align		4
        /*0000*/ 	.byte	0x04, 0x37
        /*0002*/ 	.short	(.L_128 - .L_127)
.L_127:
        /*0004*/ 	.word	0x00000082


	//----- nvinfo : EIATTR_KPARAM_INFO
	.align		4
.L_128:
        /*0008*/ 	.byte	0x04, 0x17
        /*000a*/ 	.short	(.L_130 - .L_129)
.L_129:
        /*000c*/ 	.word	0x00000000
        /*0010*/ 	.short	0x0000
        /*0012*/ 	.short	0x0070
        /*0014*/ 	.byte	0x00, 0xf0, 0x01, 0x2a


	//----- nvinfo : EIATTR_SPARSE_MMA_MASK
	.align		4
.L_130:
        /*0018*/ 	.byte	0x03, 0x50
        /*001a*/ 	.short	0x0000


	//----- nvinfo : EIATTR_MAXREG_COUNT
	.align		4
        /*001c*/ 	.byte	0x03, 0x1b
        /*001e*/ 	.short	0x00a8


	//----- nvinfo : EIATTR_NUM_BARRIERS
	.align		4
        /*0020*/ 	.byte	0x02, 0x4c
        /*0022*/ 	.byte	0x10
	.zero		1


	//----- nvinfo : EIATTR_EXTERNS
	.align		4
        /*0024*/ 	.byte	0x04, 0x0f
        /*0026*/ 	.short	(.L_132 - .L_131)


	//   ....[0]....
	.align		4
.L_131:
        /*0028*/ 	.word	index@(__assertfail)


	//----- nvinfo : EIATTR_ANNOTATIONS
	.align		4
.L_132:
        /*002c*/ 	.byte	0x04, 0x55
        /*002e*/ 	.short	(.L_134 - .L_133)


	//   ....[0]....
.L_133:
        /* <DEDUP_REMOVED lines=22> */


	//----- nvinfo : EIATTR_MERCURY_ISA_VERSION
	.align		4
.L_134:
        /*0178*/ 	.byte	0x03, 0x5f
        /*017a*/ 	.short	0x0101


	//----- nvinfo : EIATTR_UNUSED_LOAD_BYTE_OFFSET
	.align		4
        /*017c*/ 	.byte	0x04, 0x44
        /*017e*/ 	.short	(.L_136 - .L_135)


	//   ....[0]....
.L_135:
        /*0180*/ 	.word	0x00000a40
        /*0184*/ 	.word	0x0000fff0


	//   ....[1]....
        /*0188*/ 	.word	0x00012060
        /*018c*/ 	.word	0x0000fff0


	//----- nvinfo : EIATTR_INT_WARP_WIDE_INSTR_OFFSETS
	.align		4
.L_136:
        /*0190*/ 	.byte	0x04, 0x31
        /*0192*/ 	.short	(.L_138 - .L_137)


	//   ....[0]....
.L_137:
        /*0194*/ 	.word	0x00000120


	//   ....[1]....
        /*0198*/ 	.word	0x000001c0


	//   ....[2]....
        /*019c*/ 	.word	0x00000230


	//   ....[3]....
        /*01a0*/ 	.word	0x00016230


	//   ....[4]....
        /*01a4*/ 	.word	0x000162c0


	//   ....[5]....
        /*01a8*/ 	.word	0x00019190


	//   ....[6]....
        /*01ac*/ 	.word	0x00019220


	//----- nvinfo : EIATTR_COOP_GROUP_MASK_REGIDS
	.align		4
.L_138:
        /*01b0*/ 	.byte	0x04, 0x29
        /*01b2*/ 	.short	(.L_140 - .L_139)


	//   ....[0]....
.L_139:
        /*01b4*/ 	.word	0xffffffff


	//   ....[1]....
        /*01b8*/ 	.word	0xffffffff


	//   ....[2]....
        /*01bc*/ 	.word	0xffffffff


	//   ....[3]....
        /*01c0*/ 	.word	0xffffffff


	//   ....[4]....
        /*01c4*/ 	.word	0xffffffff


	//   ....[5]....
        /*01c8*/ 	.word	0xffffffff


	//   ....[6]....
        /*01cc*/ 	.word	0xffffffff


	//   ....[7]....
        /*01d0*/ 	.word	0xffffffff


	//   ....[8]....
        /*01d4*/ 	.word	0xffffffff


	//   ....[9]....
        /*01d8*/ 	.word	0xffffffff


	//   ....[10]....
        /*01dc*/ 	.word	0xffffffff


	//   ....[11]....
        /*01e0*/ 	.word	0xffffffff


	//   ....[12]....
        /*01e4*/ 	.word	0xffffffff


	//   ....[13]....
        /*01e8*/ 	.word	0xffffffff


	//   ....[14]....
        /*01ec*/ 	.word	0xffffffff


	//   ....[15]....
        /*01f0*/ 	.word	0xffffffff


	//   ....[16]....
        /*01f4*/ 	.word	0xffffffff


	//   ....[17]....
        /*01f8*/ 	.word	0xffffffff


	//   ....[18]....
        /*01fc*/ 	.word	0xffffffff


	//   ....[19]....
        /*0200*/ 	.word	0xffffffff


	//   ....[20]....
        /*0204*/ 	.word	0xffffffff


	//   ....[21]....
        /*0208*/ 	.word	0xffffffff


	//   ....[22]....
        /*020c*/ 	.word	0xffffffff


	//   ....[23]....
        /*0210*/ 	.word	0xffffffff


	//   ....[24]....
        /*0214*/ 	.word	0xffffffff


	//   ....[25]....
        /*0218*/ 	.word	0xffffffff


	//   ....[26]....
        /*021c*/ 	.word	0xffffffff


	//   ....[27]....
        /*0220*/ 	.word	0xffffffff


	//   ....[28]....
        /*0224*/ 	.word	0xffffffff


	//   ....[29]....
        /*0228*/ 	.word	0xffffffff


	//   ....[30]....
        /*022c*/ 	.word	0xffffffff


	//   ....[31]....
        /*0230*/ 	.word	0xffffffff


	//   ....[32]....
        /*0234*/ 	.word	0xffffffff


	//   ....[33]....
        /*0238*/ 	.word	0xffffffff


	//   ....[34]....
        /*023c*/ 	.word	0xffffffff


	//   ....[35]....
        /*0240*/ 	.word	0xffffffff


	//   ....[36]....
        /*0244*/ 	.word	0xffffffff


	//   ....[37]....
        /*0248*/ 	.word	0xffffffff


	//   ....[38]....
        /*024c*/ 	.word	0xffffffff


	//   ....[39]....
        /*0250*/ 	.word	0xffffffff


	//   ....[40]....
        /*0254*/ 	.word	0xffffffff


	//   ....[41]....
        /*0258*/ 	.word	0xffffffff


	//   ....[42]....
        /*025c*/ 	.word	0xffffffff


	//   ....[43]....
        /*0260*/ 	.word	0xffffffff


	//   ....[44]....
        /*0264*/ 	.word	0xffffffff


	//   ....[45]....
        /*0268*/ 	.word	0xffffffff


	//   ....[46]....
        /*026c*/ 	.word	0xffffffff


	//   ....[47]....
        /*0270*/ 	.word	0xffffffff


	//   ....[48]....
        /*0274*/ 	.word	0xffffffff


	//   ....[49]....
        /*0278*/ 	.word	0xffffffff


	//   ....[50]....
        /*027c*/ 	.word	0xffffffff


	//   ....[51]....
        /*0280*/ 	.word	0xffffffff


	//   ....[52]....
        /*0284*/ 	.word	0xffffffff


	//   ....[53]....
        /*0288*/ 	.word	0xffffffff


	//   ....[54]....
        /*028c*/ 	.word	0xffffffff


	//   ....[55]....
        /*0290*/ 	.word	0xffffffff


	//   ....[56]....
        /*0294*/ 	.word	0xffffffff


	//   ....[57]....
        /*0298*/ 	.word	0xffffffff


	//   ....[58]....
        /*029c*/ 	.word	0xffffffff


	//   ....[59]....
        /*02a0*/ 	.word	0xffffffff


	//   ....[60]....
        /*02a4*/ 	.word	0xffffffff


	//   ....[61]....
        /*02a8*/ 	.word	0xffffffff


	//   ....[62]....
        /*02ac*/ 	.word	0xffffffff


	//   ....[63]....
        /*02b0*/ 	.word	0xffffffff


	//   ....[64]....
        /*02b4*/ 	.word	0xffffffff


	//   ....[65]....
        /*02b8*/ 	.word	0xffffffff


	//   ....[66]....
        /*02bc*/ 	.word	0xffffffff


	//   ....[67]....
        /*02c0*/ 	.word	0xffffffff


	//   ....[68]....
        /*02c4*/ 	.word	0xffffffff


	//   ....[69]....
        /*02c8*/ 	.word	0xffffffff


	//   ....[70]....
        /*02cc*/ 	.word	0xffffffff


	//   ....[71]....
        /*02d0*/ 	.word	0xffffffff


	//   ....[72]....
        /*02d4*/ 	.word	0xffffffff


	//   ....[73]....
        /*02d8*/ 	.word	0xffffffff


	//   ....[74]....
        /*02dc*/ 	.word	0xffffffff


	//   ....[75]....
        /*02e0*/ 	.word	0xffffffff


	//   ....[76]....
        /*02e4*/ 	.word	0xffffffff


	//   ....[77]....
        /*02e8*/ 	.word	0xffffffff


	//   ....[78]....
        /*02ec*/ 	.word	0xffffffff


	//   ....[79]....
        /*02f0*/ 	.word	0xffffffff


	//   ....[80]....
        /*02f4*/ 	.word	0xffffffff


	//   ....[81]....
        /*02f8*/ 	.word	0xffffffff


	//   ....[82]....
        /*02fc*/ 	.word	0xffffffff


	//   ....[83]....
        /*0300*/ 	.word	0xffffffff


	//   ....[84]....
        /*0304*/ 	.word	0xffffffff


	//   ....[85]....
        /*0308*/ 	.word	0xffffffff


	//   ....[86]....
        /*030c*/ 	.word	0xffffffff


	//   ....[87]....
        /*0310*/ 	.word	0xffffffff


	//   ....[88]....
        /*0314*/ 	.word	0xffffffff


	//   ....[89]....
        /*0318*/ 	.word	0xffffffff


	//   ....[90]....
        /*031c*/ 	.word	0xffffffff


	//   ....[91]....
        /*0320*/ 	.word	0xffffffff


	//   ....[92]....
        /*0324*/ 	.word	0xffffffff


	//   ....[93]....
        /*0328*/ 	.word	0xffffffff


	//   ....[94]....
        /*032c*/ 	.word	0xffffffff


	//   ....[95]....
        /*0330*/ 	.word	0xffffffff


	//   ....[96]....
        /*0334*/ 	.word	0xffffffff


	//   ....[97]....
        /*0338*/ 	.word	0xffffffff


	//   ....[98]....
        /*033c*/ 	.word	0xffffffff


	//   ....[99]....
        /*0340*/ 	.word	0xffffffff


	//   ....[100]....
        /*0344*/ 	.word	0xffffffff


	//   ....[101]....
        /*0348*/ 	.word	0xffffffff


	//   ....[102]....
        /*034c*/ 	.word	0xffffffff


	//   ....[103]....
        /*0350*/ 	.word	0xffffffff


	//   ....[104]....
        /*0354*/ 	.word	0xffffffff


	//   ....[105]....
        /*0358*/ 	.word	0xffffffff


	//   ....[106]....
        /*035c*/ 	.word	0xffffffff


	//   ....[107]....
        /*0360*/ 	.word	0xffffffff


	//   ....[108]....
        /*0364*/ 	.word	0xffffffff


	//   ....[109]....
        /*0368*/ 	.word	0xffffffff


	//   ....[110]....
        /*036c*/ 	.word	0xffffffff


	//   ....[111]....
        /*0370*/ 	.word	0xffffffff


	//   ....[112]....
        /*0374*/ 	.word	0xffffffff


	//   ....[113]....
        /*0378*/ 	.word	0xffffffff


	//   ....[114]....
        /*037c*/ 	.word	0xffffffff


	//   ....[115]....
        /*0380*/ 	.word	0xffffffff


	//   ....[116]....
        /*0384*/ 	.word	0xffffffff


	//   ....[117]....
        /*0388*/ 	.word	0xffffffff


	//   ....[118]....
        /*038c*/ 	.word	0xffffffff


	//   ....[119]....
        /*0390*/ 	.word	0xffffffff


	//   ....[120]....
        /*0394*/ 	.word	0xffffffff


	//   ....[121]....
        /*0398*/ 	.word	0xffffffff


	//   ....[122]....
        /*039c*/ 	.word	0xffffffff


	//   ....[123]....
        /*03a0*/ 	.word	0xffffffff


	//   ....[124]....
        /*03a4*/ 	.word	0xffffffff


	//   ....[125]....
        /*03a8*/ 	.word	0xffffffff


	//   ....[126]....
        /*03ac*/ 	.word	0xffffffff


	//   ....[127]....
        /*03b0*/ 	.word	0xffffffff


	//   ....[128]....
        /*03b4*/ 	.word	0xffffffff


	//   ....[129]....
        /*03b8*/ 	.word	0xffffffff


	//   ....[130]....
        /*03bc*/ 	.word	0xffffffff


	//   ....[131]....
        /*03c0*/ 	.word	0xffffffff


	//   ....[132]....
        /*03c4*/ 	.word	0xffffffff


	//   ....[133]....
        /*03c8*/ 	.word	0xffffffff


	//   ....[134]....
        /*03cc*/ 	.word	0xffffffff


	//   ....[135]....
        /*03d0*/ 	.word	0xffffffff


	//   ....[136]....
        /*03d4*/ 	.word	0xffffffff


	//   ....[137]....
        /*03d8*/ 	.word	0xffffffff


	//   ....[138]....
        /*03dc*/ 	.word	0xffffffff


	//   ....[139]....
        /*03e0*/ 	.word	0xffffffff


	//   ....[140]....
        /*03e4*/ 	.word	0xffffffff


	//   ....[141]....
        /*03e8*/ 	.word	0xffffffff


	//   ....[142]....
        /*03ec*/ 	.word	0xffffffff


	//   ....[143]....
        /*03f0*/ 	.word	0xffffffff


	//   ....[144]....
        /*03f4*/ 	.word	0xffffffff


	//   ....[145]....
        /*03f8*/ 	.word	0xffffffff


	//   ....[146]....
        /*03fc*/ 	.word	0xffffffff


	//   ....[147]....
        /*0400*/ 	.word	0xffffffff


	//   ....[148]....
        /*0404*/ 	.word	0xffffffff


	//   ....[149]....
        /*0408*/ 	.word	0xffffffff


	//   ....[150]....
        /*040c*/ 	.word	0xffffffff


	//   ....[151]....
        /*0410*/ 	.word	0xffffffff


	//   ....[152]....
        /*0414*/ 	.word	0xffffffff


	//   ....[153]....
        /*0418*/ 	.word	0xffffffff


	//   ....[154]....
        /*041c*/ 	.word	0xffffffff


	//   ....[155]....
        /*0420*/ 	.word	0xffffffff


	//   ....[156]....
        /*0424*/ 	.word	0xffffffff


	//   ....[157]....
        /*0428*/ 	.word	0xffffffff


	//   ....[158]....
        /*042c*/ 	.word	0xffffffff


	//   ....[159]....
        /*0430*/ 	.word	0xffffffff


	//   ....[160]....
        /*0434*/ 	.word	0xffffffff


	//   ....[161]....
        /*0438*/ 	.word	0xffffffff


	//   ....[162]....
        /*043c*/ 	.word	0xffffffff


	//   ....[163]....
        /*0440*/ 	.word	0xffffffff


	//   ....[164]....
        /*0444*/ 	.word	0xffffffff


	//   ....[165]....
        /*0448*/ 	.word	0xffffffff


	//   ....[166]....
        /*044c*/ 	.word	0xffffffff


	//   ....[167]....
        /*0450*/ 	.word	0xffffffff


	//   ....[168]....
        /*0454*/ 	.word	0xffffffff


	//   ....[169]....
        /*0458*/ 	.word	0xffffffff


	//   ....[170]....
        /*045c*/ 	.word	0xffffffff


	//   ....[171]....
        /*0460*/ 	.word	0xffffffff


	//   ....[172]....
        /*0464*/ 	.word	0xffffffff


	//   ....[173]....
        /*0468*/ 	.word	0xffffffff


	//   ....[174]....
        /*046c*/ 	.word	0xffffffff


	//   ....[175]....
        /*0470*/ 	.word	0xffffffff


	//   ....[176]....
        /*0474*/ 	.word	0xffffffff


	//   ....[177]....
        /*0478*/ 	.word	0xffffffff


	//   ....[178]....
        /*047c*/ 	.word	0xffffffff


	//   ....[179]....
        /*0480*/ 	.word	0xffffffff


	//   ....[180]....
        /*0484*/ 	.word	0xffffffff


	//   ....[181]....
        /*0488*/ 	.word	0xffffffff


	//   ....[182]....
        /*048c*/ 	.word	0xffffffff


	//   ....[183]....
        /*0490*/ 	.word	0xffffffff


	//   ....[184]....
        /*0494*/ 	.word	0xffffffff


	//   ....[185]....
        /*0498*/ 	.word	0xffffffff


	//   ....[186]....
        /*049c*/ 	.word	0xffffffff


	//   ....[187]....
        /*04a0*/ 	.word	0xffffffff


	//   ....[188]....
        /*04a4*/ 	.word	0xffffffff


	//   ....[189]....
        /*04a8*/ 	.word	0xffffffff


	//   ....[190]....
        /*04ac*/ 	.word	0xffffffff


	//   ....[191]....
        /*04b0*/ 	.word	0xffffffff


	//   ....[192]....
        /*04b4*/ 	.word	0xffffffff


	//   ....[193]....
        /*04b8*/ 	.word	0xffffffff


	//   ....[194]....
        /*04bc*/ 	.word	0xffffffff


	//   ....[195]....
        /*04c0*/ 	.word	0x0500000f


	//   ....[196]....
        /*04c4*/ 	.word	0x0500000f


	//   ....[197]....
        /*04c8*/ 	.word	0x0500000f


	//   ....[198]....
        /*04cc*/ 	.word	0x0500000f


	//   ....[199]....
        /*04d0*/ 	.word	0x0500000f


	//   ....[200]....
        /*04d4*/ 	.word	0x0500000f


	//   ....[201]....
        /*04d8*/ 	.word	0x0500000f


	//   ....[202]....
        /*04dc*/ 	.word	0x0500000f


	//   ....[203]....
        /*04e0*/ 	.word	0x0500000f


	//   ....[204]....
        /*04e4*/ 	.word	0x0500000f


	//   ....[205]....
        /*04e8*/ 	.word	0x0500000f


	//   ....[206]....
        /*04ec*/ 	.word	0x0500000f


	//   ....[207]....
        /*04f0*/ 	.word	0x0500000f


	//   ....[208]....
        /*04f4*/ 	.word	0x0500000f


	//   ....[209]....
        /*04f8*/ 	.word	0x0500000f


	//   ....[210]....
        /*04fc*/ 	.word	0x0500000f


	//   ....[211]....
        /*0500*/ 	.word	0x0500000f


	//   ....[212]....
        /*0504*/ 	.word	0x0500000f


	//   ....[213]....
        /*0508*/ 	.word	0x0500000f


	//   ....[214]....
        /*050c*/ 	.word	0x0500000f


	//   ....[215]....
        /*0510*/ 	.word	0x0500000f


	//   ....[216]....
        /*0514*/ 	.word	0x0500000f


	//   ....[217]....
        /*0518*/ 	.word	0x0500000f


	//   ....[218]....
        /*051c*/ 	.word	0x0500000f


	//   ....[219]....
        /*0520*/ 	.word	0x0500000f


	//   ....[220]....
        /*0524*/ 	.word	0x0500000f


	//   ....[221]....
        /*0528*/ 	.word	0x0500000f


	//   ....[222]....
        /*052c*/ 	.word	0x0500000f


	//   ....[223]....
        /*0530*/ 	.word	0x0500000f


	//   ....[224]....
        /*0534*/ 	.word	0x0500000f


	//   ....[225]....
        /*0538*/ 	.word	0x0500000f


	//   ....[226]....
        /*053c*/ 	.word	0x0500000f


	//   ....[227]....
        /*0540*/ 	.word	0x0500000f


	//   ....[228]....
        /*0544*/ 	.word	0x0500000f


	//   ....[229]....
        /*0548*/ 	.word	0x0500000f


	//   ....[230]....
        /*054c*/ 	.word	0x0500000f


	//   ....[231]....
        /*0550*/ 	.word	0x0500000f


	//   ....[232]....
        /*0554*/ 	.word	0x0500000f


	//   ....[233]....
        /*0558*/ 	.word	0x0500000f


	//   ....[234]....
        /*055c*/ 	.word	0x0500000f


	//   ....[235]....
        /*0560*/ 	.word	0x0500000f


	//   ....[236]....
        /*0564*/ 	.word	0x0500000f


	//   ....[237]....
        /*0568*/ 	.word	0x0500000f


	//   ....[238]....
        /*056c*/ 	.word	0x0500000f


	//   ....[239]....
        /*0570*/ 	.word	0x0500000f


	//   ....[240]....
        /*0574*/ 	.word	0x0500000f


	//   ....[241]....
        /*0578*/ 	.word	0x0500000f


	//   ....[242]....
        /*057c*/ 	.word	0x0500000f


	//   ....[243]....
        /*0580*/ 	.word	0x0500000f


	//   ....[244]....
        /*0584*/ 	.word	0x0500000f


	//   ....[245]....
        /*0588*/ 	.word	0x0500000f


	//   ....[246]....
        /*058c*/ 	.word	0x0500000f


	//   ....[247]....
        /*0590*/ 	.word	0x0500000f


	//   ....[248]....
        /*0594*/ 	.word	0x0500000f


	//   ....[249]....
        /*0598*/ 	.word	0x0500000f


	//   ....[250]....
        /*059c*/ 	.word	0x0500000f


	//   ....[251]....
        /*05a0*/ 	.word	0x0500000f


	//   ....[252]....
        /*05a4*/ 	.word	0x0500000f


	//   ....[253]....
        /*05a8*/ 	.word	0x0500000f


	//   ....[254]....
        /*05ac*/ 	.word	0x0500000f


	//   ....[255]....
        /*05b0*/ 	.word	0x0500000f


	//   ....[0]....
        /*05b4*/ 	.word	0x0500000f


	//   ....[1]....
        /*05b8*/ 	.word	0x0500000f


	//   ....[2]....
        /*05bc*/ 	.word	0x0500000f


	//   ....[3]....
        /*05c0*/ 	.word	0x0500000f


	//   ....[4]....
        /*05c4*/ 	.word	0x0500000f


	//   ....[5]....
        /*05c8*/ 	.word	0x0500000f


	//   ....[6]....
        /*05cc*/ 	.word	0x0500000f


	//   ....[7]....
        /*05d0*/ 	.word	0x0500000f


	//   ....[8]....
        /*05d4*/ 	.word	0x0500000f


	//   ....[9]....
        /*05d8*/ 	.word	0x0500000f


	//   ....[10]....
        /*05dc*/ 	.word	0x0500000f


	//   ....[11]....
        /*05e0*/ 	.word	0x0500000f


	//   ....[12]....
        /*05e4*/ 	.word	0x0500000f


	//   ....[13]....
        /*05e8*/ 	.word	0x0500000f


	//   ....[14]....
        /*05ec*/ 	.word	0x0500000f


	//   ....[15]....
        /*05f0*/ 	.word	0x0500000f


	//   ....[16]....
        /*05f4*/ 	.word	0x0500000f


	//   ....[17]....
        /*05f8*/ 	.word	0x0500000f


	//   ....[18]....
        /*05fc*/ 	.word	0x0500000f


	//   ....[19]....
        /*0600*/ 	.word	0x0500000f


	//   ....[20]....
        /*0604*/ 	.word	0x0500000f


	//   ....[21]....
        /*0608*/ 	.word	0x0500000f


	//   ....[22]....
        /*060c*/ 	.word	0x0500000f


	//   ....[23]....
        /*0610*/ 	.word	0x0500000f


	//   ....[24]....
        /*0614*/ 	.word	0x0500000f


	//   ....[25]....
        /*0618*/ 	.word	0x0500000f


	//   ....[26]....
        /*061c*/ 	.word	0x0500000f


	//   ....[27]....
        /*0620*/ 	.word	0x0500000f


	//   ....[28]....
        /*0624*/ 	.word	0x0500000f


	//   ....[29]....
        /*0628*/ 	.word	0x0500000f


	//   ....[30]....
        /*062c*/ 	.word	0x0500000f


	//   ....[31]....
        /*0630*/ 	.word	0x0500000f


	//   ....[32]....
        /*0634*/ 	.word	0x0500000f


	//   ....[33]....
        /*0638*/ 	.word	0x0500000f


	//   ....[34]....
        /*063c*/ 	.word	0x0500000f


	//   ....[35]....
        /*0640*/ 	.word	0x0500000f


	//   ....[36]....
        /*0644*/ 	.word	0x0500000f


	//   ....[37]....
        /*0648*/ 	.word	0x0500000f


	//   ....[38]....
        /*064c*/ 	.word	0x0500000f


	//   ....[39]....
        /*0650*/ 	.word	0x0500000f


	//   ....[40]....
        /*0654*/ 	.word	0x0500000f


	//   ....[41]....
        /*0658*/ 	.word	0x0500000f


	//   ....[42]....
        /*065c*/ 	.word	0x0500000f


	//   ....[43]....
        /*0660*/ 	.word	0x0500000f


	//   ....[44]....
        /*0664*/ 	.word	0x0500000f


	//   ....[45]....
        /*0668*/ 	.word	0x0500000f


	//   ....[46]....
        /*066c*/ 	.word	0x0500000f


	//   ....[47]....
        /*0670*/ 	.word	0x0500000f


	//   ....[48]....
        /*0674*/ 	.word	0x0500000f


	//   ....[49]....
        /*0678*/ 	.word	0x0500000f


	//   ....[50]....
        /*067c*/ 	.word	0x0500000f


	//   ....[51]....
        /*0680*/ 	.word	0x0500000f


	//   ....[52]....
        /*0684*/ 	.word	0x0500000f


	//   ....[53]....
        /*0688*/ 	.word	0x0500000f


	//   ....[54]....
        /*068c*/ 	.word	0x0500000f


	//   ....[55]....
        /*0690*/ 	.word	0x0500000f


	//   ....[56]....
        /*0694*/ 	.word	0x0500000f


	//   ....[57]....
        /*0698*/ 	.word	0x0500000f


	//   ....[58]....
        /*069c*/ 	.word	0x0500000f


	//   ....[59]....
        /*06a0*/ 	.word	0x0500000f


	//   ....[60]....
        /*06a4*/ 	.word	0x0500000f


	//   ....[61]....
        /*06a8*/ 	.word	0x0500000f


	//   ....[62]....
        /*06ac*/ 	.word	0x0500000f


	//   ....[63]....
        /*06b0*/ 	.word	0x0500000f


	//   ....[64]....
        /*06b4*/ 	.word	0x0500000f


	//   ....[65]....
        /*06b8*/ 	.word	0x0500000f


	//   ....[66]....
        /*06bc*/ 	.word	0x0500000f


	//   ....[67]....
        /*06c0*/ 	.word	0x0500000f


	//   ....[68]....
        /*06c4*/ 	.word	0x0500000f


	//   ....[69]....
        /*06c8*/ 	.word	0x0500000f


	//   ....[70]....
        /*06cc*/ 	.word	0x0500000f


	//   ....[71]....
        /*06d0*/ 	.word	0x0500000f


	//   ....[72]....
        /*06d4*/ 	.word	0x0500000f


	//   ....[73]....
        /*06d8*/ 	.word	0x0500000f


	//   ....[74]....
        /*06dc*/ 	.word	0x0500000f


	//   ....[75]....
        /*06e0*/ 	.word	0x0500000f


	//   ....[76]....
        /*06e4*/ 	.word	0x0500000f


	//   ....[77]....
        /*06e8*/ 	.word	0x0500000f


	//   ....[78]....
        /*06ec*/ 	.word	0x0500000f


	//   ....[79]....
        /*06f0*/ 	.word	0x0500000f


	//----- nvinfo : EIATTR_COOP_GROUP_INSTR_OFFSETS
	.align		4
.L_140:
        /*06f4*/ 	.byte	0x04, 0x28
        /*06f6*/ 	.short	(.L_142 - .L_141)


	//   ....[0]....
.L_141:
        /*06f8*/ 	.word	0x00000060


	//   ....[1]....
        /*06fc*/ 	.word	0x00000130


	//   ....[2]....
        /*0700*/ 	.word	0x000001e0


	//   ....[3]....
        /*0704*/ 	.word	0x000003a0


	//   ....[4]....
        /*0708*/ 	.word	0x00000500


	//   ....[5]....
        /*070c*/ 	.word	0x00000620


	//   ....[6]....
        /*0710*/ 	.word	0x00000780


	//   ....[7]....
        /*0714*/ 	.word	0x00002f60


	//   ....[8]....
        /*0718*/ 	.word	0x00002f70


	//   ....[9]....
        /*071c*/ 	.word	0x00003620


	//   ....[10]....
        /*0720*/ 	.word	0x00003630


	//   ....[11]....
        /*0724*/ 	.word	0x00003ce0


	//   ....[12]....
        /*0728*/ 	.word	0x00003cf0


	//   ....[13]....
        /*072c*/ 	.word	0x00004390


	//   ....[14]....
        /*0730*/ 	.word	0x000043a0


	//   ....[15]....
        /*0734*/ 	.word	0x00005380


	//   ....[16]....
        /*0738*/ 	.word	0x00005390


	//   ....[17]....
        /*073c*/ 	.word	0x00005b20


	//   ....[18]....
        /*0740*/ 	.word	0x00005b30


	//   ....[19]....
        /*0744*/ 	.word	0x000062c0


	//   ....[20]....
        /*0748*/ 	.word	0x000062d0


	//   ....[21]....
        /*074c*/ 	.word	0x00006a60


	//   ....[22]....
        /*0750*/ 	.word	0x00006a70


	//   ....[23]....
        /*0754*/ 	.word	0x00007410


	//   ....[24]....
        /*0758*/ 	.word	0x00007420


	//   ....[25]....
        /*075c*/ 	.word	0x00007530


	//   ....[26]....
        /*0760*/ 	.word	0x00007540


	//   ....[27]....
        /*0764*/ 	.word	0x00007660


	//   ....[28]....
        /*0768*/ 	.word	0x00007670


	//   ....[29]....
        /*076c*/ 	.word	0x00007790


	//   ....[30]....
        /*0770*/ 	.word	0x000077a0


	//   ....[31]....
        /*0774*/ 	.word	0x00007b40


	//   ....[32]....
        /*0778*/ 	.word	0x00007b60


	//   ....[33]....
        /*077c*/ 	.word	0x00007c40


	//   ....[34]....
        /*0780*/ 	.word	0x00007c60


	//   ....[35]....
        /*0784*/ 	.word	0x00007d40


	//   ....[36]....
        /*0788*/ 	.word	0x00007d60


	//   ....[37]....
        /*078c*/ 	.word	0x00007e40


	//   ....[38]....
        /*0790*/ 	.word	0x00007e60


	//   ....[39]....
        /*0794*/ 	.word	0x00008350


	//   ....[40]....
        /*0798*/ 	.word	0x000088b0


	//   ....[41]....
        /*079c*/ 	.word	0x000088c0


	//   ....[42]....
        /*07a0*/ 	.word	0x000088d0


	//   ....[43]....
        /*07a4*/ 	.word	0x000088e0


	//   ....[44]....
        /*07a8*/ 	.word	0x0000a2d0


	//   ....[45]....
        /*07ac*/ 	.word	0x0000a2e0


	//   ....[46]....
        /*07b0*/ 	.word	0x0000a2f0


	//   ....[47]....
        /*07b4*/ 	.word	0x0000a300


	//   ....[48]....
        /*07b8*/ 	.word	0x0000d620


	//   ....[49]....
        /*07bc*/ 	.word	0x0000d650


	//   ....[50]....
        /*07c0*/ 	.word	0x0000dc70


	//   ....[51]....
        /*07c4*/ 	.word	0x0000dcd0


	//   ....[52]....
        /*07c8*/ 	.word	0x00010110


	//   ....[53]....
        /*07cc*/ 	.word	0x00010130


	//   ....[54]....
        /*07d0*/ 	.word	0x00010150


	//   ....[55]....
        /*07d4*/ 	.word	0x00010170


	//   ....[56]....
        /*07d8*/ 	.word	0x000116b0


	//   ....[57]....
        /*07dc*/ 	.word	0x000119c0


	//   ....[58]....
        /*07e0*/ 	.word	0x000119d0


	//   ....[59]....
        /*07e4*/ 	.word	0x00011a10


	//   ....[60]....
        /*07e8*/ 	.word	0x00012a60


	//   ....[61]....
        /*07ec*/ 	.word	0x00012aa0


	//   ....[62]....
        /*07f0*/ 	.word	0x00012ae0


	//   ....[63]....
        /*07f4*/ 	.word	0x00012b10


	//   ....[64]....
        /*07f8*/ 	.word	0x000130e0


	//   ....[65]....
        /*07fc*/ 	.word	0x00013110


	//   ....[66]....
        /*0800*/ 	.word	0x000131d0


	//   ....[67]....
        /*0804*/ 	.word	0x000131f0


	//   ....[68]....
        /*0808*/ 	.word	0x000132b0


	//   ....[69]....
        /*080c*/ 	.word	0x000132d0


	//   ....[70]....
        /*0810*/ 	.word	0x000133a0


	//   ....[71]....
        /*0814*/ 	.word	0x000133c0


	//   ....[72]....
        /*0818*/ 	.word	0x00013bb0


	//   ....[73]....
        /*081c*/ 	.word	0x00013bc0


	//   ....[74]....
        /*0820*/ 	.word	0x00013cd0


	//   ....[75]....
        /*0824*/ 	.word	0x00013ce0


	//   ....[76]....
        /*0828*/ 	.word	0x00013df0


	//   ....[77]....
        /*082c*/ 	.word	0x00013e00


	//   ....[78]....
        /*0830*/ 	.word	0x00013f10


	//   ....[79]....
        /*0834*/ 	.word	0x00013f20


	//   ....[80]....
        /*0838*/ 	.word	0x00014090


	//   ....[81]....
        /*083c*/ 	.word	0x00014240


	//   ....[82]....
        /*0840*/ 	.word	0x00014270


	//   ....[83]....
        /*0844*/ 	.word	0x000142a0


	//   ....[84]....
        /*0848*/ 	.word	0x000142d0


	//   ....[85]....
        /*084c*/ 	.word	0x00014300


	//   ....[86]....
        /*0850*/ 	.word	0x00014330


	//   ....[87]....
        /*0854*/ 	.word	0x000144a0


	//   ....[88]....
        /*0858*/ 	.word	0x000144d0


	//   ....[89]....
        /*085c*/ 	.word	0x00014500


	//   ....[90]....
        /*0860*/ 	.word	0x00014530


	//   ....[91]....
        /*0864*/ 	.word	0x00014560


	//   ....[92]....
        /*0868*/ 	.word	0x00014590


	//   ....[93]....
        /*086c*/ 	.word	0x00014620


	//   ....[94]....
        /*0870*/ 	.word	0x00014650


	//   ....[95]....
        /*0874*/ 	.word	0x000146d0


	//   ....[96]....
        /*0878*/ 	.word	0x000151a0


	//   ....[97]....
        /*087c*/ 	.word	0x00016d70


	//   ....[98]....
        /*0880*/ 	.word	0x00016d90


	//   ....[99]....
        /*0884*/ 	.word	0x00016e30


	//   ....[100]....
        /*0888*/ 	.word	0x00016e50


	//   ....[101]....
        /*088c*/ 	.word	0x00016ee0


	//   ....[102]....
        /*0890*/ 	.word	0x00016f00


	//   ....[103]....
        /*0894*/ 	.word	0x00016f90


	//   ....[104]....
        /*0898*/ 	.word	0x00016fb0


	//   ....[105]....
        /*089c*/ 	.word	0x00017040


	//   ....[106]....
        /*08a0*/ 	.word	0x00017060


	//   ....[107]....
        /*08a4*/ 	.word	0x000170f0


	//   ....[108]....
        /*08a8*/ 	.word	0x00017110


	//   ....[109]....
        /*08ac*/ 	.word	0x000171a0


	//   ....[110]....
        /*08b0*/ 	.word	0x000171c0


	//   ....[111]....
        /*08b4*/ 	.word	0x000171d0


	//   ....[112]....
        /*08b8*/ 	.word	0x00017250


	//   ....[113]....
        /*08bc*/ 	.word	0x00017990


	//   ....[114]....
        /*08c0*/ 	.word	0x000179c0


	//   ....[115]....
        /*08c4*/ 	.word	0x00017a20


	//   ....[116]....
        /*08c8*/ 	.word	0x00017a60


	//   ....[117]....
        /*08cc*/ 	.word	0x00017aa0


	//   ....[118]....
        /*08d0*/ 	.word	0x00017b00


	//   ....[119]....
        /*08d4*/ 	.word	0x00017b40


	//   ....[120]....
        /*08d8*/ 	.word	0x00017ba0


	//   ....[121]....
        /*08dc*/ 	.word	0x00017be0


	//   ....[122]....
        /*08e0*/ 	.word	0x00017c40


	//   ....[123]....
        /*08e4*/ 	.word	0x00017c80


	//   ....[124]....
        /*08e8*/ 	.word	0x00017ce0


	//   ....[125]....
        /*08ec*/ 	.word	0x00017d20


	//   ....[126]....
        /*08f0*/ 	.word	0x00017d80


	//   ....[127]....
        /*08f4*/ 	.word	0x00017da0


	//   ....[128]....
        /*08f8*/ 	.word	0x00017dd0


	//   ....[129]....
        /*08fc*/ 	.word	0x00018540


	//   ....[130]....
        /*0900*/ 	.word	0x00018570


	//   ....[131]....
        /*0904*/ 	.word	0x000185d0


	//   ....[132]....
        /*0908*/ 	.word	0x000185e0


	//   ....[133]....
        /*090c*/ 	.word	0x00018630


	//   ....[134]....
        /*0910*/ 	.word	0x00018640


	//   ....[135]....
        /*0914*/ 	.word	0x00018690


	//   ....[136]....
        /*0918*/ 	.word	0x000186a0


	//   ....[137]....
        /*091c*/ 	.word	0x000186f0


	//   ....[138]....
        /*0920*/ 	.word	0x00018700


	//   ....[139]....
        /*0924*/ 	.word	0x00018750


	//   ....[140]....
        /*0928*/ 	.word	0x00018760


	//   ....[141]....
        /*092c*/ 	.word	0x000187b0


	//   ....[142]....
        /*0930*/ 	.word	0x000187c0


	//   ....[143]....
        /*0934*/ 	.word	0x000187d0


	//   ....[144]....
        /*0938*/ 	.word	0x00018820


	//   ....[145]....
        /*093c*/ 	.word	0x00018a80


	//   ....[146]....
        /*0940*/ 	.word	0x00018aa0


	//   ....[147]....
        /*0944*/ 	.word	0x00018ab0


	//   ....[148]....
        /*0948*/ 	.word	0x00018b20


	//   ....[149]....
        /*094c*/ 	.word	0x00018b30


	//   ....[150]....
        /*0950*/ 	.word	0x00018ba0


	//   ....[151]....
        /*0954*/ 	.word	0x00018bb0


	//   ....[152]....
        /*0958*/ 	.word	0x00018c20


	//   ....[153]....
        /*095c*/ 	.word	0x00018c30


	//   ....[154]....
        /*0960*/ 	.word	0x00018ca0


	//   ....[155]....
        /*0964*/ 	.word	0x00018cb0


	//   ....[156]....
        /*0968*/ 	.word	0x00018d20


	//   ....[157]....
        /*096c*/ 	.word	0x00018d30


	//   ....[158]....
        /*0970*/ 	.word	0x00018da0


	//   ....[159]....
        /*0974*/ 	.word	0x00018db0


	//   ....[160]....
        /*0978*/ 	.word	0x00018dc0


	//   ....[161]....
        /*097c*/ 	.word	0x00019370


	//   ....[162]....
        /*0980*/ 	.word	0x000193b0


	//   ....[163]....
        /*0984*/ 	.word	0x000193f0


	//   ....[164]....
        /*0988*/ 	.word	0x00019410


	//   ....[165]....
        /*098c*/ 	.word	0x00019420


	//   ....[166]....
        /*0990*/ 	.word	0x00019440


	//   ....[167]....
        /*0994*/ 	.word	0x000194b0


	//   ....[168]....
        /*0998*/ 	.word	0x000194d0


	//   ....[169]....
        /*099c*/ 	.word	0x00019530


	//   ....[170]....
        /*09a0*/ 	.word	0x00019550


	//   ....[171]....
        /*09a4*/ 	.word	0x000195b0


	//   ....[172]....
        /*09a8*/ 	.word	0x000195d0


	//   ....[173]....
        /*09ac*/ 	.word	0x00019630


	//   ....[174]....
        /*09b0*/ 	.word	0x00019650


	//   ....[175]....
        /*09b4*/ 	.word	0x000196a0


	//   ....[176]....
        /*09b8*/ 	.word	0x000196c0


	//   ....[177]....
        /*09bc*/ 	.word	0x00019ac0


	//   ....[178]....
        /*09c0*/ 	.word	0x00019b10


	//   ....[179]....
        /*09c4*/ 	.word	0x00019b40


	//   ....[180]....
        /*09c8*/ 	.word	0x00019b50


	//   ....[181]....
        /*09cc*/ 	.word	0x00019b80


	//   ....[182]....
        /*09d0*/ 	.word	0x00019bb0


	//   ....[183]....
        /*09d4*/ 	.word	0x00019be0


	//   ....[184]....
        /*09d8*/ 	.word	0x00019c10


	//   ....[185]....
        /*09dc*/ 	.word	0x00019d90


	//   ....[186]....
        /*09e0*/ 	.word	0x00019dc0


	//   ....[187]....
        /*09e4*/ 	.word	0x00019df0


	//   ....[188]....
        /*09e8*/ 	.word	0x00019e20


	//   ....[189]....
        /*09ec*/ 	.word	0x00019e50


	//   ....[190]....
        /*09f0*/ 	.word	0x00019e80


	//   ....[191]....
        /*09f4*/ 	.word	0x00019f40


	//   ....[192]....
        /*09f8*/ 	.word	0x00019f60


	//   ....[193]....
        /*09fc*/ 	.word	0x00019fd0


	//   ....[194]....
        /*0a00*/ 	.word	0x0001a440


	//   ....[195]....
        /*0a04*/ 	.word	0x0001a760


	//   ....[196]....
        /*0a08*/ 	.word	0x0001a7f0


	//   ....[197]....
        /*0a0c*/ 	.word	0x0001a890


	//   ....[198]....
        /*0a10*/ 	.word	0x0001a920


	//   ....[199]....
        /*0a14*/ 	.word	0x0001a9c0


	//   ....[200]....
        /*0a18*/ 	.word	0x0001aa50


	//   ....[201]....
        /*0a1c*/ 	.word	0x0001aaf0


	//   ....[202]....
        /*0a20*/ 	.word	0x0001ab80


	//   ....[203]....
        /*0a24*/ 	.word	0x0001ac70


	//   ....[204]....
        /*0a28*/ 	.word	0x0001ad00


	//   ....[205]....
        /*0a2c*/ 	.word	0x0001ada0


	//   ....[206]....
        /*0a30*/ 	.word	0x0001ae30


	//   ....[207]....
        /*0a34*/ 	.word	0x0001aed0


	//   ....[208]....
        /*0a38*/ 	.word	0x0001af60


	//   ....[209]....
        /*0a3c*/ 	.word	0x0001b000


	//   ....[210]....
        /*0a40*/ 	.word	0x0001b090


	//   ....[211]....
        /*0a44*/ 	.word	0x0001b180


	//   ....[212]....
        /*0a48*/ 	.word	0x0001b210


	//   ....[213]....
        /*0a4c*/ 	.word	0x0001b2a0


	//   ....[214]....
        /*0a50*/ 	.word	0x0001b330


	//   ....[215]....
        /*0a54*/ 	.word	0x0001b3c0


	//   ....[216]....
        /*0a58*/ 	.word	0x0001b450


	//   ....[217]....
        /*0a5c*/ 	.word	0x0001b4e0


	//   ....[218]....
        /*0a60*/ 	.word	0x0001b570


	//   ....[219]....
        /*0a64*/ 	.word	0x0001b650


	//   ....[220]....
        /*0a68*/ 	.word	0x0001b700


	//   ....[221]....
        /*0a6c*/ 	.word	0x0001b790


	//   ....[222]....
        /*0a70*/ 	.word	0x0001b7e0


	//   ....[223]....
        /*0a74*/ 	.word	0x0001b830


	//   ....[224]....
        /*0a78*/ 	.word	0x0001b910


	//   ....[225]....
        /*0a7c*/ 	.word	0x0001b9a0


	//   ....[226]....
        /*0a80*/ 	.word	0x0001b9f0


	//   ....[227]....
        /*0a84*/ 	.word	0x0001ba40


	//   ....[228]....
        /*0a88*/ 	.word	0x0001bc50


	//   ....[229]....
        /*0a8c*/ 	.word	0x0001bca0


	//   ....[230]....
        /*0a90*/ 	.word	0x0001bd30


	//   ....[231]....
        /*0a94*/ 	.word	0x0001bdc0


	//   ....[232]....
        /*0a98*/ 	.word	0x0001be50


	//   ....[233]....
        /*0a9c*/ 	.word	0x0001bee0


	//   ....[234]....
        /*0aa0*/ 	.word	0x0001bf70


	//   ....[235]....
        /*0aa4*/ 	.word	0x0001c000


	//   ....[236]....
        /*0aa8*/ 	.word	0x0001c0c0


	//   ....[237]....
        /*0aac*/ 	.word	0x0001c3a0


	//   ....[238]....
        /*0ab0*/ 	.word	0x0001c490


	//   ....[239]....
        /*0ab4*/ 	.word	0x0001c530


	//   ....[240]....
        /*0ab8*/ 	.word	0x0001c590


	//   ....[241]....
        /*0abc*/ 	.word	0x0001c690


	//   ....[242]....
        /*0ac0*/ 	.word	0x0001c700


	//   ....[243]....
        /*0ac4*/ 	.word	0x0001c800


	//   ....[244]....
        /*0ac8*/ 	.word	0x0001c870


	//   ....[245]....
        /*0acc*/ 	.word	0x0001c970


	//   ....[246]....
        /*0ad0*/ 	.word	0x0001c9e0


	//   ....[247]....
        /*0ad4*/ 	.word	0x0001cae0


	//   ....[248]....
        /*0ad8*/ 	.word	0x0001cb50


	//   ....[249]....
        /*0adc*/ 	.word	0x0001cc50


	//   ....[250]....
        /*0ae0*/ 	.word	0x0001ccc0


	//   ....[251]....
        /*0ae4*/ 	.word	0x0001cdc0


	//   ....[252]....
        /*0ae8*/ 	.word	0x0001ce30


	//   ....[253]....
        /*0aec*/ 	.word	0x0001cf10


	//   ....[254]....
        /*0af0*/ 	.word	0x0001d000


	//   ....[255]....
        /*0af4*/ 	.word	0x0001d070


	//   ....[0]....
        /*0af8*/ 	.word	0x0001d0f0


	//   ....[1]....
        /*0afc*/ 	.word	0x0001d1a0


	//   ....[2]....
        /*0b00*/ 	.word	0x0001d220


	//   ....[3]....
        /*0b04*/ 	.word	0x0001d2f0


	//   ....[4]....
        /*0b08*/ 	.word	0x0001d370


	//   ....[5]....
        /*0b0c*/ 	.word	0x0001d440


	//   ....[6]....
        /*0b10*/ 	.word	0x0001d4c0


	//   ....[7]....
        /*0b14*/ 	.word	0x0001d590


	//   ....[8]....
        /*0b18*/ 	.word	0x0001d610


	//   ....[9]....
        /*0b1c*/ 	.word	0x0001d6e0


	//   ....[10]....
        /*0b20*/ 	.word	0x0001d760


	//   ....[11]....
        /*0b24*/ 	.word	0x0001d820


	//   ....[12]....
        /*0b28*/ 	.word	0x0001d8b0


	//   ....[13]....
        /*0b2c*/ 	.word	0x0001d960


	//   ....[14]....
        /*0b30*/ 	.word	0x0001da90


	//   ....[15]....
        /*0b34*/ 	.word	0x0001db30


	//   ....[16]....
        /*0b38*/ 	.word	0x0001dba0


	//   ....[17]....
        /*0b3c*/ 	.word	0x0001dc60


	//   ....[18]....
        /*0b40*/ 	.word	0x0001dcc0


	//   ....[19]....
        /*0b44*/ 	.word	0x0001dd80


	//   ....[20]....
        /*0b48*/ 	.word	0x0001dde0


	//   ....[21]....
        /*0b4c*/ 	.word	0x0001dea0


	//   ....[22]....
        /*0b50*/ 	.word	0x0001df00


	//   ....[23]....
        /*0b54*/ 	.word	0x0001dfc0


	//   ....[24]....
        /*0b58*/ 	.word	0x0001e020


	//   ....[25]....
        /*0b5c*/ 	.word	0x0001e0e0


	//   ....[26]....
        /*0b60*/ 	.word	0x0001e140


	//   ....[27]....
        /*0b64*/ 	.word	0x0001e200


	//   ....[28]....
        /*0b68*/ 	.word	0x0001e260


	//   ....[29]....
        /*0b6c*/ 	.word	0x0001e320


	//   ....[30]....
        /*0b70*/ 	.word	0x0001e410


	//   ....[31]....
        /*0b74*/ 	.word	0x0001e4b0


	//   ....[32]....
        /*0b78*/ 	.word	0x0001e510


	//   ....[33]....
        /*0b7c*/ 	.word	0x0001e5f0


	//   ....[34]....
        /*0b80*/ 	.word	0x0001e650


	//   ....[35]....
        /*0b84*/ 	.word	0x0001e730


	//   ....[36]....
        /*0b88*/ 	.word	0x0001e790


	//   ....[37]....
        /*0b8c*/ 	.word	0x0001e870


	//   ....[38]....
        /*0b90*/ 	.word	0x0001e8d0


	//   ....[39]....
        /*0b94*/ 	.word	0x0001e9b0


	//   ....[40]....
        /*0b98*/ 	.word	0x0001ea10


	//   ....[41]....
        /*0b9c*/ 	.word	0x0001eaf0


	//   ....[42]....
        /*0ba0*/ 	.word	0x0001eb50


	//   ....[43]....
        /*0ba4*/ 	.word	0x0001ec30


	//   ....[44]....
        /*0ba8*/ 	.word	0x0001ec90


	//   ....[45]....
        /*0bac*/ 	.word	0x0001ed60


	//   ....[46]....
        /*0bb0*/ 	.word	0x0001ee80


	//   ....[47]....
        /*0bb4*/ 	.word	0x0001ef30


	//   ....[48]....
        /*0bb8*/ 	.word	0x0001efe0


	//   ....[49]....
        /*0bbc*/ 	.word	0x0001f0b0


	//   ....[50]....
        /*0bc0*/ 	.word	0x0001f110


	//   ....[51]....
        /*0bc4*/ 	.word	0x0001f1f0


	//   ....[52]....
        /*0bc8*/ 	.word	0x0001f250


	//   ....[53]....
        /*0bcc*/ 	.word	0x0001f320


	//   ....[54]....
        /*0bd0*/ 	.word	0x0001f380


	//   ....[55]....
        /*0bd4*/ 	.word	0x0001f450


	//   ....[56]....
        /*0bd8*/ 	.word	0x0001f4b0


	//   ....[57]....
        /*0bdc*/ 	.word	0x0001f590


	//   ....[58]....
        /*0be0*/ 	.word	0x0001f5f0


	//   ....[59]....
        /*0be4*/ 	.word	0x0001f6c0


	//   ....[60]....
        /*0be8*/ 	.word	0x0001f720


	//   ....[61]....
        /*0bec*/ 	.word	0x0001f7e0


	//   ....[62]....
        /*0bf0*/ 	.word	0x0001f870


	//   ....[63]....
        /*0bf4*/ 	.word	0x0001f910


	//   ....[64]....
        /*0bf8*/ 	.word	0x0001fa30


	//   ....[65]....
        /*0bfc*/ 	.word	0x0001faa0


	//   ....[66]....
        /*0c00*/ 	.word	0x0001fb10


	//   ....[67]....
        /*0c04*/ 	.word	0x0001fb80


	//   ....[68]....
        /*0c08*/ 	.word	0x0001fbf0


	//   ....[69]....
        /*0c0c*/ 	.word	0x0001fc70


	//   ....[70]....
        /*0c10*/ 	.word	0x0001fd00


	//   ....[71]....
        /*0c14*/ 	.word	0x0001fd90


	//   ....[72]....
        /*0c18*/ 	.word	0x0001fe00


	//   ....[73]....
        /*0c1c*/ 	.word	0x0001fe70


	//   ....[74]....
        /*0c20*/ 	.word	0x0001fee0


	//   ....[75]....
        /*0c24*/ 	.word	0x0001ff60


	//   ....[76]....
        /*0c28*/ 	.word	0x0001ffd0


	//   ....[77]....
        /*0c2c*/ 	.word	0x00020070


	//   ....[78]....
        /*0c30*/ 	.word	0x00020100


	//   ....[79]....
        /*0c34*/ 	.word	0x00020220


	//----- nvinfo : EIATTR_REG_RECONFIG
	.align		4
.L_142:
        /*0c38*/ 	.byte	0x01, 0x54
	.zero		2


	//----- nvinfo : EIATTR_SYSCALL_OFFSETS
	.align		4
        /*0c3c*/ 	.byte	0x04, 0x46
        /*0c3e*/ 	.short	(.L_144 - .L_143)


	//   ....[0]....
.L_143:
        /*0c40*/ 	.word	0x00001890


	//   ....[1]....
        /*0c44*/ 	.word	0x000019e0


	//   ....[2]....
        /*0c48*/ 	.word	0x000084e0


	//   ....[3]....
        /*0c4c*/ 	.word	0x00008830


	//   ....[4]....
        /*0c50*/ 	.word	0x00016420


	//   ....[5]....
        /*0c54*/ 	.word	0x00016570


	//   ....[6]....
        /*0c58*/ 	.word	0x00016660


	//   ....[7]....
        /*0c5c*/ 	.word	0x00017620


	//----- nvinfo : EIATTR_MBARRIER_INSTR_OFFSETS
	.align		4
.L_144:
        /*0c60*/ 	.byte	0x04, 0x39
        /*0c62*/ 	.short	(.L_146 - .L_145)


	//   ....[0]....
.L_145:
        /*0c64*/ 	.word	0x00000250
        /*0c68*/ 	.word	0x000000ff
        /*0c6c*/ 	.word	0x00028800
        /*0c70*/ 	.short	0x0100
        /*0c72*/ 	.byte	0x08
	.zero		1


	//   ....[1]....
        /*0c74*/ 	.word	0x00000260
        /*0c78*/ 	.word	0x000000ff
        /*0c7c*/ 	.word	0x00028820
        /*0c80*/ 	.short	0x0100
        /*0c82*/ 	.byte	0x08
	.zero		1


	//   ....[2]....
        /*0c84*/ 	.word	0x00000350
        /*0c88*/ 	.word	0x000000ff
        /*0c8c*/ 	.word	0x00028830
        /*0c90*/ 	.short	0x0100
        /*0c92*/ 	.byte	0x08
	.zero		1


	//   ....[3]....
        /*0c94*/ 	.word	0x00000360
        /*0c98*/ 	.word	0x000000ff
        /*0c9c*/ 	.word	0x00028840
        /*0ca0*/ 	.short	0x0100
        /*0ca2*/ 	.byte	0x08
	.zero		1


	//   ....[4]....
        /*0ca4*/ 	.word	0x00000370
        /*0ca8*/ 	.word	0x000000ff
        /*0cac*/ 	.word	0x00028838
        /*0cb0*/ 	.short	0x0100
        /*0cb2*/ 	.byte	0x08
	.zero		1


	//   ....[5]....
        /*0cb4*/ 	.word	0x00000380
        /*0cb8*/ 	.word	0x000000ff
        /*0cbc*/ 	.word	0x00028848
        /*0cc0*/ 	.short	0x0100
        /*0cc2*/ 	.byte	0x08
	.zero		1


	//   ....[6]....
        /*0cc4*/ 	.word	0x000004b0
        /*0cc8*/ 	.word	0x000000ff
        /*0ccc*/ 	.word	0x00028850
        /*0cd0*/ 	.short	0x0100
        /*0cd2*/ 	.byte	0x08
	.zero		1


	//   ....[7]....
        /*0cd4*/ 	.word	0x000004c0
        /*0cd8*/ 	.word	0x000000ff
        /*0cdc*/ 	.word	0x00028860
        /*0ce0*/ 	.short	0x0100
        /*0ce2*/ 	.byte	0x08
	.zero		1


	//   ....[8]....
        /*0ce4*/ 	.word	0x000004d0
        /*0ce8*/ 	.word	0x000000ff
        /*0cec*/ 	.word	0x00028858
        /*0cf0*/ 	.short	0x0100
        /*0cf2*/ 	.byte	0x08
	.zero		1


	//   ....[9]....
        /*0cf4*/ 	.word	0x000004e0
        /*0cf8*/ 	.word	0x000000ff
        /*0cfc*/ 	.word	0x00028868
        /*0d00*/ 	.short	0x0100
        /*0d02*/ 	.byte	0x08
	.zero		1


	//   ....[10]....
        /*0d04*/ 	.word	0x000005d0
        /*0d08*/ 	.word	0x000000ff
        /*0d0c*/ 	.word	0x00028870
        /*0d10*/ 	.short	0x0100
        /*0d12*/ 	.byte	0x06
	.zero		1


	//   ....[11]....
        /*0d14*/ 	.word	0x000005e0
        /*0d18*/ 	.word	0x000000ff
        /*0d1c*/ 	.word	0x00028880
        /*0d20*/ 	.short	0x0100
        /*0d22*/ 	.byte	0x06
	.zero		1


	//   ....[12]....
        /*0d24*/ 	.word	0x000005f0
        /*0d28*/ 	.word	0x000000ff
        /*0d2c*/ 	.word	0x00028878
        /*0d30*/ 	.short	0x0100
        /*0d32*/ 	.byte	0x06
	.zero		1


	//   ....[13]....
        /*0d34*/ 	.word	0x00000600
        /*0d38*/ 	.word	0x000000ff
        /*0d3c*/ 	.word	0x00028888
        /*0d40*/ 	.short	0x0100
        /*0d42*/ 	.byte	0x06
	.zero		1


	//   ....[14]....
        /*0d44*/ 	.word	0x00000730
        /*0d48*/ 	.word	0x000000ff
        /*0d4c*/ 	.word	0x00028890
        /*0d50*/ 	.short	0x0100
        /*0d52*/ 	.byte	0x08
	.zero		1


	//   ....[15]....
        /*0d54*/ 	.word	0x00000740
        /*0d58*/ 	.word	0x000000ff
        /*0d5c*/ 	.word	0x000288a0
        /*0d60*/ 	.short	0x0100
        /*0d62*/ 	.byte	0x08
	.zero		1


	//   ....[16]....
        /*0d64*/ 	.word	0x00000750
        /*0d68*/ 	.word	0x000000ff
        /*0d6c*/ 	.word	0x00028898
        /*0d70*/ 	.short	0x0100
        /*0d72*/ 	.byte	0x08
	.zero		1


	//   ....[17]....
        /*0d74*/ 	.word	0x00000760
        /*0d78*/ 	.word	0x000000ff
        /*0d7c*/ 	.word	0x000288a8
        /*0d80*/ 	.short	0x0100
        /*0d82*/ 	.byte	0x08
	.zero		1


	//   ....[18]....
        /*0d84*/ 	.word	0x00000890
        /*0d88*/ 	.word	0x000000ff
        /*0d8c*/ 	.word	0x000288b0
        /*0d90*/ 	.short	0x0100
        /*0d92*/ 	.byte	0x08
	.zero		1


	//   ....[19]....
        /*0d94*/ 	.word	0x000008a0
        /*0d98*/ 	.word	0x000000ff
        /*0d9c*/ 	.word	0x000288c0
        /*0da0*/ 	.short	0x0100
        /*0da2*/ 	.byte	0x08
	.zero		1


	//   ....[20]....
        /*0da4*/ 	.word	0x000008b0
        /*0da8*/ 	.word	0x000000ff
        /*0dac*/ 	.word	0x000288b8
        /*0db0*/ 	.short	0x0100
        /*0db2*/ 	.byte	0x08
	.zero		1


	//   ....[21]....
        /*0db4*/ 	.word	0x000008c0
        /*0db8*/ 	.word	0x000000ff
        /*0dbc*/ 	.word	0x000288c8
        /*0dc0*/ 	.short	0x0100
        /*0dc2*/ 	.byte	0x08
	.zero		1


	//   ....[22]....
        /*0dc4*/ 	.word	0x00002f10
        /*0dc8*/ 	.word	0x0000005c
        /*0dcc*/ 	.word	0x00028890
        /*0dd0*/ 	.short	0x010a
        /*0dd2*/ 	.byte	0x3f
	.zero		1


	//   ....[23]....
        /*0dd4*/ 	.word	0x00005320
        /*0dd8*/ 	.word	0x0000005c
        /*0ddc*/ 	.word	0x00028890
        /*0de0*/ 	.short	0x010a
        /*0de2*/ 	.byte	0x3f
	.zero		1


	//   ....[24]....
        /*0de4*/ 	.word	0x00007250
        /*0de8*/ 	.word	0x0000005c
        /*0dec*/ 	.word	0x00028890
        /*0df0*/ 	.short	0x010a
        /*0df2*/ 	.byte	0x3f
	.zero		1


	//   ....[25]....
        /*0df4*/ 	.word	0x00007970
        /*0df8*/ 	.word	0x0000000b
        /*0dfc*/ 	.word	0x00000000
        /*0e00*/ 	.short	0x0101
        /*0e02*/ 	.byte	0x3f
	.zero		1


	//   ....[26]....
        /*0e04*/ 	.word	0x000079b0
        /*0e08*/ 	.word	0x0000005c
        /*0e0c*/ 	.word	0x000288b0
        /*0e10*/ 	.short	0x010a
        /*0e12*/ 	.byte	0x3f
	.zero		1


	//   ....[27]....
        /*0e14*/ 	.word	0x00007fe0
        /*0e18*/ 	.word	0x0000005c
        /*0e1c*/ 	.word	0x00000000
        /*0e20*/ 	.short	0x0101
        /*0e22*/ 	.byte	0x3f
	.zero		1


	//   ....[28]....
        /*0e24*/ 	.word	0x00008560
        /*0e28*/ 	.word	0x0000009c
        /*0e2c*/ 	.word	0x00028800
        /*0e30*/ 	.short	0x010a
        /*0e32*/ 	.byte	0x3f
	.zero		1


	//   ....[29]....
        /*0e34*/ 	.word	0x000085b0
        /*0e38*/ 	.word	0x0000009c
        /*0e3c*/ 	.word	0x00028800
        /*0e40*/ 	.short	0x010a
        /*0e42*/ 	.byte	0x3f
	.zero		1


	//   ....[30]....
        /*0e44*/ 	.word	0x00008b20
        /*0e48*/ 	.word	0x0000009c
        /*0e4c*/ 	.word	0x00028800
        /*0e50*/ 	.short	0x010a
        /*0e52*/ 	.byte	0x3f
	.zero		1


	//   ....[31]....
        /*0e54*/ 	.word	0x0000a540
        /*0e58*/ 	.word	0x0000009c
        /*0e5c*/ 	.word	0x00028800
        /*0e60*/ 	.short	0x010a
        /*0e62*/ 	.byte	0x3f
	.zero		1


	//   ....[32]....
        /*0e64*/ 	.word	0x0000be20
        /*0e68*/ 	.word	0x00000003
        /*0e6c*/ 	.word	0x00028830
        /*0e70*/ 	.short	0x010a
        /*0e72*/ 	.byte	0x3f
	.zero		1


	//   ....[33]....
        /*0e74*/ 	.word	0x0000be70
        /*0e78*/ 	.word	0x00000003
        /*0e7c*/ 	.word	0x00028830
        /*0e80*/ 	.short	0x010a
        /*0e82*/ 	.byte	0x3f
	.zero		1


	//   ....[34]....
        /*0e84*/ 	.word	0x0000ca80
        /*0e88*/ 	.word	0x00000003
        /*0e8c*/ 	.word	0x00000000
        /*0e90*/ 	.short	0x0101
        /*0e92*/ 	.byte	0x3f
	.zero		1


	//   ....[35]....
        /*0e94*/ 	.word	0x0000ebf0
        /*0e98*/ 	.word	0x00000005
        /*0e9c*/ 	.word	0x00028830
        /*0ea0*/ 	.short	0x010a
        /*0ea2*/ 	.byte	0x3f
	.zero		1


	//   ....[36]....
        /*0ea4*/ 	.word	0x0000ec40
        /*0ea8*/ 	.word	0x00000005
        /*0eac*/ 	.word	0x00028830
        /*0eb0*/ 	.short	0x010a
        /*0eb2*/ 	.byte	0x3f
	.zero		1


	//   ....[37]....
        /*0eb4*/ 	.word	0x0000f080
        /*0eb8*/ 	.word	0x00000005
        /*0ebc*/ 	.word	0x00028850
        /*0ec0*/ 	.short	0x010a
        /*0ec2*/ 	.byte	0x3f
	.zero		1


	//   ....[38]....
        /*0ec4*/ 	.word	0x0000f0c0
        /*0ec8*/ 	.word	0x00000005
        /*0ecc*/ 	.word	0x00028850
        /*0ed0*/ 	.short	0x010a
        /*0ed2*/ 	.byte	0x3f
	.zero		1


	//   ....[39]....
        /*0ed4*/ 	.word	0x00010c90
        /*0ed8*/ 	.word	0x00000003
        /*0edc*/ 	.word	0x00000000
        /*0ee0*/ 	.short	0x0101
        /*0ee2*/ 	.byte	0x3f
	.zero		1


	//   ....[40]....
        /*0ee4*/ 	.word	0x00010f60
        /*0ee8*/ 	.word	0x00000007
        /*0eec*/ 	.word	0x00000000
        /*0ef0*/ 	.short	0x0101
        /*0ef2*/ 	.byte	0x3f
	.zero		1


	//   ....[41]....
        /*0ef4*/ 	.word	0x00011590
        /*0ef8*/ 	.word	0x0000000b
        /*0efc*/ 	.word	0x00028850
        /*0f00*/ 	.short	0x010a
        /*0f02*/ 	.byte	0x3f
	.zero		1


	//   ....[42]....
        /*0f04*/ 	.word	0x00011610
        /*0f08*/ 	.word	0x0000000b
        /*0f0c*/ 	.word	0x00028850
        /*0f10*/ 	.short	0x010a
        /*0f12*/ 	.byte	0x3f
	.zero		1


	//   ....[43]....
        /*0f14*/ 	.word	0x00011bf0
        /*0f18*/ 	.word	0x00000005
        /*0f1c*/ 	.word	0x00000000
        /*0f20*/ 	.short	0x0101
        /*0f22*/ 	.byte	0x3f
	.zero		1


	//   ....[44]....
        /*0f24*/ 	.word	0x00013100
        /*0f28*/ 	.word	0x00000000
        /*0f2c*/ 	.word	0x00000000
        /*0f30*/ 	.short	0x0101
        /*0f32*/ 	.byte	0x3f
	.zero		1


	//   ....[45]....
        /*0f34*/ 	.word	0x00015280
        /*0f38*/ 	.word	0x00000016
        /*0f3c*/ 	.word	0x00028820
        /*0f40*/ 	.short	0x010a
        /*0f42*/ 	.byte	0x3f
	.zero		1


	//   ....[46]....
        /*0f44*/ 	.word	0x00015310
        /*0f48*/ 	.word	0x00000005
        /*0f4c*/ 	.word	0x000288a0
        /*0f50*/ 	.short	0x010a
        /*0f52*/ 	.byte	0x3f
	.zero		1


	//   ....[47]....
        /*0f54*/ 	.word	0x00015670
        /*0f58*/ 	.word	0x00000005
        /*0f5c*/ 	.word	0x000288c0
        /*0f60*/ 	.short	0x010a
        /*0f62*/ 	.byte	0x3f
	.zero		1


	//   ....[48]....
        /*0f64*/ 	.word	0x00015aa0
        /*0f68*/ 	.word	0x00000008
        /*0f6c*/ 	.word	0x000288a0
        /*0f70*/ 	.short	0x010a
        /*0f72*/ 	.byte	0x3f
	.zero		1


	//   ....[49]....
        /*0f74*/ 	.word	0x00015de0
        /*0f78*/ 	.word	0x00000008
        /*0f7c*/ 	.word	0x000288c0
        /*0f80*/ 	.short	0x010a
        /*0f82*/ 	.byte	0x3f
	.zero		1


	//   ....[50]....
        /*0f84*/ 	.word	0x00016b80
        /*0f88*/ 	.word	0x00000007
        /*0f8c*/ 	.word	0x00028840
        /*0f90*/ 	.short	0x010a
        /*0f92*/ 	.byte	0x3f
	.zero		1


	//   ....[51]....
        /*0f94*/ 	.word	0x00017300
        /*0f98*/ 	.word	0x00000007
        /*0f9c*/ 	.word	0x00028830
        /*0fa0*/ 	.short	0x0107
        /*0fa2*/ 	.byte	0x3f
	.zero		1


	//   ....[52]....
        /*0fa4*/ 	.word	0x000173d0
        /*0fa8*/ 	.word	0x00000007
        /*0fac*/ 	.word	0x00028830
        /*0fb0*/ 	.short	0x0101
        /*0fb2*/ 	.byte	0x3f
	.zero		1


	//   ....[53]....
        /*0fb4*/ 	.word	0x00017ed0
        /*0fb8*/ 	.word	0x00000016
        /*0fbc*/ 	.word	0x00028800
        /*0fc0*/ 	.short	0x0107
        /*0fc2*/ 	.byte	0x3f
	.zero		1


	//   ....[54]....
        /*0fc4*/ 	.word	0x00017fd0
        /*0fc8*/ 	.word	0x00000016
        /*0fcc*/ 	.word	0x00028800
        /*0fd0*/ 	.short	0x0101
        /*0fd2*/ 	.byte	0x3f
	.zero		1


	//   ....[55]....
        /*0fd4*/ 	.word	0x00018000
        /*0fd8*/ 	.word	0x00000016
        /*0fdc*/ 	.word	0x00028820
        /*0fe0*/ 	.short	0x010a
        /*0fe2*/ 	.byte	0x3f
	.zero		1


	//   ....[56]....
        /*0fe4*/ 	.word	0x00018390
        /*0fe8*/ 	.word	0x00000006
        /*0fec*/ 	.word	0x00028840
        /*0ff0*/ 	.short	0x010a
        /*0ff2*/ 	.byte	0x3f
	.zero		1


	//   ....[57]....
        /*0ff4*/ 	.word	0x000188b0
        /*0ff8*/ 	.word	0x00000006
        /*0ffc*/ 	.word	0x00028830
        /*1000*/ 	.short	0x0107
        /*1002*/ 	.byte	0x3f
	.zero		1


	//   ....[58]....
        /*1004*/ 	.word	0x00018970
        /*1008*/ 	.word	0x00000006
        /*100c*/ 	.word	0x00028830
        /*1010*/ 	.short	0x0101
        /*1012*/ 	.byte	0x3f
	.zero		1


	//   ....[59]....
        /*1014*/ 	.word	0x000189d0
        /*1018*/ 	.word	0x00000006
        /*101c*/ 	.word	0x00028860
        /*1020*/ 	.short	0x010a
        /*1022*/ 	.byte	0x3f
	.zero		1


	//   ....[60]....
        /*1024*/ 	.word	0x00018f10
        /*1028*/ 	.word	0x00000006
        /*102c*/ 	.word	0x00028850
        /*1030*/ 	.short	0x0107
        /*1032*/ 	.byte	0x3f
	.zero		1


	//   ....[61]....
        /*1034*/ 	.word	0x000190c0
        /*1038*/ 	.word	0x00000006
        /*103c*/ 	.word	0x00028850
        /*1040*/ 	.short	0x0101
        /*1042*/ 	.byte	0x3f
	.zero		1


	//   ....[62]....
        /*1044*/ 	.word	0x000192d0
        /*1048*/ 	.word	0x00000000
        /*104c*/ 	.word	0x00028860
        /*1050*/ 	.short	0x010a
        /*1052*/ 	.byte	0x3f
	.zero		1


	//   ....[63]....
        /*1054*/ 	.word	0x00019800
        /*1058*/ 	.word	0x00000000
        /*105c*/ 	.word	0x00028850
        /*1060*/ 	.short	0x0107
        /*1062*/ 	.byte	0x3f
	.zero		1


	//   ....[64]....
        /*1064*/ 	.word	0x000198c0
        /*1068*/ 	.word	0x00000000
        /*106c*/ 	.word	0x00028850
        /*1070*/ 	.short	0x0101
        /*1072*/ 	.byte	0x3f
	.zero		1


	//   ....[65]....
        /*1074*/ 	.word	0x0001a3c0
        /*1078*/ 	.word	0x00000004
        /*107c*/ 	.word	0x00028820
        /*1080*/ 	.short	0x010a
        /*1082*/ 	.byte	0x3f
	.zero		1


	//   ....[66]....
        /*1084*/ 	.word	0x0001a530
        /*1088*/ 	.word	0x00000005
        /*108c*/ 	.word	0x00028840
        /*1090*/ 	.short	0x010a
        /*1092*/ 	.byte	0x3f
	.zero		1


	//   ....[67]....
        /*1094*/ 	.word	0x0001a5d0
        /*1098*/ 	.word	0x00000019
        /*109c*/ 	.word	0x00028840
        /*10a0*/ 	.short	0x010a
        /*10a2*/ 	.byte	0x3f
	.zero		1


	//   ....[68]....
        /*10a4*/ 	.word	0x0001a610
        /*10a8*/ 	.word	0x00000005
        /*10ac*/ 	.word	0x00028860
        /*10b0*/ 	.short	0x010a
        /*10b2*/ 	.byte	0x3f
	.zero		1


	//   ....[69]....
        /*10b4*/ 	.word	0x0001a650
        /*10b8*/ 	.word	0x00000019
        /*10bc*/ 	.word	0x00028860
        /*10c0*/ 	.short	0x010a
        /*10c2*/ 	.byte	0x3f
	.zero		1


	//   ....[70]....
        /*10c4*/ 	.word	0x0001a6b0
        /*10c8*/ 	.word	0x0000005c
        /*10cc*/ 	.word	0x00028890
        /*10d0*/ 	.short	0x010a
        /*10d2*/ 	.byte	0x3f
	.zero		1


	//   ....[71]....
        /*10d4*/ 	.word	0x0001abc0
        /*10d8*/ 	.word	0x0000005c
        /*10dc*/ 	.word	0x00028890
        /*10e0*/ 	.short	0x010a
        /*10e2*/ 	.byte	0x3f
	.zero		1


	//   ....[72]....
        /*10e4*/ 	.word	0x0001b0d0
        /*10e8*/ 	.word	0x0000005c
        /*10ec*/ 	.word	0x00028890
        /*10f0*/ 	.short	0x010a
        /*10f2*/ 	.byte	0x3f
	.zero		1


	//   ....[73]....
        /*10f4*/ 	.word	0x0001b5a0
        /*10f8*/ 	.word	0x0000005c
        /*10fc*/ 	.word	0x000288b0
        /*1100*/ 	.short	0x010a
        /*1102*/ 	.byte	0x3f
	.zero		1


	//   ....[74]....
        /*1104*/ 	.word	0x0001b860
        /*1108*/ 	.word	0x0000009c
        /*110c*/ 	.word	0x00028800
        /*1110*/ 	.short	0x010a
        /*1112*/ 	.byte	0x3f
	.zero		1


	//   ....[75]....
        /*1114*/ 	.word	0x0001ba70
        /*1118*/ 	.word	0x0000009c
        /*111c*/ 	.word	0x00028800
        /*1120*/ 	.short	0x010a
        /*1122*/ 	.byte	0x3f
	.zero		1


	//   ....[76]....
        /*1124*/ 	.word	0x0001bac0
        /*1128*/ 	.word	0x00000003
        /*112c*/ 	.word	0x00028830
        /*1130*/ 	.short	0x010a
        /*1132*/ 	.byte	0x3f
	.zero		1


	//   ....[77]....
        /*1134*/ 	.word	0x0001bb10
        /*1138*/ 	.word	0x00000005
        /*113c*/ 	.word	0x00028830
        /*1140*/ 	.short	0x010a
        /*1142*/ 	.byte	0x3f
	.zero		1


	//   ....[78]....
        /*1144*/ 	.word	0x0001bb60
        /*1148*/ 	.word	0x00000005
        /*114c*/ 	.word	0x00028850
        /*1150*/ 	.short	0x010a
        /*1152*/ 	.byte	0x3f
	.zero		1


	//   ....[79]....
        /*1154*/ 	.word	0x0001bbb0
        /*1158*/ 	.word	0x0000000b
        /*115c*/ 	.word	0x00028850
        /*1160*/ 	.short	0x010a
        /*1162*/ 	.byte	0x3f
	.zero		1


	//   ....[80]....
        /*1164*/ 	.word	0x0001c180
        /*1168*/ 	.word	0x00000016
        /*116c*/ 	.word	0x00028820
        /*1170*/ 	.short	0x010a
        /*1172*/ 	.byte	0x3f
	.zero		1


	//   ....[81]....
        /*1174*/ 	.word	0x0001c1d0
        /*1178*/ 	.word	0x00000005
        /*117c*/ 	.word	0x000288a0
        /*1180*/ 	.short	0x010a
        /*1182*/ 	.byte	0x3f
	.zero		1


	//   ....[82]....
        /*1184*/ 	.word	0x0001c220
        /*1188*/ 	.word	0x00000005
        /*118c*/ 	.word	0x000288c0
        /*1190*/ 	.short	0x010a
        /*1192*/ 	.byte	0x3f
	.zero		1


	//   ....[83]....
        /*1194*/ 	.word	0x0001c270
        /*1198*/ 	.word	0x00000008
        /*119c*/ 	.word	0x000288a0
        /*11a0*/ 	.short	0x010a
        /*11a2*/ 	.byte	0x3f
	.zero		1


	//   ....[84]....
        /*11a4*/ 	.word	0x0001c2c0
        /*11a8*/ 	.word	0x00000008
        /*11ac*/ 	.word	0x000288c0
        /*11b0*/ 	.short	0x010a
        /*11b2*/ 	.byte	0x3f
	.zero		1


	//   ....[85]....
        /*11b4*/ 	.word	0x0001c3e0
        /*11b8*/ 	.word	0x00000007
        /*11bc*/ 	.word	0x00028840
        /*11c0*/ 	.short	0x010a
        /*11c2*/ 	.byte	0x3f
	.zero		1


	//   ....[86]....
        /*11c4*/ 	.word	0x0001d990
        /*11c8*/ 	.word	0x00000016
        /*11cc*/ 	.word	0x00028820
        /*11d0*/ 	.short	0x010a
        /*11d2*/ 	.byte	0x3f
	.zero		1


	//   ....[87]....
        /*11d4*/ 	.word	0x0001d9e0
        /*11d8*/ 	.word	0x00000006
        /*11dc*/ 	.word	0x00028840
        /*11e0*/ 	.short	0x010a
        /*11e2*/ 	.byte	0x3f
	.zero		1


	//   ....[88]....
        /*11e4*/ 	.word	0x0001e360
        /*11e8*/ 	.word	0x00000006
        /*11ec*/ 	.word	0x00028860
        /*11f0*/ 	.short	0x010a
        /*11f2*/ 	.byte	0x3f
	.zero		1


	//   ....[89]....
        /*11f4*/ 	.word	0x0001edd0
        /*11f8*/ 	.word	0x00000000
        /*11fc*/ 	.word	0x00028860
        /*1200*/ 	.short	0x010a
        /*1202*/ 	.byte	0x3f
	.zero		1


	//   ....[90]....
        /*1204*/ 	.word	0x00020140
        /*1208*/ 	.word	0x00000004
        /*120c*/ 	.word	0x00028820
        /*1210*/ 	.short	0x010a
        /*1212*/ 	.byte	0x3f
	.zero		1


	//   ....[91]....
        /*1214*/ 	.word	0x000202e0
        /*1218*/ 	.word	0x00000005
        /*121c*/ 	.word	0x00028840
        /*1220*/ 	.short	0x010a
        /*1222*/ 	.byte	0x3f
	.zero		1


	//   ....[92]....
        /*1224*/ 	.word	0x00020330
        /*1228*/ 	.word	0x00000019
        /*122c*/ 	.word	0x00028840
        /*1230*/ 	.short	0x010a
        /*1232*/ 	.byte	0x3f
	.zero		1


	//   ....[93]....
        /*1234*/ 	.word	0x00020380
        /*1238*/ 	.word	0x00000005
        /*123c*/ 	.word	0x00028860
        /*1240*/ 	.short	0x010a
        /*1242*/ 	.byte	0x3f
	.zero		1


	//----- nvinfo : EIATTR_NUM_MBARRIERS
	.align		4
.L_146:
        /*1244*/ 	.byte	0x03, 0x38
        /*1246*/ 	.short	0x0016


	//----- nvinfo : EIATTR_EXIT_INSTR_OFFSETS
	.align		4
        /*1248*/ 	.byte	0x04, 0x1c
        /*124a*/ 	.short	(.L_148 - .L_147)


	//   ....[0]....
.L_147:
        /*124c*/ 	.word	0x0001a6a0


	//----- nvinfo : EIATTR_MAX_THREADS
	.align		4
.L_148:
        /*1250*/ 	.byte	0x04, 0x05
        /*1252*/ 	.short	(.L_150 - .L_149)
.L_149:
        /*1254*/ 	.word	0x00000180
        /*1258*/ 	.word	0x00000001
        /*125c*/ 	.word	0x00000001


	//----- nvinfo : EIATTR_CRS_STACK_SIZE
	.align		4
.L_150:
        /*1260*/ 	.byte	0x04, 0x1e
        /*1262*/ 	.short	(.L_152 - .L_151)
.L_151:
        /*1264*/ 	.word	0x00000000


	//----- nvinfo : EIATTR_CBANK_PARAM_SIZE
	.align		4
.L_152:
        /*1268*/ 	.byte	0x03, 0x19
        /*126a*/ 	.short	0x0af0


	//----- nvinfo : EIATTR_PARAM_CBANK
	.align		4
        /*126c*/ 	.byte	0x04, 0x0a
        /*126e*/ 	.short	(.L_154 - .L_153)
	.align		4
.L_153:
        /*1270*/ 	.word	index@(.nv.constant0._ZN7cutlass13device_kernelIN5flash11enable_sm90INS1_16FlashAttnFwdSm90INS1_25CollectiveMainloopFwdSm90ILi2EN4cute5tupleIJNS5_1CILi1EEES8_S8_EEENS6_IJNS7_ILi128EEESA_SA_EEELi128ENS_6half_tEfNS_4arch4Sm90ELb0ELb0ELb1ELb1ELb1ELb1ELb0ELb1ELb1ELb1ELb0ELb0EEENS1_21CollectiveEpilogueFwdISB_S9_SC_SE_Li256ELb1ELb1ELb0ELb0EEENS1_36VarlenDynamicPersistentTileSchedulerILi128ELi128ELi256ELi128ELb0ELb1ELb1ELb0ELb1ELb1EEEEEEEEEvNT_6ParamsE)
        /*1274*/ 	.short	0x0210
        /*1276*/ 	.short	0x0af0


	//----- nvinfo : EIATTR_SW_WAR
	.align		4
.L_154:
        /*1278*/ 	.byte	0x04, 0x36
        /*127a*/ 	.short	(.L_156 - .L_155)
.L_155:
        /*127c*/ 	.word	0x00000008
.L_156:


//--------------------- .nv.info._ZN7cutlass13device_kernelIN5flash11enable_sm90INS1_16FlashAttnFwdSm90INS1_25CollectiveMainloopFwdSm90ILi2EN4cute5tupleIJNS5_1CILi1EEES8_S8_EEENS6_IJNS7_ILi128EEESA_SA_EEELi128ENS_6half_tEfNS_4arch4Sm90ELb0ELb1ELb1ELb0ELb1ELb0ELb0ELb1ELb1ELb1ELb0ELb0EEENS1_21CollectiveEpilogueFwdISB_S9_SC_SE_Li256ELb0ELb1ELb0ELb0EEENS1_30DynamicPersistentTileSchedulerILi256ELi128ELb0ELb1ELb1EEEEEEEEEvNT_6ParamsE --------------------------
	.section	.nv.info._ZN7cutlass13device_kernelIN5flash11enable_sm90INS1_16FlashAttnFwdSm90INS1_25CollectiveMainloopFwdSm90ILi2EN4cute5tupleIJNS5_1CILi1EEES8_S8_EEENS6_IJNS7_ILi128EEESA_SA_EEELi128ENS_6half_tEfNS_4arch4Sm90ELb0ELb1ELb1ELb0ELb1ELb0ELb0ELb1ELb1ELb1ELb0ELb0EEENS1_21CollectiveEpilogueFwdISB_S9_SC_SE_Li256ELb0ELb1ELb0ELb0EEENS1_30DynamicPersistentTileSchedulerILi256ELi128ELb0ELb1ELb1EEEEEEEEEvNT_6ParamsE,"",@"SHT_CUDA_INFO"
	.sectionflags	@""
	.align	4


	//----- nvinfo : EIATTR_CUDA_API_VERSION
	.align		4
        /*0000*/ 	.byte	0x04, 0x37
        /*0002*/ 	.short	(.L_158 - .L_157)
.L_157:
        /*0004*/ 	.word	0x00000082


	//----- nvinfo : EIATTR_KPARAM_INFO
	.align		4
.L_158:
        /*0008*/ 	.byte	0x04, 0x17
        /*000a*/ 	.short	(.L_160 - .L_159)
.L_159:
        /*000c*/ 	.word	0x00000000
        /*0010*/ 	.short	0x0000
        /*0012*/ 	.short	0x0070
        /*0014*/ 	.byte	0x00, 0xf0, 0x01, 0x2a


	//----- nvinfo : EIATTR_SPARSE_MMA_MASK
	.align		4
.L_160:
        /*0018*/ 	.byte	0x03, 0x50
        /*001a*/ 	.short	0x0000


	//----- nvinfo : EIATTR_MAXREG_COUNT
	.align		4
        /*001c*/ 	.byte	0x03, 0x1b
        /*001e*/ 	.short	0x00a8


	//----- nvinfo : EIATTR_NUM_BARRIERS
	.align		4
        /*0020*/ 	.byte	0x02, 0x4c
        /*0022*/ 	.byte	0x10
	.zero		1


	//----- nvinfo : EIATTR_EXTERNS
	.align		4
        /*0024*/ 	.byte	0x04, 0x0f
        /*0026*/ 	.short	(.L_162 - .L_161)


	//   ....[0]....
	.align		4
.L_161:
        /*0028*/ 	.word	index@(__assertfail)


	//----- nvinfo : EIATTR_MERCURY_ISA_VERSION
	.align		4
.L_162:
        /*002c*/ 	.byte	0x03, 0x5f
        /*002e*/ 	.short	0x0101


	//----- nvinfo : EIATTR_INT_WARP_WIDE_INSTR_OFFSETS
	.align		4
        /*0030*/ 	.byte	0x04, 0x31
        /*0032*/ 	.short	(.L_164 - .L_163)


	//   ....[0]....
.L_163:
        /*0034*/ 	.word	0x000000b0


	//   ....[1]....
        /*0038*/ 	.word	0x000000c0


	//   ....[2]....
        /*003c*/ 	.word	0x00000160


	//   ....[3]....
        /*0040*/ 	.word	0x000125d0


	//   ....[4]....
        /*0044*/ 	.word	0x00012660


	//   ....[5]....
        /*0048*/ 	.word	0x00015280


	//   ....[6]....
        /*004c*/ 	.word	0x00015310


	//----- nvinfo : EIATTR_COOP_GROUP_MASK_REGIDS
	.align		4
.L_164:
        /*0050*/ 	.byte	0x04, 0x29
        /*0052*/ 	.short	(.L_166 - .L_165)


	//   ....[0]....
.L_165:
        /*0054*/ 	.word	0xffffffff


	//   ....[1]....
        /*0058*/ 	.word	0xffffffff


	//   ....[2]....
        /*005c*/ 	.word	0xffffffff


	//   ....[3]....
        /*0060*/ 	.word	0xffffffff


	//   ....[4]....
        /*0064*/ 	.word	0xffffffff


	//   ....[5]....
        /*0068*/ 	.word	0xffffffff


	//   ....[6]....
        /*006c*/ 	.word	0xffffffff


	//   ....[7]....
        /*0070*/ 	.word	0xffffffff


	//   ....[8]....
        /*0074*/ 	.word	0xffffffff


	//   ....[9]....
        /*0078*/ 	.word	0xffffffff


	//   ....[10]....
        /*007c*/ 	.word	0xffffffff


	//   ....[11]....
        /*0080*/ 	.word	0xffffffff


	//   ....[12]....
        /*0084*/ 	.word	0xffffffff


	//   ....[13]....
        /*0088*/ 	.word	0xffffffff


	//   ....[14]....
        /*008c*/ 	.word	0xffffffff


	//   ....[15]....
        /*0090*/ 	.word	0xffffffff


	//   ....[16]....
        /*0094*/ 	.word	0xffffffff


	//   ....[17]....
        /*0098*/ 	.word	0xffffffff


	//   ....[18]....
        /*009c*/ 	.word	0xffffffff


	//   ....[19]....
        /*00a0*/ 	.word	0xffffffff


	//   ....[20]....
        /*00a4*/ 	.word	0xffffffff


	//   ....[21]....
        /*00a8*/ 	.word	0xffffffff


	//   ....[22]....
        /*00ac*/ 	.word	0xffffffff


	//   ....[23]....
        /*00b0*/ 	.word	0xffffffff


	//   ....[24]....
        /*00b4*/ 	.word	0xffffffff


	//   ....[25]....
        /*00b8*/ 	.word	0xffffffff


	//   ....[26]....
        /*00bc*/ 	.word	0xffffffff


	//   ....[27]....
        /*00c0*/ 	.word	0xffffffff


	//   ....[28]....
        /*00c4*/ 	.word	0xffffffff


	//   ....[29]....
        /*00c8*/ 	.word	0xffffffff


	//   ....[30]....
        /*00cc*/ 	.word	0xffffffff


	//   ....[31]....
        /*00d0*/ 	.word	0xffffffff


	//   ....[32]....
        /*00d4*/ 	.word	0xffffffff


	//   ....[33]....
        /*00d8*/ 	.word	0xffffffff


	//   ....[34]....
        /*00dc*/ 	.word	0xffffffff


	//   ....[35]....
        /*00e0*/ 	.word	0xffffffff


	//   ....[36]....
        /*00e4*/ 	.word	0xffffffff


	//   ....[37]....
        /*00e8*/ 	.word	0xffffffff


	//   ....[38]....
        /*00ec*/ 	.word	0xffffffff


	//   ....[39]....
        /*00f0*/ 	.word	0xffffffff


	//   ....[40]....
        /*00f4*/ 	.word	0xffffffff


	//   ....[41]....
        /*00f8*/ 	.word	0xffffffff


	//   ....[42]....
        /*00fc*/ 	.word	0xffffffff


	//   ....[43]....
        /*0100*/ 	.word	0xffffffff


	//   ....[44]....
        /*0104*/ 	.word	0xffffffff


	//   ....[45]....
        /*0108*/ 	.word	0xffffffff


	//   ....[46]....
        /*010c*/ 	.word	0xffffffff


	//   ....[47]....
        /*0110*/ 	.word	0xffffffff


	//   ....[48]....
        /*0114*/ 	.word	0xffffffff


	//   ....[49]....
        /*0118*/ 	.word	0xffffffff


	//   ....[50]....
        /*011c*/ 	.word	0xffffffff


	//   ....[51]....
        /*0120*/ 	.word	0xffffffff


	//   ....[52]....
        /*0124*/ 	.word	0xffffffff


	//   ....[53]....
        /*0128*/ 	.word	0xffffffff


	//   ....[54]....
        /*012c*/ 	.word	0xffffffff


	//   ....[55]....
        /*0130*/ 	.word	0xffffffff


	//   ....[56]....
        /*0134*/ 	.word	0xffffffff


	//   ....[57]....
        /*0138*/ 	.word	0xffffffff


	//   ....[58]....
        /*013c*/ 	.word	0xffffffff


	//   ....[59]....
        /*0140*/ 	.word	0xffffffff


	//   ....[60]....
        /*0144*/ 	.word	0xffffffff


	//   ....[61]....
        /*0148*/ 	.word	0xffffffff


	//   ....[62]....
        /*014c*/ 	.word	0xffffffff


	//   ....[63]....
        /*0150*/ 	.word	0xffffffff


	//   ....[64]....
        /*0154*/ 	.word	0xffffffff


	//   ....[65]....
        /*0158*/ 	.word	0xffffffff


	//   ....[66]....
        /*015c*/ 	.word	0xffffffff


	//   ....[67]....
        /*0160*/ 	.word	0xffffffff


	//   ....[68]....
        /*0164*/ 	.word	0xffffffff


	//   ....[69]....
        /*0168*/ 	.word	0xffffffff


	//   ....[70]....
        /*016c*/ 	.word	0xffffffff


	//   ....[71]....
        /*0170*/ 	.word	0xffffffff


	//   ....[72]....
        /*0174*/ 	.word	0xffffffff


	//   ....[73]....
        /*0178*/ 	.word	0xffffffff


	//   ....[74]....
        /*017c*/ 	.word	0xffffffff


	//   ....[75]....
        /*0180*/ 	.word	0xffffffff


	//   ....[76]....
        /*0184*/ 	.word	0xffffffff


	//   ....[77]....
        /*0188*/ 	.word	0xffffffff


	//   ....[78]....
        /*018c*/ 	.word	0xffffffff


	//   ....[79]....
        /*0190*/ 	.word	0xffffffff


	//   ....[80]....
        /*0194*/ 	.word	0xffffffff


	//   ....[81]....
        /*0198*/ 	.word	0xffffffff


	//   ....[82]....
        /*019c*/ 	.word	0xffffffff


	//   ....[83]....
        /*01a0*/ 	.word	0xffffffff


	//   ....[84]....
        /*01a4*/ 	.word	0xffffffff


	//   ....[85]....
        /*01a8*/ 	.word	0xffffffff


	//   ....[86]....
        /*01ac*/ 	.word	0xffffffff


	//   ....[87]....
        /*01b0*/ 	.word	0xffffffff


	//   ....[88]....
        /*01b4*/ 	.word	0xffffffff


	//   ....[89]....
        /*01b8*/ 	.word	0xffffffff


	//   ....[90]....
        /*01bc*/ 	.word	0xffffffff


	//   ....[91]....
        /*01c0*/ 	.word	0xffffffff


	//   ....[92]....
        /*01c4*/ 	.word	0xffffffff


	//   ....[93]....
        /*01c8*/ 	.word	0xffffffff


	//   ....[94]....
        /*01cc*/ 	.word	0xffffffff


	//   ....[95]....
        /*01d0*/ 	.word	0xffffffff


	//   ....[96]....
        /*01d4*/ 	.word	0xffffffff


	//   ....[97]....
        /*01d8*/ 	.word	0xffffffff


	//   ....[98]....
        /*01dc*/ 	.word	0xffffffff


	//   ....[99]....
        /*01e0*/ 	.word	0xffffffff


	//   ....[100]....
        /*01e4*/ 	.word	0xffffffff


	//   ....[101]....
        /*01e8*/ 	.word	0xffffffff


	//   ....[102]....
        /*01ec*/ 	.word	0xffffffff


	//   ....[103]....
        /*01f0*/ 	.word	0xffffffff


	//   ....[104]....
        /*01f4*/ 	.word	0xffffffff


	//   ....[105]....
        /*01f8*/ 	.word	0xffffffff


	//   ....[106]....
        /*01fc*/ 	.word	0xffffffff


	//   ....[107]....
        /*0200*/ 	.word	0xffffffff


	//   ....[108]....
        /*0204*/ 	.word	0xffffffff


	//   ....[109]....
        /*0208*/ 	.word	0xffffffff


	//   ....[110]....
        /*020c*/ 	.word	0xffffffff


	//   ....[111]....
        /*0210*/ 	.word	0xffffffff


	//   ....[112]....
        /*0214*/ 	.word	0xffffffff


	//   ....[113]....
        /*0218*/ 	.word	0xffffffff


	//   ....[114]....
        /*021c*/ 	.word	0xffffffff


	//   ....[115]....
        /*0220*/ 	.word	0xffffffff


	//   ....[116]....
        /*0224*/ 	.word	0xffffffff


	//   ....[117]....
        /*0228*/ 	.word	0xffffffff


	//   ....[118]....
        /*022c*/ 	.word	0xffffffff


	//   ....[119]....
        /*0230*/ 	.word	0xffffffff


	//   ....[120]....
        /*0234*/ 	.word	0xffffffff


	//   ....[121]....
        /*0238*/ 	.word	0xffffffff


	//   ....[122]....
        /*023c*/ 	.word	0xffffffff


	//   ....[123]....
        /*0240*/ 	.word	0xffffffff


	//   ....[124]....
        /*0244*/ 	.word	0xffffffff


	//   ....[125]....
        /*0248*/ 	.word	0xffffffff


	//   ....[126]....
        /*024c*/ 	.word	0xffffffff


	//   ....[127]....
        /*0250*/ 	.word	0xffffffff


	//   ....[128]....
        /*0254*/ 	.word	0xffffffff


	//   ....[129]....
        /*0258*/ 	.word	0xffffffff


	//   ....[130]....
        /*025c*/ 	.word	0xffffffff


	//   ....[131]....
        /*0260*/ 	.word	0xffffffff


	//   ....[132]....
        /*0264*/ 	.word	0xffffffff


	//   ....[133]....
        /*0268*/ 	.word	0xffffffff


	//   ....[134]....
        /*026c*/ 	.word	0xffffffff


	//   ....[135]....
        /*0270*/ 	.word	0xffffffff


	//   ....[136]....
        /*0274*/ 	.word	0x0500000f


	//   ....[137]....
        /*0278*/ 	.word	0x0500000f


	//   ....[138]....
        /*027c*/ 	.word	0x0500000f


	//   ....[139]....
        /*0280*/ 	.word	0x0500000f


	//   ....[140]....
        /*0284*/ 	.word	0x0500000f


	//   ....[141]....
        /*0288*/ 	.word	0x0500000f


	//   ....[142]....
        /*028c*/ 	.word	0x0500000f


	//   ....[143]....
        /*0290*/ 	.word	0x0500000f


	//   ....[144]....
        /*0294*/ 	.word	0x0500000f


	//   ....[145]....
        /*0298*/ 	.word	0x0500000f


	//   ....[146]....
        /*029c*/ 	.word	0x0500000f


	//   ....[147]....
        /*02a0*/ 	.word	0x0500000f


	//   ....[148]....
        /*02a4*/ 	.word	0x0500000f


	//   ....[149]....
        /*02a8*/ 	.word	0x0500000f


	//   ....[150]....
        /*02ac*/ 	.word	0x0500000f


	//   ....[151]....
        /*02b0*/ 	.word	0x0500000f


	//   ....[152]....
        /*02b4*/ 	.word	0x0500000f


	//   ....[153]....
        /*02b8*/ 	.word	0x0500000f


	//   ....[154]....
        /*02bc*/ 	.word	0x0500000f


	//   ....[155]....
        /*02c0*/ 	.word	0x0500000f


	//   ....[156]....
        /*02c4*/ 	.word	0x0500000f


	//   ....[157]....
        /*02c8*/ 	.word	0x0500000f


	//   ....[158]....
        /*02cc*/ 	.word	0x0500000f


	//   ....[159]....
        /*02d0*/ 	.word	0x0500000f


	//   ....[160]....
        /*02d4*/ 	.word	0x0500000f


	//   ....[161]....
        /*02d8*/ 	.word	0x0500000f


	//   ....[162]....
        /*02dc*/ 	.word	0x0500000f


	//   ....[163]....
        /*02e0*/ 	.word	0x0500000f


	//   ....[164]....
        /*02e4*/ 	.word	0x0500000f


	//   ....[165]....
        /*02e8*/ 	.word	0x0500000f


	//   ....[166]....
        /*02ec*/ 	.word	0x0500000f


	//   ....[167]....
        /*02f0*/ 	.word	0x0500000f


	//   ....[168]....
        /*02f4*/ 	.word	0x0500000f


	//   ....[169]....
        /*02f8*/ 	.word	0x0500000f


	//   ....[170]....
        /*02fc*/ 	.word	0x0500000f


	//   ....[171]....
        /*0300*/ 	.word	0x0500000f


	//   ....[172]....
        /*0304*/ 	.word	0x0500000f


	//   ....[173]....
        /*0308*/ 	.word	0x0500000f


	//   ....[174]....
        /*030c*/ 	.word	0x0500000f


	//   ....[175]....
        /*0310*/ 	.word	0x0500000f


	//   ....[176]....
        /*0314*/ 	.word	0x0500000f


	//   ....[177]....
        /*0318*/ 	.word	0x0500000f


	//   ....[178]....
        /*031c*/ 	.word	0x0500000f


	//   ....[179]....
        /*0320*/ 	.word	0x0500000f


	//   ....[180]....
        /*0324*/ 	.word	0x0500000f


	//   ....[181]....
        /*0328*/ 	.word	0x0500000f


	//   ....[182]....
        /*032c*/ 	.word	0x0500000f


	//   ....[183]....
        /*0330*/ 	.word	0x0500000f


	//   ....[184]....
        /*0334*/ 	.word	0x0500000f


	//   ....[185]....
        /*0338*/ 	.word	0x0500000f


	//   ....[186]....
        /*033c*/ 	.word	0x0500000f


	//   ....[187]....
        /*0340*/ 	.word	0x0500000f


	//   ....[188]....
        /*0344*/ 	.word	0x0500000f


	//   ....[189]....
        /*0348*/ 	.word	0x0500000f


	//   ....[190]....
        /*034c*/ 	.word	0x0500000f


	//   ....[191]....
        /*0350*/ 	.word	0x0500000f


	//   ....[192]....
        /*0354*/ 	.word	0x0500000f


	//   ....[193]....
        /*0358*/ 	.word	0x0500000f


	//   ....[194]....
        /*035c*/ 	.word	0x0500000f


	//   ....[195]....
        /*0360*/ 	.word	0x0500000f


	//   ....[196]....
        /*0364*/ 	.word	0x0500000f


	//   ....[197]....
        /*0368*/ 	.word	0x0500000f


	//   ....[198]....
        /*036c*/ 	.word	0x0500000f


	//   ....[199]....
        /*0370*/ 	.word	0x0500000f


	//   ....[200]....
        /*0374*/ 	.word	0x0500000f


	//   ....[201]....
        /*0378*/ 	.word	0x0500000f


	//   ....[202]....
        /*037c*/ 	.word	0x0500000f


	//   ....[203]....
        /*0380*/ 	.word	0x0500000f


	//   ....[204]....
        /*0384*/ 	.word	0x0500000f


	//   ....[205]....
        /*0388*/ 	.word	0x0500000f


	//   ....[206]....
        /*038c*/ 	.word	0x0500000f


	//   ....[207]....
        /*0390*/ 	.word	0x0500000f


	//   ....[208]....
        /*0394*/ 	.word	0x0500000f


	//   ....[209]....
        /*0398*/ 	.word	0x0500000f


	//   ....[210]....
        /*039c*/ 	.word	0x0500000f


	//   ....[211]....
        /*03a0*/ 	.word	0x0500000f


	//   ....[212]....
        /*03a4*/ 	.word	0x0500000f


	//   ....[213]....
        /*03a8*/ 	.word	0x0500000f


	//   ....[214]....
        /*03ac*/ 	.word	0x0500000f


	//   ....[215]....
        /*03b0*/ 	.word	0x0500000f


	//   ....[216]....
        /*03b4*/ 	.word	0x0500000f


	//   ....[217]....
        /*03b8*/ 	.word	0x0500000f


	//   ....[218]....
        /*03bc*/ 	.word	0x0500000f


	//----- nvinfo : EIATTR_COOP_GROUP_INSTR_OFFSETS
	.align		4
.L_166:
        /*03c0*/ 	.byte	0x04, 0x28
        /*03c2*/ 	.short	(.L_168 - .L_167)


	//   ....[0]....
.L_167:
        /*03c4*/ 	.word	0x00000070


	//   ....[1]....
        /*03c8*/ 	.word	0x00000080


	//   ....[2]....
        /*03cc*/ 	.word	0x000002c0


	//   ....[3]....
        /*03d0*/ 	.word	0x00000420


	//   ....[4]....
        /*03d4*/ 	.word	0x00000540


	//   ....[5]....
        /*03d8*/ 	.word	0x000006a0


	//   ....[6]....
        /*03dc*/ 	.word	0x00001730


	//   ....[7]....
        /*03e0*/ 	.word	0x00002100


	//   ....[8]....
        /*03e4*/ 	.word	0x00002a30


	//   ....[9]....
        /*03e8*/ 	.word	0x00003c00


	//   ....[10]....
        /*03ec*/ 	.word	0x00003d10


	//   ....[11]....
        /*03f0*/ 	.word	0x00004660


	//   ....[12]....
        /*03f4*/ 	.word	0x000046d0


	//   ....[13]....
        /*03f8*/ 	.word	0x00005ec0


	//   ....[14]....
        /*03fc*/ 	.word	0x00006830


	//   ....[15]....
        /*0400*/ 	.word	0x00007410


	//   ....[16]....
        /*0404*/ 	.word	0x00007480


	//   ....[17]....
        /*0408*/ 	.word	0x00007dd0


	//   ....[18]....
        /*040c*/ 	.word	0x00007e30


	//   ....[19]....
        /*0410*/ 	.word	0x0000a4c0


	//   ....[20]....
        /*0414*/ 	.word	0x0000a510


	//   ....[21]....
        /*0418*/ 	.word	0x0000a530


	//   ....[22]....
        /*041c*/ 	.word	0x0000a550


	//   ....[23]....
        /*0420*/ 	.word	0x0000c2e0


	//   ....[24]....
        /*0424*/ 	.word	0x0000cc40


	//   ....[25]....
        /*0428*/ 	.word	0x0000d7c0


	//   ....[26]....
        /*042c*/ 	.word	0x0000d7e0


	//   ....[27]....
        /*0430*/ 	.word	0x0000e200


	//   ....[28]....
        /*0434*/ 	.word	0x0000e260


	//   ....[29]....
        /*0438*/ 	.word	0x0000f340


	//   ....[30]....
        /*043c*/ 	.word	0x0000f370


	//   ....[31]....
        /*0440*/ 	.word	0x0000f430


	//   ....[32]....
        /*0444*/ 	.word	0x0000f450


	//   ....[33]....
        /*0448*/ 	.word	0x000105b0


	//   ....[34]....
        /*044c*/ 	.word	0x00010610


	//   ....[35]....
        /*0450*/ 	.word	0x00010660


	//   ....[36]....
        /*0454*/ 	.word	0x000106c0


	//   ....[37]....
        /*0458*/ 	.word	0x00010b90


	//   ....[38]....
        /*045c*/ 	.word	0x00010bd0


	//   ....[39]....
        /*0460*/ 	.word	0x00010c90


	//   ....[40]....
        /*0464*/ 	.word	0x00010cb0


	//   ....[41]....
        /*0468*/ 	.word	0x00010d70


	//   ....[42]....
        /*046c*/ 	.word	0x00010d90


	//   ....[43]....
        /*0470*/ 	.word	0x00010e60


	//   ....[44]....
        /*0474*/ 	.word	0x00010e80


	//   ....[45]....
        /*0478*/ 	.word	0x00011520


	//   ....[46]....
        /*047c*/ 	.word	0x00011540


	//   ....[47]....
        /*0480*/ 	.word	0x00011600


	//   ....[48]....
        /*0484*/ 	.word	0x00011620


	//   ....[49]....
        /*0488*/ 	.word	0x000116e0


	//   ....[50]....
        /*048c*/ 	.word	0x00011700


	//   ....[51]....
        /*0490*/ 	.word	0x000117d0


	//   ....[52]....
        /*0494*/ 	.word	0x000117f0


	//   ....[53]....
        /*0498*/ 	.word	0x00011960


	//   ....[54]....
        /*049c*/ 	.word	0x000130e0


	//   ....[55]....
        /*04a0*/ 	.word	0x00013100


	//   ....[56]....
        /*04a4*/ 	.word	0x00013110


	//   ....[57]....
        /*04a8*/ 	.word	0x00013150


	//   ....[58]....
        /*04ac*/ 	.word	0x000131d0


	//   ....[59]....
        /*04b0*/ 	.word	0x000131f0


	//   ....[60]....
        /*04b4*/ 	.word	0x00013270


	//   ....[61]....
        /*04b8*/ 	.word	0x00013290


	//   ....[62]....
        /*04bc*/ 	.word	0x00013310


	//   ....[63]....
        /*04c0*/ 	.word	0x00013330


	//   ....[64]....
        /*04c4*/ 	.word	0x000133b0


	//   ....[65]....
        /*04c8*/ 	.word	0x000133d0


	//   ....[66]....
        /*04cc*/ 	.word	0x00013450


	//   ....[67]....
        /*04d0*/ 	.word	0x00013470


	//   ....[68]....
        /*04d4*/ 	.word	0x000134f0


	//   ....[69]....
        /*04d8*/ 	.word	0x00013510


	//   ....[70]....
        /*04dc*/ 	.word	0x00013b40


	//   ....[71]....
        /*04e0*/ 	.word	0x00013b60


	//   ....[72]....
        /*04e4*/ 	.word	0x00013b90


	//   ....[73]....
        /*04e8*/ 	.word	0x00013bd0


	//   ....[74]....
        /*04ec*/ 	.word	0x00013c40


	//   ....[75]....
        /*04f0*/ 	.word	0x00013c60


	//   ....[76]....
        /*04f4*/ 	.word	0x00013ce0


	//   ....[77]....
        /*04f8*/ 	.word	0x00013d00


	//   ....[78]....
        /*04fc*/ 	.word	0x00013d80


	//   ....[79]....
        /*0500*/ 	.word	0x00013da0


	//   ....[80]....
        /*0504*/ 	.word	0x00013e20


	//   ....[81]....
        /*0508*/ 	.word	0x00013e40


	//   ....[82]....
        /*050c*/ 	.word	0x00013ec0


	//   ....[83]....
        /*0510*/ 	.word	0x00013ee0


	//   ....[84]....
        /*0514*/ 	.word	0x00013f60


	//   ....[85]....
        /*0518*/ 	.word	0x00013f80


	//   ....[86]....
        /*051c*/ 	.word	0x00014640


	//   ....[87]....
        /*0520*/ 	.word	0x00014670


	//   ....[88]....
        /*0524*/ 	.word	0x00014680


	//   ....[89]....
        /*0528*/ 	.word	0x000146d0


	//   ....[90]....
        /*052c*/ 	.word	0x000146e0


	//   ....[91]....
        /*0530*/ 	.word	0x00014730


	//   ....[92]....
        /*0534*/ 	.word	0x00014740


	//   ....[93]....
        /*0538*/ 	.word	0x00014790


	//   ....[94]....
        /*053c*/ 	.word	0x000147a0


	//   ....[95]....
        /*0540*/ 	.word	0x000147f0


	//   ....[96]....
        /*0544*/ 	.word	0x00014800


	//   ....[97]....
        /*0548*/ 	.word	0x00014850


	//   ....[98]....
        /*054c*/ 	.word	0x00014860


	//   ....[99]....
        /*0550*/ 	.word	0x000148b0


	//   ....[100]....
        /*0554*/ 	.word	0x000148c0


	//   ....[101]....
        /*0558*/ 	.word	0x000148d0


	//   ....[102]....
        /*055c*/ 	.word	0x00014b70


	//   ....[103]....
        /*0560*/ 	.word	0x00014b90


	//   ....[104]....
        /*0564*/ 	.word	0x00014bb0


	//   ....[105]....
        /*0568*/ 	.word	0x00014c10


	//   ....[106]....
        /*056c*/ 	.word	0x00014c30


	//   ....[107]....
        /*0570*/ 	.word	0x00014c90


	//   ....[108]....
        /*0574*/ 	.word	0x00014cb0


	//   ....[109]....
        /*0578*/ 	.word	0x00014d10


	//   ....[110]....
        /*057c*/ 	.word	0x00014d30


	//   ....[111]....
        /*0580*/ 	.word	0x00014d90


	//   ....[112]....
        /*0584*/ 	.word	0x00014db0


	//   ....[113]....
        /*0588*/ 	.word	0x00014e10


	//   ....[114]....
        /*058c*/ 	.word	0x00014e30


	//   ....[115]....
        /*0590*/ 	.word	0x00014e90


	//   ....[116]....
        /*0594*/ 	.word	0x00014eb0


	//   ....[117]....
        /*0598*/ 	.word	0x00014ec0


	//   ....[118]....
        /*059c*/ 	.word	0x00015460


	//   ....[119]....
        /*05a0*/ 	.word	0x00015480


	//   ....[120]....
        /*05a4*/ 	.word	0x000154a0


	//   ....[121]....
        /*05a8*/ 	.word	0x000154e0


	//   ....[122]....
        /*05ac*/ 	.word	0x00015530


	//   ....[123]....
        /*05b0*/ 	.word	0x00015560


	//   ....[124]....
        /*05b4*/ 	.word	0x000155b0


	//   ....[125]....
        /*05b8*/ 	.word	0x000155e0


	//   ....[126]....
        /*05bc*/ 	.word	0x00015630


	//   ....[127]....
        /*05c0*/ 	.word	0x00015660


	//   ....[128]....
        /*05c4*/ 	.word	0x000156b0


	//   ....[129]....
        /*05c8*/ 	.word	0x000156e0


	//   ....[130]....
        /*05cc*/ 	.word	0x00015730


	//   ....[131]....
        /*05d0*/ 	.word	0x00015760


	//   ....[132]....
        /*05d4*/ 	.word	0x000157b0


	//   ....[133]....
        /*05d8*/ 	.word	0x000157e0


	//   ....[134]....
        /*05dc*/ 	.word	0x00015ac0


	//   ....[135]....
        /*05e0*/ 	.word	0x00015c90


	//   ....[136]....
        /*05e4*/ 	.word	0x000162e0


	//   ....[137]....
        /*05e8*/ 	.word	0x000163c0


	//   ....[138]....
        /*05ec*/ 	.word	0x00016460


	//   ....[139]....
        /*05f0*/ 	.word	0x000164e0


	//   ....[140]....
        /*05f4*/ 	.word	0x000165a0


	//   ....[141]....
        /*05f8*/ 	.word	0x00016610


	//   ....[142]....
        /*05fc*/ 	.word	0x000166e0


	//   ....[143]....
        /*0600*/ 	.word	0x00016760


	//   ....[144]....
        /*0604*/ 	.word	0x00016830


	//   ....[145]....
        /*0608*/ 	.word	0x000168b0


	//   ....[146]....
        /*060c*/ 	.word	0x00016980


	//   ....[147]....
        /*0610*/ 	.word	0x00016a00


	//   ....[148]....
        /*0614*/ 	.word	0x00016ad0


	//   ....[149]....
        /*0618*/ 	.word	0x00016b50


	//   ....[150]....
        /*061c*/ 	.word	0x00016c20


	//   ....[151]....
        /*0620*/ 	.word	0x00016ca0


	//   ....[152]....
        /*0624*/ 	.word	0x00016d60


	//   ....[153]....
        /*0628*/ 	.word	0x00016df0


	//   ....[154]....
        /*062c*/ 	.word	0x00016e60


	//   ....[155]....
        /*0630*/ 	.word	0x00016ee0


	//   ....[156]....
        /*0634*/ 	.word	0x00016f90


	//   ....[157]....
        /*0638*/ 	.word	0x00017000


	//   ....[158]....
        /*063c*/ 	.word	0x000170e0


	//   ....[159]....
        /*0640*/ 	.word	0x00017150


	//   ....[160]....
        /*0644*/ 	.word	0x00017230


	//   ....[161]....
        /*0648*/ 	.word	0x000172a0


	//   ....[162]....
        /*064c*/ 	.word	0x00017380


	//   ....[163]....
        /*0650*/ 	.word	0x000173f0


	//   ....[164]....
        /*0654*/ 	.word	0x000174d0


	//   ....[165]....
        /*0658*/ 	.word	0x00017540


	//   ....[166]....
        /*065c*/ 	.word	0x00017620


	//   ....[167]....
        /*0660*/ 	.word	0x00017690


	//   ....[168]....
        /*0664*/ 	.word	0x00017750


	//   ....[169]....
        /*0668*/ 	.word	0x00017880


	//   ....[170]....
        /*066c*/ 	.word	0x00017920


	//   ....[171]....
        /*0670*/ 	.word	0x00017990


	//   ....[172]....
        /*0674*/ 	.word	0x00017a50


	//   ....[173]....
        /*0678*/ 	.word	0x00017ab0


	//   ....[174]....
        /*067c*/ 	.word	0x00017b70


	//   ....[175]....
        /*0680*/ 	.word	0x00017bd0


	//   ....[176]....
        /*0684*/ 	.word	0x00017c90


	//   ....[177]....
        /*0688*/ 	.word	0x00017cf0


	//   ....[178]....
        /*068c*/ 	.word	0x00017db0


	//   ....[179]....
        /*0690*/ 	.word	0x00017e10


	//   ....[180]....
        /*0694*/ 	.word	0x00017ed0


	//   ....[181]....
        /*0698*/ 	.word	0x00017f30


	//   ....[182]....
        /*069c*/ 	.word	0x00017ff0


	//   ....[183]....
        /*06a0*/ 	.word	0x00018050


	//   ....[184]....
        /*06a4*/ 	.word	0x00018110


	//   ....[185]....
        /*06a8*/ 	.word	0x000181f0


	//   ....[186]....
        /*06ac*/ 	.word	0x00018290


	//   ....[187]....
        /*06b0*/ 	.word	0x000182f0


	//   ....[188]....
        /*06b4*/ 	.word	0x000183c0


	//   ....[189]....
        /*06b8*/ 	.word	0x00018420


	//   ....[190]....
        /*06bc*/ 	.word	0x000184f0


	//   ....[191]....
        /*06c0*/ 	.word	0x00018550


	//   ....[192]....
        /*06c4*/ 	.word	0x00018620


	//   ....[193]....
        /*06c8*/ 	.word	0x00018680


	//   ....[194]....
        /*06cc*/ 	.word	0x00018750


	//   ....[195]....
        /*06d0*/ 	.word	0x000187b0


	//   ....[196]....
        /*06d4*/ 	.word	0x00018880


	//   ....[197]....
        /*06d8*/ 	.word	0x000188e0


	//   ....[198]....
        /*06dc*/ 	.word	0x000189b0


	//   ....[199]....
        /*06e0*/ 	.word	0x00018a10


	//   ....[200]....
        /*06e4*/ 	.word	0x00018ad0


	//   ....[201]....
        /*06e8*/ 	.word	0x00018bf0


	//   ....[202]....
        /*06ec*/ 	.word	0x00018c90


	//   ....[203]....
        /*06f0*/ 	.word	0x00018cf0


	//   ....[204]....
        /*06f4*/ 	.word	0x00018dc0


	//   ....[205]....
        /*06f8*/ 	.word	0x00018e60


	//   ....[206]....
        /*06fc*/ 	.word	0x00018f20


	//   ....[207]....
        /*0700*/ 	.word	0x00018fc0


	//   ....[208]....
        /*0704*/ 	.word	0x00019080


	//   ....[209]....
        /*0708*/ 	.word	0x00019120


	//   ....[210]....
        /*070c*/ 	.word	0x000191e0


	//   ....[211]....
        /*0710*/ 	.word	0x00019280


	//   ....[212]....
        /*0714*/ 	.word	0x00019340


	//   ....[213]....
        /*0718*/ 	.word	0x000193e0


	//   ....[214]....
        /*071c*/ 	.word	0x000194a0


	//   ....[215]....
        /*0720*/ 	.word	0x00019540


	//   ....[216]....
        /*0724*/ 	.word	0x00019600


	//   ....[217]....
        /*0728*/ 	.word	0x000196d0


	//   ....[218]....
        /*072c*/ 	.word	0x000197f0


	//----- nvinfo : EIATTR_REG_RECONFIG
	.align		4
.L_168:
        /*0730*/ 	.byte	0x01, 0x54
	.zero		2


	//----- nvinfo : EIATTR_SYSCALL_OFFSETS
	.align		4
        /*0734*/ 	.byte	0x04, 0x46
        /*0736*/ 	.short	(.L_170 - .L_169)


	//   ....[0]....
.L_169:
        /*0738*/ 	.word	0x00001910


	//   ....[1]....
        /*073c*/ 	.word	0x000127c0


	//   ....[2]....
        /*0740*/ 	.word	0x00012910


	//   ....[3]....
        /*0744*/ 	.word	0x00012a00


	//   ....[4]....
        /*0748*/ 	.word	0x00013800


	//----- nvinfo : EIATTR_MBARRIER_INSTR_OFFSETS
	.align		4
.L_170:
        /*074c*/ 	.byte	0x04, 0x39
        /*074e*/ 	.short	(.L_172 - .L_171)


	//   ....[0]....
.L_171:
        /*0750*/ 	.word	0x00000170
        /*0754*/ 	.word	0x000000ff
        /*0758*/ 	.word	0x00028800
        /*075c*/ 	.short	0x0100
        /*075e*/ 	.byte	0x08
	.zero		1


	//   ....[1]....
        /*0760*/ 	.word	0x00000180
        /*0764*/ 	.word	0x000000ff
        /*0768*/ 	.word	0x00028820
        /*076c*/ 	.short	0x0100
        /*076e*/ 	.byte	0x08
	.zero		1


	//   ....[2]....
        /*0770*/ 	.word	0x00000270
        /*0774*/ 	.word	0x000000ff
        /*0778*/ 	.word	0x00028830
        /*077c*/ 	.short	0x0100
        /*077e*/ 	.byte	0x08
	.zero		1


	//   ....[3]....
        /*0780*/ 	.word	0x00000280
        /*0784*/ 	.word	0x000000ff
        /*0788*/ 	.word	0x00028840
        /*078c*/ 	.short	0x0100
        /*078e*/ 	.byte	0x08
	.zero		1


	//   ....[4]....
        /*0790*/ 	.word	0x00000290
        /*0794*/ 	.word	0x000000ff
        /*0798*/ 	.word	0x00028838
        /*079c*/ 	.short	0x0100
        /*079e*/ 	.byte	0x08
	.zero		1


	//   ....[5]....
        /*07a0*/ 	.word	0x000002a0
        /*07a4*/ 	.word	0x000000ff
        /*07a8*/ 	.word	0x00028848
        /*07ac*/ 	.short	0x0100
        /*07ae*/ 	.byte	0x08
	.zero		1


	//   ....[6]....
        /*07b0*/ 	.word	0x000003d0
        /*07b4*/ 	.word	0x000000ff
        /*07b8*/ 	.word	0x00028850
        /*07bc*/ 	.short	0x0100
        /*07be*/ 	.byte	0x08
	.zero		1


	//   ....[7]....
        /*07c0*/ 	.word	0x000003e0
        /*07c4*/ 	.word	0x000000ff
        /*07c8*/ 	.word	0x00028860
        /*07cc*/ 	.short	0x0100
        /*07ce*/ 	.byte	0x08
	.zero		1


	//   ....[8]....
        /*07d0*/ 	.word	0x000003f0
        /*07d4*/ 	.word	0x000000ff
        /*07d8*/ 	.word	0x00028858
        /*07dc*/ 	.short	0x0100
        /*07de*/ 	.byte	0x08
	.zero		1


	//   ....[9]....
        /*07e0*/ 	.word	0x00000400
        /*07e4*/ 	.word	0x000000ff
        /*07e8*/ 	.word	0x00028868
        /*07ec*/ 	.short	0x0100
        /*07ee*/ 	.byte	0x08
	.zero		1


	//   ....[10]....
        /*07f0*/ 	.word	0x000004f0
        /*07f4*/ 	.word	0x000000ff
        /*07f8*/ 	.word	0x00028870
        /*07fc*/ 	.short	0x0100
        /*07fe*/ 	.byte	0x06
	.zero		1


	//   ....[11]....
        /*0800*/ 	.word	0x00000500
        /*0804*/ 	.word	0x000000ff
        /*0808*/ 	.word	0x00028880
        /*080c*/ 	.short	0x0100
        /*080e*/ 	.byte	0x06
	.zero		1


	//   ....[12]....
        /*0810*/ 	.word	0x00000510
        /*0814*/ 	.word	0x000000ff
        /*0818*/ 	.word	0x00028878
        /*081c*/ 	.short	0x0100
        /*081e*/ 	.byte	0x06
	.zero		1


	//   ....[13]....
        /*0820*/ 	.word	0x00000520
        /*0824*/ 	.word	0x000000ff
        /*0828*/ 	.word	0x00028888
        /*082c*/ 	.short	0x0100
        /*082e*/ 	.byte	0x06
	.zero		1


	//   ....[14]....
        /*0830*/ 	.word	0x00000650
        /*0834*/ 	.word	0x000000ff
        /*0838*/ 	.word	0x00028890
        /*083c*/ 	.short	0x0100
        /*083e*/ 	.byte	0x08
	.zero		1


	//   ....[15]....
        /*0840*/ 	.word	0x00000660
        /*0844*/ 	.word	0x000000ff
        /*0848*/ 	.word	0x000288a0
        /*084c*/ 	.short	0x0100
        /*084e*/ 	.byte	0x08
	.zero		1


	//   ....[16]....
        /*0850*/ 	.word	0x00000670
        /*0854*/ 	.word	0x000000ff
        /*0858*/ 	.word	0x00028898
        /*085c*/ 	.short	0x0100
        /*085e*/ 	.byte	0x08
	.zero		1


	//   ....[17]....
        /*0860*/ 	.word	0x00000680
        /*0864*/ 	.word	0x000000ff
        /*0868*/ 	.word	0x000288a8
        /*086c*/ 	.short	0x0100
        /*086e*/ 	.byte	0x08
	.zero		1


	//   ....[18]....
        /*0870*/ 	.word	0x000007c0
        /*0874*/ 	.word	0x000000ff
        /*0878*/ 	.word	0x000288b0
        /*087c*/ 	.short	0x0100
        /*087e*/ 	.byte	0x08
	.zero		1


	//   ....[19]....
        /*0880*/ 	.word	0x000007d0
        /*0884*/ 	.word	0x000000ff
        /*0888*/ 	.word	0x000288c0
        /*088c*/ 	.short	0x0100
        /*088e*/ 	.byte	0x08
	.zero		1


	//   ....[20]....
        /*0890*/ 	.word	0x000007e0
        /*0894*/ 	.word	0x000000ff
        /*0898*/ 	.word	0x000288b8
        /*089c*/ 	.short	0x0100
        /*089e*/ 	.byte	0x08
	.zero		1


	//   ....[21]....
        /*08a0*/ 	.word	0x000007f0
        /*08a4*/ 	.word	0x000000ff
        /*08a8*/ 	.word	0x000288c8
        /*08ac*/ 	.short	0x0100
        /*08ae*/ 	.byte	0x08
	.zero		1


	//   ....[22]....
        /*08b0*/ 	.word	0x00001990
        /*08b4*/ 	.word	0x000000ff
        /*08b8*/ 	.word	0x00028800
        /*08bc*/ 	.short	0x010a
        /*08be*/ 	.byte	0x29
	.zero		1


	//   ....[23]....
        /*08c0*/ 	.word	0x00001a10
        /*08c4*/ 	.word	0x00000009
        /*08c8*/ 	.word	0x00028830
        /*08cc*/ 	.short	0x010a
        /*08ce*/ 	.byte	0x3f
	.zero		1


	//   ....[24]....
        /*08d0*/ 	.word	0x00001a50
        /*08d4*/ 	.word	0x00000009
        /*08d8*/ 	.word	0x00028830
        /*08dc*/ 	.short	0x010a
        /*08de*/ 	.byte	0x3f
	.zero		1


	//   ....[25]....
        /*08e0*/ 	.word	0x00002440
        /*08e4*/ 	.word	0x000000ff
        /*08e8*/ 	.word	0x00000000
        /*08ec*/ 	.short	0x0101
        /*08ee*/ 	.byte	0x06
	.zero		1


	//   ....[26]....
        /*08f0*/ 	.word	0x000055f0
        /*08f4*/ 	.word	0x000000ff
        /*08f8*/ 	.word	0x00028830
        /*08fc*/ 	.short	0x010a
        /*08fe*/ 	.byte	0x06
	.zero		1


	//   ....[27]....
        /*0900*/ 	.word	0x00005630
        /*0904*/ 	.word	0x000000ff
        /*0908*/ 	.word	0x00028830
        /*090c*/ 	.short	0x010a
        /*090e*/ 	.byte	0x06
	.zero		1


	//   ....[28]....
        /*0910*/ 	.word	0x00005980
        /*0914*/ 	.word	0x000000ff
        /*0918*/ 	.word	0x00028850
        /*091c*/ 	.short	0x010a
        /*091e*/ 	.byte	0x06
	.zero		1


	//   ....[29]....
        /*0920*/ 	.word	0x000059c0
        /*0924*/ 	.word	0x000000ff
        /*0928*/ 	.word	0x00028850
        /*092c*/ 	.short	0x010a
        /*092e*/ 	.byte	0x06
	.zero		1


	//   ....[30]....
        /*0930*/ 	.word	0x00006240
        /*0934*/ 	.word	0x000000ff
        /*0938*/ 	.word	0x00000000
        /*093c*/ 	.short	0x0101
        /*093e*/ 	.byte	0x06
	.zero		1


	//   ....[31]....
        /*0940*/ 	.word	0x000088a0
        /*0944*/ 	.word	0x000000ff
        /*0948*/ 	.word	0x00000000
        /*094c*/ 	.short	0x0101
        /*094e*/ 	.byte	0x06
	.zero		1


	//   ....[32]....
        /*0950*/ 	.word	0x000091b0
        /*0954*/ 	.word	0x000000ff
        /*0958*/ 	.word	0x00028830
        /*095c*/ 	.short	0x010a
        /*095e*/ 	.byte	0x06
	.zero		1


	//   ....[33]....
        /*0960*/ 	.word	0x000091f0
        /*0964*/ 	.word	0x000000ff
        /*0968*/ 	.word	0x00028830
        /*096c*/ 	.short	0x010a
        /*096e*/ 	.byte	0x06
	.zero		1


	//   ....[34]....
        /*0970*/ 	.word	0x00009540
        /*0974*/ 	.word	0x000000ff
        /*0978*/ 	.word	0x00028850
        /*097c*/ 	.short	0x010a
        /*097e*/ 	.byte	0x06
	.zero		1


	//   ....[35]....
        /*0980*/ 	.word	0x00009580
        /*0984*/ 	.word	0x000000ff
        /*0988*/ 	.word	0x00028850
        /*098c*/ 	.short	0x010a
        /*098e*/ 	.byte	0x06
	.zero		1


	//   ....[36]....
        /*0990*/ 	.word	0x00009e40
        /*0994*/ 	.word	0x000000ff
        /*0998*/ 	.word	0x00000000
        /*099c*/ 	.short	0x0101
        /*099e*/ 	.byte	0x06
	.zero		1


	//   ....[37]....
        /*09a0*/ 	.word	0x0000b330
        /*09a4*/ 	.word	0x000000ff
        /*09a8*/ 	.word	0x00000000
        /*09ac*/ 	.short	0x0101
        /*09ae*/ 	.byte	0x06
	.zero		1


	//   ....[38]....
        /*09b0*/ 	.word	0x0000ba40
        /*09b4*/ 	.word	0x000000ff
        /*09b8*/ 	.word	0x00028830
        /*09bc*/ 	.short	0x010a
        /*09be*/ 	.byte	0x06
	.zero		1


	//   ....[39]....
        /*09c0*/ 	.word	0x0000ba80
        /*09c4*/ 	.word	0x000000ff
        /*09c8*/ 	.word	0x00028830
        /*09cc*/ 	.short	0x010a
        /*09ce*/ 	.byte	0x06
	.zero		1


	//   ....[40]....
        /*09d0*/ 	.word	0x0000bda0
        /*09d4*/ 	.word	0x000000ff
        /*09d8*/ 	.word	0x00028850
        /*09dc*/ 	.short	0x010a
        /*09de*/ 	.byte	0x06
	.zero		1


	//   ....[41]....
        /*09e0*/ 	.word	0x0000bde0
        /*09e4*/ 	.word	0x000000ff
        /*09e8*/ 	.word	0x00028850
        /*09ec*/ 	.short	0x010a
        /*09ee*/ 	.byte	0x06
	.zero		1


	//   ....[42]....
        /*09f0*/ 	.word	0x0000c640
        /*09f4*/ 	.word	0x000000ff
        /*09f8*/ 	.word	0x00000000
        /*09fc*/ 	.short	0x0101
        /*09fe*/ 	.byte	0x06
	.zero		1


	//   ....[43]....
        /*0a00*/ 	.word	0x0000ecb0
        /*0a04*/ 	.word	0x000000ff
        /*0a08*/ 	.word	0x00000000
        /*0a0c*/ 	.short	0x0101
        /*0a0e*/ 	.byte	0x06
	.zero		1


	//   ....[44]....
        /*0a10*/ 	.word	0x0000f2b0
        /*0a14*/ 	.word	0x000000ff
        /*0a18*/ 	.word	0x00028850
        /*0a1c*/ 	.short	0x010a
        /*0a1e*/ 	.byte	0x05
	.zero		1


	//   ....[45]....
        /*0a20*/ 	.word	0x0000f2f0
        /*0a24*/ 	.word	0x000000ff
        /*0a28*/ 	.word	0x00028850
        /*0a2c*/ 	.short	0x010a
        /*0a2e*/ 	.byte	0x05
	.zero		1


	//   ....[46]....
        /*0a30*/ 	.word	0x0000f860
        /*0a34*/ 	.word	0x000000ff
        /*0a38*/ 	.word	0x00000000
        /*0a3c*/ 	.short	0x0101
        /*0a3e*/ 	.byte	0x04
	.zero		1


	//   ....[47]....
        /*0a40*/ 	.word	0x00010bc0
        /*0a44*/ 	.word	0x00000025
        /*0a48*/ 	.word	0x00000000
        /*0a4c*/ 	.short	0x0101
        /*0a4e*/ 	.byte	0x3f
	.zero		1


	//   ....[48]....
        /*0a50*/ 	.word	0x00012f20
        /*0a54*/ 	.word	0x00000007
        /*0a58*/ 	.word	0x00028840
        /*0a5c*/ 	.short	0x010a
        /*0a5e*/ 	.byte	0x3f
	.zero		1


	//   ....[49]....
        /*0a60*/ 	.word	0x000135e0
        /*0a64*/ 	.word	0x00000007
        /*0a68*/ 	.word	0x00028830
        /*0a6c*/ 	.short	0x0107
        /*0a6e*/ 	.byte	0x3f
	.zero		1


	//   ....[50]....
        /*0a70*/ 	.word	0x000136b0
        /*0a74*/ 	.word	0x00000007
        /*0a78*/ 	.word	0x00028830
        /*0a7c*/ 	.short	0x0101
        /*0a7e*/ 	.byte	0x3f
	.zero		1


	//   ....[51]....
        /*0a80*/ 	.word	0x00014050
        /*0a84*/ 	.word	0x00000010
        /*0a88*/ 	.word	0x00028800
        /*0a8c*/ 	.short	0x0107
        /*0a8e*/ 	.byte	0x3f
	.zero		1


	//   ....[52]....
        /*0a90*/ 	.word	0x00014120
        /*0a94*/ 	.word	0x00000010
        /*0a98*/ 	.word	0x00028800
        /*0a9c*/ 	.short	0x0101
        /*0a9e*/ 	.byte	0x3f
	.zero		1


	//   ....[53]....
        /*0aa0*/ 	.word	0x00014140
        /*0aa4*/ 	.word	0x00000010
        /*0aa8*/ 	.word	0x00028820
        /*0aac*/ 	.short	0x010a
        /*0aae*/ 	.byte	0x3f
	.zero		1


	//   ....[54]....
        /*0ab0*/ 	.word	0x00014490
        /*0ab4*/ 	.word	0x00000006
        /*0ab8*/ 	.word	0x00028840
        /*0abc*/ 	.short	0x010a
        /*0abe*/ 	.byte	0x3f
	.zero		1


	//   ....[55]....
        /*0ac0*/ 	.word	0x000149a0
        /*0ac4*/ 	.word	0x00000006
        /*0ac8*/ 	.word	0x00028830
        /*0acc*/ 	.short	0x0107
        /*0ace*/ 	.byte	0x3f
	.zero		1


	//   ....[56]....
        /*0ad0*/ 	.word	0x00014a60
        /*0ad4*/ 	.word	0x00000006
        /*0ad8*/ 	.word	0x00028830
        /*0adc*/ 	.short	0x0101
        /*0ade*/ 	.byte	0x3f
	.zero		1


	//   ....[57]....
        /*0ae0*/ 	.word	0x00014ac0
        /*0ae4*/ 	.word	0x00000006
        /*0ae8*/ 	.word	0x00028860
        /*0aec*/ 	.short	0x010a
        /*0aee*/ 	.byte	0x3f
	.zero		1


	//   ....[58]....
        /*0af0*/ 	.word	0x00015050
        /*0af4*/ 	.word	0x00000006
        /*0af8*/ 	.word	0x00028850
        /*0afc*/ 	.short	0x0107
        /*0afe*/ 	.byte	0x3f
	.zero		1


	//   ....[59]....
        /*0b00*/ 	.word	0x000151b0
        /*0b04*/ 	.word	0x00000006
        /*0b08*/ 	.word	0x00028850
        /*0b0c*/ 	.short	0x0101
        /*0b0e*/ 	.byte	0x3f
	.zero		1


	//   ....[60]....
        /*0b10*/ 	.word	0x000153c0
        /*0b14*/ 	.word	0x00000004
        /*0b18*/ 	.word	0x00028860
        /*0b1c*/ 	.short	0x010a
        /*0b1e*/ 	.byte	0x3f
	.zero		1


	//   ....[61]....
        /*0b20*/ 	.word	0x000158c0
        /*0b24*/ 	.word	0x00000004
        /*0b28*/ 	.word	0x00028850
        /*0b2c*/ 	.short	0x0107
        /*0b2e*/ 	.byte	0x3f
	.zero		1


	//   ....[62]....
        /*0b30*/ 	.word	0x00015980
        /*0b34*/ 	.word	0x00000004
        /*0b38*/ 	.word	0x00028850
        /*0b3c*/ 	.short	0x0101
        /*0b3e*/ 	.byte	0x3f
	.zero		1


	//   ....[63]....
        /*0b40*/ 	.word	0x00015c10
        /*0b44*/ 	.word	0x00000004
        /*0b48*/ 	.word	0x00028820
        /*0b4c*/ 	.short	0x010a
        /*0b4e*/ 	.byte	0x3f
	.zero		1


	//   ....[64]....
        /*0b50*/ 	.word	0x00015d90
        /*0b54*/ 	.word	0x00000005
        /*0b58*/ 	.word	0x00028840
        /*0b5c*/ 	.short	0x010a
        /*0b5e*/ 	.byte	0x3f
	.zero		1


	//   ....[65]....
        /*0b60*/ 	.word	0x00015e30
        /*0b64*/ 	.word	0x00000017
        /*0b68*/ 	.word	0x00028840
        /*0b6c*/ 	.short	0x010a
        /*0b6e*/ 	.byte	0x3f
	.zero		1


	//   ....[66]....
        /*0b70*/ 	.word	0x00015e70
        /*0b74*/ 	.word	0x00000005
        /*0b78*/ 	.word	0x00028860
        /*0b7c*/ 	.short	0x010a
        /*0b7e*/ 	.byte	0x3f
	.zero		1


	//   ....[67]....
        /*0b80*/ 	.word	0x00015eb0
        /*0b84*/ 	.word	0x00000017
        /*0b88*/ 	.word	0x00028860
        /*0b8c*/ 	.short	0x010a
        /*0b8e*/ 	.byte	0x3f
	.zero		1


	//   ....[68]....
        /*0b90*/ 	.word	0x00015f20
        /*0b94*/ 	.word	0x00000003
        /*0b98*/ 	.word	0x00028800
        /*0b9c*/ 	.short	0x010a
        /*0b9e*/ 	.byte	0x3f
	.zero		1


	//   ....[69]....
        /*0ba0*/ 	.word	0x00015f70
        /*0ba4*/ 	.word	0x00000009
        /*0ba8*/ 	.word	0x00028830
        /*0bac*/ 	.short	0x010a
        /*0bae*/ 	.byte	0x3f
	.zero		1


	//   ....[70]....
        /*0bb0*/ 	.word	0x00015fd0
        /*0bb4*/ 	.word	0x00000007
        /*0bb8*/ 	.word	0x00028830
        /*0bbc*/ 	.short	0x010a
        /*0bbe*/ 	.byte	0x3f
	.zero		1


	//   ....[71]....
        /*0bc0*/ 	.word	0x00016030
        /*0bc4*/ 	.word	0x00000007
        /*0bc8*/ 	.word	0x00028850
        /*0bcc*/ 	.short	0x010a
        /*0bce*/ 	.byte	0x3f
	.zero		1


	//   ....[72]....
        /*0bd0*/ 	.word	0x00016090
        /*0bd4*/ 	.word	0x00000006
        /*0bd8*/ 	.word	0x00028830
        /*0bdc*/ 	.short	0x010a
        /*0bde*/ 	.byte	0x3f
	.zero		1


	//   ....[73]....
        /*0be0*/ 	.word	0x000160f0
        /*0be4*/ 	.word	0x00000006
        /*0be8*/ 	.word	0x00028850
        /*0bec*/ 	.short	0x010a
        /*0bee*/ 	.byte	0x3f
	.zero		1


	//   ....[74]....
        /*0bf0*/ 	.word	0x00016150
        /*0bf4*/ 	.word	0x00000007
        /*0bf8*/ 	.word	0x00028830
        /*0bfc*/ 	.short	0x010a
        /*0bfe*/ 	.byte	0x3f
	.zero		1


	//   ....[75]....
        /*0c00*/ 	.word	0x000161b0
        /*0c04*/ 	.word	0x00000007
        /*0c08*/ 	.word	0x00028850
        /*0c0c*/ 	.short	0x010a
        /*0c0e*/ 	.byte	0x3f
	.zero		1


	//   ....[76]....
        /*0c10*/ 	.word	0x00016210
        /*0c14*/ 	.word	0x00000004
        /*0c18*/ 	.word	0x00028850
        /*0c1c*/ 	.short	0x010a
        /*0c1e*/ 	.byte	0x3f
	.zero		1


	//   ....[77]....
        /*0c20*/ 	.word	0x00016310
        /*0c24*/ 	.word	0x00000007
        /*0c28*/ 	.word	0x00028840
        /*0c2c*/ 	.short	0x010a
        /*0c2e*/ 	.byte	0x3f
	.zero		1


	//   ....[78]....
        /*0c30*/ 	.word	0x00017780
        /*0c34*/ 	.word	0x00000010
        /*0c38*/ 	.word	0x00028820
        /*0c3c*/ 	.short	0x010a
        /*0c3e*/ 	.byte	0x3f
	.zero		1


	//   ....[79]....
        /*0c40*/ 	.word	0x000177d0
        /*0c44*/ 	.word	0x00000006
        /*0c48*/ 	.word	0x00028840
        /*0c4c*/ 	.short	0x010a
        /*0c4e*/ 	.byte	0x3f
	.zero		1


	//   ....[80]....
        /*0c50*/ 	.word	0x00018140
        /*0c54*/ 	.word	0x00000006
        /*0c58*/ 	.word	0x00028860
        /*0c5c*/ 	.short	0x010a
        /*0c5e*/ 	.byte	0x3f
	.zero		1


	//   ....[81]....
        /*0c60*/ 	.word	0x00018b40
        /*0c64*/ 	.word	0x00000004
        /*0c68*/ 	.word	0x00028860
        /*0c6c*/ 	.short	0x010a
        /*0c6e*/ 	.byte	0x3f
	.zero		1


	//   ....[82]....
        /*0c70*/ 	.word	0x00019710
        /*0c74*/ 	.word	0x00000004
        /*0c78*/ 	.word	0x00028820
        /*0c7c*/ 	.short	0x010a
        /*0c7e*/ 	.byte	0x3f
	.zero		1


	//   ....[83]....
        /*0c80*/ 	.word	0x000198b0
        /*0c84*/ 	.word	0x00000005
        /*0c88*/ 	.word	0x00028840
        /*0c8c*/ 	.short	0x010a
        /*0c8e*/ 	.byte	0x3f
	.zero		1


	//   ....[84]....
        /*0c90*/ 	.word	0x00019900
        /*0c94*/ 	.word	0x00000017
        /*0c98*/ 	.word	0x00028840
        /*0c9c*/ 	.short	0x010a
        /*0c9e*/ 	.byte	0x3f
	.zero		1


	//   ....[85]....
        /*0ca0*/ 	.word	0x00019950
        /*0ca4*/ 	.word	0x00000005
        /*0ca8*/ 	.word	0x00028860
        /*0cac*/ 	.short	0x010a
        /*0cae*/ 	.byte	0x3f
	.zero		1


	//----- nvinfo : EIATTR_NUM_MBARRIERS
	.align		4
.L_172:
        /*0cb0*/ 	.byte	0x03, 0x38
        /*0cb2*/ 	.short	0x0016


	//----- nvinfo : EIATTR_EXIT_INSTR_OFFSETS
	.align		4
        /*0cb4*/ 	.byte	0x04, 0x1c
        /*0cb6*/ 	.short	(.L_174 - .L_173)


	//   ....[0]....
.L_173:
        /*0cb8*/ 	.word	0x00000960


	//   ....[1]....
        /*0cbc*/ 	.word	0x000118f0


	//   ....[2]....
        /*0cc0*/ 	.word	0x00015f00


	//----- nvinfo : EIATTR_MAX_THREADS
	.align		4
.L_174:
        /*0cc4*/ 	.byte	0x04, 0x05
        /*0cc6*/ 	.short	(.L_176 - .L_175)
.L_175:
        /*0cc8*/ 	.word	0x00000180
        /*0ccc*/ 	.word	0x00000001
        /*0cd0*/ 	.word	0x00000001


	//----- nvinfo : EIATTR_CRS_STACK_SIZE
	.align		4
.L_176:
        /*0cd4*/ 	.byte	0x04, 0x1e
        /*0cd6*/ 	.short	(.L_178 - .L_177)
.L_177:
        /*0cd8*/ 	.word	0x00000000


	//----- nvinfo : EIATTR_CBANK_PARAM_SIZE
	.align		4
.L_178:
        /*0cdc*/ 	.byte	0x03, 0x19
        /*0cde*/ 	.short	0x0af0


	//----- nvinfo : EIATTR_PARAM_CBANK
	.align		4
        /*0ce0*/ 	.byte	0x04, 0x0a
        /*0ce2*/ 	.short	(.L_180 - .L_179)
	.align		4
.L_179:
        /*0ce4*/ 	.word	index@(.nv.constant0._ZN7cutlass13device_kernelIN5flash11enable_sm90INS1_16FlashAttnFwdSm90INS1_25CollectiveMainloopFwdSm90ILi2EN4cute5tupleIJNS5_1CILi1EEES8_S8_EEENS6_IJNS7_ILi128EEESA_SA_EEELi128ENS_6half_tEfNS_4arch4Sm90ELb0ELb1ELb1ELb0ELb1ELb0ELb0ELb1ELb1ELb1ELb0ELb0EEENS1_21CollectiveEpilogueFwdISB_S9_SC_SE_Li256ELb0ELb1ELb0ELb0EEENS1_30DynamicPersistentTileSchedulerILi256ELi128ELb0ELb1ELb1EEEEEEEEEvNT_6ParamsE)
        /*0ce8*/ 	.short	0x0210
        /*0cea*/ 	.short	0x0af0


	//----- nvinfo : EIATTR_SW_WAR
	.align		4
.L_180:
        /*0cec*/ 	.byte	0x04, 0x36
        /*0cee*/ 	.short	(.L_182 - .L_181)
.L_181:
        /*0cf0*/ 	.word	0x00000008
.L_182:


//--------------------- .nv.info._ZN7cutlass13device_kernelIN5flash11enable_sm90INS1_16FlashAttnFwdSm90INS1_25CollectiveMainloopFwdSm90ILi2EN4cute5tupleIJNS5_1CILi1EEES8_S8_EEENS6_IJNS7_ILi128EEESA_SA_EEELi128ENS_6half_tEfNS_4arch4Sm90ELb0ELb1ELb1ELb1ELb1ELb0ELb0ELb1ELb1ELb1ELb0ELb0EEENS1_21CollectiveEpilogueFwdISB_S9_SC_SE_Li256ELb1ELb1ELb0ELb0EEENS1_36VarlenDynamicPersistentTileSchedulerILi128ELi128ELi256ELi128ELb0ELb1ELb1ELb1ELb0ELb1EEEEEEEEEvNT_6ParamsE --------------------------
	.section	.nv.info._ZN7cutlass13device_kernelIN5flash11enable_sm90INS1_16FlashAttnFwdSm90INS1_25CollectiveMainloopFwdSm90ILi2EN4cute5tupleIJNS5_1CILi1EEES8_S8_EEENS6_IJNS7_ILi128EEESA_SA_EEELi128ENS_6half_tEfNS_4arch4Sm90ELb0ELb1ELb1ELb1ELb1ELb0ELb0ELb1ELb1ELb1ELb0ELb0EEENS1_21CollectiveEpilogueFwdISB_S9_SC_SE_Li256ELb1ELb1ELb0ELb0EEENS1_36VarlenDynamicPersistentTileSchedulerILi128ELi128ELi256ELi128ELb0ELb1ELb1ELb1ELb0ELb1EEEEEEEEEvNT_6ParamsE,"",@"SHT_CUDA_INFO"
	.sectionflags	@""
	.align	4


	//----- nvinfo : EIATTR_CUDA_API_VERSION
	.align		4
        /*0000*/ 	.byte	0x04, 0x37
        /*0002*/ 	.short	(.L_184 - .L_183)
.L_183:
        /*0004*/ 	.word	0x00000082


	//----- nvinfo : EIATTR_KPARAM_INFO
	.align		4
.L_184:
        /*0008*/ 	.byte	0x04, 0x17
        /*000a*/ 	.short	(.L_186 - .L_185)
.L_185:
        /*000c*/ 	.word	0x00000000
        /*0010*/ 	.short	0x0000
        /*0012*/ 	.short	0x0070
        /*0014*/ 	.byte	0x00, 0xf0, 0x01, 0x2a


	//----- nvinfo : EIATTR_SPARSE_MMA_MASK
	.align		4
.L_186:
        /*0018*/ 	.byte	0x03, 0x50
        /*001a*/ 	.short	0x0000


	//----- nvinfo : EIATTR_MAXREG_COUNT
	.align		4
        /*001c*/ 	.byte	0x03, 0x1b
        /*001e*/ 	.short	0x00a8


	//----- nvinfo : EIATTR_NUM_BARRIERS
	.align		4
        /*0020*/ 	.byte	0x02, 0x4c
        /*0022*/ 	.byte	0x10
	.zero		1


	//----- nvinfo : EIATTR_EXTERNS
	.align		4
        /*0024*/ 	.byte	0x04, 0x0f
        /*0026*/ 	.short	(.L_188 - .L_187)


	//   ....[0]....
	.align		4
.L_187:
        /*0028*/ 	.word	index@(__assertfail)


	//----- nvinfo : EIATTR_ANNOTATIONS
	.align		4
.L_188:
        /*002c*/ 	.byte	0x04, 0x55
        /*002e*/ 	.short	(.L_190 - .L_189)


	//   ....[0]....
.L_189:
        /* <DEDUP_REMOVED lines=10> */


	//----- nvinfo : EIATTR_MERCURY_ISA_VERSION
	.align		4
.L_190:
        /*00b8*/ 	.byte	0x03, 0x5f
        /*00ba*/ 	.short	0x0101


	//----- nvinfo : EIATTR_UNUSED_LOAD_BYTE_OFFSET
	.align		4
        /*00bc*/ 	.byte	0x04, 0x44
        /*00be*/ 	.short	(.L_192 - .L_191)


	//   ....[0]....
.L_191:
        /*00c0*/ 	.word	0x00000970
        /*00c4*/ 	.word	0x0000fff0


	//   ....[1]....
        /*00c8*/ 	.word	0x0000fe20
        /*00cc*/ 	.word	0x0000fff0


	//----- nvinfo : EIATTR_INT_WARP_WIDE_INSTR_OFFSETS
	.align		4
.L_192:
        /*00d0*/ 	.byte	0x04, 0x31
        /*00d2*/ 	.short	(.L_194 - .L_193)


	//   ....[0]....
.L_193:
        /*00d4*/ 	.word	0x000000c0


	//   ....[1]....
        /*00d8*/ 	.word	0x000000d0


	//   ....[2]....
        /*00dc*/ 	.word	0x00000170


	//   ....[3]....
        /*00e0*/ 	.word	0x000134e0


	//   ....[4]....
        /*00e4*/ 	.word	0x00013570


	//   ....[5]....
        /*00e8*/ 	.word	0x00016450


	//   ....[6]....
        /*00ec*/ 	.word	0x000164e0


	//----- nvinfo : EIATTR_COOP_GROUP_MASK_REGIDS
	.align		4
.L_194:
        /*00f0*/ 	.byte	0x04, 0x29
        /*00f2*/ 	.short	(.L_196 - .L_195)


	//   ....[0]....
.L_195:
        /*00f4*/ 	.word	0xffffffff


	//   ....[1]....
        /*00f8*/ 	.word	0xffffffff


	//   ....[2]....
        /*00fc*/ 	.word	0xffffffff


	//   ....[3]....
        /*0100*/ 	.word	0xffffffff


	//   ....[4]....
        /*0104*/ 	.word	0xffffffff


	//   ....[5]....
        /*0108*/ 	.word	0xffffffff


	//   ....[6]....
        /*010c*/ 	.word	0xffffffff


	//   ....[7]....
        /*0110*/ 	.word	0xffffffff


	//   ....[8]....
        /*0114*/ 	.word	0xffffffff


	//   ....[9]....
        /*0118*/ 	.word	0xffffffff


	//   ....[10]....
        /*011c*/ 	.word	0xffffffff


	//   ....[11]....
        /*0120*/ 	.word	0xffffffff


	//   ....[12]....
        /*0124*/ 	.word	0xffffffff


	//   ....[13]....
        /*0128*/ 	.word	0xffffffff


	//   ....[14]....
        /*012c*/ 	.word	0xffffffff


	//   ....[15]....
        /*0130*/ 	.word	0xffffffff


	//   ....[16]....
        /*0134*/ 	.word	0xffffffff


	//   ....[17]....
        /*0138*/ 	.word	0xffffffff


	//   ....[18]....
        /*013c*/ 	.word	0xffffffff


	//   ....[19]....
        /*0140*/ 	.word	0xffffffff


	//   ....[20]....
        /*0144*/ 	.word	0xffffffff


	//   ....[21]....
        /*0148*/ 	.word	0xffffffff


	//   ....[22]....
        /*014c*/ 	.word	0xffffffff


	//   ....[23]....
        /*0150*/ 	.word	0xffffffff


	//   ....[24]....
        /*0154*/ 	.word	0xffffffff


	//   ....[25]....
        /*0158*/ 	.word	0xffffffff


	//   ....[26]....
        /*015c*/ 	.word	0xffffffff


	//   ....[27]....
        /*0160*/ 	.word	0xffffffff


	//   ....[28]....
        /*0164*/ 	.word	0xffffffff


	//   ....[29]....
        /*0168*/ 	.word	0xffffffff


	//   ....[30]....
        /*016c*/ 	.word	0xffffffff


	//   ....[31]....
        /*0170*/ 	.word	0xffffffff


	//   ....[32]....
        /*0174*/ 	.word	0xffffffff


	//   ....[33]....
        /*0178*/ 	.word	0xffffffff


	//   ....[34]....
        /*017c*/ 	.word	0xffffffff


	//   ....[35]....
        /*0180*/ 	.word	0xffffffff


	//   ....[36]....
        /*0184*/ 	.word	0xffffffff


	//   ....[37]....
        /*0188*/ 	.word	0xffffffff


	//   ....[38]....
        /*018c*/ 	.word	0xffffffff


	//   ....[39]....
        /*0190*/ 	.word	0xffffffff


	//   ....[40]....
        /*0194*/ 	.word	0xffffffff


	//   ....[41]....
        /*0198*/ 	.word	0xffffffff


	//   ....[42]....
        /*019c*/ 	.word	0xffffffff


	//   ....[43]....
        /*01a0*/ 	.word	0xffffffff


	//   ....[44]....
        /*01a4*/ 	.word	0xffffffff


	//   ....[45]....
        /*01a8*/ 	.word	0xffffffff


	//   ....[46]....
        /*01ac*/ 	.word	0xffffffff


	//   ....[47]....
        /*01b0*/ 	.word	0xffffffff


	//   ....[48]....
        /*01b4*/ 	.word	0xffffffff


	//   ....[49]....
        /*01b8*/ 	.word	0xffffffff


	//   ....[50]....
        /*01bc*/ 	.word	0xffffffff


	//   ....[51]....
        /*01c0*/ 	.word	0xffffffff


	//   ....[52]....
        /*01c4*/ 	.word	0xffffffff


	//   ....[53]....
        /*01c8*/ 	.word	0xffffffff


	//   ....[54]....
        /*01cc*/ 	.word	0xffffffff


	//   ....[55]....
        /*01d0*/ 	.word	0xffffffff


	//   ....[56]....
        /*01d4*/ 	.word	0xffffffff


	//   ....[57]....
        /*01d8*/ 	.word	0xffffffff


	//   ....[58]....
        /*01dc*/ 	.word	0xffffffff


	//   ....[59]....
        /*01e0*/ 	.word	0xffffffff


	//   ....[60]....
        /*01e4*/ 	.word	0xffffffff


	//   ....[61]....
        /*01e8*/ 	.word	0xffffffff


	//   ....[62]....
        /*01ec*/ 	.word	0xffffffff


	//   ....[63]....
        /*01f0*/ 	.word	0xffffffff


	//   ....[64]....
        /*01f4*/ 	.word	0xffffffff


	//   ....[65]....
        /*01f8*/ 	.word	0xffffffff


	//   ....[66]....
        /*01fc*/ 	.word	0xffffffff


	//   ....[67]....
        /*0200*/ 	.word	0xffffffff


	//   ....[68]....
        /*0204*/ 	.word	0xffffffff


	//   ....[69]....
        /*0208*/ 	.word	0xffffffff


	//   ....[70]....
        /*020c*/ 	.word	0xffffffff


	//   ....[71]....
        /*0210*/ 	.word	0xffffffff


	//   ....[72]....
        /*0214*/ 	.word	0xffffffff


	//   ....[73]....
        /*0218*/ 	.word	0xffffffff


	//   ....[74]....
        /*021c*/ 	.word	0xffffffff


	//   ....[75]....
        /*0220*/ 	.word	0xffffffff


	//   ....[76]....
        /*0224*/ 	.word	0xffffffff


	//   ....[77]....
        /*0228*/ 	.word	0xffffffff


	//   ....[78]....
        /*022c*/ 	.word	0xffffffff


	//   ....[79]....
        /*0230*/ 	.word	0xffffffff


	//   ....[80]....
        /*0234*/ 	.word	0xffffffff


	//   ....[81]....
        /*0238*/ 	.word	0xffffffff


	//   ....[82]....
        /*023c*/ 	.word	0xffffffff


	//   ....[83]....
        /*0240*/ 	.word	0xffffffff


	//   ....[84]....
        /*0244*/ 	.word	0xffffffff


	//   ....[85]....
        /*0248*/ 	.word	0xffffffff


	//   ....[86]....
        /*024c*/ 	.word	0xffffffff


	//   ....[87]....
        /*0250*/ 	.word	0xffffffff


	//   ....[88]....
        /*0254*/ 	.word	0xffffffff


	//   ....[89]....
        /*0258*/ 	.word	0xffffffff


	//   ....[90]....
        /*025c*/ 	.word	0xffffffff


	//   ....[91]....
        /*0260*/ 	.word	0xffffffff


	//   ....[92]....
        /*0264*/ 	.word	0xffffffff


	//   ....[93]....
        /*0268*/ 	.word	0xffffffff


	//   ....[94]....
        /*026c*/ 	.word	0xffffffff


	//   ....[95]....
        /*0270*/ 	.word	0xffffffff


	//   ....[96]....
        /*0274*/ 	.word	0xffffffff


	//   ....[97]....
        /*0278*/ 	.word	0xffffffff


	//   ....[98]....
        /*027c*/ 	.word	0xffffffff


	//   ....[99]....
        /*0280*/ 	.word	0xffffffff


	//   ....[100]....
        /*0284*/ 	.word	0xffffffff


	//   ....[101]....
        /*0288*/ 	.word	0xffffffff


	//   ....[102]....
        /*028c*/ 	.word	0xffffffff


	//   ....[103]....
        /*0290*/ 	.word	0xffffffff


	//   ....[104]....
        /*0294*/ 	.word	0xffffffff


	//   ....[105]....
        /*0298*/ 	.word	0xffffffff


	//   ....[106]....
        /*029c*/ 	.word	0xffffffff


	//   ....[107]....
        /*02a0*/ 	.word	0xffffffff


	//   ....[108]....
        /*02a4*/ 	.word	0xffffffff


	//   ....[109]....
        /*02a8*/ 	.word	0xffffffff


	//   ....[110]....
        /*02ac*/ 	.word	0xffffffff


	//   ....[111]....
        /*02b0*/ 	.word	0xffffffff


	//   ....[112]....
        /*02b4*/ 	.word	0xffffffff


	//   ....[113]....
        /*02b8*/ 	.word	0xffffffff


	//   ....[114]....
        /*02bc*/ 	.word	0xffffffff


	//   ....[115]....
        /*02c0*/ 	.word	0xffffffff


	//   ....[116]....
        /*02c4*/ 	.word	0xffffffff


	//   ....[117]....
        /*02c8*/ 	.word	0xffffffff


	//   ....[118]....
        /*02cc*/ 	.word	0xffffffff


	//   ....[119]....
        /*02d0*/ 	.word	0xffffffff


	//   ....[120]....
        /*02d4*/ 	.word	0xffffffff


	//   ....[121]....
        /*02d8*/ 	.word	0xffffffff


	//   ....[122]....
        /*02dc*/ 	.word	0xffffffff


	//   ....[123]....
        /*02e0*/ 	.word	0xffffffff


	//   ....[124]....
        /*02e4*/ 	.word	0xffffffff


	//   ....[125]....
        /*02e8*/ 	.word	0xffffffff


	//   ....[126]....
        /*02ec*/ 	.word	0xffffffff


	//   ....[127]....
        /*02f0*/ 	.word	0xffffffff


	//   ....[128]....
        /*02f4*/ 	.word	0xffffffff


	//   ....[129]....
        /*02f8*/ 	.word	0xffffffff


	//   ....[130]....
        /*02fc*/ 	.word	0xffffffff


	//   ....[131]....
        /*0300*/ 	.word	0xffffffff


	//   ....[132]....
        /*0304*/ 	.word	0xffffffff


	//   ....[133]....
        /*0308*/ 	.word	0xffffffff


	//   ....[134]....
        /*030c*/ 	.word	0xffffffff


	//   ....[135]....
        /*0310*/ 	.word	0xffffffff


	//   ....[136]....
        /*0314*/ 	.word	0xffffffff


	//   ....[137]....
        /*0318*/ 	.word	0xffffffff


	//   ....[138]....
        /*031c*/ 	.word	0xffffffff


	//   ....[139]....
        /*0320*/ 	.word	0xffffffff


	//   ....[140]....
        /*0324*/ 	.word	0xffffffff


	//   ....[141]....
        /*0328*/ 	.word	0xffffffff


	//   ....[142]....
        /*032c*/ 	.word	0xffffffff


	//   ....[143]....
        /*0330*/ 	.word	0xffffffff


	//   ....[144]....
        /*0334*/ 	.word	0xffffffff


	//   ....[145]....
        /*0338*/ 	.word	0xffffffff


	//   ....[146]....
        /*033c*/ 	.word	0xffffffff


	//   ....[147]....
        /*0340*/ 	.word	0xffffffff


	//   ....[148]....
        /*0344*/ 	.word	0xffffffff


	//   ....[149]....
        /*0348*/ 	.word	0xffffffff


	//   ....[150]....
        /*034c*/ 	.word	0xffffffff


	//   ....[151]....
        /*0350*/ 	.word	0xffffffff


	//   ....[152]....
        /*0354*/ 	.word	0xffffffff


	//   ....[153]....
        /*0358*/ 	.word	0xffffffff


	//   ....[154]....
        /*035c*/ 	.word	0xffffffff


	//   ....[155]....
        /*0360*/ 	.word	0xffffffff


	//   ....[156]....
        /*0364*/ 	.word	0xffffffff


	//   ....[157]....
        /*0368*/ 	.word	0xffffffff


	//   ....[158]....
        /*036c*/ 	.word	0xffffffff


	//   ....[159]....
        /*0370*/ 	.word	0xffffffff


	//   ....[160]....
        /*0374*/ 	.word	0xffffffff


	//   ....[161]....
        /*0378*/ 	.word	0xffffffff


	//   ....[162]....
        /*037c*/ 	.word	0xffffffff


	//   ....[163]....
        /*0380*/ 	.word	0xffffffff


	//   ....[164]....
        /*0384*/ 	.word	0xffffffff


	//   ....[165]....
        /*0388*/ 	.word	0xffffffff


	//   ....[166]....
        /*038c*/ 	.word	0xffffffff


	//   ....[167]....
        /*0390*/ 	.word	0x0500000f


	//   ....[168]....
        /*0394*/ 	.word	0x0500000f


	//   ....[169]....
        /*0398*/ 	.word	0x0500000f


	//   ....[170]....
        /*039c*/ 	.word	0x0500000f


	//   ....[171]....
        /*03a0*/ 	.word	0x0500000f


	//   ....[172]....
        /*03a4*/ 	.word	0x0500000f


	//   ....[173]....
        /*03a8*/ 	.word	0x0500000f


	//   ....[174]....
        /*03ac*/ 	.word	0x0500000f


	//   ....[175]....
        /*03b0*/ 	.word	0x0500000f


	//   ....[176]....
        /*03b4*/ 	.word	0x0500000f


	//   ....[177]....
        /*03b8*/ 	.word	0x0500000f


	//   ....[178]....
        /*03bc*/ 	.word	0x0500000f


	//   ....[179]....
        /*03c0*/ 	.word	0x0500000f


	//   ....[180]....
        /*03c4*/ 	.word	0x0500000f


	//   ....[181]....
        /*03c8*/ 	.word	0x0500000f


	//   ....[182]....
        /*03cc*/ 	.word	0x0500000f


	//   ....[183]....
        /*03d0*/ 	.word	0x0500000f


	//   ....[184]....
        /*03d4*/ 	.word	0x0500000f


	//   ....[185]....
        /*03d8*/ 	.word	0x0500000f


	//   ....[186]....
        /*03dc*/ 	.word	0x0500000f


	//   ....[187]....
        /*03e0*/ 	.word	0x0500000f


	//   ....[188]....
        /*03e4*/ 	.word	0x0500000f


	//   ....[189]....
        /*03e8*/ 	.word	0x0500000f


	//   ....[190]....
        /*03ec*/ 	.word	0x0500000f


	//   ....[191]....
        /*03f0*/ 	.word	0x0500000f


	//   ....[192]....
        /*03f4*/ 	.word	0x0500000f


	//   ....[193]....
        /*03f8*/ 	.word	0x0500000f


	//   ....[194]....
        /*03fc*/ 	.word	0x0500000f


	//   ....[195]....
        /*0400*/ 	.word	0x0500000f


	//   ....[196]....
        /*0404*/ 	.word	0x0500000f


	//   ....[197]....
        /*0408*/ 	.word	0x0500000f


	//   ....[198]....
        /*040c*/ 	.word	0x0500000f


	//   ....[199]....
        /*0410*/ 	.word	0x0500000f


	//   ....[200]....
        /*0414*/ 	.word	0x0500000f


	//   ....[201]....
        /*0418*/ 	.word	0x0500000f


	//   ....[202]....
        /*041c*/ 	.word	0x0500000f


	//   ....[203]....
        /*0420*/ 	.word	0x0500000f


	//   ....[204]....
        /*0424*/ 	.word	0x0500000f


	//   ....[205]....
        /*0428*/ 	.word	0x0500000f


	//   ....[206]....
        /*042c*/ 	.word	0x0500000f


	//   ....[207]....
        /*0430*/ 	.word	0x0500000f


	//   ....[208]....
        /*0434*/ 	.word	0x0500000f


	//   ....[209]....
        /*0438*/ 	.word	0x0500000f


	//   ....[210]....
        /*043c*/ 	.word	0x0500000f


	//   ....[211]....
        /*0440*/ 	.word	0x0500000f


	//   ....[212]....
        /*0444*/ 	.word	0x0500000f


	//   ....[213]....
        /*0448*/ 	.word	0x0500000f


	//   ....[214]....
        /*044c*/ 	.word	0x0500000f


	//   ....[215]....
        /*0450*/ 	.word	0x0500000f


	//   ....[216]....
        /*0454*/ 	.word	0x0500000f


	//   ....[217]....
        /*0458*/ 	.word	0x0500000f


	//   ....[218]....
        /*045c*/ 	.word	0x0500000f


	//   ....[219]....
        /*0460*/ 	.word	0x0500000f


	//   ....[220]....
        /*0464*/ 	.word	0x0500000f


	//   ....[221]....
        /*0468*/ 	.word	0x0500000f


	//   ....[222]....
        /*046c*/ 	.word	0x0500000f


	//   ....[223]....
        /*0470*/ 	.word	0x0500000f


	//   ....[224]....
        /*0474*/ 	.word	0x0500000f


	//   ....[225]....
        /*0478*/ 	.word	0x0500000f


	//   ....[226]....
        /*047c*/ 	.word	0x0500000f


	//   ....[227]....
        /*0480*/ 	.word	0x0500000f


	//   ....[228]....
        /*0484*/ 	.word	0x0500000f


	//   ....[229]....
        /*0488*/ 	.word	0x0500000f


	//   ....[230]....
        /*048c*/ 	.word	0x0500000f


	//   ....[231]....
        /*0490*/ 	.word	0x0500000f


	//   ....[232]....
        /*0494*/ 	.word	0x0500000f


	//   ....[233]....
        /*0498*/ 	.word	0x0500000f


	//   ....[234]....
        /*049c*/ 	.word	0x0500000f


	//   ....[235]....
        /*04a0*/ 	.word	0x0500000f


	//   ....[236]....
        /*04a4*/ 	.word	0x0500000f


	//   ....[237]....
        /*04a8*/ 	.word	0x0500000f


	//   ....[238]....
        /*04ac*/ 	.word	0x0500000f


	//   ....[239]....
        /*04b0*/ 	.word	0x0500000f


	//   ....[240]....
        /*04b4*/ 	.word	0x0500000f


	//   ....[241]....
        /*04b8*/ 	.word	0x0500000f


	//   ....[242]....
        /*04bc*/ 	.word	0x0500000f


	//   ....[243]....
        /*04c0*/ 	.word	0x0500000f


	//   ....[244]....
        /*04c4*/ 	.word	0x0500000f


	//   ....[245]....
        /*04c8*/ 	.word	0x0500000f


	//   ....[246]....
        /*04cc*/ 	.word	0x0500000f


	//   ....[247]....
        /*04d0*/ 	.word	0x0500000f


	//   ....[248]....
        /*04d4*/ 	.word	0x0500000f


	//   ....[249]....
        /*04d8*/ 	.word	0x0500000f


	//   ....[250]....
        /*04dc*/ 	.word	0x0500000f


	//   ....[251]....
        /*04e0*/ 	.word	0x0500000f


	//   ....[252]....
        /*04e4*/ 	.word	0x0500000f


	//   ....[253]....
        /*04e8*/ 	.word	0x0500000f


	//   ....[254]....
        /*04ec*/ 	.word	0x0500000f


	//   ....[255]....
        /*04f0*/ 	.word	0x0500000f


	//   ....[0]....
        /*04f4*/ 	.word	0x0500000f


	//   ....[1]....
        /*04f8*/ 	.word	0x0500000f


	//   ....[2]....
        /*04fc*/ 	.word	0x0500000f


	//   ....[3]....
        /*0500*/ 	.word	0x0500000f


	//   ....[4]....
        /*0504*/ 	.word	0x0500000f


	//   ....[5]....
        /*0508*/ 	.word	0x0500000f


	//   ....[6]....
        /*050c*/ 	.word	0x0500000f


	//   ....[7]....
        /*0510*/ 	.word	0x0500000f


	//   ....[8]....
        /*0514*/ 	.word	0x0500000f


	//   ....[9]....
        /*0518*/ 	.word	0x0500000f


	//----- nvinfo : EIATTR_COOP_GROUP_INSTR_OFFSETS
	.align		4
.L_196:
        /*051c*/ 	.byte	0x04, 0x28
        /*051e*/ 	.short	(.L_198 - .L_197)


	//   ....[0]....
.L_197:
        /*0520*/ 	.word	0x00000080


	//   ....[1]....
        /*0524*/ 	.word	0x00000090


	//   ....[2]....
        /*0528*/ 	.word	0x000002d0


	//   ....[3]....
        /*052c*/ 	.word	0x00000430


	//   ....[4]....
        /*0530*/ 	.word	0x00000550


	//   ....[5]....
        /*0534*/ 	.word	0x000006b0


	//   ....[6]....
        /*0538*/ 	.word	0x000018e0


	//   ....[7]....
        /*053c*/ 	.word	0x00002210


	//   ....[8]....
        /*0540*/ 	.word	0x00003280


	//   ....[9]....
        /*0544*/ 	.word	0x00003d60


	//   ....[10]....
        /*0548*/ 	.word	0x00003eb0


	//   ....[11]....
        /*054c*/ 	.word	0x000047f0


	//   ....[12]....
        /*0550*/ 	.word	0x00004850


	//   ....[13]....
        /*0554*/ 	.word	0x00006050


	//   ....[14]....
        /*0558*/ 	.word	0x000069a0


	//   ....[15]....
        /*055c*/ 	.word	0x00007550


	//   ....[16]....
        /*0560*/ 	.word	0x00007570


	//   ....[17]....
        /*0564*/ 	.word	0x00007f40


	//   ....[18]....
        /*0568*/ 	.word	0x00007fa0


	//   ....[19]....
        /*056c*/ 	.word	0x0000a670


	//   ....[20]....
        /*0570*/ 	.word	0x0000a6c0


	//   ....[21]....
        /*0574*/ 	.word	0x0000a6e0


	//   ....[22]....
        /*0578*/ 	.word	0x0000a700


	//   ....[23]....
        /*057c*/ 	.word	0x0000c490


	//   ....[24]....
        /*0580*/ 	.word	0x0000cde0


	//   ....[25]....
        /*0584*/ 	.word	0x0000d990


	//   ....[26]....
        /*0588*/ 	.word	0x0000d9b0


	//   ....[27]....
        /*058c*/ 	.word	0x0000e370


	//   ....[28]....
        /*0590*/ 	.word	0x0000e3d0


	//   ....[29]....
        /*0594*/ 	.word	0x0000f4e0


	//   ....[30]....
        /*0598*/ 	.word	0x0000f510


	//   ....[31]....
        /*059c*/ 	.word	0x0000f5c0


	//   ....[32]....
        /*05a0*/ 	.word	0x0000f5e0


	//   ....[33]....
        /*05a4*/ 	.word	0x00010940


	//   ....[34]....
        /*05a8*/ 	.word	0x00010980


	//   ....[35]....
        /*05ac*/ 	.word	0x000109c0


	//   ....[36]....
        /*05b0*/ 	.word	0x00010a00


	//   ....[37]....
        /*05b4*/ 	.word	0x00010f80


	//   ....[38]....
        /*05b8*/ 	.word	0x00010fc0


	//   ....[39]....
        /*05bc*/ 	.word	0x00011080


	//   ....[40]....
        /*05c0*/ 	.word	0x000110a0


	//   ....[41]....
        /*05c4*/ 	.word	0x00011160


	//   ....[42]....
        /*05c8*/ 	.word	0x00011180


	//   ....[43]....
        /*05cc*/ 	.word	0x00011250


	//   ....[44]....
        /*05d0*/ 	.word	0x00011270


	//   ....[45]....
        /*05d4*/ 	.word	0x00011b40


	//   ....[46]....
        /*05d8*/ 	.word	0x00011b60


	//   ....[47]....
        /*05dc*/ 	.word	0x00011c20


	//   ....[48]....
        /*05e0*/ 	.word	0x00011c40


	//   ....[49]....
        /*05e4*/ 	.word	0x00011d00


	//   ....[50]....
        /*05e8*/ 	.word	0x00011d20


	//   ....[51]....
        /*05ec*/ 	.word	0x00011df0


	//   ....[52]....
        /*05f0*/ 	.word	0x00011e10


	//   ....[53]....
        /*05f4*/ 	.word	0x00011f60


	//   ....[54]....
        /*05f8*/ 	.word	0x00012130


	//   ....[55]....
        /*05fc*/ 	.word	0x00012160


	//   ....[56]....
        /*0600*/ 	.word	0x00012190


	//   ....[57]....
        /*0604*/ 	.word	0x000121c0


	//   ....[58]....
        /*0608*/ 	.word	0x000121f0


	//   ....[59]....
        /*060c*/ 	.word	0x00012220


	//   ....[60]....
        /*0610*/ 	.word	0x00012370


	//   ....[61]....
        /*0614*/ 	.word	0x000123a0


	//   ....[62]....
        /*0618*/ 	.word	0x000123d0


	//   ....[63]....
        /*061c*/ 	.word	0x00012400


	//   ....[64]....
        /*0620*/ 	.word	0x00012430


	//   ....[65]....
        /*0624*/ 	.word	0x00012460


	//   ....[66]....
        /*0628*/ 	.word	0x000124f0


	//   ....[67]....
        /*062c*/ 	.word	0x00012550


	//   ....[68]....
        /*0630*/ 	.word	0x000125e0


	//   ....[69]....
        /*0634*/ 	.word	0x00014030


	//   ....[70]....
        /*0638*/ 	.word	0x00014050


	//   ....[71]....
        /*063c*/ 	.word	0x000140f0


	//   ....[72]....
        /*0640*/ 	.word	0x00014110


	//   ....[73]....
        /*0644*/ 	.word	0x000141a0


	//   ....[74]....
        /*0648*/ 	.word	0x000141c0


	//   ....[75]....
        /*064c*/ 	.word	0x00014250


	//   ....[76]....
        /*0650*/ 	.word	0x00014270


	//   ....[77]....
        /*0654*/ 	.word	0x00014300


	//   ....[78]....
        /*0658*/ 	.word	0x00014320


	//   ....[79]....
        /*065c*/ 	.word	0x000143b0


	//   ....[80]....
        /*0660*/ 	.word	0x000143d0


	//   ....[81]....
        /*0664*/ 	.word	0x00014460


	//   ....[82]....
        /*0668*/ 	.word	0x00014480


	//   ....[83]....
        /*066c*/ 	.word	0x00014490


	//   ....[84]....
        /*0670*/ 	.word	0x00014510


	//   ....[85]....
        /*0674*/ 	.word	0x00014c50


	//   ....[86]....
        /*0678*/ 	.word	0x00014c80


	//   ....[87]....
        /*067c*/ 	.word	0x00014ce0


	//   ....[88]....
        /*0680*/ 	.word	0x00014d30


	//   ....[89]....
        /*0684*/ 	.word	0x00014d80


	//   ....[90]....
        /*0688*/ 	.word	0x00014dd0


	//   ....[91]....
        /*068c*/ 	.word	0x00014e20


	//   ....[92]....
        /*0690*/ 	.word	0x00014e70


	//   ....[93]....
        /*0694*/ 	.word	0x00014ec0


	//   ....[94]....
        /*0698*/ 	.word	0x00014f10


	//   ....[95]....
        /*069c*/ 	.word	0x00014f60


	//   ....[96]....
        /*06a0*/ 	.word	0x00014fb0


	//   ....[97]....
        /*06a4*/ 	.word	0x00015000


	//   ....[98]....
        /*06a8*/ 	.word	0x00015040


	//   ....[99]....
        /*06ac*/ 	.word	0x00015060


	//   ....[100]....
        /*06b0*/ 	.word	0x000150a0


	//   ....[101]....
        /*06b4*/ 	.word	0x00015800


	//   ....[102]....
        /*06b8*/ 	.word	0x00015830


	//   ....[103]....
        /*06bc*/ 	.word	0x00015890


	//   ....[104]....
        /*06c0*/ 	.word	0x000158a0


	//   ....[105]....
        /*06c4*/ 	.word	0x000158f0


	//   ....[106]....
        /*06c8*/ 	.word	0x00015900


	//   ....[107]....
        /*06cc*/ 	.word	0x00015950


	//   ....[108]....
        /*06d0*/ 	.word	0x00015960


	//   ....[109]....
        /*06d4*/ 	.word	0x000159b0


	//   ....[110]....
        /*06d8*/ 	.word	0x000159c0


	//   ....[111]....
        /*06dc*/ 	.word	0x00015a10


	//   ....[112]....
        /*06e0*/ 	.word	0x00015a20


	//   ....[113]....
        /*06e4*/ 	.word	0x00015a70


	//   ....[114]....
        /*06e8*/ 	.word	0x00015a80


	//   ....[115]....
        /*06ec*/ 	.word	0x00015a90


	//   ....[116]....
        /*06f0*/ 	.word	0x00015ae0


	//   ....[117]....
        /*06f4*/ 	.word	0x00015d40


	//   ....[118]....
        /*06f8*/ 	.word	0x00015d60


	//   ....[119]....
        /*06fc*/ 	.word	0x00015d70


	//   ....[120]....
        /*0700*/ 	.word	0x00015de0


	//   ....[121]....
        /*0704*/ 	.word	0x00015df0


	//   ....[122]....
        /*0708*/ 	.word	0x00015e60


	//   ....[123]....
        /*070c*/ 	.word	0x00015e70


	//   ....[124]....
        /*0710*/ 	.word	0x00015ee0


	//   ....[125]....
        /*0714*/ 	.word	0x00015ef0


	//   ....[126]....
        /*0718*/ 	.word	0x00015f60


	//   ....[127]....
        /*071c*/ 	.word	0x00015f70


	//   ....[128]....
        /*0720*/ 	.word	0x00015fe0


	//   ....[129]....
        /*0724*/ 	.word	0x00015ff0


	//   ....[130]....
        /*0728*/ 	.word	0x00016060


	//   ....[131]....
        /*072c*/ 	.word	0x00016070


	//   ....[132]....
        /*0730*/ 	.word	0x00016080


	//   ....[133]....
        /*0734*/ 	.word	0x00016630


	//   ....[134]....
        /*0738*/ 	.word	0x00016670


	//   ....[135]....
        /*073c*/ 	.word	0x000166b0


	//   ....[136]....
        /*0740*/ 	.word	0x000166d0


	//   ....[137]....
        /*0744*/ 	.word	0x000166e0


	//   ....[138]....
        /*0748*/ 	.word	0x00016700


	//   ....[139]....
        /*074c*/ 	.word	0x00016770


	//   ....[140]....
        /*0750*/ 	.word	0x00016790


	//   ....[141]....
        /*0754*/ 	.word	0x000167f0


	//   ....[142]....
        /*0758*/ 	.word	0x00016810


	//   ....[143]....
        /*075c*/ 	.word	0x00016870


	//   ....[144]....
        /*0760*/ 	.word	0x00016890


	//   ....[145]....
        /*0764*/ 	.word	0x000168f0


	//   ....[146]....
        /*0768*/ 	.word	0x00016910


	//   ....[147]....
        /*076c*/ 	.word	0x00016960


	//   ....[148]....
        /*0770*/ 	.word	0x00016980


	//   ....[149]....
        /*0774*/ 	.word	0x00016d80


	//   ....[150]....
        /*0778*/ 	.word	0x00016dd0


	//   ....[151]....
        /*077c*/ 	.word	0x00016e00


	//   ....[152]....
        /*0780*/ 	.word	0x00016e10


	//   ....[153]....
        /*0784*/ 	.word	0x00016e40


	//   ....[154]....
        /*0788*/ 	.word	0x00016e70


	//   ....[155]....
        /*078c*/ 	.word	0x00016ea0


	//   ....[156]....
        /*0790*/ 	.word	0x00016ed0


	//   ....[157]....
        /*0794*/ 	.word	0x00017050


	//   ....[158]....
        /*0798*/ 	.word	0x00017080


	//   ....[159]....
        /*079c*/ 	.word	0x000170b0


	//   ....[160]....
        /*07a0*/ 	.word	0x000170e0


	//   ....[161]....
        /*07a4*/ 	.word	0x00017110


	//   ....[162]....
        /*07a8*/ 	.word	0x00017140


	//   ....[163]....
        /*07ac*/ 	.word	0x00017200


	//   ....[164]....
        /*07b0*/ 	.word	0x00017220


	//   ....[165]....
        /*07b4*/ 	.word	0x00017290


	//   ....[166]....
        /*07b8*/ 	.word	0x00017930


	//   ....[167]....
        /*07bc*/ 	.word	0x00017f90


	//   ....[168]....
        /*07c0*/ 	.word	0x00018080


	//   ....[169]....
        /*07c4*/ 	.word	0x00018120


	//   ....[170]....
        /*07c8*/ 	.word	0x00018180


	//   ....[171]....
        /*07cc*/ 	.word	0x00018280


	//   ....[172]....
        /*07d0*/ 	.word	0x000182f0


	//   ....[173]....
        /*07d4*/ 	.word	0x000183f0


	//   ....[174]....
        /*07d8*/ 	.word	0x00018460


	//   ....[175]....
        /*07dc*/ 	.word	0x00018560


	//   ....[176]....
        /*07e0*/ 	.word	0x000185d0


	//   ....[177]....
        /*07e4*/ 	.word	0x000186d0


	//   ....[178]....
        /*07e8*/ 	.word	0x00018740


	//   ....[179]....
        /*07ec*/ 	.word	0x00018840


	//   ....[180]....
        /*07f0*/ 	.word	0x000188b0


	//   ....[181]....
        /*07f4*/ 	.word	0x000189b0


	//   ....[182]....
        /*07f8*/ 	.word	0x00018a20


	//   ....[183]....
        /*07fc*/ 	.word	0x00018ac0


	//   ....[184]....
        /*0800*/ 	.word	0x00018bc0


	//   ....[185]....
        /*0804*/ 	.word	0x00018c30


	//   ....[186]....
        /*0808*/ 	.word	0x00018cb0


	//   ....[187]....
        /*080c*/ 	.word	0x00018d70


	//   ....[188]....
        /*0810*/ 	.word	0x00018df0


	//   ....[189]....
        /*0814*/ 	.word	0x00018ec0


	//   ....[190]....
        /*0818*/ 	.word	0x00018f40


	//   ....[191]....
        /*081c*/ 	.word	0x00019010


	//   ....[192]....
        /*0820*/ 	.word	0x00019090


	//   ....[193]....
        /*0824*/ 	.word	0x00019160


	//   ....[194]....
        /*0828*/ 	.word	0x000191e0


	//   ....[195]....
        /*082c*/ 	.word	0x000192b0


	//   ....[196]....
        /*0830*/ 	.word	0x00019330


	//   ....[197]....
        /*0834*/ 	.word	0x000193f0


	//   ....[198]....
        /*0838*/ 	.word	0x00019470


	//   ....[199]....
        /*083c*/ 	.word	0x00019520


	//   ....[200]....
        /*0840*/ 	.word	0x00019650


	//   ....[201]....
        /*0844*/ 	.word	0x000196f0


	//   ....[202]....
        /*0848*/ 	.word	0x00019760


	//   ....[203]....
        /*084c*/ 	.word	0x00019820


	//   ....[204]....
        /*0850*/ 	.word	0x00019880


	//   ....[205]....
        /*0854*/ 	.word	0x00019940


	//   ....[206]....
        /*0858*/ 	.word	0x000199a0


	//   ....[207]....
        /*085c*/ 	.word	0x00019a60


	//   ....[208]....
        /*0860*/ 	.word	0x00019ac0


	//   ....[209]....
        /*0864*/ 	.word	0x00019b80


	//   ....[210]....
        /*0868*/ 	.word	0x00019be0


	//   ....[211]....
        /*086c*/ 	.word	0x00019ca0


	//   ....[212]....
        /*0870*/ 	.word	0x00019d00


	//   ....[213]....
        /*0874*/ 	.word	0x00019dc0


	//   ....[214]....
        /*0878*/ 	.word	0x00019e20


	//   ....[215]....
        /*087c*/ 	.word	0x00019ee0


	//   ....[216]....
        /*0880*/ 	.word	0x00019fd0


	//   ....[217]....
        /*0884*/ 	.word	0x0001a070


	//   ....[218]....
        /*0888*/ 	.word	0x0001a0d0


	//   ....[219]....
        /*088c*/ 	.word	0x0001a1b0


	//   ....[220]....
        /*0890*/ 	.word	0x0001a210


	//   ....[221]....
        /*0894*/ 	.word	0x0001a2f0


	//   ....[222]....
        /*0898*/ 	.word	0x0001a350


	//   ....[223]....
        /*089c*/ 	.word	0x0001a430


	//   ....[224]....
        /*08a0*/ 	.word	0x0001a490


	//   ....[225]....
        /*08a4*/ 	.word	0x0001a570


	//   ....[226]....
        /*08a8*/ 	.word	0x0001a5d0


	//   ....[227]....
        /*08ac*/ 	.word	0x0001a6b0


	//   ....[228]....
        /*08b0*/ 	.word	0x0001a710


	//   ....[229]....
        /*08b4*/ 	.word	0x0001a7f0


	//   ....[230]....
        /*08b8*/ 	.word	0x0001a850


	//   ....[231]....
        /*08bc*/ 	.word	0x0001a920


	//   ....[232]....
        /*08c0*/ 	.word	0x0001aa40


	//   ....[233]....
        /*08c4*/ 	.word	0x0001aae0


	//   ....[234]....
        /*08c8*/ 	.word	0x0001aba0


	//   ....[235]....
        /*08cc*/ 	.word	0x0001ac70


	//   ....[236]....
        /*08d0*/ 	.word	0x0001acd0


	//   ....[237]....
        /*08d4*/ 	.word	0x0001adb0


	//   ....[238]....
        /*08d8*/ 	.word	0x0001ae10


	//   ....[239]....
        /*08dc*/ 	.word	0x0001aee0


	//   ....[240]....
        /*08e0*/ 	.word	0x0001af40


	//   ....[241]....
        /*08e4*/ 	.word	0x0001b010


	//   ....[242]....
        /*08e8*/ 	.word	0x0001b070


	//   ....[243]....
        /*08ec*/ 	.word	0x0001b150


	//   ....[244]....
        /*08f0*/ 	.word	0x0001b1b0


	//   ....[245]....
        /*08f4*/ 	.word	0x0001b280


	//   ....[246]....
        /*08f8*/ 	.word	0x0001b2e0


	//   ....[247]....
        /*08fc*/ 	.word	0x0001b3a0


	//   ....[248]....
        /*0900*/ 	.word	0x0001b430


	//   ....[249]....
        /*0904*/ 	.word	0x0001b4d0


	//   ....[250]....
        /*0908*/ 	.word	0x0001b5f0


	//   ....[251]....
        /*090c*/ 	.word	0x0001b660


	//   ....[252]....
        /*0910*/ 	.word	0x0001b6d0


	//   ....[253]....
        /*0914*/ 	.word	0x0001b740


	//   ....[254]....
        /*0918*/ 	.word	0x0001b7b0


	//   ....[255]....
        /*091c*/ 	.word	0x0001b830


	//   ....[0]....
        /*0920*/ 	.word	0x0001b8c0


	//   ....[1]....
        /*0924*/ 	.word	0x0001b950


	//   ....[2]....
        /*0928*/ 	.word	0x0001b9c0


	//   ....[3]....
        /*092c*/ 	.word	0x0001ba30


	//   ....[4]....
        /*0930*/ 	.word	0x0001baa0


	//   ....[5]....
        /*0934*/ 	.word	0x0001bb20


	//   ....[6]....
        /*0938*/ 	.word	0x0001bb90


	//   ....[7]....
        /*093c*/ 	.word	0x0001bc30


	//   ....[8]....
        /*0940*/ 	.word	0x0001bcc0


	//   ....[9]....
        /*0944*/ 	.word	0x0001bde0


	//----- nvinfo : EIATTR_REG_RECONFIG
	.align		4
.L_198:
        /*0948*/ 	.byte	0x01, 0x54
	.zero		2


	//----- nvinfo : EIATTR_SYSCALL_OFFSETS
	.align		4
        /*094c*/ 	.byte	0x04, 0x46
        /*094e*/ 	.short	(.L_200 - .L_199)


	//   ....[0]....
.L_199:
        /*0950*/ 	.word	0x00001ac0


	//   ....[1]....
        /*0954*/ 	.word	0x000136d0


	//   ....[2]....
        /*0958*/ 	.word	0x00013820


	//   ....[3]....
        /*095c*/ 	.word	0x00013910


	//   ....[4]....
        /*0960*/ 	.word	0x00014870


	//----- nvinfo : EIATTR_MBARRIER_INSTR_OFFSETS
	.align		4
.L_200:
        /*0964*/ 	.byte	0x04, 0x39
        /*0966*/ 	.short	(.L_202 - .L_201)


	//   ....[0]....
.L_201:
        /*0968*/ 	.word	0x00000180
        /*096c*/ 	.word	0x000000ff
        /*0970*/ 	.word	0x00028800
        /*0974*/ 	.short	0x0100
        /*0976*/ 	.byte	0x08
	.zero		1


	//   ....[1]....
        /*0978*/ 	.word	0x00000190
        /*097c*/ 	.word	0x000000ff
        /*0980*/ 	.word	0x00028820
        /*0984*/ 	.short	0x0100
        /*0986*/ 	.byte	0x08
	.zero		1


	//   ....[2]....
        /*0988*/ 	.word	0x00000280
        /*098c*/ 	.word	0x000000ff
        /*0990*/ 	.word	0x00028830
        /*0994*/ 	.short	0x0100
        /*0996*/ 	.byte	0x08
	.zero		1


	//   ....[3]....
        /*0998*/ 	.word	0x00000290
        /*099c*/ 	.word	0x000000ff
        /*09a0*/ 	.word	0x00028840
        /*09a4*/ 	.short	0x0100
        /*09a6*/ 	.byte	0x08
	.zero		1


	//   ....[4]....
        /*09a8*/ 	.word	0x000002a0
        /*09ac*/ 	.word	0x000000ff
        /*09b0*/ 	.word	0x00028838
        /*09b4*/ 	.short	0x0100
        /*09b6*/ 	.byte	0x08
	.zero		1


	//   ....[5]....
        /*09b8*/ 	.word	0x000002b0
        /*09bc*/ 	.word	0x000000ff
        /*09c0*/ 	.word	0x00028848
        /*09c4*/ 	.short	0x0100
        /*09c6*/ 	.byte	0x08
	.zero		1


	//   ....[6]....
        /*09c8*/ 	.word	0x000003e0
        /*09cc*/ 	.word	0x000000ff
        /*09d0*/ 	.word	0x00028850
        /*09d4*/ 	.short	0x0100
        /*09d6*/ 	.byte	0x08
	.zero		1


	//   ....[7]....
        /*09d8*/ 	.word	0x000003f0
        /*09dc*/ 	.word	0x000000ff
        /*09e0*/ 	.word	0x00028860
        /*09e4*/ 	.short	0x0100
        /*09e6*/ 	.byte	0x08
	.zero		1


	//   ....[8]....
        /*09e8*/ 	.word	0x00000400
        /*09ec*/ 	.word	0x000000ff
        /*09f0*/ 	.word	0x00028858
        /*09f4*/ 	.short	0x0100
        /*09f6*/ 	.byte	0x08
	.zero		1


	//   ....[9]....
        /*09f8*/ 	.word	0x00000410
        /*09fc*/ 	.word	0x000000ff
        /*0a00*/ 	.word	0x00028868
        /*0a04*/ 	.short	0x0100
        /*0a06*/ 	.byte	0x08
	.zero		1


	//   ....[10]....
        /*0a08*/ 	.word	0x00000500
        /*0a0c*/ 	.word	0x000000ff
        /*0a10*/ 	.word	0x00028870
        /*0a14*/ 	.short	0x0100
        /*0a16*/ 	.byte	0x06
	.zero		1


	//   ....[11]....
        /*0a18*/ 	.word	0x00000510
        /*0a1c*/ 	.word	0x000000ff
        /*0a20*/ 	.word	0x00028880
        /*0a24*/ 	.short	0x0100
        /*0a26*/ 	.byte	0x06
	.zero		1


	//   ....[12]....
        /*0a28*/ 	.word	0x00000520
        /*0a2c*/ 	.word	0x000000ff
        /*0a30*/ 	.word	0x00028878
        /*0a34*/ 	.short	0x0100
        /*0a36*/ 	.byte	0x06
	.zero		1


	//   ....[13]....
        /*0a38*/ 	.word	0x00000530
        /*0a3c*/ 	.word	0x000000ff
        /*0a40*/ 	.word	0x00028888
        /*0a44*/ 	.short	0x0100
        /*0a46*/ 	.byte	0x06
	.zero		1


	//   ....[14]....
        /*0a48*/ 	.word	0x00000660
        /*0a4c*/ 	.word	0x000000ff
        /*0a50*/ 	.word	0x00028890
        /*0a54*/ 	.short	0x0100
        /*0a56*/ 	.byte	0x08
	.zero		1


	//   ....[15]....
        /*0a58*/ 	.word	0x00000670
        /*0a5c*/ 	.word	0x000000ff
        /*0a60*/ 	.word	0x000288a0
        /*0a64*/ 	.short	0x0100
        /*0a66*/ 	.byte	0x08
	.zero		1


	//   ....[16]....
        /*0a68*/ 	.word	0x00000680
        /*0a6c*/ 	.word	0x000000ff
        /*0a70*/ 	.word	0x00028898
        /*0a74*/ 	.short	0x0100
        /*0a76*/ 	.byte	0x08
	.zero		1


	//   ....[17]....
        /*0a78*/ 	.word	0x00000690
        /*0a7c*/ 	.word	0x000000ff
        /*0a80*/ 	.word	0x000288a8
        /*0a84*/ 	.short	0x0100
        /*0a86*/ 	.byte	0x08
	.zero		1


	//   ....[18]....
        /*0a88*/ 	.word	0x000007d0
        /*0a8c*/ 	.word	0x000000ff
        /*0a90*/ 	.word	0x000288b0
        /*0a94*/ 	.short	0x0100
        /*0a96*/ 	.byte	0x08
	.zero		1


	//   ....[19]....
        /*0a98*/ 	.word	0x000007e0
        /*0a9c*/ 	.word	0x000000ff
        /*0aa0*/ 	.word	0x000288c0
        /*0aa4*/ 	.short	0x0100
        /*0aa6*/ 	.byte	0x08
	.zero		1


	//   ....[20]....
        /*0aa8*/ 	.word	0x000007f0
        /*0aac*/ 	.word	0x000000ff
        /*0ab0*/ 	.word	0x000288b8
        /*0ab4*/ 	.short	0x0100
        /*0ab6*/ 	.byte	0x08
	.zero		1


	//   ....[21]....
        /*0ab8*/ 	.word	0x00000800
        /*0abc*/ 	.word	0x000000ff
        /*0ac0*/ 	.word	0x000288c8
        /*0ac4*/ 	.short	0x0100
        /*0ac6*/ 	.byte	0x08
	.zero		1


	//   ....[22]....
        /*0ac8*/ 	.word	0x00001b40
        /*0acc*/ 	.word	0x000000ff
        /*0ad0*/ 	.word	0x00028800
        /*0ad4*/ 	.short	0x010a
        /*0ad6*/ 	.byte	0x29
	.zero		1


	//   ....[23]....
        /*0ad8*/ 	.word	0x00001bc0
        /*0adc*/ 	.word	0x00000009
        /*0ae0*/ 	.word	0x00028830
        /*0ae4*/ 	.short	0x010a
        /*0ae6*/ 	.byte	0x3f
	.zero		1


	//   ....[24]....
        /*0ae8*/ 	.word	0x00001c00
        /*0aec*/ 	.word	0x00000009
        /*0af0*/ 	.word	0x00028830
        /*0af4*/ 	.short	0x010a
        /*0af6*/ 	.byte	0x3f
	.zero		1


	//   ....[25]....
        /*0af8*/ 	.word	0x000025f0
        /*0afc*/ 	.word	0x000000ff
        /*0b00*/ 	.word	0x00000000
        /*0b04*/ 	.short	0x0101
        /*0b06*/ 	.byte	0x06
	.zero		1


	//   ....[26]....
        /*0b08*/ 	.word	0x00005780
        /*0b0c*/ 	.word	0x000000ff
        /*0b10*/ 	.word	0x00028830
        /*0b14*/ 	.short	0x010a
        /*0b16*/ 	.byte	0x06
	.zero		1


	//   ....[27]....
        /*0b18*/ 	.word	0x000057c0
        /*0b1c*/ 	.word	0x000000ff
        /*0b20*/ 	.word	0x00028830
        /*0b24*/ 	.short	0x010a
        /*0b26*/ 	.byte	0x06
	.zero		1


	//   ....[28]....
        /*0b28*/ 	.word	0x00005b10
        /*0b2c*/ 	.word	0x000000ff
        /*0b30*/ 	.word	0x00028850
        /*0b34*/ 	.short	0x010a
        /*0b36*/ 	.byte	0x06
	.zero		1


	//   ....[29]....
        /*0b38*/ 	.word	0x00005b50
        /*0b3c*/ 	.word	0x000000ff
        /*0b40*/ 	.word	0x00028850
        /*0b44*/ 	.short	0x010a
        /*0b46*/ 	.byte	0x06
	.zero		1


	//   ....[30]....
        /*0b48*/ 	.word	0x000063b0
        /*0b4c*/ 	.word	0x000000ff
        /*0b50*/ 	.word	0x00000000
        /*0b54*/ 	.short	0x0101
        /*0b56*/ 	.byte	0x06
	.zero		1


	//   ....[31]....
        /*0b58*/ 	.word	0x00008a10
        /*0b5c*/ 	.word	0x000000ff
        /*0b60*/ 	.word	0x00000000
        /*0b64*/ 	.short	0x0101
        /*0b66*/ 	.byte	0x06
	.zero		1


	//   ....[32]....
        /*0b68*/ 	.word	0x00009360
        /*0b6c*/ 	.word	0x000000ff
        /*0b70*/ 	.word	0x00028830
        /*0b74*/ 	.short	0x010a
        /*0b76*/ 	.byte	0x06
	.zero		1


	//   ....[33]....
        /*0b78*/ 	.word	0x000093a0
        /*0b7c*/ 	.word	0x000000ff
        /*0b80*/ 	.word	0x00028830
        /*0b84*/ 	.short	0x010a
        /*0b86*/ 	.byte	0x06
	.zero		1


	//   ....[34]....
        /*0b88*/ 	.word	0x000096f0
        /*0b8c*/ 	.word	0x000000ff
        /*0b90*/ 	.word	0x00028850
        /*0b94*/ 	.short	0x010a
        /*0b96*/ 	.byte	0x06
	.zero		1


	//   ....[35]....
        /*0b98*/ 	.word	0x00009730
        /*0b9c*/ 	.word	0x000000ff
        /*0ba0*/ 	.word	0x00028850
        /*0ba4*/ 	.short	0x010a
        /*0ba6*/ 	.byte	0x06
	.zero		1


	//   ....[36]....
        /*0ba8*/ 	.word	0x00009ff0
        /*0bac*/ 	.word	0x000000ff
        /*0bb0*/ 	.word	0x00000000
        /*0bb4*/ 	.short	0x0101
        /*0bb6*/ 	.byte	0x06
	.zero		1


	//   ....[37]....
        /*0bb8*/ 	.word	0x0000b4e0
        /*0bbc*/ 	.word	0x000000ff
        /*0bc0*/ 	.word	0x00000000
        /*0bc4*/ 	.short	0x0101
        /*0bc6*/ 	.byte	0x06
	.zero		1


	//   ....[38]....
        /*0bc8*/ 	.word	0x0000bbf0
        /*0bcc*/ 	.word	0x000000ff
        /*0bd0*/ 	.word	0x00028830
        /*0bd4*/ 	.short	0x010a
        /*0bd6*/ 	.byte	0x06
	.zero		1


	//   ....[39]....
        /*0bd8*/ 	.word	0x0000bc30
        /*0bdc*/ 	.word	0x000000ff
        /*0be0*/ 	.word	0x00028830
        /*0be4*/ 	.short	0x010a
        /*0be6*/ 	.byte	0x06
	.zero		1


	//   ....[40]....
        /*0be8*/ 	.word	0x0000bf50
        /*0bec*/ 	.word	0x000000ff
        /*0bf0*/ 	.word	0x00028850
        /*0bf4*/ 	.short	0x010a
        /*0bf6*/ 	.byte	0x06
	.zero		1


	//   ....[41]....
        /*0bf8*/ 	.word	0x0000bf90
        /*0bfc*/ 	.word	0x000000ff
        /*0c00*/ 	.word	0x00028850
        /*0c04*/ 	.short	0x010a
        /*0c06*/ 	.byte	0x06
	.zero		1


	//   ....[42]....
        /*0c08*/ 	.word	0x0000c7f0
        /*0c0c*/ 	.word	0x000000ff
        /*0c10*/ 	.word	0x00000000
        /*0c14*/ 	.short	0x0101
        /*0c16*/ 	.byte	0x06
	.zero		1


	//   ....[43]....
        /*0c18*/ 	.word	0x0000ee50
        /*0c1c*/ 	.word	0x000000ff
        /*0c20*/ 	.word	0x00000000
        /*0c24*/ 	.short	0x0101
        /*0c26*/ 	.byte	0x06
	.zero		1


	//   ....[44]....
        /*0c28*/ 	.word	0x0000f450
        /*0c2c*/ 	.word	0x000000ff
        /*0c30*/ 	.word	0x00028850
        /*0c34*/ 	.short	0x010a
        /*0c36*/ 	.byte	0x05
	.zero		1


	//   ....[45]....
        /*0c38*/ 	.word	0x0000f490
        /*0c3c*/ 	.word	0x000000ff
        /*0c40*/ 	.word	0x00028850
        /*0c44*/ 	.short	0x010a
        /*0c46*/ 	.byte	0x05
	.zero		1


	//   ....[46]....
        /*0c48*/ 	.word	0x0000fa00
        /*0c4c*/ 	.word	0x000000ff
        /*0c50*/ 	.word	0x00000000
        /*0c54*/ 	.short	0x0101
        /*0c56*/ 	.byte	0x04
	.zero		1


	//   ....[47]....
        /*0c58*/ 	.word	0x00010fb0
        /*0c5c*/ 	.word	0x00000003
        /*0c60*/ 	.word	0x00000000
        /*0c64*/ 	.short	0x0101
        /*0c66*/ 	.byte	0x3f
	.zero		1


	//   ....[48]....
        /*0c68*/ 	.word	0x00013e40
        /*0c6c*/ 	.word	0x00000007
        /*0c70*/ 	.word	0x00028840
        /*0c74*/ 	.short	0x010a
        /*0c76*/ 	.byte	0x3f
	.zero		1


	//   ....[49]....
        /*0c78*/ 	.word	0x000145c0
        /*0c7c*/ 	.word	0x00000007
        /*0c80*/ 	.word	0x00028830
        /*0c84*/ 	.short	0x0107
        /*0c86*/ 	.byte	0x3f
	.zero		1


	//   ....[50]....
        /*0c88*/ 	.word	0x00014690
        /*0c8c*/ 	.word	0x00000007
        /*0c90*/ 	.word	0x00028830
        /*0c94*/ 	.short	0x0101
        /*0c96*/ 	.byte	0x3f
	.zero		1


	//   ....[51]....
        /*0c98*/ 	.word	0x00015190
        /*0c9c*/ 	.word	0x00000016
        /*0ca0*/ 	.word	0x00028800
        /*0ca4*/ 	.short	0x0107
        /*0ca6*/ 	.byte	0x3f
	.zero		1


	//   ....[52]....
        /*0ca8*/ 	.word	0x000152a0
        /*0cac*/ 	.word	0x00000016
        /*0cb0*/ 	.word	0x00028800
        /*0cb4*/ 	.short	0x0101
        /*0cb6*/ 	.byte	0x3f
	.zero		1


	//   ....[53]....
        /*0cb8*/ 	.word	0x000152c0
        /*0cbc*/ 	.word	0x00000016
        /*0cc0*/ 	.word	0x00028820
        /*0cc4*/ 	.short	0x010a
        /*0cc6*/ 	.byte	0x3f
	.zero		1


	//   ....[54]....
        /*0cc8*/ 	.word	0x00015650
        /*0ccc*/ 	.word	0x00000006
        /*0cd0*/ 	.word	0x00028840
        /*0cd4*/ 	.short	0x010a
        /*0cd6*/ 	.byte	0x3f
	.zero		1


	//   ....[55]....
        /*0cd8*/ 	.word	0x00015b70
        /*0cdc*/ 	.word	0x00000006
        /*0ce0*/ 	.word	0x00028830
        /*0ce4*/ 	.short	0x0107
        /*0ce6*/ 	.byte	0x3f
	.zero		1


	//   ....[56]....
        /*0ce8*/ 	.word	0x00015c30
        /*0cec*/ 	.word	0x00000006
        /*0cf0*/ 	.word	0x00028830
        /*0cf4*/ 	.short	0x0101
        /*0cf6*/ 	.byte	0x3f
	.zero		1


	//   ....[57]....
        /*0cf8*/ 	.word	0x00015c90
        /*0cfc*/ 	.word	0x00000006
        /*0d00*/ 	.word	0x00028860
        /*0d04*/ 	.short	0x010a
        /*0d06*/ 	.byte	0x3f
	.zero		1


	//   ....[58]....
        /*0d08*/ 	.word	0x00016220
        /*0d0c*/ 	.word	0x00000006
        /*0d10*/ 	.word	0x00028850
        /*0d14*/ 	.short	0x0107
        /*0d16*/ 	.byte	0x3f
	.zero		1


	//   ....[59]....
        /*0d18*/ 	.word	0x00016380
        /*0d1c*/ 	.word	0x00000006
        /*0d20*/ 	.word	0x00028850
        /*0d24*/ 	.short	0x0101
        /*0d26*/ 	.byte	0x3f
	.zero		1


	//   ....[60]....
        /*0d28*/ 	.word	0x00016590
        /*0d2c*/ 	.word	0x00000000
        /*0d30*/ 	.word	0x00028860
        /*0d34*/ 	.short	0x010a
        /*0d36*/ 	.byte	0x3f
	.zero		1


	//   ....[61]....
        /*0d38*/ 	.word	0x00016ac0
        /*0d3c*/ 	.word	0x00000000
        /*0d40*/ 	.word	0x00028850
        /*0d44*/ 	.short	0x0107
        /*0d46*/ 	.byte	0x3f
	.zero		1


	//   ....[62]....
        /*0d48*/ 	.word	0x00016b80
        /*0d4c*/ 	.word	0x00000000
        /*0d50*/ 	.word	0x00028850
        /*0d54*/ 	.short	0x0101
        /*0d56*/ 	.byte	0x3f
	.zero		1


	//   ....[63]....
        /*0d58*/ 	.word	0x000178b0
        /*0d5c*/ 	.word	0x00000007
        /*0d60*/ 	.word	0x00028820
        /*0d64*/ 	.short	0x010a
        /*0d66*/ 	.byte	0x3f
	.zero		1


	//   ....[64]....
        /*0d68*/ 	.word	0x00017a30
        /*0d6c*/ 	.word	0x00000005
        /*0d70*/ 	.word	0x00028840
        /*0d74*/ 	.short	0x010a
        /*0d76*/ 	.byte	0x3f
	.zero		1


	//   ....[65]....
        /*0d78*/ 	.word	0x00017ad0
        /*0d7c*/ 	.word	0x00000003
        /*0d80*/ 	.word	0x00028840
        /*0d84*/ 	.short	0x010a
        /*0d86*/ 	.byte	0x3f
	.zero		1


	//   ....[66]....
        /*0d88*/ 	.word	0x00017b10
        /*0d8c*/ 	.word	0x00000005
        /*0d90*/ 	.word	0x00028860
        /*0d94*/ 	.short	0x010a
        /*0d96*/ 	.byte	0x3f
	.zero		1


	//   ....[67]....
        /*0d98*/ 	.word	0x00017b50
        /*0d9c*/ 	.word	0x00000003
        /*0da0*/ 	.word	0x00028860
        /*0da4*/ 	.short	0x010a
        /*0da6*/ 	.byte	0x3f
	.zero		1


	//   ....[68]....
        /*0da8*/ 	.word	0x00017bc0
        /*0dac*/ 	.word	0x00000003
        /*0db0*/ 	.word	0x00028800
        /*0db4*/ 	.short	0x010a
        /*0db6*/ 	.byte	0x3f
	.zero		1


	//   ....[69]....
        /*0db8*/ 	.word	0x00017c10
        /*0dbc*/ 	.word	0x00000009
        /*0dc0*/ 	.word	0x00028830
        /*0dc4*/ 	.short	0x010a
        /*0dc6*/ 	.byte	0x3f
	.zero		1


	//   ....[70]....
        /*0dc8*/ 	.word	0x00017c70
        /*0dcc*/ 	.word	0x00000004
        /*0dd0*/ 	.word	0x00028830
        /*0dd4*/ 	.short	0x010a
        /*0dd6*/ 	.byte	0x3f
	.zero		1


	//   ....[71]....
        /*0dd8*/ 	.word	0x00017cd0
        /*0ddc*/ 	.word	0x00000004
        /*0de0*/ 	.word	0x00028850
        /*0de4*/ 	.short	0x010a
        /*0de6*/ 	.byte	0x3f
	.zero		1


	//   ....[72]....
        /*0de8*/ 	.word	0x00017d30
        /*0dec*/ 	.word	0x00000004
        /*0df0*/ 	.word	0x00028830
        /*0df4*/ 	.short	0x010a
        /*0df6*/ 	.byte	0x3f
	.zero		1


	//   ....[73]....
        /*0df8*/ 	.word	0x00017d90
        /*0dfc*/ 	.word	0x00000004
        /*0e00*/ 	.word	0x00028850
        /*0e04*/ 	.short	0x010a
        /*0e06*/ 	.byte	0x3f
	.zero		1


	//   ....[74]....
        /*0e08*/ 	.word	0x00017df0
        /*0e0c*/ 	.word	0x00000004
        /*0e10*/ 	.word	0x00028830
        /*0e14*/ 	.short	0x010a
        /*0e16*/ 	.byte	0x3f
	.zero		1


	//   ....[75]....
        /*0e18*/ 	.word	0x00017e50
        /*0e1c*/ 	.word	0x00000004
        /*0e20*/ 	.word	0x00028850
        /*0e24*/ 	.short	0x010a
        /*0e26*/ 	.byte	0x3f
	.zero		1


	//   ....[76]....
        /*0e28*/ 	.word	0x00017eb0
        /*0e2c*/ 	.word	0x00000006
        /*0e30*/ 	.word	0x00028850
        /*0e34*/ 	.short	0x010a
        /*0e36*/ 	.byte	0x3f
	.zero		1


	//   ....[77]....
        /*0e38*/ 	.word	0x00017fd0
        /*0e3c*/ 	.word	0x00000007
        /*0e40*/ 	.word	0x00028840
        /*0e44*/ 	.short	0x010a
        /*0e46*/ 	.byte	0x3f
	.zero		1


	//   ....[78]....
        /*0e48*/ 	.word	0x00019550
        /*0e4c*/ 	.word	0x00000016
        /*0e50*/ 	.word	0x00028820
        /*0e54*/ 	.short	0x010a
        /*0e56*/ 	.byte	0x3f
	.zero		1


	//   ....[79]....
        /*0e58*/ 	.word	0x000195a0
        /*0e5c*/ 	.word	0x00000006
        /*0e60*/ 	.word	0x00028840
        /*0e64*/ 	.short	0x010a
        /*0e66*/ 	.byte	0x3f
	.zero		1


	//   ....[80]....
        /*0e68*/ 	.word	0x00019f20
        /*0e6c*/ 	.word	0x00000006
        /*0e70*/ 	.word	0x00028860
        /*0e74*/ 	.short	0x010a
        /*0e76*/ 	.byte	0x3f
	.zero		1


	//   ....[81]....
        /*0e78*/ 	.word	0x0001a990
        /*0e7c*/ 	.word	0x00000000
        /*0e80*/ 	.word	0x00028860
        /*0e84*/ 	.short	0x010a
        /*0e86*/ 	.byte	0x3f
	.zero		1


	//   ....[82]....
        /*0e88*/ 	.word	0x0001bd00
        /*0e8c*/ 	.word	0x00000007
        /*0e90*/ 	.word	0x00028820
        /*0e94*/ 	.short	0x010a
        /*0e96*/ 	.byte	0x3f
	.zero		1


	//   ....[83]....
        /*0e98*/ 	.word	0x0001bea0
        /*0e9c*/ 	.word	0x00000005
        /*0ea0*/ 	.word	0x00028840
        /*0ea4*/ 	.short	0x010a
        /*0ea6*/ 	.byte	0x3f
	.zero		1


	//   ....[84]....
        /*0ea8*/ 	.word	0x0001bef0
        /*0eac*/ 	.word	0x00000003
        /*0eb0*/ 	.word	0x00028840
        /*0eb4*/ 	.short	0x010a
        /*0eb6*/ 	.byte	0x3f
	.zero		1


	//   ....[85]....
        /*0eb8*/ 	.word	0x0001bf40
        /*0ebc*/ 	.word	0x00000005
        /*0ec0*/ 	.word	0x00028860
        /*0ec4*/ 	.short	0x010a
        /*0ec6*/ 	.byte	0x3f
	.zero		1


	//----- nvinfo : EIATTR_NUM_MBARRIERS
	.align		4
.L_202:
        /*0ec8*/ 	.byte	0x03, 0x38
        /*0eca*/ 	.short	0x0016


	//----- nvinfo : EIATTR_EXIT_INSTR_OFFSETS
	.align		4
        /*0ecc*/ 	.byte	0x04, 0x1c
        /*0ece*/ 	.short	(.L_204 - .L_203)


	//   ....[0]....
.L_203:
        /*0ed0*/ 	.word	0x000009b0


	//   ....[1]....
        /*0ed4*/ 	.word	0x00011f10


	//   ....[2]....
        /*0ed8*/ 	.word	0x00017ba0


	//----- nvinfo : EIATTR_MAX_THREADS
	.align		4
.L_204:
        /*0edc*/ 	.byte	0x04, 0x05
        /*0ede*/ 	.short	(.L_206 - .L_205)
.L_205:
        /*0ee0*/ 	.word	0x00000180
        /*0ee4*/ 	.word	0x00000001
        /*0ee8*/ 	.word	0x00000001


	//----- nvinfo : EIATTR_CRS_STACK_SIZE
	.align		4
.L_206:
        /*0eec*/ 	.byte	0x04, 0x1e
        /*0eee*/ 	.short	(.L_208 - .L_207)
.L_207:
        /*0ef0*/ 	.word	0x00000000


	//----- nvinfo : EIATTR_CBANK_PARAM_SIZE
	.align		4
.L_208:
        /*0ef4*/ 	.byte	0x03, 0x19
        /*0ef6*/ 	.short	0x0af0


	//----- nvinfo : EIATTR_PARAM_CBANK
	.align		4
        /*0ef8*/ 	.byte	0x04, 0x0a
        /*0efa*/ 	.short	(.L_210 - .L_209)
	.align		4
.L_209:
        /*0efc*/ 	.word	index@(.nv.constant0._ZN7cutlass13device_kernelIN5flash11enable_sm90INS1_16FlashAttnFwdSm90INS1_25CollectiveMainloopFwdSm90ILi2EN4cute5tupleIJNS5_1CILi1EEES8_S8_EEENS6_IJNS7_ILi128EEESA_SA_EEELi128ENS_6half_tEfNS_4arch4Sm90ELb0ELb1ELb1ELb1ELb1ELb0ELb0ELb1ELb1ELb1ELb0ELb0EEENS1_21CollectiveEpilogueFwdISB_S9_SC_SE_Li256ELb1ELb1ELb0ELb0EEENS1_36VarlenDynamicPersistentTileSchedulerILi128ELi128ELi256ELi128ELb0ELb1ELb1ELb1ELb0ELb1EEEEEEEEEvNT_6ParamsE)
        /*0f00*/ 	.short	0x0210
        /*0f02*/ 	.short	0x0af0


	//----- nvinfo : EIATTR_SW_WAR
	.align		4
.L_210:
        /*0f04*/ 	.byte	0x04, 0x36
        /*0f06*/ 	.short	(.L_212 - .L_211)
.L_211:
        /*0f08*/ 	.word	0x00000008
.L_212:


//--------------------- .nv.info._ZN7cutlass13device_kernelIN5flash11enable_sm90INS1_16FlashAttnFwdSm90INS1_25CollectiveMainloopFwdSm90ILi2EN4cute5tupleIJNS5_1CILi1EEES8_S8_EEENS6_IJNS7_ILi128EEESA_SA_EEELi128ENS_6half_tEfNS_4arch4Sm90ELb0ELb1ELb1ELb1ELb1ELb1ELb0ELb1ELb1ELb1ELb0ELb0EEENS1_21CollectiveEpilogueFwdISB_S9_SC_SE_Li256ELb1ELb1ELb0ELb0EEENS1_36VarlenDynamicPersistentTileSchedulerILi128ELi128ELi256ELi128ELb0ELb1ELb1ELb1ELb0ELb1EEEEEEEEEvNT_6ParamsE --------------------------
	.section	.nv.info._ZN7cutlass13device_kernelIN5flash11enable_sm90INS1_16FlashAttnFwdSm90INS1_25CollectiveMainloopFwdSm90ILi2EN4cute5tupleIJNS5_1CILi1EEES8_S8_EEENS6_IJNS7_ILi128EEESA_SA_EEELi128ENS_6half_tEfNS_4arch4Sm90ELb0ELb1ELb1ELb1ELb1ELb1ELb0ELb1ELb1ELb1ELb0ELb0EEENS1_21CollectiveEpilogueFwdISB_S9_SC_SE_Li256ELb1ELb1ELb0ELb0EEENS1_36VarlenDynamicPersistentTileSchedulerILi128ELi128ELi256ELi128ELb0ELb1ELb1ELb1ELb0ELb1EEEEEEEEEvNT_6ParamsE,"",@"SHT_CUDA_INFO"
	.sectionflags	@""
	.align	4


	//----- nvinfo : EIATTR_CUDA_API_VERSION
	.align		4
        /*0000*/ 	.byte	0x04, 0x37
        /*0002*/ 	.short	(.L_214 - .L_213)
.L_213:
        /*0004*/ 	.word	0x00000082


	//----- nvinfo : EIATTR_KPARAM_INFO
	.align		4
.L_214:
        /*0008*/ 	.byte	0x04, 0x17
        /*000a*/ 	.short	(.L_216 - .L_215)
.L_215:
        /*000c*/ 	.word	0x00000000
        /*0010*/ 	.short	0x0000
        /*0012*/ 	.short	0x0070
        /*0014*/ 	.byte	0x00, 0xf0, 0x01, 0x2a


	//----- nvinfo : EIATTR_SPARSE_MMA_MASK
	.align		4
.L_216:
        /*0018*/ 	.byte	0x03, 0x50
        /*001a*/ 	.short	0x0000


	//----- nvinfo : EIATTR_MAXREG_COUNT
	.align		4
        /*001c*/ 	.byte	0x03, 0x1b
        /*001e*/ 	.short	0x00a8


	//----- nvinfo : EIATTR_NUM_BARRIERS
	.align		4
        /*0020*/ 	.byte	0x02, 0x4c
        /*0022*/ 	.byte	0x10
	.zero		1


	//----- nvinfo : EIATTR_EXTERNS
	.align		4
        /*0024*/ 	.byte	0x04, 0x0f
        /*0026*/ 	.short	(.L_218 - .L_217)


	//   ....[0]....
	.align		4
.L_217:
        /*0028*/ 	.word	index@(__assertfail)


	//----- nvinfo : EIATTR_ANNOTATIONS
	.align		4
.L_218:
        /*002c*/ 	.byte	0x04, 0x55
        /*002e*/ 	.short	(.L_220 - .L_219)


	//   ....[0]....
.L_219:
        /* <DEDUP_REMOVED lines=14> */
        /*0104*/ 	.byte	0xb0, 0x41, 0x02, 0x00, 0x01, 0x00, 0x00, 0x00, 0x60, 0x56, 0x02, 0x00


	//----- nvinfo : EIATTR_MERCURY_ISA_VERSION
	.align		4
.L_220:
        /*0110*/ 	.byte	0x03, 0x5f
        /*0112*/ 	.short	0x0101


	//----- nvinfo : EIATTR_UNUSED_LOAD_BYTE_OFFSET
	.align		4
        /*0114*/ 	.byte	0x04, 0x44
        /*0116*/ 	.short	(.L_222 - .L_221)


	//   ....[0]....
.L_221:
        /*0118*/ 	.word	0x00000a60
        /*011c*/ 	.word	0x0000fff0


	//   ....[1]....
        /*0120*/ 	.word	0x0001c6f0
        /*0124*/ 	.word	0x0000fff0


	//----- nvinfo : EIATTR_INT_WARP_WIDE_INSTR_OFFSETS
	.align		4
.L_222:
        /*0128*/ 	.byte	0x04, 0x31
        /*012a*/ 	.short	(.L_224 - .L_223)


	//   ....[0]....
.L_223:
        /*012c*/ 	.word	0x00000130


	//   ....[1]....
        /*0130*/ 	.word	0x00000170


	//   ....[2]....
        /*0134*/ 	.word	0x000001e0


	//   ....[3]....
        /*0138*/ 	.word	0x000212d0


	//   ....[4]....
        /*013c*/ 	.word	0x00021360


	//   ....[5]....
        /*0140*/ 	.word	0x000242a0


	//   ....[6]....
        /*0144*/ 	.word	0x00024330


	//----- nvinfo : EIATTR_COOP_GROUP_MASK_REGIDS
	.align		4
.L_224:
        /*0148*/ 	.byte	0x04, 0x29
        /*014a*/ 	.short	(.L_226 - .L_225)


	//   ....[0]....
.L_225:
        /*014c*/ 	.word	0xffffffff


	//   ....[1]....
        /*0150*/ 	.word	0xffffffff


	//   ....[2]....
        /*0154*/ 	.word	0xffffffff


	//   ....[3]....
        /*0158*/ 	.word	0xffffffff


	//   ....[4]....
        /*015c*/ 	.word	0xffffffff


	//   ....[5]....
        /*0160*/ 	.word	0xffffffff


	//   ....[6]....
        /*0164*/ 	.word	0xffffffff


	//   ....[7]....
        /*0168*/ 	.word	0xffffffff


	//   ....[8]....
        /*016c*/ 	.word	0xffffffff


	//   ....[9]....
        /*0170*/ 	.word	0xffffffff


	//   ....[10]....
        /*0174*/ 	.word	0xffffffff


	//   ....[11]....
        /*0178*/ 	.word	0xffffffff


	//   ....[12]....
        /*017c*/ 	.word	0xffffffff


	//   ....[13]....
        /*0180*/ 	.word	0xffffffff


	//   ....[14]....
        /*0184*/ 	.word	0xffffffff


	//   ....[15]....
        /*0188*/ 	.word	0xffffffff


	//   ....[16]....
        /*018c*/ 	.word	0xffffffff


	//   ....[17]....
        /*0190*/ 	.word	0xffffffff


	//   ....[18]....
        /*0194*/ 	.word	0xffffffff


	//   ....[19]....
        /*0198*/ 	.word	0xffffffff


	//   ....[20]....
        /*019c*/ 	.word	0xffffffff


	//   ....[21]....
        /*01a0*/ 	.word	0xffffffff


	//   ....[22]....
        /*01a4*/ 	.word	0xffffffff


	//   ....[23]....
        /*01a8*/ 	.word	0xffffffff


	//   ....[24]....
        /*01ac*/ 	.word	0xffffffff


	//   ....[25]....
        /*01b0*/ 	.word	0xffffffff


	//   ....[26]....
        /*01b4*/ 	.word	0xffffffff


	//   ....[27]....
        /*01b8*/ 	.word	0xffffffff


	//   ....[28]....
        /*01bc*/ 	.word	0xffffffff


	//   ....[29]....
        /*01c0*/ 	.word	0xffffffff


	//   ....[30]....
        /*01c4*/ 	.word	0xffffffff


	//   ....[31]....
        /*01c8*/ 	.word	0xffffffff


	//   ....[32]....
        /*01cc*/ 	.word	0xffffffff


	//   ....[33]....
        /*01d0*/ 	.word	0xffffffff


	//   ....[34]....
        /*01d4*/ 	.word	0xffffffff


	//   ....[35]....
        /*01d8*/ 	.word	0xffffffff


	//   ....[36]....
        /*01dc*/ 	.word	0xffffffff


	//   ....[37]....
        /*01e0*/ 	.word	0xffffffff


	//   ....[38]....
        /*01e4*/ 	.word	0xffffffff


	//   ....[39]....
        /*01e8*/ 	.word	0xffffffff


	//   ....[40]....
        /*01ec*/ 	.word	0xffffffff


	//   ....[41]....
        /*01f0*/ 	.word	0xffffffff


	//   ....[42]....
        /*01f4*/ 	.word	0xffffffff


	//   ....[43]....
        /*01f8*/ 	.word	0xffffffff


	//   ....[44]....
        /*01fc*/ 	.word	0xffffffff


	//   ....[45]....
        /*0200*/ 	.word	0xffffffff


	//   ....[46]....
        /*0204*/ 	.word	0xffffffff


	//   ....[47]....
        /*0208*/ 	.word	0xffffffff


	//   ....[48]....
        /*020c*/ 	.word	0xffffffff


	//   ....[49]....
        /*0210*/ 	.word	0xffffffff


	//   ....[50]....
        /*0214*/ 	.word	0xffffffff


	//   ....[51]....
        /*0218*/ 	.word	0xffffffff


	//   ....[52]....
        /*021c*/ 	.word	0xffffffff


	//   ....[53]....
        /*0220*/ 	.word	0xffffffff


	//   ....[54]....
        /*0224*/ 	.word	0xffffffff


	//   ....[55]....
        /*0228*/ 	.word	0xffffffff


	//   ....[56]....
        /*022c*/ 	.word	0xffffffff


	//   ....[57]....
        /*0230*/ 	.word	0xffffffff


	//   ....[58]....
        /*0234*/ 	.word	0xffffffff


	//   ....[59]....
        /*0238*/ 	.word	0xffffffff


	//   ....[60]....
        /*023c*/ 	.word	0xffffffff


	//   ....[61]....
        /*0240*/ 	.word	0xffffffff


	//   ....[62]....
        /*0244*/ 	.word	0xffffffff


	//   ....[63]....
        /*0248*/ 	.word	0xffffffff


	//   ....[64]....
        /*024c*/ 	.word	0xffffffff


	//   ....[65]....
        /*0250*/ 	.word	0xffffffff


	//   ....[66]....
        /*0254*/ 	.word	0xffffffff


	//   ....[67]....
        /*0258*/ 	.word	0xffffffff


	//   ....[68]....
        /*025c*/ 	.word	0xffffffff


	//   ....[69]....
        /*0260*/ 	.word	0xffffffff


	//   ....[70]....
        /*0264*/ 	.word	0xffffffff


	//   ....[71]....
        /*0268*/ 	.word	0xffffffff


	//   ....[72]....
        /*026c*/ 	.word	0xffffffff


	//   ....[73]....
        /*0270*/ 	.word	0xffffffff


	//   ....[74]....
        /*0274*/ 	.word	0xffffffff


	//   ....[75]....
        /*0278*/ 	.word	0xffffffff


	//   ....[76]....
        /*027c*/ 	.word	0xffffffff


	//   ....[77]....
        /*0280*/ 	.word	0xffffffff


	//   ....[78]....
        /*0284*/ 	.word	0xffffffff


	//   ....[79]....
        /*0288*/ 	.word	0xffffffff


	//   ....[80]....
        /*028c*/ 	.word	0xffffffff


	//   ....[81]....
        /*0290*/ 	.word	0xffffffff


	//   ....[82]....
        /*0294*/ 	.word	0xffffffff


	//   ....[83]....
        /*0298*/ 	.word	0xffffffff


	//   ....[84]....
        /*029c*/ 	.word	0xffffffff


	//   ....[85]....
        /*02a0*/ 	.word	0xffffffff


	//   ....[86]....
        /*02a4*/ 	.word	0xffffffff


	//   ....[87]....
        /*02a8*/ 	.word	0xffffffff


	//   ....[88]....
        /*02ac*/ 	.word	0xffffffff


	//   ....[89]....
        /*02b0*/ 	.word	0xffffffff


	//   ....[90]....
        /*02b4*/ 	.word	0xffffffff


	//   ....[91]....
        /*02b8*/ 	.word	0xffffffff


	//   ....[92]....
        /*02bc*/ 	.word	0xffffffff


	//   ....[93]....
        /*02c0*/ 	.word	0xffffffff


	//   ....[94]....
        /*02c4*/ 	.word	0xffffffff


	//   ....[95]....
        /*02c8*/ 	.word	0xffffffff


	//   ....[96]....
        /*02cc*/ 	.word	0xffffffff


	//   ....[97]....
        /*02d0*/ 	.word	0xffffffff


	//   ....[98]....
        /*02d4*/ 	.word	0xffffffff


	//   ....[99]....
        /*02d8*/ 	.word	0xffffffff


	//   ....[100]....
        /*02dc*/ 	.word	0xffffffff


	//   ....[101]....
        /*02e0*/ 	.word	0xffffffff


	//   ....[102]....
        /*02e4*/ 	.word	0xffffffff


	//   ....[103]....
        /*02e8*/ 	.word	0xffffffff


	//   ....[104]....
        /*02ec*/ 	.word	0xffffffff


	//   ....[105]....
        /*02f0*/ 	.word	0xffffffff


	//   ....[106]....
        /*02f4*/ 	.word	0xffffffff


	//   ....[107]....
        /*02f8*/ 	.word	0xffffffff


	//   ....[108]....
        /*02fc*/ 	.word	0xffffffff


	//   ....[109]....
        /*0300*/ 	.word	0xffffffff


	//   ....[110]....
        /*0304*/ 	.word	0xffffffff


	//   ....[111]....
        /*0308*/ 	.word	0xffffffff


	//   ....[112]....
        /*030c*/ 	.word	0xffffffff


	//   ....[113]....
        /*0310*/ 	.word	0xffffffff


	//   ....[114]....
        /*0314*/ 	.word	0xffffffff


	//   ....[115]....
        /*0318*/ 	.word	0xffffffff


	//   ....[116]....
        /*031c*/ 	.word	0xffffffff


	//   ....[117]....
        /*0320*/ 	.word	0xffffffff


	//   ....[118]....
        /*0324*/ 	.word	0xffffffff


	//   ....[119]....
        /*0328*/ 	.word	0xffffffff


	//   ....[120]....
        /*032c*/ 	.word	0xffffffff


	//   ....[121]....
        /*0330*/ 	.word	0xffffffff


	//   ....[122]....
        /*0334*/ 	.word	0xffffffff


	//   ....[123]....
        /*0338*/ 	.word	0xffffffff


	//   ....[124]....
        /*033c*/ 	.word	0xffffffff


	//   ....[125]....
        /*0340*/ 	.word	0xffffffff


	//   ....[126]....
        /*0344*/ 	.word	0xffffffff


	//   ....[127]....
        /*0348*/ 	.word	0xffffffff


	//   ....[128]....
        /*034c*/ 	.word	0xffffffff


	//   ....[129]....
        /*0350*/ 	.word	0xffffffff


	//   ....[130]....
        /*0354*/ 	.word	0xffffffff


	//   ....[131]....
        /*0358*/ 	.word	0xffffffff


	//   ....[132]....
        /*035c*/ 	.word	0xffffffff


	//   ....[133]....
        /*0360*/ 	.word	0xffffffff


	//   ....[134]....
        /*0364*/ 	.word	0xffffffff


	//   ....[135]....
        /*0368*/ 	.word	0xffffffff


	//   ....[136]....
        /*036c*/ 	.word	0xffffffff


	//   ....[137]....
        /*0370*/ 	.word	0xffffffff


	//   ....[138]....
        /*0374*/ 	.word	0xffffffff


	//   ....[139]....
        /*0378*/ 	.word	0xffffffff


	//   ....[140]....
        /*037c*/ 	.word	0xffffffff


	//   ....[141]....
        /*0380*/ 	.word	0xffffffff


	//   ....[142]....
        /*0384*/ 	.word	0xffffffff


	//   ....[143]....
        /*0388*/ 	.word	0xffffffff


	//   ....[144]....
        /*038c*/ 	.word	0xffffffff


	//   ....[145]....
        /*0390*/ 	.word	0xffffffff


	//   ....[146]....
        /*0394*/ 	.word	0xffffffff


	//   ....[147]....
        /*0398*/ 	.word	0xffffffff


	//   ....[148]....
        /*039c*/ 	.word	0xffffffff


	//   ....[149]....
        /*03a0*/ 	.word	0xffffffff


	//   ....[150]....
        /*03a4*/ 	.word	0xffffffff


	//   ....[151]....
        /*03a8*/ 	.word	0xffffffff


	//   ....[152]....
        /*03ac*/ 	.word	0xffffffff


	//   ....[153]....
        /*03b0*/ 	.word	0xffffffff


	//   ....[154]....
        /*03b4*/ 	.word	0xffffffff


	//   ....[155]....
        /*03b8*/ 	.word	0xffffffff


	//   ....[156]....
        /*03bc*/ 	.word	0xffffffff


	//   ....[157]....
        /*03c0*/ 	.word	0xffffffff


	//   ....[158]....
        /*03c4*/ 	.word	0xffffffff


	//   ....[159]....
        /*03c8*/ 	.word	0xffffffff


	//   ....[160]....
        /*03cc*/ 	.word	0xffffffff


	//   ....[161]....
        /*03d0*/ 	.word	0xffffffff


	//   ....[162]....
        /*03d4*/ 	.word	0xffffffff


	//   ....[163]....
        /*03d8*/ 	.word	0xffffffff


	//   ....[164]....
        /*03dc*/ 	.word	0xffffffff


	//   ....[165]....
        /*03e0*/ 	.word	0xffffffff


	//   ....[166]....
        /*03e4*/ 	.word	0xffffffff


	//   ....[167]....
        /*03e8*/ 	.word	0xffffffff


	//   ....[168]....
        /*03ec*/ 	.word	0xffffffff


	//   ....[169]....
        /*03f0*/ 	.word	0xffffffff


	//   ....[170]....
        /*03f4*/ 	.word	0xffffffff


	//   ....[171]....
        /*03f8*/ 	.word	0xffffffff


	//   ....[172]....
        /*03fc*/ 	.word	0xffffffff


	//   ....[173]....
        /*0400*/ 	.word	0xffffffff


	//   ....[174]....
        /*0404*/ 	.word	0xffffffff


	//   ....[175]....
        /*0408*/ 	.word	0xffffffff


	//   ....[176]....
        /*040c*/ 	.word	0xffffffff


	//   ....[177]....
        /*0410*/ 	.word	0xffffffff


	//   ....[178]....
        /*0414*/ 	.word	0xffffffff


	//   ....[179]....
        /*0418*/ 	.word	0xffffffff


	//   ....[180]....
        /*041c*/ 	.word	0xffffffff


	//   ....[181]....
        /*0420*/ 	.word	0xffffffff


	//   ....[182]....
        /*0424*/ 	.word	0xffffffff


	//   ....[183]....
        /*0428*/ 	.word	0xffffffff


	//   ....[184]....
        /*042c*/ 	.word	0xffffffff


	//   ....[185]....
        /*0430*/ 	.word	0xffffffff


	//   ....[186]....
        /*0434*/ 	.word	0xffffffff


	//   ....[187]....
        /*0438*/ 	.word	0xffffffff


	//   ....[188]....
        /*043c*/ 	.word	0xffffffff


	//   ....[189]....
        /*0440*/ 	.word	0xffffffff


	//   ....[190]....
        /*0444*/ 	.word	0xffffffff


	//   ....[191]....
        /*0448*/ 	.word	0xffffffff


	//   ....[192]....
        /*044c*/ 	.word	0xffffffff


	//   ....[193]....
        /*0450*/ 	.word	0xffffffff


	//   ....[194]....
        /*0454*/ 	.word	0xffffffff


	//   ....[195]....
        /*0458*/ 	.word	0xffffffff


	//   ....[196]....
        /*045c*/ 	.word	0xffffffff


	//   ....[197]....
        /*0460*/ 	.word	0xffffffff


	//   ....[198]....
        /*0464*/ 	.word	0xffffffff


	//   ....[199]....
        /*0468*/ 	.word	0xffffffff


	//   ....[200]....
        /*046c*/ 	.word	0xffffffff


	//   ....[201]....
        /*0470*/ 	.word	0xffffffff


	//   ....[202]....
        /*0474*/ 	.word	0xffffffff


	//   ....[203]....
        /*0478*/ 	.word	0xffffffff


	//   ....[204]....
        /*047c*/ 	.word	0xffffffff


	//   ....[205]....
        /*0480*/ 	.word	0xffffffff


	//   ....[206]....
        /*0484*/ 	.word	0xffffffff


	//   ....[207]....
        /*0488*/ 	.word	0xffffffff


	//   ....[208]....
        /*048c*/ 	.word	0xffffffff


	//   ....[209]....
        /*0490*/ 	.word	0xffffffff


	//   ....[210]....
        /*0494*/ 	.word	0xffffffff


	//   ....[211]....
        /*0498*/ 	.word	0xffffffff


	//   ....[212]....
        /*049c*/ 	.word	0xffffffff


	//   ....[213]....
        /*04a0*/ 	.word	0xffffffff


	//   ....[214]....
        /*04a4*/ 	.word	0xffffffff


	//   ....[215]....
        /*04a8*/ 	.word	0xffffffff


	//   ....[216]....
        /*04ac*/ 	.word	0xffffffff


	//   ....[217]....
        /*04b0*/ 	.word	0xffffffff


	//   ....[218]....
        /*04b4*/ 	.word	0xffffffff


	//   ....[219]....
        /*04b8*/ 	.word	0xffffffff


	//   ....[220]....
        /*04bc*/ 	.word	0xffffffff


	//   ....[221]....
        /*04c0*/ 	.word	0xffffffff


	//   ....[222]....
        /*04c4*/ 	.word	0xffffffff


	//   ....[223]....
        /*04c8*/ 	.word	0xffffffff


	//   ....[224]....
        /*04cc*/ 	.word	0xffffffff


	//   ....[225]....
        /*04d0*/ 	.word	0xffffffff


	//   ....[226]....
        /*04d4*/ 	.word	0xffffffff


	//   ....[227]....
        /*04d8*/ 	.word	0xffffffff


	//   ....[228]....
        /*04dc*/ 	.word	0xffffffff


	//   ....[229]....
        /*04e0*/ 	.word	0xffffffff


	//   ....[230]....
        /*04e4*/ 	.word	0xffffffff


	//   ....[231]....
        /*04e8*/ 	.word	0xffffffff


	//   ....[232]....
        /*04ec*/ 	.word	0xffffffff


	//   ....[233]....
        /*04f0*/ 	.word	0x0500000f


	//   ....[234]....
        /*04f4*/ 	.word	0x0500000f


	//   ....[235]....
        /*04f8*/ 	.word	0x0500000f


	//   ....[236]....
        /*04fc*/ 	.word	0x0500000f


	//   ....[237]....
        /*0500*/ 	.word	0x0500000f


	//   ....[238]....
        /*0504*/ 	.word	0x0500000f


	//   ....[239]....
        /*0508*/ 	.word	0x0500000f


	//   ....[240]....
        /*050c*/ 	.word	0x0500000f


	//   ....[241]....
        /*0510*/ 	.word	0x0500000f


	//   ....[242]....
        /*0514*/ 	.word	0x0500000f


	//   ....[243]....
        /*0518*/ 	.word	0x0500000f


	//   ....[244]....
        /*051c*/ 	.word	0x0500000f


	//   ....[245]....
        /*0520*/ 	.word	0x0500000f


	//   ....[246]....
        /*0524*/ 	.word	0x0500000f


	//   ....[247]....
        /*0528*/ 	.word	0x0500000f


	//   ....[248]....
        /*052c*/ 	.word	0x0500000f


	//   ....[249]....
        /*0530*/ 	.word	0x0500000f


	//   ....[250]....
        /*0534*/ 	.word	0x0500000f


	//   ....[251]....
        /*0538*/ 	.word	0x0500000f


	//   ....[252]....
        /*053c*/ 	.word	0x0500000f


	//   ....[253]....
        /*0540*/ 	.word	0x0500000f


	//   ....[254]....
        /*0544*/ 	.word	0x0500000f


	//   ....[255]....
        /*0548*/ 	.word	0x0500000f


	//   ....[0]....
        /*054c*/ 	.word	0x0500000f


	//   ....[1]....
        /*0550*/ 	.word	0x0500000f


	//   ....[2]....
        /*0554*/ 	.word	0x0500000f


	//   ....[3]....
        /*0558*/ 	.word	0x0500000f


	//   ....[4]....
        /*055c*/ 	.word	0x0500000f


	//   ....[5]....
        /*0560*/ 	.word	0x0500000f


	//   ....[6]....
        /*0564*/ 	.word	0x0500000f


	//   ....[7]....
        /*0568*/ 	.word	0x0500000f


	//   ....[8]....
        /*056c*/ 	.word	0x0500000f


	//   ....[9]....
        /*0570*/ 	.word	0x0500000f


	//   ....[10]....
        /*0574*/ 	.word	0x0500000f


	//   ....[11]....
        /*0578*/ 	.word	0x0500000f


	//   ....[12]....
        /*057c*/ 	.word	0x0500000f


	//   ....[13]....
        /*0580*/ 	.word	0x0500000f


	//   ....[14]....
        /*0584*/ 	.word	0x0500000f


	//   ....[15]....
        /*0588*/ 	.word	0x0500000f


	//   ....[16]....
        /*058c*/ 	.word	0x0500000f


	//   ....[17]....
        /*0590*/ 	.word	0x0500000f


	//   ....[18]....
        /*0594*/ 	.word	0x0500000f


	//   ....[19]....
        /*0598*/ 	.word	0x0500000f


	//   ....[20]....
        /*059c*/ 	.word	0x0500000f


	//   ....[21]....
        /*05a0*/ 	.word	0x0500000f


	//   ....[22]....
        /*05a4*/ 	.word	0x0500000f


	//   ....[23]....
        /*05a8*/ 	.word	0x0500000f


	//   ....[24]....
        /*05ac*/ 	.word	0x0500000f


	//   ....[25]....
        /*05b0*/ 	.word	0x0500000f


	//   ....[26]....
        /*05b4*/ 	.word	0x0500000f


	//   ....[27]....
        /*05b8*/ 	.word	0x0500000f


	//   ....[28]....
        /*05bc*/ 	.word	0x0500000f


	//   ....[29]....
        /*05c0*/ 	.word	0x0500000f


	//   ....[30]....
        /*05c4*/ 	.word	0x0500000f


	//   ....[31]....
        /*05c8*/ 	.word	0x0500000f


	//   ....[32]....
        /*05cc*/ 	.word	0x0500000f


	//   ....[33]....
        /*05d0*/ 	.word	0x0500000f


	//   ....[34]....
        /*05d4*/ 	.word	0x0500000f


	//   ....[35]....
        /*05d8*/ 	.word	0x0500000f


	//   ....[36]....
        /*05dc*/ 	.word	0x0500000f


	//   ....[37]....
        /*05e0*/ 	.word	0x0500000f


	//   ....[38]....
        /*05e4*/ 	.word	0x0500000f


	//   ....[39]....
        /*05e8*/ 	.word	0x0500000f


	//   ....[40]....
        /*05ec*/ 	.word	0x0500000f


	//   ....[41]....
        /*05f0*/ 	.word	0x0500000f


	//   ....[42]....
        /*05f4*/ 	.word	0x0500000f


	//   ....[43]....
        /*05f8*/ 	.word	0x0500000f


	//   ....[44]....
        /*05fc*/ 	.word	0x0500000f


	//   ....[45]....
        /*0600*/ 	.word	0x0500000f


	//   ....[46]....
        /*0604*/ 	.word	0x0500000f


	//   ....[47]....
        /*0608*/ 	.word	0x0500000f


	//   ....[48]....
        /*060c*/ 	.word	0x0500000f


	//   ....[49]....
        /*0610*/ 	.word	0x0500000f


	//   ....[50]....
        /*0614*/ 	.word	0x0500000f


	//   ....[51]....
        /*0618*/ 	.word	0x0500000f


	//   ....[52]....
        /*061c*/ 	.word	0x0500000f


	//   ....[53]....
        /*0620*/ 	.word	0x0500000f


	//   ....[54]....
        /*0624*/ 	.word	0x0500000f


	//   ....[55]....
        /*0628*/ 	.word	0x0500000f


	//   ....[56]....
        /*062c*/ 	.word	0x0500000f


	//   ....[57]....
        /*0630*/ 	.word	0x0500000f


	//   ....[58]....
        /*0634*/ 	.word	0x0500000f


	//   ....[59]....
        /*0638*/ 	.word	0x0500000f


	//   ....[60]....
        /*063c*/ 	.word	0x0500000f


	//   ....[61]....
        /*0640*/ 	.word	0x0500000f


	//   ....[62]....
        /*0644*/ 	.word	0x0500000f


	//   ....[63]....
        /*0648*/ 	.word	0x0500000f


	//   ....[64]....
        /*064c*/ 	.word	0x0500000f


	//   ....[65]....
        /*0650*/ 	.word	0x0500000f


	//   ....[66]....
        /*0654*/ 	.word	0x0500000f


	//   ....[67]....
        /*0658*/ 	.word	0x0500000f


	//   ....[68]....
        /*065c*/ 	.word	0x0500000f


	//   ....[69]....
        /*0660*/ 	.word	0x0500000f


	//   ....[70]....
        /*0664*/ 	.word	0x0500000f


	//   ....[71]....
        /*0668*/ 	.word	0x0500000f


	//   ....[72]....
        /*066c*/ 	.word	0x0500000f


	//   ....[73]....
        /*0670*/ 	.word	0x0500000f


	//   ....[74]....
        /*0674*/ 	.word	0x0500000f


	//   ....[75]....
        /*0678*/ 	.word	0x0500000f


	//   ....[76]....
        /*067c*/ 	.word	0x0500000f


	//   ....[77]....
        /*0680*/ 	.word	0x0500000f


	//   ....[78]....
        /*0684*/ 	.word	0x0500000f


	//   ....[79]....
        /*0688*/ 	.word	0x0500000f


	//   ....[80]....
        /*068c*/ 	.word	0x0500000f


	//   ....[81]....
        /*0690*/ 	.word	0x0500000f


	//   ....[82]....
        /*0694*/ 	.word	0x0500000f


	//   ....[83]....
        /*0698*/ 	.word	0x0500000f


	//   ....[84]....
        /*069c*/ 	.word	0x0500000f


	//   ....[85]....
        /*06a0*/ 	.word	0x0500000f


	//   ....[86]....
        /*06a4*/ 	.word	0x0500000f


	//   ....[87]....
        /*06a8*/ 	.word	0x0500000f


	//   ....[88]....
        /*06ac*/ 	.word	0x0500000f


	//   ....[89]....
        /*06b0*/ 	.word	0x0500000f


	//   ....[90]....
        /*06b4*/ 	.word	0x0500000f


	//   ....[91]....
        /*06b8*/ 	.word	0x0500000f


	//   ....[92]....
        /*06bc*/ 	.word	0x0500000f


	//   ....[93]....
        /*06c0*/ 	.word	0x0500000f


	//   ....[94]....
        /*06c4*/ 	.word	0x0500000f


	//   ....[95]....
        /*06c8*/ 	.word	0x0500000f


	//   ....[96]....
        /*06cc*/ 	.word	0x0500000f


	//   ....[97]....
        /*06d0*/ 	.word	0x0500000f


	//   ....[98]....
        /*06d4*/ 	.word	0x0500000f


	//   ....[99]....
        /*06d8*/ 	.word	0x0500000f


	//   ....[100]....
        /*06dc*/ 	.word	0x0500000f


	//   ....[101]....
        /*06e0*/ 	.word	0x0500000f


	//   ....[102]....
        /*06e4*/ 	.word	0x0500000f


	//   ....[103]....
        /*06e8*/ 	.word	0x0500000f


	//   ....[104]....
        /*06ec*/ 	.word	0x0500000f


	//   ....[105]....
        /*06f0*/ 	.word	0x0500000f


	//   ....[106]....
        /*06f4*/ 	.word	0x0500000f


	//   ....[107]....
        /*06f8*/ 	.word	0x0500000f


	//   ....[108]....
        /*06fc*/ 	.word	0x0500000f


	//   ....[109]....
        /*0700*/ 	.word	0x0500000f


	//   ....[110]....
        /*0704*/ 	.word	0x0500000f


	//   ....[111]....
        /*0708*/ 	.word	0x0500000f


	//   ....[112]....
        /*070c*/ 	.word	0x0500000f


	//   ....[113]....
        /*0710*/ 	.word	0x0500000f


	//   ....[114]....
        /*0714*/ 	.word	0x0500000f


	//   ....[115]....
        /*0718*/ 	.word	0x0500000f


	//   ....[116]....
        /*071c*/ 	.word	0x0500000f


	//   ....[117]....
        /*0720*/ 	.word	0x0500000f


	//   ....[118]....
        /*0724*/ 	.word	0x0500000f


	//   ....[119]....
        /*0728*/ 	.word	0x0500000f


	//   ....[120]....
        /*072c*/ 	.word	0x0500000f


	//   ....[121]....
        /*0730*/ 	.word	0x0500000f


	//   ....[122]....
        /*0734*/ 	.word	0x0500000f


	//   ....[123]....
        /*0738*/ 	.word	0x0500000f


	//   ....[124]....
        /*073c*/ 	.word	0x0500000f


	//   ....[125]....
        /*0740*/ 	.word	0x0500000f


	//   ....[126]....
        /*0744*/ 	.word	0x0500000f


	//   ....[127]....
        /*0748*/ 	.word	0x0500000f


	//   ....[128]....
        /*074c*/ 	.word	0x0500000f


	//   ....[129]....
        /*0750*/ 	.word	0x0500000f


	//   ....[130]....
        /*0754*/ 	.word	0x0500000f


	//   ....[131]....
        /*0758*/ 	.word	0x0500000f


	//   ....[132]....
        /*075c*/ 	.word	0x0500000f


	//   ....[133]....
        /*0760*/ 	.word	0x0500000f


	//   ....[134]....
        /*0764*/ 	.word	0x0500000f


	//   ....[135]....
        /*0768*/ 	.word	0x0500000f


	//   ....[136]....
        /*076c*/ 	.word	0x0500000f


	//   ....[137]....
        /*0770*/ 	.word	0x0500000f


	//   ....[138]....
        /*0774*/ 	.word	0x0500000f


	//   ....[139]....
        /*0778*/ 	.word	0x0500000f


	//   ....[140]....
        /*077c*/ 	.word	0x0500000f


	//   ....[141]....
        /*0780*/ 	.word	0x0500000f


	//----- nvinfo : EIATTR_COOP_GROUP_INSTR_OFFSETS
	.align		4
.L_226:
        /*0784*/ 	.byte	0x04, 0x28
        /*0786*/ 	.short	(.L_228 - .L_227)


	//   ....[0]....
.L_227:
        /*0788*/ 	.word	0x00000070


	//   ....[1]....
        /*078c*/ 	.word	0x00000140


	//   ....[2]....
        /*0790*/ 	.word	0x00000190


	//   ....[3]....
        /*0794*/ 	.word	0x000003c0


	//   ....[4]....
        /*0798*/ 	.word	0x00000520


	//   ....[5]....
        /*079c*/ 	.word	0x00000640


	//   ....[6]....
        /*07a0*/ 	.word	0x000007a0


	//   ....[7]....
        /*07a4*/ 	.word	0x00003330


	//   ....[8]....
        /*07a8*/ 	.word	0x00003340


	//   ....[9]....
        /*07ac*/ 	.word	0x000039f0


	//   ....[10]....
        /*07b0*/ 	.word	0x00003a00


	//   ....[11]....
        /*07b4*/ 	.word	0x000040b0


	//   ....[12]....
        /*07b8*/ 	.word	0x000040c0


	//   ....[13]....
        /*07bc*/ 	.word	0x00004760


	//   ....[14]....
        /*07c0*/ 	.word	0x00004770


	//   ....[15]....
        /*07c4*/ 	.word	0x00005740


	//   ....[16]....
        /*07c8*/ 	.word	0x00005750


	//   ....[17]....
        /*07cc*/ 	.word	0x00005ee0


	//   ....[18]....
        /*07d0*/ 	.word	0x00005ef0


	//   ....[19]....
        /*07d4*/ 	.word	0x00006690


	//   ....[20]....
        /*07d8*/ 	.word	0x000066a0


	//   ....[21]....
        /*07dc*/ 	.word	0x00006e40


	//   ....[22]....
        /*07e0*/ 	.word	0x00006e50


	//   ....[23]....
        /*07e4*/ 	.word	0x00007800


	//   ....[24]....
        /*07e8*/ 	.word	0x00007810


	//   ....[25]....
        /*07ec*/ 	.word	0x00007920


	//   ....[26]....
        /*07f0*/ 	.word	0x00007930


	//   ....[27]....
        /*07f4*/ 	.word	0x00007a50


	//   ....[28]....
        /*07f8*/ 	.word	0x00007a60


	//   ....[29]....
        /*07fc*/ 	.word	0x00007b80


	//   ....[30]....
        /*0800*/ 	.word	0x00007b90


	//   ....[31]....
        /*0804*/ 	.word	0x00007f30


	//   ....[32]....
        /*0808*/ 	.word	0x00007f50


	//   ....[33]....
        /*080c*/ 	.word	0x00008030


	//   ....[34]....
        /*0810*/ 	.word	0x00008050


	//   ....[35]....
        /*0814*/ 	.word	0x00008130


	//   ....[36]....
        /*0818*/ 	.word	0x00008150


	//   ....[37]....
        /*081c*/ 	.word	0x00008230


	//   ....[38]....
        /*0820*/ 	.word	0x00008250


	//   ....[39]....
        /*0824*/ 	.word	0x00008b90


	//   ....[40]....
        /*0828*/ 	.word	0x00009270


	//   ....[41]....
        /*082c*/ 	.word	0x00009280


	//   ....[42]....
        /*0830*/ 	.word	0x00009290


	//   ....[43]....
        /*0834*/ 	.word	0x000092a0


	//   ....[44]....
        /*0838*/ 	.word	0x000095e0


	//   ....[45]....
        /*083c*/ 	.word	0x000095f0


	//   ....[46]....
        /*0840*/ 	.word	0x00009600


	//   ....[47]....
        /*0844*/ 	.word	0x00009610


	//   ....[48]....
        /*0848*/ 	.word	0x00009910


	//   ....[49]....
        /*084c*/ 	.word	0x00009920


	//   ....[50]....
        /*0850*/ 	.word	0x00009930


	//   ....[51]....
        /*0854*/ 	.word	0x00009940


	//   ....[52]....
        /*0858*/ 	.word	0x00009c40


	//   ....[53]....
        /*085c*/ 	.word	0x00009c50


	//   ....[54]....
        /*0860*/ 	.word	0x00009c60


	//   ....[55]....
        /*0864*/ 	.word	0x00009c70


	//   ....[56]....
        /*0868*/ 	.word	0x0000b940


	//   ....[57]....
        /*086c*/ 	.word	0x0000b960


	//   ....[58]....
        /*0870*/ 	.word	0x0000b970


	//   ....[59]....
        /*0874*/ 	.word	0x0000b980


	//   ....[60]....
        /*0878*/ 	.word	0x0000ba90


	//   ....[61]....
        /*087c*/ 	.word	0x0000bab0


	//   ....[62]....
        /*0880*/ 	.word	0x0000bb60


	//   ....[63]....
        /*0884*/ 	.word	0x0000bb90


	//   ....[64]....
        /*0888*/ 	.word	0x0000be70


	//   ....[65]....
        /*088c*/ 	.word	0x0000be90


	//   ....[66]....
        /*0890*/ 	.word	0x0000beb0


	//   ....[67]....
        /*0894*/ 	.word	0x0000bec0


	//   ....[68]....
        /*0898*/ 	.word	0x0000bfe0


	//   ....[69]....
        /*089c*/ 	.word	0x0000c020


	//   ....[70]....
        /*08a0*/ 	.word	0x0000c050


	//   ....[71]....
        /*08a4*/ 	.word	0x0000c090


	//   ....[72]....
        /*08a8*/ 	.word	0x0000e750


	//   ....[73]....
        /*08ac*/ 	.word	0x0000f7a0


	//   ....[74]....
        /*08b0*/ 	.word	0x0000fef0


	//   ....[75]....
        /*08b4*/ 	.word	0x0000ff90


	//   ....[76]....
        /*08b8*/ 	.word	0x00010860


	//   ....[77]....
        /*08bc*/ 	.word	0x000108c0


	//   ....[78]....
        /*08c0*/ 	.word	0x000124b0


	//   ....[79]....
        /*08c4*/ 	.word	0x00012d10


	//   ....[80]....
        /*08c8*/ 	.word	0x000138d0


	//   ....[81]....
        /*08cc*/ 	.word	0x000139d0


	//   ....[82]....
        /*08d0*/ 	.word	0x00014220


	//   ....[83]....
        /*08d4*/ 	.word	0x00014290


	//   ....[84]....
        /*08d8*/ 	.word	0x00016c10


	//   ....[85]....
        /*08dc*/ 	.word	0x00016c30


	//   ....[86]....
        /*08e0*/ 	.word	0x00016c50


	//   ....[87]....
        /*08e4*/ 	.word	0x00016c70


	//   ....[88]....
        /*08e8*/ 	.word	0x00018d30


	//   ....[89]....
        /*08ec*/ 	.word	0x00019590


	//   ....[90]....
        /*08f0*/ 	.word	0x0001a150


	//   ....[91]....
        /*08f4*/ 	.word	0x0001a250


	//   ....[92]....
        /*08f8*/ 	.word	0x0001aa80


	//   ....[93]....
        /*08fc*/ 	.word	0x0001aae0


	//   ....[94]....
        /*0900*/ 	.word	0x0001bcf0


	//   ....[95]....
        /*0904*/ 	.word	0x0001bd20


	//   ....[96]....
        /*0908*/ 	.word	0x0001c040


	//   ....[97]....
        /*090c*/ 	.word	0x0001c060


	//   ....[98]....
        /*0910*/ 	.word	0x0001d110


	//   ....[99]....
        /*0914*/ 	.word	0x0001d150


	//   ....[100]....
        /*0918*/ 	.word	0x0001d190


	//   ....[101]....
        /*091c*/ 	.word	0x0001d1c0


	//   ....[102]....
        /*0920*/ 	.word	0x0001d780


	//   ....[103]....
        /*0924*/ 	.word	0x0001d7b0


	//   ....[104]....
        /*0928*/ 	.word	0x0001d870


	//   ....[105]....
        /*092c*/ 	.word	0x0001d890


	//   ....[106]....
        /*0930*/ 	.word	0x0001d950


	//   ....[107]....
        /*0934*/ 	.word	0x0001d970


	//   ....[108]....
        /*0938*/ 	.word	0x0001da40


	//   ....[109]....
        /*093c*/ 	.word	0x0001da60


	//   ....[110]....
        /*0940*/ 	.word	0x0001e230


	//   ....[111]....
        /*0944*/ 	.word	0x0001e240


	//   ....[112]....
        /*0948*/ 	.word	0x0001e350


	//   ....[113]....
        /*094c*/ 	.word	0x0001e360


	//   ....[114]....
        /*0950*/ 	.word	0x0001e470


	//   ....[115]....
        /*0954*/ 	.word	0x0001e480


	//   ....[116]....
        /*0958*/ 	.word	0x0001e590


	//   ....[117]....
        /*095c*/ 	.word	0x0001e5a0


	//   ....[118]....
        /*0960*/ 	.word	0x0001e710


	//   ....[119]....
        /*0964*/ 	.word	0x0001e8c0


	//   ....[120]....
        /*0968*/ 	.word	0x0001e8f0


	//   ....[121]....
        /*096c*/ 	.word	0x0001e920


	//   ....[122]....
        /*0970*/ 	.word	0x0001e950


	//   ....[123]....
        /*0974*/ 	.word	0x0001e980


	//   ....[124]....
        /*0978*/ 	.word	0x0001e9b0


	//   ....[125]....
        /*097c*/ 	.word	0x0001eb20


	//   ....[126]....
        /*0980*/ 	.word	0x0001eb50


	//   ....[127]....
        /*0984*/ 	.word	0x0001eb80


	//   ....[128]....
        /*0988*/ 	.word	0x0001ebb0


	//   ....[129]....
        /*098c*/ 	.word	0x0001ebe0


	//   ....[130]....
        /*0990*/ 	.word	0x0001ec10


	//   ....[131]....
        /*0994*/ 	.word	0x0001eca0


	//   ....[132]....
        /*0998*/ 	.word	0x0001ed00


	//   ....[133]....
        /*099c*/ 	.word	0x0001ed90


	//   ....[134]....
        /*09a0*/ 	.word	0x0001fe10


	//   ....[135]....
        /*09a4*/ 	.word	0x00021e10


	//   ....[136]....
        /*09a8*/ 	.word	0x00021e30


	//   ....[137]....
        /*09ac*/ 	.word	0x00021ed0


	//   ....[138]....
        /*09b0*/ 	.word	0x00021ef0


	//   ....[139]....
        /*09b4*/ 	.word	0x00021f80


	//   ....[140]....
        /*09b8*/ 	.word	0x00021fa0


	//   ....[141]....
        /*09bc*/ 	.word	0x00022030


	//   ....[142]....
        /*09c0*/ 	.word	0x00022050


	//   ....[143]....
        /*09c4*/ 	.word	0x000220e0


	//   ....[144]....
        /*09c8*/ 	.word	0x00022100


	//   ....[145]....
        /*09cc*/ 	.word	0x00022190


	//   ....[146]....
        /*09d0*/ 	.word	0x000221b0


	//   ....[147]....
        /*09d4*/ 	.word	0x00022240


	//   ....[148]....
        /*09d8*/ 	.word	0x00022260


	//   ....[149]....
        /*09dc*/ 	.word	0x00022270


	//   ....[150]....
        /*09e0*/ 	.word	0x000222f0


	//   ....[151]....
        /*09e4*/ 	.word	0x00022a70


	//   ....[152]....
        /*09e8*/ 	.word	0x00022aa0


	//   ....[153]....
        /*09ec*/ 	.word	0x00022ad0


	//   ....[154]....
        /*09f0*/ 	.word	0x00022b40


	//   ....[155]....
        /*09f4*/ 	.word	0x00022b60


	//   ....[156]....
        /*09f8*/ 	.word	0x00022be0


	//   ....[157]....
        /*09fc*/ 	.word	0x00022c00


	//   ....[158]....
        /*0a00*/ 	.word	0x00022c80


	//   ....[159]....
        /*0a04*/ 	.word	0x00022ca0


	//   ....[160]....
        /*0a08*/ 	.word	0x00022d20


	//   ....[161]....
        /*0a0c*/ 	.word	0x00022d40


	//   ....[162]....
        /*0a10*/ 	.word	0x00022dc0


	//   ....[163]....
        /*0a14*/ 	.word	0x00022de0


	//   ....[164]....
        /*0a18*/ 	.word	0x00022e60


	//   ....[165]....
        /*0a1c*/ 	.word	0x00022e70


	//   ....[166]....
        /*0a20*/ 	.word	0x00022e80


	//   ....[167]....
        /*0a24*/ 	.word	0x00023630


	//   ....[168]....
        /*0a28*/ 	.word	0x00023660


	//   ....[169]....
        /*0a2c*/ 	.word	0x000236c0


	//   ....[170]....
        /*0a30*/ 	.word	0x000236d0


	//   ....[171]....
        /*0a34*/ 	.word	0x00023720


	//   ....[172]....
        /*0a38*/ 	.word	0x00023730


	//   ....[173]....
        /*0a3c*/ 	.word	0x00023780


	//   ....[174]....
        /*0a40*/ 	.word	0x00023790


	//   ....[175]....
        /*0a44*/ 	.word	0x000237e0


	//   ....[176]....
        /*0a48*/ 	.word	0x000237f0


	//   ....[177]....
        /*0a4c*/ 	.word	0x00023840


	//   ....[178]....
        /*0a50*/ 	.word	0x00023850


	//   ....[179]....
        /*0a54*/ 	.word	0x000238a0


	//   ....[180]....
        /*0a58*/ 	.word	0x000238b0


	//   ....[181]....
        /*0a5c*/ 	.word	0x000238c0


	//   ....[182]....
        /*0a60*/ 	.word	0x00023910


	//   ....[183]....
        /*0a64*/ 	.word	0x00023b70


	//   ....[184]....
        /*0a68*/ 	.word	0x00023b90


	//   ....[185]....
        /*0a6c*/ 	.word	0x00023c10


	//   ....[186]....
        /*0a70*/ 	.word	0x00023c20


	//   ....[187]....
        /*0a74*/ 	.word	0x00023c90


	//   ....[188]....
        /*0a78*/ 	.word	0x00023ca0


	//   ....[189]....
        /*0a7c*/ 	.word	0x00023d10


	//   ....[190]....
        /*0a80*/ 	.word	0x00023d20


	//   ....[191]....
        /*0a84*/ 	.word	0x00023d90


	//   ....[192]....
        /*0a88*/ 	.word	0x00023da0


	//   ....[193]....
        /*0a8c*/ 	.word	0x00023e10


	//   ....[194]....
        /*0a90*/ 	.word	0x00023e20


	//   ....[195]....
        /*0a94*/ 	.word	0x00023e90


	//   ....[196]....
        /*0a98*/ 	.word	0x00023ea0


	//   ....[197]....
        /*0a9c*/ 	.word	0x00023eb0


	//   ....[198]....
        /*0aa0*/ 	.word	0x00023f20


	//   ....[199]....
        /*0aa4*/ 	.word	0x00024480


	//   ....[200]....
        /*0aa8*/ 	.word	0x000244c0


	//   ....[201]....
        /*0aac*/ 	.word	0x00024500


	//   ....[202]....
        /*0ab0*/ 	.word	0x00024520


	//   ....[203]....
        /*0ab4*/ 	.word	0x00024530


	//   ....[204]....
        /*0ab8*/ 	.word	0x00024550


	//   ....[205]....
        /*0abc*/ 	.word	0x000245c0


	//   ....[206]....
        /*0ac0*/ 	.word	0x000245e0


	//   ....[207]....
        /*0ac4*/ 	.word	0x00024640


	//   ....[208]....
        /*0ac8*/ 	.word	0x00024660


	//   ....[209]....
        /*0acc*/ 	.word	0x000246c0


	//   ....[210]....
        /*0ad0*/ 	.word	0x000246e0


	//   ....[211]....
        /*0ad4*/ 	.word	0x00024740


	//   ....[212]....
        /*0ad8*/ 	.word	0x00024760


	//   ....[213]....
        /*0adc*/ 	.word	0x000247b0


	//   ....[214]....
        /*0ae0*/ 	.word	0x000247d0


	//   ....[215]....
        /*0ae4*/ 	.word	0x00024bd0


	//   ....[216]....
        /*0ae8*/ 	.word	0x00024c00


	//   ....[217]....
        /*0aec*/ 	.word	0x00024c30


	//   ....[218]....
        /*0af0*/ 	.word	0x00024c60


	//   ....[219]....
        /*0af4*/ 	.word	0x00024c90


	//   ....[220]....
        /*0af8*/ 	.word	0x00024cc0


	//   ....[221]....
        /*0afc*/ 	.word	0x00024cf0


	//   ....[222]....
        /*0b00*/ 	.word	0x00024d20


	//   ....[223]....
        /*0b04*/ 	.word	0x00024ea0


	//   ....[224]....
        /*0b08*/ 	.word	0x00024ed0


	//   ....[225]....
        /*0b0c*/ 	.word	0x00024f00


	//   ....[226]....
        /*0b10*/ 	.word	0x00024f30


	//   ....[227]....
        /*0b14*/ 	.word	0x00024f60


	//   ....[228]....
        /*0b18*/ 	.word	0x00024f90


	//   ....[229]....
        /*0b1c*/ 	.word	0x00025050


	//   ....[230]....
        /*0b20*/ 	.word	0x00025070


	//   ....[231]....
        /*0b24*/ 	.word	0x000250e0


	//   ....[232]....
        /*0b28*/ 	.word	0x00025780


	//   ....[233]....
        /*0b2c*/ 	.word	0x00025aa0


	//   ....[234]....
        /*0b30*/ 	.word	0x00025b30


	//   ....[235]....
        /*0b34*/ 	.word	0x00025bd0


	//   ....[236]....
        /*0b38*/ 	.word	0x00025c60


	//   ....[237]....
        /*0b3c*/ 	.word	0x00025d00


	//   ....[238]....
        /*0b40*/ 	.word	0x00025d90


	//   ....[239]....
        /*0b44*/ 	.word	0x00025e30


	//   ....[240]....
        /*0b48*/ 	.word	0x00025ec0


	//   ....[241]....
        /*0b4c*/ 	.word	0x00025fb0


	//   ....[242]....
        /*0b50*/ 	.word	0x00026040


	//   ....[243]....
        /*0b54*/ 	.word	0x000260e0


	//   ....[244]....
        /*0b58*/ 	.word	0x00026170


	//   ....[245]....
        /*0b5c*/ 	.word	0x00026210


	//   ....[246]....
        /*0b60*/ 	.word	0x000262a0


	//   ....[247]....
        /*0b64*/ 	.word	0x00026330


	//   ....[248]....
        /*0b68*/ 	.word	0x000263c0


	//   ....[249]....
        /*0b6c*/ 	.word	0x000264b0


	//   ....[250]....
        /*0b70*/ 	.word	0x00026540


	//   ....[251]....
        /*0b74*/ 	.word	0x000265d0


	//   ....[252]....
        /*0b78*/ 	.word	0x00026660


	//   ....[253]....
        /*0b7c*/ 	.word	0x000266f0


	//   ....[254]....
        /*0b80*/ 	.word	0x00026780


	//   ....[255]....
        /*0b84*/ 	.word	0x00026810


	//   ....[0]....
        /*0b88*/ 	.word	0x000268a0


	//   ....[1]....
        /*0b8c*/ 	.word	0x00026980


	//   ....[2]....
        /*0b90*/ 	.word	0x00026a30


	//   ....[3]....
        /*0b94*/ 	.word	0x00026ac0


	//   ....[4]....
        /*0b98*/ 	.word	0x00026b10


	//   ....[5]....
        /*0b9c*/ 	.word	0x00026b60


	//   ....[6]....
        /*0ba0*/ 	.word	0x00026bf0


	//   ....[7]....
        /*0ba4*/ 	.word	0x00026c80


	//   ....[8]....
        /*0ba8*/ 	.word	0x00026cd0


	//   ....[9]....
        /*0bac*/ 	.word	0x00026d20


	//   ....[10]....
        /*0bb0*/ 	.word	0x00026db0


	//   ....[11]....
        /*0bb4*/ 	.word	0x00026e40


	//   ....[12]....
        /*0bb8*/ 	.word	0x00026e90


	//   ....[13]....
        /*0bbc*/ 	.word	0x00026ee0


	//   ....[14]....
        /*0bc0*/ 	.word	0x00026f70


	//   ....[15]....
        /*0bc4*/ 	.word	0x00027000


	//   ....[16]....
        /*0bc8*/ 	.word	0x00027050


	//   ....[17]....
        /*0bcc*/ 	.word	0x000270a0


	//   ....[18]....
        /*0bd0*/ 	.word	0x00027190


	//   ....[19]....
        /*0bd4*/ 	.word	0x00027240


	//   ....[20]....
        /*0bd8*/ 	.word	0x000272c0


	//   ....[21]....
        /*0bdc*/ 	.word	0x00027360


	//   ....[22]....
        /*0be0*/ 	.word	0x000273f0


	//   ....[23]....
        /*0be4*/ 	.word	0x000274b0


	//   ....[24]....
        /*0be8*/ 	.word	0x00027530


	//   ....[25]....
        /*0bec*/ 	.word	0x00027580


	//   ....[26]....
        /*0bf0*/ 	.word	0x00027720


	//   ....[27]....
        /*0bf4*/ 	.word	0x000277d0


	//   ....[28]....
        /*0bf8*/ 	.word	0x00027840


	//   ....[29]....
        /*0bfc*/ 	.word	0x000278e0


	//   ....[30]....
        /*0c00*/ 	.word	0x00027980


	//   ....[31]....
        /*0c04*/ 	.word	0x00027a60


	//   ....[32]....
        /*0c08*/ 	.word	0x00027ab0


	//   ....[33]....
        /*0c0c*/ 	.word	0x00027b20


	//   ....[34]....
        /*0c10*/ 	.word	0x00027f60


	//   ....[35]....
        /*0c14*/ 	.word	0x00027fb0


	//   ....[36]....
        /*0c18*/ 	.word	0x00028040


	//   ....[37]....
        /*0c1c*/ 	.word	0x000280d0


	//   ....[38]....
        /*0c20*/ 	.word	0x00028160


	//   ....[39]....
        /*0c24*/ 	.word	0x000281f0


	//   ....[40]....
        /*0c28*/ 	.word	0x00028280


	//   ....[41]....
        /*0c2c*/ 	.word	0x00028310


	//   ....[42]....
        /*0c30*/ 	.word	0x000283d0


	//   ....[43]....
        /*0c34*/ 	.word	0x000286b0


	//   ....[44]....
        /*0c38*/ 	.word	0x000287a0


	//   ....[45]....
        /*0c3c*/ 	.word	0x00028840


	//   ....[46]....
        /*0c40*/ 	.word	0x000288a0


	//   ....[47]....
        /*0c44*/ 	.word	0x000289a0


	//   ....[48]....
        /*0c48*/ 	.word	0x00028a10


	//   ....[49]....
        /*0c4c*/ 	.word	0x00028b10


	//   ....[50]....
        /*0c50*/ 	.word	0x00028b80


	//   ....[51]....
        /*0c54*/ 	.word	0x00028c80


	//   ....[52]....
        /*0c58*/ 	.word	0x00028cf0


	//   ....[53]....
        /*0c5c*/ 	.word	0x00028df0


	//   ....[54]....
        /*0c60*/ 	.word	0x00028e60


	//   ....[55]....
        /*0c64*/ 	.word	0x00028f60


	//   ....[56]....
        /*0c68*/ 	.word	0x00028fd0


	//   ....[57]....
        /*0c6c*/ 	.word	0x000290d0


	//   ....[58]....
        /*0c70*/ 	.word	0x00029140


	//   ....[59]....
        /*0c74*/ 	.word	0x000291e0


	//   ....[60]....
        /*0c78*/ 	.word	0x000292f0


	//   ....[61]....
        /*0c7c*/ 	.word	0x00029350


	//   ....[62]....
        /*0c80*/ 	.word	0x000293b0


	//   ....[63]....
        /*0c84*/ 	.word	0x00029490


	//   ....[64]....
        /*0c88*/ 	.word	0x000294f0


	//   ....[65]....
        /*0c8c*/ 	.word	0x000295e0


	//   ....[66]....
        /*0c90*/ 	.word	0x00029640


	//   ....[67]....
        /*0c94*/ 	.word	0x00029730


	//   ....[68]....
        /*0c98*/ 	.word	0x00029790


	//   ....[69]....
        /*0c9c*/ 	.word	0x00029880


	//   ....[70]....
        /*0ca0*/ 	.word	0x000298e0


	//   ....[71]....
        /*0ca4*/ 	.word	0x000299d0


	//   ....[72]....
        /*0ca8*/ 	.word	0x00029a30


	//   ....[73]....
        /*0cac*/ 	.word	0x00029b20


	//   ....[74]....
        /*0cb0*/ 	.word	0x00029b80


	//   ....[75]....
        /*0cb4*/ 	.word	0x00029c60


	//   ....[76]....
        /*0cb8*/ 	.word	0x00029d90


	//   ....[77]....
        /*0cbc*/ 	.word	0x00029e40


	//   ....[78]....
        /*0cc0*/ 	.word	0x00029ea0


	//   ....[79]....
        /*0cc4*/ 	.word	0x00029f60


	//   ....[80]....
        /*0cc8*/ 	.word	0x00029fc0


	//   ....[81]....
        /*0ccc*/ 	.word	0x0002a080


	//   ....[82]....
        /*0cd0*/ 	.word	0x0002a0e0


	//   ....[83]....
        /*0cd4*/ 	.word	0x0002a1a0


	//   ....[84]....
        /*0cd8*/ 	.word	0x0002a200


	//   ....[85]....
        /*0cdc*/ 	.word	0x0002a2c0


	//   ....[86]....
        /*0ce0*/ 	.word	0x0002a320


	//   ....[87]....
        /*0ce4*/ 	.word	0x0002a3e0


	//   ....[88]....
        /*0ce8*/ 	.word	0x0002a440


	//   ....[89]....
        /*0cec*/ 	.word	0x0002a500


	//   ....[90]....
        /*0cf0*/ 	.word	0x0002a560


	//   ....[91]....
        /*0cf4*/ 	.word	0x0002a620


	//   ....[92]....
        /*0cf8*/ 	.word	0x0002a710


	//   ....[93]....
        /*0cfc*/ 	.word	0x0002a7b0


	//   ....[94]....
        /*0d00*/ 	.word	0x0002a810


	//   ....[95]....
        /*0d04*/ 	.word	0x0002a8f0


	//   ....[96]....
        /*0d08*/ 	.word	0x0002a950


	//   ....[97]....
        /*0d0c*/ 	.word	0x0002aa30


	//   ....[98]....
        /*0d10*/ 	.word	0x0002aa90


	//   ....[99]....
        /*0d14*/ 	.word	0x0002ab70


	//   ....[100]....
        /*0d18*/ 	.word	0x0002abd0


	//   ....[101]....
        /*0d1c*/ 	.word	0x0002acb0


	//   ....[102]....
        /*0d20*/ 	.word	0x0002ad10


	//   ....[103]....
        /*0d24*/ 	.word	0x0002adf0


	//   ....[104]....
        /*0d28*/ 	.word	0x0002ae50


	//   ....[105]....
        /*0d2c*/ 	.word	0x0002af30


	//   ....[106]....
        /*0d30*/ 	.word	0x0002af90


	//   ....[107]....
        /*0d34*/ 	.word	0x0002b060


	//   ....[108]....
        /*0d38*/ 	.word	0x0002b190


	//   ....[109]....
        /*0d3c*/ 	.word	0x0002b240


	//   ....[110]....
        /*0d40*/ 	.word	0x0002b2f0


	//   ....[111]....
        /*0d44*/ 	.word	0x0002b3c0


	//   ....[112]....
        /*0d48*/ 	.word	0x0002b420


	//   ....[113]....
        /*0d4c*/ 	.word	0x0002b500


	//   ....[114]....
        /*0d50*/ 	.word	0x0002b560


	//   ....[115]....
        /*0d54*/ 	.word	0x0002b630


	//   ....[116]....
        /*0d58*/ 	.word	0x0002b690


	//   ....[117]....
        /*0d5c*/ 	.word	0x0002b760


	//   ....[118]....
        /*0d60*/ 	.word	0x0002b7c0


	//   ....[119]....
        /*0d64*/ 	.word	0x0002b8a0


	//   ....[120]....
        /*0d68*/ 	.word	0x0002b900


	//   ....[121]....
        /*0d6c*/ 	.word	0x0002b9d0


	//   ....[122]....
        /*0d70*/ 	.word	0x0002ba30


	//   ....[123]....
        /*0d74*/ 	.word	0x0002baf0


	//   ....[124]....
        /*0d78*/ 	.word	0x0002bb80


	//   ....[125]....
        /*0d7c*/ 	.word	0x0002bc20


	//   ....[126]....
        /*0d80*/ 	.word	0x0002bd40


	//   ....[127]....
        /*0d84*/ 	.word	0x0002bdb0


	//   ....[128]....
        /*0d88*/ 	.word	0x0002be20


	//   ....[129]....
        /*0d8c*/ 	.word	0x0002be90


	//   ....[130]....
        /*0d90*/ 	.word	0x0002bf00


	//   ....[131]....
        /*0d94*/ 	.word	0x0002bf80


	//   ....[132]....
        /*0d98*/ 	.word	0x0002c010


	//   ....[133]....
        /*0d9c*/ 	.word	0x0002c0a0


	//   ....[134]....
        /*0da0*/ 	.word	0x0002c110


	//   ....[135]....
        /*0da4*/ 	.word	0x0002c180


	//   ....[136]....
        /*0da8*/ 	.word	0x0002c1f0


	//   ....[137]....
        /*0dac*/ 	.word	0x0002c270


	//   ....[138]....
        /*0db0*/ 	.word	0x0002c2e0


	//   ....[139]....
        /*0db4*/ 	.word	0x0002c380


	//   ....[140]....
        /*0db8*/ 	.word	0x0002c410


	//   ....[141]....
        /*0dbc*/ 	.word	0x0002c530


	//----- nvinfo : EIATTR_REG_RECONFIG
	.align		4
.L_228:
        /*0dc0*/ 	.byte	0x01, 0x54
	.zero		2


	//----- nvinfo : EIATTR_SYSCALL_OFFSETS
	.align		4
        /*0dc4*/ 	.byte	0x04, 0x46
        /*0dc6*/ 	.short	(.L_230 - .L_229)


	//   ....[0]....
.L_229:
        /*0dc8*/ 	.word	0x00001c60


	//   ....[1]....
        /*0dcc*/ 	.word	0x00001db0


	//   ....[2]....
        /*0dd0*/ 	.word	0x00008d30


	//   ....[3]....
        /*0dd4*/ 	.word	0x00009030


	//   ....[4]....
        /*0dd8*/ 	.word	0x000214c0


	//   ....[5]....
        /*0ddc*/ 	.word	0x00021610


	//   ....[6]....
        /*0de0*/ 	.word	0x00021700


	//   ....[7]....
        /*0de4*/ 	.word	0x000226d0


	//----- nvinfo : EIATTR_MBARRIER_INSTR_OFFSETS
	.align		4
.L_230:
        /*0de8*/ 	.byte	0x04, 0x39
        /*0dea*/ 	.short	(.L_232 - .L_231)


	//   ....[0]....
.L_231:
        /*0dec*/ 	.word	0x00000270
        /*0df0*/ 	.word	0x000000ff
        /*0df4*/ 	.word	0x00028800
        /*0df8*/ 	.short	0x0100
        /*0dfa*/ 	.byte	0x08
	.zero		1


	//   ....[1]....
        /*0dfc*/ 	.word	0x00000280
        /*0e00*/ 	.word	0x000000ff
        /*0e04*/ 	.word	0x00028820
        /*0e08*/ 	.short	0x0100
        /*0e0a*/ 	.byte	0x08
	.zero		1


	//   ....[2]....
        /*0e0c*/ 	.word	0x00000370
        /*0e10*/ 	.word	0x000000ff
        /*0e14*/ 	.word	0x00028830
        /*0e18*/ 	.short	0x0100
        /*0e1a*/ 	.byte	0x08
	.zero		1


	//   ....[3]....
        /*0e1c*/ 	.word	0x00000380
        /*0e20*/ 	.word	0x000000ff
        /*0e24*/ 	.word	0x00028840
        /*0e28*/ 	.short	0x0100
        /*0e2a*/ 	.byte	0x08
	.zero		1


	//   ....[4]....
        /*0e2c*/ 	.word	0x00000390
        /*0e30*/ 	.word	0x000000ff
        /*0e34*/ 	.word	0x00028838
        /*0e38*/ 	.short	0x0100
        /*0e3a*/ 	.byte	0x08
	.zero		1


	//   ....[5]....
        /*0e3c*/ 	.word	0x000003a0
        /*0e40*/ 	.word	0x000000ff
        /*0e44*/ 	.word	0x00028848
        /*0e48*/ 	.short	0x0100
        /*0e4a*/ 	.byte	0x08
	.zero		1


	//   ....[6]....
        /*0e4c*/ 	.word	0x000004d0
        /*0e50*/ 	.word	0x000000ff
        /*0e54*/ 	.word	0x00028850
        /*0e58*/ 	.short	0x0100
        /*0e5a*/ 	.byte	0x08
	.zero		1


	//   ....[7]....
        /*0e5c*/ 	.word	0x000004e0
        /*0e60*/ 	.word	0x000000ff
        /*0e64*/ 	.word	0x00028860
        /*0e68*/ 	.short	0x0100
        /*0e6a*/ 	.byte	0x08
	.zero		1


	//   ....[8]....
        /*0e6c*/ 	.word	0x000004f0
        /*0e70*/ 	.word	0x000000ff
        /*0e74*/ 	.word	0x00028858
        /*0e78*/ 	.short	0x0100
        /*0e7a*/ 	.byte	0x08
	.zero		1


	//   ....[9]....
        /*0e7c*/ 	.word	0x00000500
        /*0e80*/ 	.word	0x000000ff
        /*0e84*/ 	.word	0x00028868
        /*0e88*/ 	.short	0x0100
        /*0e8a*/ 	.byte	0x08
	.zero		1


	//   ....[10]....
        /*0e8c*/ 	.word	0x000005f0
        /*0e90*/ 	.word	0x000000ff
        /*0e94*/ 	.word	0x00028870
        /*0e98*/ 	.short	0x0100
        /*0e9a*/ 	.byte	0x06
	.zero		1


	//   ....[11]....
        /*0e9c*/ 	.word	0x00000600
        /*0ea0*/ 	.word	0x000000ff
        /*0ea4*/ 	.word	0x00028880
        /*0ea8*/ 	.short	0x0100
        /*0eaa*/ 	.byte	0x06
	.zero		1


	//   ....[12]....
        /*0eac*/ 	.word	0x00000610
        /*0eb0*/ 	.word	0x000000ff
        /*0eb4*/ 	.word	0x00028878
        /*0eb8*/ 	.short	0x0100
        /*0eba*/ 	.byte	0x06
	.zero		1


	//   ....[13]....
        /*0ebc*/ 	.word	0x00000620
        /*0ec0*/ 	.word	0x000000ff
        /*0ec4*/ 	.word	0x00028888
        /*0ec8*/ 	.short	0x0100
        /*0eca*/ 	.byte	0x06
	.zero		1


	//   ....[14]....
        /*0ecc*/ 	.word	0x00000750
        /*0ed0*/ 	.word	0x000000ff
        /*0ed4*/ 	.word	0x00028890
        /*0ed8*/ 	.short	0x0100
        /*0eda*/ 	.byte	0x08
	.zero		1


	//   ....[15]....
        /*0edc*/ 	.word	0x00000760
        /*0ee0*/ 	.word	0x000000ff
        /*0ee4*/ 	.word	0x000288a0
        /*0ee8*/ 	.short	0x0100
        /*0eea*/ 	.byte	0x08
	.zero		1


	//   ....[16]....
        /*0eec*/ 	.word	0x00000770
        /*0ef0*/ 	.word	0x000000ff
        /*0ef4*/ 	.word	0x00028898
        /*0ef8*/ 	.short	0x0100
        /*0efa*/ 	.byte	0x08
	.zero		1


	//   ....[17]....
        /*0efc*/ 	.word	0x00000780
        /*0f00*/ 	.word	0x000000ff
        /*0f04*/ 	.word	0x000288a8
        /*0f08*/ 	.short	0x0100
        /*0f0a*/ 	.byte	0x08
	.zero		1


	//   ....[18]....
        /*0f0c*/ 	.word	0x000008b0
        /*0f10*/ 	.word	0x000000ff
        /*0f14*/ 	.word	0x000288b0
        /*0f18*/ 	.short	0x0100
        /*0f1a*/ 	.byte	0x08
	.zero		1


	//   ....[19]....
        /*0f1c*/ 	.word	0x000008c0
        /*0f20*/ 	.word	0x000000ff
        /*0f24*/ 	.word	0x000288c0
        /*0f28*/ 	.short	0x0100
        /*0f2a*/ 	.byte	0x08
	.zero		1


	//   ....[20]....
        /*0f2c*/ 	.word	0x000008d0
        /*0f30*/ 	.word	0x000000ff
        /*0f34*/ 	.word	0x000288b8
        /*0f38*/ 	.short	0x0100
        /*0f3a*/ 	.byte	0x08
	.zero		1


	//   ....[21]....
        /*0f3c*/ 	.word	0x000008e0
        /*0f40*/ 	.word	0x000000ff
        /*0f44*/ 	.word	0x000288c8
        /*0f48*/ 	.short	0x0100
        /*0f4a*/ 	.byte	0x08
	.zero		1


	//   ....[22]....
        /*0f4c*/ 	.word	0x000032e0
        /*0f50*/ 	.word	0x0000005b
        /*0f54*/ 	.word	0x00028890
        /*0f58*/ 	.short	0x010a
        /*0f5a*/ 	.byte	0x3f
	.zero		1


	//   ....[23]....
        /*0f5c*/ 	.word	0x000056e0
        /*0f60*/ 	.word	0x0000005b
        /*0f64*/ 	.word	0x00028890
        /*0f68*/ 	.short	0x010a
        /*0f6a*/ 	.byte	0x3f
	.zero		1


	//   ....[24]....
        /*0f6c*/ 	.word	0x00007640
        /*0f70*/ 	.word	0x0000005b
        /*0f74*/ 	.word	0x00028890
        /*0f78*/ 	.short	0x010a
        /*0f7a*/ 	.byte	0x3f
	.zero		1


	//   ....[25]....
        /*0f7c*/ 	.word	0x00007d60
        /*0f80*/ 	.word	0x0000000b
        /*0f84*/ 	.word	0x00000000
        /*0f88*/ 	.short	0x0101
        /*0f8a*/ 	.byte	0x3f
	.zero		1


	//   ....[26]....
        /*0f8c*/ 	.word	0x00007da0
        /*0f90*/ 	.word	0x0000005b
        /*0f94*/ 	.word	0x000288b0
        /*0f98*/ 	.short	0x010a
        /*0f9a*/ 	.byte	0x3f
	.zero		1


	//   ....[27]....
        /*0f9c*/ 	.word	0x000083d0
        /*0fa0*/ 	.word	0x0000005b
        /*0fa4*/ 	.word	0x00000000
        /*0fa8*/ 	.short	0x0101
        /*0faa*/ 	.byte	0x3f
	.zero		1


	//   ....[28]....
        /*0fac*/ 	.word	0x00008dc0
        /*0fb0*/ 	.word	0x00000012
        /*0fb4*/ 	.word	0x00028800
        /*0fb8*/ 	.short	0x010a
        /*0fba*/ 	.byte	0x3f
	.zero		1


	//   ....[29]....
        /*0fbc*/ 	.word	0x00008e10
        /*0fc0*/ 	.word	0x00000012
        /*0fc4*/ 	.word	0x00028800
        /*0fc8*/ 	.short	0x010a
        /*0fca*/ 	.byte	0x3f
	.zero		1


	//   ....[30]....
        /*0fcc*/ 	.word	0x00009fa0
        /*0fd0*/ 	.word	0x00000012
        /*0fd4*/ 	.word	0x00028800
        /*0fd8*/ 	.short	0x010a
        /*0fda*/ 	.byte	0x3f
	.zero		1


	//   ....[31]....
        /*0fdc*/ 	.word	0x0000c3d0
        /*0fe0*/ 	.word	0x00000012
        /*0fe4*/ 	.word	0x00028800
        /*0fe8*/ 	.short	0x010a
        /*0fea*/ 	.byte	0x3f
	.zero		1


	//   ....[32]....
        /*0fec*/ 	.word	0x0000dd50
        /*0ff0*/ 	.word	0x00000008
        /*0ff4*/ 	.word	0x00028830
        /*0ff8*/ 	.short	0x010a
        /*0ffa*/ 	.byte	0x3f
	.zero		1


	//   ....[33]....
        /*0ffc*/ 	.word	0x0000dd90
        /*1000*/ 	.word	0x00000008
        /*1004*/ 	.word	0x00028830
        /*1008*/ 	.short	0x010a
        /*100a*/ 	.byte	0x3f
	.zero		1


	//   ....[34]....
        /*100c*/ 	.word	0x0000e810
        /*1010*/ 	.word	0x00000008
        /*1014*/ 	.word	0x00000000
        /*1018*/ 	.short	0x0101
        /*101a*/ 	.byte	0x3f
	.zero		1


	//   ....[35]....
        /*101c*/ 	.word	0x00011930
        /*1020*/ 	.word	0x00000007
        /*1024*/ 	.word	0x00028830
        /*1028*/ 	.short	0x010a
        /*102a*/ 	.byte	0x3f
	.zero		1


	//   ....[36]....
        /*102c*/ 	.word	0x00011980
        /*1030*/ 	.word	0x00000007
        /*1034*/ 	.word	0x00028830
        /*1038*/ 	.short	0x010a
        /*103a*/ 	.byte	0x3f
	.zero		1


	//   ....[37]....
        /*103c*/ 	.word	0x00011dd0
        /*1040*/ 	.word	0x00000007
        /*1044*/ 	.word	0x00028850
        /*1048*/ 	.short	0x010a
        /*104a*/ 	.byte	0x3f
	.zero		1


	//   ....[38]....
        /*104c*/ 	.word	0x00011e10
        /*1050*/ 	.word	0x00000007
        /*1054*/ 	.word	0x00028850
        /*1058*/ 	.short	0x010a
        /*105a*/ 	.byte	0x3f
	.zero		1


	//   ....[39]....
        /*105c*/ 	.word	0x00012780
        /*1060*/ 	.word	0x00000006
        /*1064*/ 	.word	0x00000000
        /*1068*/ 	.short	0x0101
        /*106a*/ 	.byte	0x3f
	.zero		1


	//   ....[40]....
        /*106c*/ 	.word	0x00014d10
        /*1070*/ 	.word	0x00000009
        /*1074*/ 	.word	0x00000000
        /*1078*/ 	.short	0x0101
        /*107a*/ 	.byte	0x3f
	.zero		1


	//   ....[41]....
        /*107c*/ 	.word	0x000156b0
        /*1080*/ 	.word	0x00000007
        /*1084*/ 	.word	0x00028830
        /*1088*/ 	.short	0x010a
        /*108a*/ 	.byte	0x3f
	.zero		1


	//   ....[42]....
        /*108c*/ 	.word	0x00015700
        /*1090*/ 	.word	0x00000007
        /*1094*/ 	.word	0x00028830
        /*1098*/ 	.short	0x010a
        /*109a*/ 	.byte	0x3f
	.zero		1


	//   ....[43]....
        /*109c*/ 	.word	0x00015b80
        /*10a0*/ 	.word	0x00000007
        /*10a4*/ 	.word	0x00028850
        /*10a8*/ 	.short	0x010a
        /*10aa*/ 	.byte	0x3f
	.zero		1


	//   ....[44]....
        /*10ac*/ 	.word	0x00015bc0
        /*10b0*/ 	.word	0x00000007
        /*10b4*/ 	.word	0x00028850
        /*10b8*/ 	.short	0x010a
        /*10ba*/ 	.byte	0x3f
	.zero		1


	//   ....[45]....
        /*10bc*/ 	.word	0x00017790
        /*10c0*/ 	.word	0x00000003
        /*10c4*/ 	.word	0x00000000
        /*10c8*/ 	.short	0x0101
        /*10ca*/ 	.byte	0x3f
	.zero		1


	//   ....[46]....
        /*10cc*/ 	.word	0x00017a60
        /*10d0*/ 	.word	0x0000000f
        /*10d4*/ 	.word	0x00000000
        /*10d8*/ 	.short	0x0101
        /*10da*/ 	.byte	0x3f
	.zero		1


	//   ....[47]....
        /*10dc*/ 	.word	0x00018180
        /*10e0*/ 	.word	0x00000007
        /*10e4*/ 	.word	0x00028830
        /*10e8*/ 	.short	0x010a
        /*10ea*/ 	.byte	0x3f
	.zero		1


	//   ....[48]....
        /*10ec*/ 	.word	0x000181d0
        /*10f0*/ 	.word	0x00000007
        /*10f4*/ 	.word	0x00028830
        /*10f8*/ 	.short	0x010a
        /*10fa*/ 	.byte	0x3f
	.zero		1


	//   ....[49]....
        /*10fc*/ 	.word	0x00018650
        /*1100*/ 	.word	0x00000007
        /*1104*/ 	.word	0x00028850
        /*1108*/ 	.short	0x010a
        /*110a*/ 	.byte	0x3f
	.zero		1


	//   ....[50]....
        /*110c*/ 	.word	0x00018690
        /*1110*/ 	.word	0x00000007
        /*1114*/ 	.word	0x00028850
        /*1118*/ 	.short	0x010a
        /*111a*/ 	.byte	0x3f
	.zero		1


	//   ....[51]....
        /*111c*/ 	.word	0x00018fc0
        /*1120*/ 	.word	0x00000007
        /*1124*/ 	.word	0x00000000
        /*1128*/ 	.short	0x0101
        /*112a*/ 	.byte	0x3f
	.zero		1


	//   ....[52]....
        /*112c*/ 	.word	0x0001b590
        /*1130*/ 	.word	0x00000009
        /*1134*/ 	.word	0x00000000
        /*1138*/ 	.short	0x0101
        /*113a*/ 	.byte	0x3f
	.zero		1


	//   ....[53]....
        /*113c*/ 	.word	0x0001bbe0
        /*1140*/ 	.word	0x0000000d
        /*1144*/ 	.word	0x00028850
        /*1148*/ 	.short	0x010a
        /*114a*/ 	.byte	0x3f
	.zero		1


	//   ....[54]....
        /*114c*/ 	.word	0x0001bc60
        /*1150*/ 	.word	0x0000000d
        /*1154*/ 	.word	0x00028850
        /*1158*/ 	.short	0x010a
        /*115a*/ 	.byte	0x3f
	.zero		1


	//   ....[55]....
        /*115c*/ 	.word	0x0001c280
        /*1160*/ 	.word	0x00000005
        /*1164*/ 	.word	0x00000000
        /*1168*/ 	.short	0x0101
        /*116a*/ 	.byte	0x3f
	.zero		1


	//   ....[56]....
        /*116c*/ 	.word	0x0001d7a0
        /*1170*/ 	.word	0x00000000
        /*1174*/ 	.word	0x00000000
        /*1178*/ 	.short	0x0101
        /*117a*/ 	.byte	0x3f
	.zero		1


	//   ....[57]....
        /*117c*/ 	.word	0x0001fef0
        /*1180*/ 	.word	0x00000016
        /*1184*/ 	.word	0x00028820
        /*1188*/ 	.short	0x010a
        /*118a*/ 	.byte	0x3f
	.zero		1


	//   ....[58]....
        /*118c*/ 	.word	0x0001ff80
        /*1190*/ 	.word	0x0000000b
        /*1194*/ 	.word	0x000288a0
        /*1198*/ 	.short	0x010a
        /*119a*/ 	.byte	0x3f
	.zero		1


	//   ....[59]....
        /*119c*/ 	.word	0x000202e0
        /*11a0*/ 	.word	0x0000000b
        /*11a4*/ 	.word	0x000288c0
        /*11a8*/ 	.short	0x010a
        /*11aa*/ 	.byte	0x3f
	.zero		1


	//   ....[60]....
        /*11ac*/ 	.word	0x00020710
        /*11b0*/ 	.word	0x0000000c
        /*11b4*/ 	.word	0x000288a0
        /*11b8*/ 	.short	0x010a
        /*11ba*/ 	.byte	0x3f
	.zero		1


	//   ....[61]....
        /*11bc*/ 	.word	0x00020a50
        /*11c0*/ 	.word	0x0000000c
        /*11c4*/ 	.word	0x000288c0
        /*11c8*/ 	.short	0x010a
        /*11ca*/ 	.byte	0x3f
	.zero		1


	//   ....[62]....
        /*11cc*/ 	.word	0x00021c20
        /*11d0*/ 	.word	0x00000007
        /*11d4*/ 	.word	0x00028840
        /*11d8*/ 	.short	0x010a
        /*11da*/ 	.byte	0x3f
	.zero		1


	//   ....[63]....
        /*11dc*/ 	.word	0x000223a0
        /*11e0*/ 	.word	0x00000007
        /*11e4*/ 	.word	0x00028830
        /*11e8*/ 	.short	0x0107
        /*11ea*/ 	.byte	0x3f
	.zero		1


	//   ....[64]....
        /*11ec*/ 	.word	0x00022470
        /*11f0*/ 	.word	0x00000007
        /*11f4*/ 	.word	0x00028830
        /*11f8*/ 	.short	0x0101
        /*11fa*/ 	.byte	0x3f
	.zero		1


	//   ....[65]....
        /*11fc*/ 	.word	0x00022fb0
        /*1200*/ 	.word	0x00000016
        /*1204*/ 	.word	0x00028800
        /*1208*/ 	.short	0x0107
        /*120a*/ 	.byte	0x3f
	.zero		1


	//   ....[66]....
        /*120c*/ 	.word	0x000230c0
        /*1210*/ 	.word	0x00000016
        /*1214*/ 	.word	0x00028800
        /*1218*/ 	.short	0x0101
        /*121a*/ 	.byte	0x3f
	.zero		1


	//   ....[67]....
        /*121c*/ 	.word	0x000230f0
        /*1220*/ 	.word	0x00000016
        /*1224*/ 	.word	0x00028820
        /*1228*/ 	.short	0x010a
        /*122a*/ 	.byte	0x3f
	.zero		1


	//   ....[68]....
        /*122c*/ 	.word	0x00023480
        /*1230*/ 	.word	0x00000006
        /*1234*/ 	.word	0x00028840
        /*1238*/ 	.short	0x010a
        /*123a*/ 	.byte	0x3f
	.zero		1


	//   ....[69]....
        /*123c*/ 	.word	0x000239a0
        /*1240*/ 	.word	0x00000006
        /*1244*/ 	.word	0x00028830
        /*1248*/ 	.short	0x0107
        /*124a*/ 	.byte	0x3f
	.zero		1


	//   ....[70]....
        /*124c*/ 	.word	0x00023a60
        /*1250*/ 	.word	0x00000006
        /*1254*/ 	.word	0x00028830
        /*1258*/ 	.short	0x0101
        /*125a*/ 	.byte	0x3f
	.zero		1


	//   ....[71]....
        /*125c*/ 	.word	0x00023ac0
        /*1260*/ 	.word	0x00000006
        /*1264*/ 	.word	0x00028860
        /*1268*/ 	.short	0x010a
        /*126a*/ 	.byte	0x3f
	.zero		1


	//   ....[72]....
        /*126c*/ 	.word	0x00024010
        /*1270*/ 	.word	0x00000006
        /*1274*/ 	.word	0x00028850
        /*1278*/ 	.short	0x0107
        /*127a*/ 	.byte	0x3f
	.zero		1


	//   ....[73]....
        /*127c*/ 	.word	0x000241c0
        /*1280*/ 	.word	0x00000006
        /*1284*/ 	.word	0x00028850
        /*1288*/ 	.short	0x0101
        /*128a*/ 	.byte	0x3f
	.zero		1


	//   ....[74]....
        /*128c*/ 	.word	0x000243e0
        /*1290*/ 	.word	0x00000000
        /*1294*/ 	.word	0x00028860
        /*1298*/ 	.short	0x010a
        /*129a*/ 	.byte	0x3f
	.zero		1


	//   ....[75]....
        /*129c*/ 	.word	0x00024910
        /*12a0*/ 	.word	0x00000000
        /*12a4*/ 	.word	0x00028850
        /*12a8*/ 	.short	0x0107
        /*12aa*/ 	.byte	0x3f
	.zero		1


	//   ....[76]....
        /*12ac*/ 	.word	0x000249d0
        /*12b0*/ 	.word	0x00000000
        /*12b4*/ 	.word	0x00028850
        /*12b8*/ 	.short	0x0101
        /*12ba*/ 	.byte	0x3f
	.zero		1


	//   ....[77]....
        /*12bc*/ 	.word	0x00025700
        /*12c0*/ 	.word	0x00000007
        /*12c4*/ 	.word	0x00028820
        /*12c8*/ 	.short	0x010a
        /*12ca*/ 	.byte	0x3f
	.zero		1


	//   ....[78]....
        /*12cc*/ 	.word	0x00025870
        /*12d0*/ 	.word	0x00000005
        /*12d4*/ 	.word	0x00028840
        /*12d8*/ 	.short	0x010a
        /*12da*/ 	.byte	0x3f
	.zero		1


	//   ....[79]....
        /*12dc*/ 	.word	0x00025910
        /*12e0*/ 	.word	0x00000003
        /*12e4*/ 	.word	0x00028840
        /*12e8*/ 	.short	0x010a
        /*12ea*/ 	.byte	0x3f
	.zero		1


	//   ....[80]....
        /*12ec*/ 	.word	0x00025950
        /*12f0*/ 	.word	0x00000005
        /*12f4*/ 	.word	0x00028860
        /*12f8*/ 	.short	0x010a
        /*12fa*/ 	.byte	0x3f
	.zero		1


	//   ....[81]....
        /*12fc*/ 	.word	0x00025990
        /*1300*/ 	.word	0x00000003
        /*1304*/ 	.word	0x00028860
        /*1308*/ 	.short	0x010a
        /*130a*/ 	.byte	0x3f
	.zero		1


	//   ....[82]....
        /*130c*/ 	.word	0x000259f0
        /*1310*/ 	.word	0x0000005b
        /*1314*/ 	.word	0x00028890
        /*1318*/ 	.short	0x010a
        /*131a*/ 	.byte	0x3f
	.zero		1


	//   ....[83]....
        /*131c*/ 	.word	0x00025f00
        /*1320*/ 	.word	0x0000005b
        /*1324*/ 	.word	0x00028890
        /*1328*/ 	.short	0x010a
        /*132a*/ 	.byte	0x3f
	.zero		1


	//   ....[84]....
        /*132c*/ 	.word	0x00026400
        /*1330*/ 	.word	0x0000005b
        /*1334*/ 	.word	0x00028890
        /*1338*/ 	.short	0x010a
        /*133a*/ 	.byte	0x3f
	.zero		1


	//   ....[85]....
        /*133c*/ 	.word	0x000268d0
        /*1340*/ 	.word	0x0000005b
        /*1344*/ 	.word	0x000288b0
        /*1348*/ 	.short	0x010a
        /*134a*/ 	.byte	0x3f
	.zero		1


	//   ....[86]....
        /*134c*/ 	.word	0x000270d0
        /*1350*/ 	.word	0x00000012
        /*1354*/ 	.word	0x00028800
        /*1358*/ 	.short	0x010a
        /*135a*/ 	.byte	0x3f
	.zero		1


	//   ....[87]....
        /*135c*/ 	.word	0x00027c40
        /*1360*/ 	.word	0x00000012
        /*1364*/ 	.word	0x00028800
        /*1368*/ 	.short	0x010a
        /*136a*/ 	.byte	0x3f
	.zero		1


	//   ....[88]....
        /*136c*/ 	.word	0x00027c90
        /*1370*/ 	.word	0x00000008
        /*1374*/ 	.word	0x00028830
        /*1378*/ 	.short	0x010a
        /*137a*/ 	.byte	0x3f
	.zero		1


	//   ....[89]....
        /*137c*/ 	.word	0x00027ce0
        /*1380*/ 	.word	0x00000007
        /*1384*/ 	.word	0x00028830
        /*1388*/ 	.short	0x010a
        /*138a*/ 	.byte	0x3f
	.zero		1


	//   ....[90]....
        /*138c*/ 	.word	0x00027d30
        /*1390*/ 	.word	0x00000007
        /*1394*/ 	.word	0x00028850
        /*1398*/ 	.short	0x010a
        /*139a*/ 	.byte	0x3f
	.zero		1


	//   ....[91]....
        /*139c*/ 	.word	0x00027d80
        /*13a0*/ 	.word	0x00000007
        /*13a4*/ 	.word	0x00028830
        /*13a8*/ 	.short	0x010a
        /*13aa*/ 	.byte	0x3f
	.zero		1


	//   ....[92]....
        /*13ac*/ 	.word	0x00027dd0
        /*13b0*/ 	.word	0x00000007
        /*13b4*/ 	.word	0x00028850
        /*13b8*/ 	.short	0x010a
        /*13ba*/ 	.byte	0x3f
	.zero		1


	//   ....[93]....
        /*13bc*/ 	.word	0x00027e20
        /*13c0*/ 	.word	0x00000007
        /*13c4*/ 	.word	0x00028830
        /*13c8*/ 	.short	0x010a
        /*13ca*/ 	.byte	0x3f
	.zero		1


	//   ....[94]....
        /*13cc*/ 	.word	0x00027e70
        /*13d0*/ 	.word	0x00000007
        /*13d4*/ 	.word	0x00028850
        /*13d8*/ 	.short	0x010a
        /*13da*/ 	.byte	0x3f
	.zero		1


	//   ....[95]....
        /*13dc*/ 	.word	0x00027ec0
        /*13e0*/ 	.word	0x0000000d
        /*13e4*/ 	.word	0x00028850
        /*13e8*/ 	.short	0x010a
        /*13ea*/ 	.byte	0x3f
	.zero		1


	//   ....[96]....
        /*13ec*/ 	.word	0x00028490
        /*13f0*/ 	.word	0x00000016
        /*13f4*/ 	.word	0x00028820
        /*13f8*/ 	.short	0x010a
        /*13fa*/ 	.byte	0x3f
	.zero		1


	//   ....[97]....
        /*13fc*/ 	.word	0x000284e0
        /*1400*/ 	.word	0x0000000b
        /*1404*/ 	.word	0x000288a0
        /*1408*/ 	.short	0x010a
        /*140a*/ 	.byte	0x3f
	.zero		1


	//   ....[98]....
        /*140c*/ 	.word	0x00028530
        /*1410*/ 	.word	0x0000000b
        /*1414*/ 	.word	0x000288c0
        /*1418*/ 	.short	0x010a
        /*141a*/ 	.byte	0x3f
	.zero		1


	//   ....[99]....
        /*141c*/ 	.word	0x00028580
        /*1420*/ 	.word	0x0000000c
        /*1424*/ 	.word	0x000288a0
        /*1428*/ 	.short	0x010a
        /*142a*/ 	.byte	0x3f
	.zero		1


	//   ....[100]....
        /*142c*/ 	.word	0x000285d0
        /*1430*/ 	.word	0x0000000c
        /*1434*/ 	.word	0x000288c0
        /*1438*/ 	.short	0x010a
        /*143a*/ 	.byte	0x3f
	.zero		1


	//   ....[101]....
        /*143c*/ 	.word	0x000286f0
        /*1440*/ 	.word	0x00000007
        /*1444*/ 	.word	0x00028840
        /*1448*/ 	.short	0x010a
        /*144a*/ 	.byte	0x3f
	.zero		1


	//   ....[102]....
        /*144c*/ 	.word	0x00029c90
        /*1450*/ 	.word	0x00000016
        /*1454*/ 	.word	0x00028820
        /*1458*/ 	.short	0x010a
        /*145a*/ 	.byte	0x3f
	.zero		1


	//   ....[103]....
        /*145c*/ 	.word	0x00029ce0
        /*1460*/ 	.word	0x00000006
        /*1464*/ 	.word	0x00028840
        /*1468*/ 	.short	0x010a
        /*146a*/ 	.byte	0x3f
	.zero		1


	//   ....[104]....
        /*146c*/ 	.word	0x0002a660
        /*1470*/ 	.word	0x00000006
        /*1474*/ 	.word	0x00028860
        /*1478*/ 	.short	0x010a
        /*147a*/ 	.byte	0x3f
	.zero		1


	//   ....[105]....
        /*147c*/ 	.word	0x0002b0e0
        /*1480*/ 	.word	0x00000000
        /*1484*/ 	.word	0x00028860
        /*1488*/ 	.short	0x010a
        /*148a*/ 	.byte	0x3f
	.zero		1


	//   ....[106]....
        /*148c*/ 	.word	0x0002c450
        /*1490*/ 	.word	0x00000007
        /*1494*/ 	.word	0x00028820
        /*1498*/ 	.short	0x010a
        /*149a*/ 	.byte	0x3f
	.zero		1


	//   ....[107]....
        /*149c*/ 	.word	0x0002c5f0
        /*14a0*/ 	.word	0x00000005
        /*14a4*/ 	.word	0x00028840
        /*14a8*/ 	.short	0x010a
        /*14aa*/ 	.byte	0x3f
	.zero		1


	//   ....[108]....
        /*14ac*/ 	.word	0x0002c640
        /*14b0*/ 	.word	0x00000003
        /*14b4*/ 	.word	0x00028840
        /*14b8*/ 	.short	0x010a
        /*14ba*/ 	.byte	0x3f
	.zero		1


	//   ....[109]....
        /*14bc*/ 	.word	0x0002c690
        /*14c0*/ 	.word	0x00000005
        /*14c4*/ 	.word	0x00028860
        /*14c8*/ 	.short	0x010a
        /*14ca*/ 	.byte	0x3f
	.zero		1


	//----- nvinfo : EIATTR_NUM_MBARRIERS
	.align		4
.L_232:
        /*14cc*/ 	.byte	0x03, 0x38
        /*14ce*/ 	.short	0x0016


	//----- nvinfo : EIATTR_EXIT_INSTR_OFFSETS
	.align		4
        /*14d0*/ 	.byte	0x04, 0x1c
        /*14d2*/ 	.short	(.L_234 - .L_233)


	//   ....[0]....
.L_233:
        /*14d4*/ 	.word	0x000259e0


	//----- nvinfo : EIATTR_MAX_THREADS
	.align		4
.L_234:
        /*14d8*/ 	.byte	0x04, 0x05
        /*14da*/ 	.short	(.L_236 - .L_235)
.L_235:
        /*14dc*/ 	.word	0x00000180
        /*14e0*/ 	.word	0x00000001
        /*14e4*/ 	.word	0x00000001


	//----- nvinfo : EIATTR_CRS_STACK_SIZE
	.align		4
.L_236:
        /*14e8*/ 	.byte	0x04, 0x1e
        /*14ea*/ 	.short	(.L_238 - .L_237)
.L_237:
        /*14ec*/ 	.word	0x00000000


	//----- nvinfo : EIATTR_CBANK_PARAM_SIZE
	.align		4
.L_238:
        /*14f0*/ 	.byte	0x03, 0x19
        /*14f2*/ 	.short	0x0af0


	//----- nvinfo : EIATTR_PARAM_CBANK
	.align		4
        /*14f4*/ 	.byte	0x04, 0x0a
        /*14f6*/ 	.short	(.L_240 - .L_239)
	.align		4
.L_239:
        /*14f8*/ 	.word	index@(.nv.constant0._ZN7cutlass13device_kernelIN5flash11enable_sm90INS1_16FlashAttnFwdSm90INS1_25CollectiveMainloopFwdSm90ILi2EN4cute5tupleIJNS5_1CILi1EEES8_S8_EEENS6_IJNS7_ILi128EEESA_SA_EEELi128ENS_6half_tEfNS_4arch4Sm90ELb0ELb1ELb1ELb1ELb1ELb1ELb0ELb1ELb1ELb1ELb0ELb0EEENS1_21CollectiveEpilogueFwdISB_S9_SC_SE_Li256ELb1ELb1ELb0ELb0EEENS1_36VarlenDynamicPersistentTileSchedulerILi128ELi128ELi256ELi128ELb0ELb1ELb1ELb1ELb0ELb1EEEEEEEEEvNT_6ParamsE)
        /*14fc*/ 	.short	0x0210
        /*14fe*/ 	.short	0x0af0


	//----- nvinfo : EIATTR_SW_WAR
	.align		4
.L_240:
        /*1500*/ 	.byte	0x04, 0x36
        /*1502*/ 	.short	(.L_242 - .L_241)
.L_241:
        /*1504*/ 	.word	0x00000008
.L_242:


//--------------------- .nv.info._ZN7cutlass13device_kernelIN5flash11enable_sm90INS1_16FlashAttnFwdSm90INS1_25CollectiveMainloopFwdSm90ILi2EN4cute5tupleIJNS5_1CILi1EEES8_S8_EEENS6_IJNS7_ILi128EEESA_SA_EEELi128ENS_6half_tEfNS_4arch4Sm90ELb1ELb0ELb1ELb0ELb1ELb0ELb0ELb1ELb1ELb1ELb0ELb0EEENS1_21CollectiveEpilogueFwdISB_S9_SC_SE_Li256ELb0ELb1ELb0ELb0EEENS1_30DynamicPersistentTileSchedulerILi256ELi128ELb0ELb1ELb1EEEEEEEEEvNT_6ParamsE --------------------------
	.section	.nv.info._ZN7cutlass13device_kernelIN5flash11enable_sm90INS1_16FlashAttnFwdSm90INS1_25CollectiveMainloopFwdSm90ILi2EN4cute5tupleIJNS5_1CILi1EEES8_S8_EEENS6_IJNS7_ILi128EEESA_SA_EEELi128ENS_6half_tEfNS_4arch4Sm90ELb1ELb0ELb1ELb0ELb1ELb0ELb0ELb1ELb1ELb1ELb0ELb0EEENS1_21CollectiveEpilogueFwdISB_S9_SC_SE_Li256ELb0ELb1ELb0ELb0EEENS1_30DynamicPersistentTileSchedulerILi256ELi128ELb0ELb1ELb1EEEEEEEEEvNT_6ParamsE,"",@"SHT_CUDA_INFO"
	.sectionflags	@""
	.align	4


	//----- nvinfo : EIATTR_CUDA_API_VERSION
	.align		4
        /*0000*/ 	.byte	0x04, 0x37
        /*0002*/ 	.short	(.L_244 - .L_243)
.L_243:
        /*0004*/ 	.word	0x00000082


	//----- nvinfo : EIATTR_KPARAM_INFO
	.align		4
.L_244:
        /*0008*/ 	.byte	0x04, 0x17
        /*000a*/ 	.short	(.L_246 - .L_245)
.L_245:
        /*000c*/ 	.word	0x00000000
        /*0010*/ 	.short	0x0000
        /*0012*/ 	.short	0x0070
        /*0014*/ 	.byte	0x00, 0xf0, 0x01, 0x2a


	//----- nvinfo : EIATTR_SPARSE_MMA_MASK
	.align		4
.L_246:
        /*0018*/ 	.byte	0x03, 0x50
        /*001a*/ 	.short	0x0000


	//----- nvinfo : EIATTR_MAXREG_COUNT
	.align		4
        /*001c*/ 	.byte	0x03, 0x1b
        /*001e*/ 	.short	0x00a8


	//----- nvinfo : EIATTR_NUM_BARRIERS
	.align		4
        /*0020*/ 	.byte	0x02, 0x4c
        /*0022*/ 	.byte	0x10
	.zero		1


	//----- nvinfo : EIATTR_EXTERNS
	.align		4
        /*0024*/ 	.byte	0x04, 0x0f
        /*0026*/ 	.short	(.L_248 - .L_247)


	//   ....[0]....
	.align		4
.L_247:
        /*0028*/ 	.word	index@(__assertfail)


	//----- nvinfo : EIATTR_MERCURY_ISA_VERSION
	.align		4
.L_248:
        /*002c*/ 	.byte	0x03, 0x5f
        /*002e*/ 	.short	0x0101


	//----- nvinfo : EIATTR_INT_WARP_WIDE_INSTR_OFFSETS
	.align		4
        /*0030*/ 	.byte	0x04, 0x31
        /*0032*/ 	.short	(.L_250 - .L_249)


	//   ....[0]....
.L_249:
        /*0034*/ 	.word	0x000000b0


	//   ....[1]....
        /*0038*/ 	.word	0x000000c0


	//   ....[2]....
        /*003c*/ 	.word	0x00000160


	//   ....[3]....
        /*0040*/ 	.word	0x0000cce0


	//   ....[4]....
        /*0044*/ 	.word	0x0000cd70


	//   ....[5]....
        /*0048*/ 	.word	0x0000f9b0


	//   ....[6]....
        /*004c*/ 	.word	0x0000fa40


	//----- nvinfo : EIATTR_COOP_GROUP_MASK_REGIDS
	.align		4
.L_250:
        /*0050*/ 	.byte	0x04, 0x29
        /*0052*/ 	.short	(.L_252 - .L_251)


	//   ....[0]....
.L_251:
        /*0054*/ 	.word	0xffffffff


	//   ....[1]....
        /*0058*/ 	.word	0xffffffff


	//   ....[2]....
        /*005c*/ 	.word	0xffffffff


	//   ....[3]....
        /*0060*/ 	.word	0xffffffff


	//   ....[4]....
        /*0064*/ 	.word	0xffffffff


	//   ....[5]....
        /*0068*/ 	.word	0xffffffff


	//   ....[6]....
        /*006c*/ 	.word	0xffffffff


	//   ....[7]....
        /*0070*/ 	.word	0xffffffff


	//   ....[8]....
        /*0074*/ 	.word	0xffffffff


	//   ....[9]....
        /*0078*/ 	.word	0xffffffff


	//   ....[10]....
        /*007c*/ 	.word	0xffffffff


	//   ....[11]....
        /*0080*/ 	.word	0xffffffff


	//   ....[12]....
        /*0084*/ 	.word	0xffffffff


	//   ....[13]....
        /*0088*/ 	.word	0xffffffff


	//   ....[14]....
        /*008c*/ 	.word	0xffffffff


	//   ....[15]....
        /*0090*/ 	.word	0xffffffff


	//   ....[16]....
        /*0094*/ 	.word	0xffffffff


	//   ....[17]....
        /*0098*/ 	.word	0xffffffff


	//   ....[18]....
        /*009c*/ 	.word	0xffffffff


	//   ....[19]....
        /*00a0*/ 	.word	0xffffffff


	//   ....[20]....
        /*00a4*/ 	.word	0xffffffff


	//   ....[21]....
        /*00a8*/ 	.word	0xffffffff


	//   ....[22]....
        /*00ac*/ 	.word	0xffffffff


	//   ....[23]....
        /*00b0*/ 	.word	0xffffffff


	//   ....[24]....
        /*00b4*/ 	.word	0xffffffff


	//   ....[25]....
        /*00b8*/ 	.word	0xffffffff


	//   ....[26]....
        /*00bc*/ 	.word	0xffffffff


	//   ....[27]....
        /*00c0*/ 	.word	0xffffffff


	//   ....[28]....
        /*00c4*/ 	.word	0xffffffff


	//   ....[29]....
        /*00c8*/ 	.word	0xffffffff


	//   ....[30]....
        /*00cc*/ 	.word	0xffffffff


	//   ....[31]....
        /*00d0*/ 	.word	0xffffffff


	//   ....[32]....
        /*00d4*/ 	.word	0xffffffff


	//   ....[33]....
        /*00d8*/ 	.word	0xffffffff


	//   ....[34]....
        /*00dc*/ 	.word	0xffffffff


	//   ....[35]....
        /*00e0*/ 	.word	0xffffffff


	//   ....[36]....
        /*00e4*/ 	.word	0xffffffff


	//   ....[37]....
        /*00e8*/ 	.word	0xffffffff


	//   ....[38]....
        /*00ec*/ 	.word	0xffffffff


	//   ....[39]....
        /*00f0*/ 	.word	0xffffffff


	//   ....[40]....
        /*00f4*/ 	.word	0xffffffff


	//   ....[41]....
        /*00f8*/ 	.word	0xffffffff


	//   ....[42]....
        /*00fc*/ 	.word	0xffffffff


	//   ....[43]....
        /*0100*/ 	.word	0xffffffff


	//   ....[44]....
        /*0104*/ 	.word	0xffffffff


	//   ....[45]....
        /*0108*/ 	.word	0xffffffff


	//   ....[46]....
        /*010c*/ 	.word	0xffffffff


	//   ....[47]....
        /*0110*/ 	.word	0xffffffff


	//   ....[48]....
        /*0114*/ 	.word	0xffffffff


	//   ....[49]....
        /*0118*/ 	.word	0xffffffff


	//   ....[50]....
        /*011c*/ 	.word	0xffffffff


	//   ....[51]....
        /*0120*/ 	.word	0xffffffff


	//   ....[52]....
        /*0124*/ 	.word	0xffffffff


	//   ....[53]....
        /*0128*/ 	.word	0xffffffff


	//   ....[54]....
        /*012c*/ 	.word	0xffffffff


	//   ....[55]....
        /*0130*/ 	.word	0xffffffff


	//   ....[56]....
        /*0134*/ 	.word	0xffffffff


	//   ....[57]....
        /*0138*/ 	.word	0xffffffff


	//   ....[58]....
        /*013c*/ 	.word	0xffffffff


	//   ....[59]....
        /*0140*/ 	.word	0xffffffff


	//   ....[60]....
        /*0144*/ 	.word	0xffffffff


	//   ....[61]....
        /*0148*/ 	.word	0xffffffff


	//   ....[62]....
        /*014c*/ 	.word	0xffffffff


	//   ....[63]....
        /*0150*/ 	.word	0xffffffff


	//   ....[64]....
        /*0154*/ 	.word	0xffffffff


	//   ....[65]....
        /*0158*/ 	.word	0xffffffff


	//   ....[66]....
        /*015c*/ 	.word	0xffffffff


	//   ....[67]....
        /*0160*/ 	.word	0xffffffff


	//   ....[68]....
        /*0164*/ 	.word	0xffffffff


	//   ....[69]....
        /*0168*/ 	.word	0xffffffff


	//   ....[70]....
        /*016c*/ 	.word	0xffffffff


	//   ....[71]....
        /*0170*/ 	.word	0xffffffff


	//   ....[72]....
        /*0174*/ 	.word	0xffffffff


	//   ....[73]....
        /*0178*/ 	.word	0xffffffff


	//   ....[74]....
        /*017c*/ 	.word	0xffffffff


	//   ....[75]....
        /*0180*/ 	.word	0xffffffff


	//   ....[76]....
        /*0184*/ 	.word	0xffffffff


	//   ....[77]....
        /*0188*/ 	.word	0xffffffff


	//   ....[78]....
        /*018c*/ 	.word	0xffffffff


	//   ....[79]....
        /*0190*/ 	.word	0xffffffff


	//   ....[80]....
        /*0194*/ 	.word	0xffffffff


	//   ....[81]....
        /*0198*/ 	.word	0xffffffff


	//   ....[82]....
        /*019c*/ 	.word	0xffffffff


	//   ....[83]....
        /*01a0*/ 	.word	0xffffffff


	//   ....[84]....
        /*01a4*/ 	.word	0xffffffff


	//   ....[85]....
        /*01a8*/ 	.word	0xffffffff


	//   ....[86]....
        /*01ac*/ 	.word	0xffffffff


	//   ....[87]....
        /*01b0*/ 	.word	0xffffffff


	//   ....[88]....
        /*01b4*/ 	.word	0xffffffff


	//   ....[89]....
        /*01b8*/ 	.word	0xffffffff


	//   ....[90]....
        /*01bc*/ 	.word	0xffffffff


	//   ....[91]....
        /*01c0*/ 	.word	0xffffffff


	//   ....[92]....
        /*01c4*/ 	.word	0xffffffff


	//   ....[93]....
        /*01c8*/ 	.word	0xffffffff


	//   ....[94]....
        /*01cc*/ 	.word	0xffffffff


	//   ....[95]....
        /*01d0*/ 	.word	0xffffffff


	//   ....[96]....
        /*01d4*/ 	.word	0xffffffff


	//   ....[97]....
        /*01d8*/ 	.word	0xffffffff


	//   ....[98]....
        /*01dc*/ 	.word	0xffffffff


	//   ....[99]....
        /*01e0*/ 	.word	0xffffffff


	//   ....[100]....
        /*01e4*/ 	.word	0xffffffff


	//   ....[101]....
        /*01e8*/ 	.word	0xffffffff


	//   ....[102]....
        /*01ec*/ 	.word	0xffffffff


	//   ....[103]....
        /*01f0*/ 	.word	0xffffffff


	//   ....[104]....
        /*01f4*/ 	.word	0xffffffff


	//   ....[105]....
        /*01f8*/ 	.word	0xffffffff


	//   ....[106]....
        /*01fc*/ 	.word	0xffffffff


	//   ....[107]....
        /*0200*/ 	.word	0xffffffff


	//   ....[108]....
        /*0204*/ 	.word	0xffffffff


	//   ....[109]....
        /*0208*/ 	.word	0xffffffff


	//   ....[110]....
        /*020c*/ 	.word	0xffffffff


	//   ....[111]....
        /*0210*/ 	.word	0xffffffff


	//   ....[112]....
        /*0214*/ 	.word	0xffffffff


	//   ....[113]....
        /*0218*/ 	.word	0xffffffff


	//   ....[114]....
        /*021c*/ 	.word	0xffffffff


	//   ....[115]....
        /*0220*/ 	.word	0xffffffff


	//   ....[116]....
        /*0224*/ 	.word	0xffffffff


	//   ....[117]....
        /*0228*/ 	.word	0xffffffff


	//   ....[118]....
        /*022c*/ 	.word	0xffffffff


	//   ....[119]....
        /*0230*/ 	.word	0xffffffff


	//   ....[120]....
        /*0234*/ 	.word	0xffffffff


	//   ....[121]....
        /*0238*/ 	.word	0xffffffff


	//   ....[122]....
        /*023c*/ 	.word	0xffffffff


	//   ....[123]....
        /*0240*/ 	.word	0xffffffff


	//   ....[124]....
        /*0244*/ 	.word	0xffffffff


	//   ....[125]....
        /*0248*/ 	.word	0xffffffff


	//   ....[126]....
        /*024c*/ 	.word	0xffffffff


	//   ....[127]....
        /*0250*/ 	.word	0xffffffff


	//   ....[128]....
        /*0254*/ 	.word	0xffffffff


	//   ....[129]....
        /*0258*/ 	.word	0xffffffff


	//   ....[130]....
        /*025c*/ 	.word	0x0500000f


	//   ....[131]....
        /*0260*/ 	.word	0x0500000f


	//   ....[132]....
        /*0264*/ 	.word	0x0500000f


	//   ....[133]....
        /*0268*/ 	.word	0x0500000f


	//   ....[134]....
        /*026c*/ 	.word	0x0500000f


	//   ....[135]....
        /*0270*/ 	.word	0x0500000f


	//   ....[136]....
        /*0274*/ 	.word	0x0500000f


	//   ....[137]....
        /*0278*/ 	.word	0x0500000f


	//   ....[138]....
        /*027c*/ 	.word	0x0500000f


	//   ....[139]....
        /*0280*/ 	.word	0x0500000f


	//   ....[140]....
        /*0284*/ 	.word	0x0500000f


	//   ....[141]....
        /*0288*/ 	.word	0x0500000f


	//   ....[142]....
        /*028c*/ 	.word	0x0500000f


	//   ....[143]....
        /*0290*/ 	.word	0x0500000f


	//   ....[144]....
        /*0294*/ 	.word	0x0500000f


	//   ....[145]....
        /*0298*/ 	.word	0x0500000f


	//   ....[146]....
        /*029c*/ 	.word	0x0500000f


	//   ....[147]....
        /*02a0*/ 	.word	0x0500000f


	//   ....[148]....
        /*02a4*/ 	.word	0x0500000f


	//   ....[149]....
        /*02a8*/ 	.word	0x0500000f


	//   ....[150]....
        /*02ac*/ 	.word	0x0500000f


	//   ....[151]....
        /*02b0*/ 	.word	0x0500000f


	//   ....[152]....
        /*02b4*/ 	.word	0x0500000f


	//   ....[153]....
        /*02b8*/ 	.word	0x0500000f


	//   ....[154]....
        /*02bc*/ 	.word	0x0500000f


	//   ....[155]....
        /*02c0*/ 	.word	0x0500000f


	//   ....[156]....
        /*02c4*/ 	.word	0x0500000f


	//   ....[157]....
        /*02c8*/ 	.word	0x0500000f


	//   ....[158]....
        /*02cc*/ 	.word	0x0500000f


	//   ....[159]....
        /*02d0*/ 	.word	0x0500000f


	//   ....[160]....
        /*02d4*/ 	.word	0x0500000f


	//   ....[161]....
        /*02d8*/ 	.word	0x0500000f


	//   ....[162]....
        /*02dc*/ 	.word	0x0500000f


	//   ....[163]....
        /*02e0*/ 	.word	0x0500000f


	//   ....[164]....
        /*02e4*/ 	.word	0x0500000f


	//   ....[165]....
        /*02e8*/ 	.word	0x0500000f


	//   ....[166]....
        /*02ec*/ 	.word	0x0500000f


	//   ....[167]....
        /*02f0*/ 	.word	0x0500000f


	//   ....[168]....
        /*02f4*/ 	.word	0x0500000f


	//   ....[169]....
        /*02f8*/ 	.word	0x0500000f


	//   ....[170]....
        /*02fc*/ 	.word	0x0500000f


	//   ....[171]....
        /*0300*/ 	.word	0x0500000f


	//   ....[172]....
        /*0304*/ 	.word	0x0500000f


	//   ....[173]....
        /*0308*/ 	.word	0x0500000f


	//   ....[174]....
        /*030c*/ 	.word	0x0500000f


	//   ....[175]....
        /*0310*/ 	.word	0x0500000f


	//   ....[176]....
        /*0314*/ 	.word	0x0500000f


	//   ....[177]....
        /*0318*/ 	.word	0x0500000f


	//   ....[178]....
        /*031c*/ 	.word	0x0500000f


	//   ....[179]....
        /*0320*/ 	.word	0x0500000f


	//   ....[180]....
        /*0324*/ 	.word	0x0500000f


	//   ....[181]....
        /*0328*/ 	.word	0x0500000f


	//   ....[182]....
        /*032c*/ 	.word	0x0500000f


	//   ....[183]....
        /*0330*/ 	.word	0x0500000f


	//   ....[184]....
        /*0334*/ 	.word	0x0500000f


	//   ....[185]....
        /*0338*/ 	.word	0x0500000f


	//   ....[186]....
        /*033c*/ 	.word	0x0500000f


	//   ....[187]....
        /*0340*/ 	.word	0x0500000f


	//   ....[188]....
        /*0344*/ 	.word	0x0500000f


	//   ....[189]....
        /*0348*/ 	.word	0x0500000f


	//   ....[190]....
        /*034c*/ 	.word	0x0500000f


	//   ....[191]....
        /*0350*/ 	.word	0x0500000f


	//   ....[192]....
        /*0354*/ 	.word	0x0500000f


	//   ....[193]....
        /*0358*/ 	.word	0x0500000f


	//   ....[194]....
        /*035c*/ 	.word	0x0500000f


	//   ....[195]....
        /*0360*/ 	.word	0x0500000f


	//   ....[196]....
        /*0364*/ 	.word	0x0500000f


	//   ....[197]....
        /*0368*/ 	.word	0x0500000f


	//   ....[198]....
        /*036c*/ 	.word	0x0500000f


	//   ....[199]....
        /*0370*/ 	.word	0x0500000f


	//   ....[200]....
        /*0374*/ 	.word	0x0500000f


	//   ....[201]....
        /*0378*/ 	.word	0x0500000f


	//   ....[202]....
        /*037c*/ 	.word	0x0500000f


	//   ....[203]....
        /*0380*/ 	.word	0x0500000f


	//   ....[204]....
        /*0384*/ 	.word	0x0500000f


	//   ....[205]....
        /*0388*/ 	.word	0x0500000f


	//   ....[206]....
        /*038c*/ 	.word	0x0500000f


	//   ....[207]....
        /*0390*/ 	.word	0x0500000f


	//   ....[208]....
        /*0394*/ 	.word	0x0500000f


	//   ....[209]....
        /*0398*/ 	.word	0x0500000f


	//   ....[210]....
        /*039c*/ 	.word	0x0500000f


	//   ....[211]....
        /*03a0*/ 	.word	0x0500000f


	//   ....[212]....
        /*03a4*/ 	.word	0x0500000f


	//----- nvinfo : EIATTR_COOP_GROUP_INSTR_OFFSETS
	.align		4
.L_252:
        /*03a8*/ 	.byte	0x04, 0x28
        /*03aa*/ 	.short	(.L_254 - .L_253)


	//   ....[0]....
.L_253:
        /*03ac*/ 	.word	0x00000070


	//   ....[1]....
        /*03b0*/ 	.word	0x00000080


	//   ....[2]....
        /*03b4*/ 	.word	0x000002c0


	//   ....[3]....
        /*03b8*/ 	.word	0x00000420


	//   ....[4]....
        /*03bc*/ 	.word	0x00000540


	//   ....[5]....
        /*03c0*/ 	.word	0x000006a0


	//   ....[6]....
        /*03c4*/ 	.word	0x000013a0


	//   ....[7]....
        /*03c8*/ 	.word	0x00001ca0


	//   ....[8]....
        /*03cc*/ 	.word	0x00002170


	//   ....[9]....
        /*03d0*/ 	.word	0x00002a70


	//   ....[10]....
        /*03d4*/ 	.word	0x00002af0


	//   ....[11]....
        /*03d8*/ 	.word	0x00003630


	//   ....[12]....
        /*03dc*/ 	.word	0x000036a0


	//   ....[13]....
        /*03e0*/ 	.word	0x00004c90


	//   ....[14]....
        /*03e4*/ 	.word	0x00005020


	//   ....[15]....
        /*03e8*/ 	.word	0x00005890


	//   ....[16]....
        /*03ec*/ 	.word	0x00005990


	//   ....[17]....
        /*03f0*/ 	.word	0x00006300


	//   ....[18]....
        /*03f4*/ 	.word	0x00006350


	//   ....[19]....
        /*03f8*/ 	.word	0x00008900


	//   ....[20]....
        /*03fc*/ 	.word	0x00008930


	//   ....[21]....
        /*0400*/ 	.word	0x00008950


	//   ....[22]....
        /*0404*/ 	.word	0x00008970


	//   ....[23]....
        /*0408*/ 	.word	0x00009df0


	//   ....[24]....
        /*040c*/ 	.word	0x00009e30


	//   ....[25]....
        /*0410*/ 	.word	0x00009ef0


	//   ....[26]....
        /*0414*/ 	.word	0x00009f00


	//   ....[27]....
        /*0418*/ 	.word	0x0000b030


	//   ....[28]....
        /*041c*/ 	.word	0x0000b060


	//   ....[29]....
        /*0420*/ 	.word	0x0000b090


	//   ....[30]....
        /*0424*/ 	.word	0x0000b0c0


	//   ....[31]....
        /*0428*/ 	.word	0x0000b640


	//   ....[32]....
        /*042c*/ 	.word	0x0000b680


	//   ....[33]....
        /*0430*/ 	.word	0x0000b740


	//   ....[34]....
        /*0434*/ 	.word	0x0000b760


	//   ....[35]....
        /*0438*/ 	.word	0x0000b820


	//   ....[36]....
        /*043c*/ 	.word	0x0000b840


	//   ....[37]....
        /*0440*/ 	.word	0x0000b910


	//   ....[38]....
        /*0444*/ 	.word	0x0000b930


	//   ....[39]....
        /*0448*/ 	.word	0x0000bfd0


	//   ....[40]....
        /*044c*/ 	.word	0x0000bff0


	//   ....[41]....
        /*0450*/ 	.word	0x0000c0b0


	//   ....[42]....
        /*0454*/ 	.word	0x0000c0d0


	//   ....[43]....
        /*0458*/ 	.word	0x0000c190


	//   ....[44]....
        /*045c*/ 	.word	0x0000c1b0


	//   ....[45]....
        /*0460*/ 	.word	0x0000c280


	//   ....[46]....
        /*0464*/ 	.word	0x0000c2a0


	//   ....[47]....
        /*0468*/ 	.word	0x0000c420


	//   ....[48]....
        /*046c*/ 	.word	0x0000d7f0


	//   ....[49]....
        /*0470*/ 	.word	0x0000d810


	//   ....[50]....
        /*0474*/ 	.word	0x0000d820


	//   ....[51]....
        /*0478*/ 	.word	0x0000d860


	//   ....[52]....
        /*047c*/ 	.word	0x0000d8e0


	//   ....[53]....
        /*0480*/ 	.word	0x0000d900


	//   ....[54]....
        /*0484*/ 	.word	0x0000d980


	//   ....[55]....
        /*0488*/ 	.word	0x0000d9a0


	//   ....[56]....
        /*048c*/ 	.word	0x0000da20


	//   ....[57]....
        /*0490*/ 	.word	0x0000da40


	//   ....[58]....
        /*0494*/ 	.word	0x0000dac0


	//   ....[59]....
        /*0498*/ 	.word	0x0000dae0


	//   ....[60]....
        /*049c*/ 	.word	0x0000db60


	//   ....[61]....
        /*04a0*/ 	.word	0x0000db80


	//   ....[62]....
        /*04a4*/ 	.word	0x0000dc00


	//   ....[63]....
        /*04a8*/ 	.word	0x0000dc20


	//   ....[64]....
        /*04ac*/ 	.word	0x0000e260


	//   ....[65]....
        /*04b0*/ 	.word	0x0000e280


	//   ....[66]....
        /*04b4*/ 	.word	0x0000e2a0


	//   ....[67]....
        /*04b8*/ 	.word	0x0000e300


	//   ....[68]....
        /*04bc*/ 	.word	0x0000e370


	//   ....[69]....
        /*04c0*/ 	.word	0x0000e390


	//   ....[70]....
        /*04c4*/ 	.word	0x0000e410


	//   ....[71]....
        /*04c8*/ 	.word	0x0000e440


	//   ....[72]....
        /*04cc*/ 	.word	0x0000e4b0


	//   ....[73]....
        /*04d0*/ 	.word	0x0000e4d0


	//   ....[74]....
        /*04d4*/ 	.word	0x0000e550


	//   ....[75]....
        /*04d8*/ 	.word	0x0000e570


	//   ....[76]....
        /*04dc*/ 	.word	0x0000e5f0


	//   ....[77]....
        /*04e0*/ 	.word	0x0000e610


	//   ....[78]....
        /*04e4*/ 	.word	0x0000e690


	//   ....[79]....
        /*04e8*/ 	.word	0x0000e6b0


	//   ....[80]....
        /*04ec*/ 	.word	0x0000ed70


	//   ....[81]....
        /*04f0*/ 	.word	0x0000eda0


	//   ....[82]....
        /*04f4*/ 	.word	0x0000edb0


	//   ....[83]....
        /*04f8*/ 	.word	0x0000ee00


	//   ....[84]....
        /*04fc*/ 	.word	0x0000ee10


	//   ....[85]....
        /*0500*/ 	.word	0x0000ee60


	//   ....[86]....
        /*0504*/ 	.word	0x0000ee70


	//   ....[87]....
        /*0508*/ 	.word	0x0000eec0


	//   ....[88]....
        /*050c*/ 	.word	0x0000eed0


	//   ....[89]....
        /*0510*/ 	.word	0x0000ef20


	//   ....[90]....
        /*0514*/ 	.word	0x0000ef30


	//   ....[91]....
        /*0518*/ 	.word	0x0000ef80


	//   ....[92]....
        /*051c*/ 	.word	0x0000ef90


	//   ....[93]....
        /*0520*/ 	.word	0x0000efe0


	//   ....[94]....
        /*0524*/ 	.word	0x0000eff0


	//   ....[95]....
        /*0528*/ 	.word	0x0000f000


	//   ....[96]....
        /*052c*/ 	.word	0x0000f2a0


	//   ....[97]....
        /*0530*/ 	.word	0x0000f2c0


	//   ....[98]....
        /*0534*/ 	.word	0x0000f2e0


	//   ....[99]....
        /*0538*/ 	.word	0x0000f340


	//   ....[100]....
        /*053c*/ 	.word	0x0000f360


	//   ....[101]....
        /*0540*/ 	.word	0x0000f3c0


	//   ....[102]....
        /*0544*/ 	.word	0x0000f3e0


	//   ....[103]....
        /*0548*/ 	.word	0x0000f440


	//   ....[104]....
        /*054c*/ 	.word	0x0000f460


	//   ....[105]....
        /*0550*/ 	.word	0x0000f4c0


	//   ....[106]....
        /*0554*/ 	.word	0x0000f4e0


	//   ....[107]....
        /*0558*/ 	.word	0x0000f540


	//   ....[108]....
        /*055c*/ 	.word	0x0000f560


	//   ....[109]....
        /*0560*/ 	.word	0x0000f5c0


	//   ....[110]....
        /*0564*/ 	.word	0x0000f5e0


	//   ....[111]....
        /*0568*/ 	.word	0x0000f5f0


	//   ....[112]....
        /*056c*/ 	.word	0x0000fb90


	//   ....[113]....
        /*0570*/ 	.word	0x0000fbb0


	//   ....[114]....
        /*0574*/ 	.word	0x0000fbd0


	//   ....[115]....
        /*0578*/ 	.word	0x0000fc10


	//   ....[116]....
        /*057c*/ 	.word	0x0000fc60


	//   ....[117]....
        /*0580*/ 	.word	0x0000fc90


	//   ....[118]....
        /*0584*/ 	.word	0x0000fce0


	//   ....[119]....
        /*0588*/ 	.word	0x0000fd10


	//   ....[120]....
        /*058c*/ 	.word	0x0000fd60


	//   ....[121]....
        /*0590*/ 	.word	0x0000fd90


	//   ....[122]....
        /*0594*/ 	.word	0x0000fde0


	//   ....[123]....
        /*0598*/ 	.word	0x0000fe10


	//   ....[124]....
        /*059c*/ 	.word	0x0000fe60


	//   ....[125]....
        /*05a0*/ 	.word	0x0000fe90


	//   ....[126]....
        /*05a4*/ 	.word	0x0000fee0


	//   ....[127]....
        /*05a8*/ 	.word	0x0000ff10


	//   ....[128]....
        /*05ac*/ 	.word	0x000101f0


	//   ....[129]....
        /*05b0*/ 	.word	0x000103c0


	//   ....[130]....
        /*05b4*/ 	.word	0x00010950


	//   ....[131]....
        /*05b8*/ 	.word	0x00010a30


	//   ....[132]....
        /*05bc*/ 	.word	0x00010ad0


	//   ....[133]....
        /*05c0*/ 	.word	0x00010b50


	//   ....[134]....
        /*05c4*/ 	.word	0x00010c10


	//   ....[135]....
        /*05c8*/ 	.word	0x00010c80


	//   ....[136]....
        /*05cc*/ 	.word	0x00010d50


	//   ....[137]....
        /*05d0*/ 	.word	0x00010de0


	//   ....[138]....
        /*05d4*/ 	.word	0x00010ea0


	//   ....[139]....
        /*05d8*/ 	.word	0x00010f30


	//   ....[140]....
        /*05dc*/ 	.word	0x00010ff0


	//   ....[141]....
        /*05e0*/ 	.word	0x00011070


	//   ....[142]....
        /*05e4*/ 	.word	0x00011140


	//   ....[143]....
        /*05e8*/ 	.word	0x000111c0


	//   ....[144]....
        /*05ec*/ 	.word	0x00011290


	//   ....[145]....
        /*05f0*/ 	.word	0x00011310


	//   ....[146]....
        /*05f4*/ 	.word	0x000113d0


	//   ....[147]....
        /*05f8*/ 	.word	0x00011460


	//   ....[148]....
        /*05fc*/ 	.word	0x000114e0


	//   ....[149]....
        /*0600*/ 	.word	0x00011560


	//   ....[150]....
        /*0604*/ 	.word	0x00011610


	//   ....[151]....
        /*0608*/ 	.word	0x00011690


	//   ....[152]....
        /*060c*/ 	.word	0x00011760


	//   ....[153]....
        /*0610*/ 	.word	0x000117d0


	//   ....[154]....
        /*0614*/ 	.word	0x000118b0


	//   ....[155]....
        /*0618*/ 	.word	0x00011920


	//   ....[156]....
        /*061c*/ 	.word	0x00011a00


	//   ....[157]....
        /*0620*/ 	.word	0x00011a80


	//   ....[158]....
        /*0624*/ 	.word	0x00011b50


	//   ....[159]....
        /*0628*/ 	.word	0x00011bc0


	//   ....[160]....
        /*062c*/ 	.word	0x00011ca0


	//   ....[161]....
        /*0630*/ 	.word	0x00011d20


	//   ....[162]....
        /*0634*/ 	.word	0x00011dd0


	//   ....[163]....
        /*0638*/ 	.word	0x00011f00


	//   ....[164]....
        /*063c*/ 	.word	0x00011fa0


	//   ....[165]....
        /*0640*/ 	.word	0x00012010


	//   ....[166]....
        /*0644*/ 	.word	0x000120d0


	//   ....[167]....
        /*0648*/ 	.word	0x00012130


	//   ....[168]....
        /*064c*/ 	.word	0x000121f0


	//   ....[169]....
        /*0650*/ 	.word	0x00012250


	//   ....[170]....
        /*0654*/ 	.word	0x00012310


	//   ....[171]....
        /*0658*/ 	.word	0x00012370


	//   ....[172]....
        /*065c*/ 	.word	0x00012430


	//   ....[173]....
        /*0660*/ 	.word	0x00012490


	//   ....[174]....
        /*0664*/ 	.word	0x00012550


	//   ....[175]....
        /*0668*/ 	.word	0x000125b0


	//   ....[176]....
        /*066c*/ 	.word	0x00012670


	//   ....[177]....
        /*0670*/ 	.word	0x000126d0


	//   ....[178]....
        /*0674*/ 	.word	0x00012790


	//   ....[179]....
        /*0678*/ 	.word	0x00012870


	//   ....[180]....
        /*067c*/ 	.word	0x00012910


	//   ....[181]....
        /*0680*/ 	.word	0x00012970


	//   ....[182]....
        /*0684*/ 	.word	0x00012a40


	//   ....[183]....
        /*0688*/ 	.word	0x00012aa0


	//   ....[184]....
        /*068c*/ 	.word	0x00012b70


	//   ....[185]....
        /*0690*/ 	.word	0x00012bd0


	//   ....[186]....
        /*0694*/ 	.word	0x00012ca0


	//   ....[187]....
        /*0698*/ 	.word	0x00012d00


	//   ....[188]....
        /*069c*/ 	.word	0x00012dd0


	//   ....[189]....
        /*06a0*/ 	.word	0x00012e30


	//   ....[190]....
        /*06a4*/ 	.word	0x00012f00


	//   ....[191]....
        /*06a8*/ 	.word	0x00012f60


	//   ....[192]....
        /*06ac*/ 	.word	0x00013030


	//   ....[193]....
        /*06b0*/ 	.word	0x00013090


	//   ....[194]....
        /*06b4*/ 	.word	0x00013150


	//   ....[195]....
        /*06b8*/ 	.word	0x00013270


	//   ....[196]....
        /*06bc*/ 	.word	0x00013310


	//   ....[197]....
        /*06c0*/ 	.word	0x00013370


	//   ....[198]....
        /*06c4*/ 	.word	0x00013440


	//   ....[199]....
        /*06c8*/ 	.word	0x000134e0


	//   ....[200]....
        /*06cc*/ 	.word	0x000135a0


	//   ....[201]....
        /*06d0*/ 	.word	0x00013640


	//   ....[202]....
        /*06d4*/ 	.word	0x00013700


	//   ....[203]....
        /*06d8*/ 	.word	0x000137a0


	//   ....[204]....
        /*06dc*/ 	.word	0x00013860


	//   ....[205]....
        /*06e0*/ 	.word	0x00013900


	//   ....[206]....
        /*06e4*/ 	.word	0x000139c0


	//   ....[207]....
        /*06e8*/ 	.word	0x00013a60


	//   ....[208]....
        /*06ec*/ 	.word	0x00013b20


	//   ....[209]....
        /*06f0*/ 	.word	0x00013bc0


	//   ....[210]....
        /*06f4*/ 	.word	0x00013c80


	//   ....[211]....
        /*06f8*/ 	.word	0x00013d50


	//   ....[212]....
        /*06fc*/ 	.word	0x00013e70


	//----- nvinfo : EIATTR_REG_RECONFIG
	.align		4
.L_254:
        /*0700*/ 	.byte	0x01, 0x54
	.zero		2


	//----- nvinfo : EIATTR_SYSCALL_OFFSETS
	.align		4
        /*0704*/ 	.byte	0x04, 0x46
        /*0706*/ 	.short	(.L_256 - .L_255)


	//   ....[0]....
.L_255:
        /*0708*/ 	.word	0x00001580


	//   ....[1]....
        /*070c*/ 	.word	0x0000ced0


	//   ....[2]....
        /*0710*/ 	.word	0x0000d020


	//   ....[3]....
        /*0714*/ 	.word	0x0000d110


	//   ....[4]....
        /*0718*/ 	.word	0x0000df10


	//----- nvinfo : EIATTR_MBARRIER_INSTR_OFFSETS
	.align		4
.L_256:
        /*071c*/ 	.byte	0x04, 0x39
        /*071e*/ 	.short	(.L_258 - .L_257)


	//   ....[0]....
.L_257:
        /*0720*/ 	.word	0x00000170
        /*0724*/ 	.word	0x000000ff
        /*0728*/ 	.word	0x00028800
        /*072c*/ 	.short	0x0100
        /*072e*/ 	.byte	0x08
	.zero		1


	//   ....[1]....
        /*0730*/ 	.word	0x00000180
        /*0734*/ 	.word	0x000000ff
        /*0738*/ 	.word	0x00028820
        /*073c*/ 	.short	0x0100
        /*073e*/ 	.byte	0x08
	.zero		1


	//   ....[2]....
        /*0740*/ 	.word	0x00000270
        /*0744*/ 	.word	0x000000ff
        /*0748*/ 	.word	0x00028830
        /*074c*/ 	.short	0x0100
        /*074e*/ 	.byte	0x08
	.zero		1


	//   ....[3]....
        /*0750*/ 	.word	0x00000280
        /*0754*/ 	.word	0x000000ff
        /*0758*/ 	.word	0x00028840
        /*075c*/ 	.short	0x0100
        /*075e*/ 	.byte	0x08
	.zero		1


	//   ....[4]....
        /*0760*/ 	.word	0x00000290
        /*0764*/ 	.word	0x000000ff
        /*0768*/ 	.word	0x00028838
        /*076c*/ 	.short	0x0100
        /*076e*/ 	.byte	0x08
	.zero		1


	//   ....[5]....
        /*0770*/ 	.word	0x000002a0
        /*0774*/ 	.word	0x000000ff
        /*0778*/ 	.word	0x00028848
        /*077c*/ 	.short	0x0100
        /*077e*/ 	.byte	0x08
	.zero		1


	//   ....[6]....
        /*0780*/ 	.word	0x000003d0
        /*0784*/ 	.word	0x000000ff
        /*0788*/ 	.word	0x00028850
        /*078c*/ 	.short	0x0100
        /*078e*/ 	.byte	0x08
	.zero		1


	//   ....[7]....
        /*0790*/ 	.word	0x000003e0
        /*0794*/ 	.word	0x000000ff
        /*0798*/ 	.word	0x00028860
        /*079c*/ 	.short	0x0100
        /*079e*/ 	.byte	0x08
	.zero		1


	//   ....[8]....
        /*07a0*/ 	.word	0x000003f0
        /*07a4*/ 	.word	0x000000ff
        /*07a8*/ 	.word	0x00028858
        /*07ac*/ 	.short	0x0100
        /*07ae*/ 	.byte	0x08
	.zero		1


	//   ....[9]....
        /*07b0*/ 	.word	0x00000400
        /*07b4*/ 	.word	0x000000ff
        /*07b8*/ 	.word	0x00028868
        /*07bc*/ 	.short	0x0100
        /*07be*/ 	.byte	0x08
	.zero		1


	//   ....[10]....
        /*07c0*/ 	.word	0x000004f0
        /*07c4*/ 	.word	0x000000ff
        /*07c8*/ 	.word	0x00028870
        /*07cc*/ 	.short	0x0100
        /*07ce*/ 	.byte	0x06
	.zero		1


	//   ....[11]....
        /*07d0*/ 	.word	0x00000500
        /*07d4*/ 	.word	0x000000ff
        /*07d8*/ 	.word	0x00028880
        /*07dc*/ 	.short	0x0100
        /*07de*/ 	.byte	0x06
	.zero		1


	//   ....[12]....
        /*07e0*/ 	.word	0x00000510
        /*07e4*/ 	.word	0x000000ff
        /*07e8*/ 	.word	0x00028878
        /*07ec*/ 	.short	0x0100
        /*07ee*/ 	.byte	0x06
	.zero		1


	//   ....[13]....
        /*07f0*/ 	.word	0x00000520
        /*07f4*/ 	.word	0x000000ff
        /*07f8*/ 	.word	0x00028888
        /*07fc*/ 	.short	0x0100
        /*07fe*/ 	.byte	0x06
	.zero		1


	//   ....[14]....
        /*0800*/ 	.word	0x00000650
        /*0804*/ 	.word	0x000000ff
        /*0808*/ 	.word	0x00028890
        /*080c*/ 	.short	0x0100
        /*080e*/ 	.byte	0x08
	.zero		1


	//   ....[15]....
        /*0810*/ 	.word	0x00000660
        /*0814*/ 	.word	0x000000ff
        /*0818*/ 	.word	0x000288a0
        /*081c*/ 	.short	0x0100
        /*081e*/ 	.byte	0x08
	.zero		1


	//   ....[16]....
        /*0820*/ 	.word	0x00000670
        /*0824*/ 	.word	0x000000ff
        /*0828*/ 	.word	0x00028898
        /*082c*/ 	.short	0x0100
        /*082e*/ 	.byte	0x08
	.zero		1


	//   ....[17]....
        /*0830*/ 	.word	0x00000680
        /*0834*/ 	.word	0x000000ff
        /*0838*/ 	.word	0x000288a8
        /*083c*/ 	.short	0x0100
        /*083e*/ 	.byte	0x08
	.zero		1


	//   ....[18]....
        /*0840*/ 	.word	0x000007c0
        /*0844*/ 	.word	0x000000ff
        /*0848*/ 	.word	0x000288b0
        /*084c*/ 	.short	0x0100
        /*084e*/ 	.byte	0x08
	.zero		1


	//   ....[19]....
        /*0850*/ 	.word	0x000007d0
        /*0854*/ 	.word	0x000000ff
        /*0858*/ 	.word	0x000288c0
        /*085c*/ 	.short	0x0100
        /*085e*/ 	.byte	0x08
	.zero		1


	//   ....[20]....
        /*0860*/ 	.word	0x000007e0
        /*0864*/ 	.word	0x000000ff
        /*0868*/ 	.word	0x000288b8
        /*086c*/ 	.short	0x0100
        /*086e*/ 	.byte	0x08
	.zero		1


	//   ....[21]....
        /*0870*/ 	.word	0x000007f0
        /*0874*/ 	.word	0x000000ff
        /*0878*/ 	.word	0x000288c8
        /*087c*/ 	.short	0x0100
        /*087e*/ 	.byte	0x08
	.zero		1


	//   ....[22]....
        /*0880*/ 	.word	0x00001600
        /*0884*/ 	.word	0x000000ff
        /*0888*/ 	.word	0x00028800
        /*088c*/ 	.short	0x010a
        /*088e*/ 	.byte	0x29
	.zero		1


	//   ....[23]....
        /*0890*/ 	.word	0x00001680
        /*0894*/ 	.word	0x00000000
        /*0898*/ 	.word	0x00028830
        /*089c*/ 	.short	0x010a
        /*089e*/ 	.byte	0x3f
	.zero		1


	//   ....[24]....
        /*08a0*/ 	.word	0x000016c0
        /*08a4*/ 	.word	0x00000000
        /*08a8*/ 	.word	0x00028830
        /*08ac*/ 	.short	0x010a
        /*08ae*/ 	.byte	0x3f
	.zero		1


	//   ....[25]....
        /*08b0*/ 	.word	0x00003290
        /*08b4*/ 	.word	0x000000ff
        /*08b8*/ 	.word	0x00000000
        /*08bc*/ 	.short	0x0101
        /*08be*/ 	.byte	0x06
	.zero		1


	//   ....[26]....
        /*08c0*/ 	.word	0x000043c0
        /*08c4*/ 	.word	0x000000ff
        /*08c8*/ 	.word	0x00028830
        /*08cc*/ 	.short	0x010a
        /*08ce*/ 	.byte	0x06
	.zero		1


	//   ....[27]....
        /*08d0*/ 	.word	0x00004400
        /*08d4*/ 	.word	0x000000ff
        /*08d8*/ 	.word	0x00028830
        /*08dc*/ 	.short	0x010a
        /*08de*/ 	.byte	0x06
	.zero		1


	//   ....[28]....
        /*08e0*/ 	.word	0x00004750
        /*08e4*/ 	.word	0x000000ff
        /*08e8*/ 	.word	0x00028850
        /*08ec*/ 	.short	0x010a
        /*08ee*/ 	.byte	0x06
	.zero		1


	//   ....[29]....
        /*08f0*/ 	.word	0x00004790
        /*08f4*/ 	.word	0x000000ff
        /*08f8*/ 	.word	0x00028850
        /*08fc*/ 	.short	0x010a
        /*08fe*/ 	.byte	0x06
	.zero		1


	//   ....[30]....
        /*0900*/ 	.word	0x000052f0
        /*0904*/ 	.word	0x000000ff
        /*0908*/ 	.word	0x00000000
        /*090c*/ 	.short	0x0101
        /*090e*/ 	.byte	0x06
	.zero		1


	//   ....[31]....
        /*0910*/ 	.word	0x00006ee0
        /*0914*/ 	.word	0x000000ff
        /*0918*/ 	.word	0x00000000
        /*091c*/ 	.short	0x0101
        /*091e*/ 	.byte	0x06
	.zero		1


	//   ....[32]....
        /*0920*/ 	.word	0x000075d0
        /*0924*/ 	.word	0x000000ff
        /*0928*/ 	.word	0x00028830
        /*092c*/ 	.short	0x010a
        /*092e*/ 	.byte	0x06
	.zero		1


	//   ....[33]....
        /*0930*/ 	.word	0x00007610
        /*0934*/ 	.word	0x000000ff
        /*0938*/ 	.word	0x00028830
        /*093c*/ 	.short	0x010a
        /*093e*/ 	.byte	0x06
	.zero		1


	//   ....[34]....
        /*0940*/ 	.word	0x00007960
        /*0944*/ 	.word	0x000000ff
        /*0948*/ 	.word	0x00028850
        /*094c*/ 	.short	0x010a
        /*094e*/ 	.byte	0x06
	.zero		1


	//   ....[35]....
        /*0950*/ 	.word	0x000079a0
        /*0954*/ 	.word	0x000000ff
        /*0958*/ 	.word	0x00028850
        /*095c*/ 	.short	0x010a
        /*095e*/ 	.byte	0x06
	.zero		1


	//   ....[36]....
        /*0960*/ 	.word	0x00008260
        /*0964*/ 	.word	0x000000ff
        /*0968*/ 	.word	0x00000000
        /*096c*/ 	.short	0x0101
        /*096e*/ 	.byte	0x06
	.zero		1


	//   ....[37]....
        /*0970*/ 	.word	0x00009750
        /*0974*/ 	.word	0x000000ff
        /*0978*/ 	.word	0x00000000
        /*097c*/ 	.short	0x0101
        /*097e*/ 	.byte	0x06
	.zero		1


	//   ....[38]....
        /*0980*/ 	.word	0x00009d60
        /*0984*/ 	.word	0x000000ff
        /*0988*/ 	.word	0x00028850
        /*098c*/ 	.short	0x010a
        /*098e*/ 	.byte	0x05
	.zero		1


	//   ....[39]....
        /*0990*/ 	.word	0x00009da0
        /*0994*/ 	.word	0x000000ff
        /*0998*/ 	.word	0x00028850
        /*099c*/ 	.short	0x010a
        /*099e*/ 	.byte	0x05
	.zero		1


	//   ....[40]....
        /*09a0*/ 	.word	0x0000a310
        /*09a4*/ 	.word	0x000000ff
        /*09a8*/ 	.word	0x00000000
        /*09ac*/ 	.short	0x0101
        /*09ae*/ 	.byte	0x04
	.zero		1


	//   ....[41]....
        /*09b0*/ 	.word	0x0000b670
        /*09b4*/ 	.word	0x00000026
        /*09b8*/ 	.word	0x00000000
        /*09bc*/ 	.short	0x0101
        /*09be*/ 	.byte	0x3f
	.zero		1


	//   ....[42]....
        /*09c0*/ 	.word	0x0000d630
        /*09c4*/ 	.word	0x00000007
        /*09c8*/ 	.word	0x00028840
        /*09cc*/ 	.short	0x010a
        /*09ce*/ 	.byte	0x3f
	.zero		1


	//   ....[43]....
        /*09d0*/ 	.word	0x0000dcf0
        /*09d4*/ 	.word	0x00000007
        /*09d8*/ 	.word	0x00028830
        /*09dc*/ 	.short	0x0107
        /*09de*/ 	.byte	0x3f
	.zero		1


	//   ....[44]....
        /*09e0*/ 	.word	0x0000ddc0
        /*09e4*/ 	.word	0x00000007
        /*09e8*/ 	.word	0x00028830
        /*09ec*/ 	.short	0x0101
        /*09ee*/ 	.byte	0x3f
	.zero		1


	//   ....[45]....
        /*09f0*/ 	.word	0x0000e780
        /*09f4*/ 	.word	0x00000010
        /*09f8*/ 	.word	0x00028800
        /*09fc*/ 	.short	0x0107
        /*09fe*/ 	.byte	0x3f
	.zero		1


	//   ....[46]....
        /*0a00*/ 	.word	0x0000e850
        /*0a04*/ 	.word	0x00000010
        /*0a08*/ 	.word	0x00028800
        /*0a0c*/ 	.short	0x0101
        /*0a0e*/ 	.byte	0x3f
	.zero		1


	//   ....[47]....
        /*0a10*/ 	.word	0x0000e870
        /*0a14*/ 	.word	0x00000010
        /*0a18*/ 	.word	0x00028820
        /*0a1c*/ 	.short	0x010a
        /*0a1e*/ 	.byte	0x3f
	.zero		1


	//   ....[48]....
        /*0a20*/ 	.word	0x0000ebc0
        /*0a24*/ 	.word	0x00000006
        /*0a28*/ 	.word	0x00028840
        /*0a2c*/ 	.short	0x010a
        /*0a2e*/ 	.byte	0x3f
	.zero		1


	//   ....[49]....
        /*0a30*/ 	.word	0x0000f0d0
        /*0a34*/ 	.word	0x00000006
        /*0a38*/ 	.word	0x00028830
        /*0a3c*/ 	.short	0x0107
        /*0a3e*/ 	.byte	0x3f
	.zero		1


	//   ....[50]....
        /*0a40*/ 	.word	0x0000f190
        /*0a44*/ 	.word	0x00000006
        /*0a48*/ 	.word	0x00028830
        /*0a4c*/ 	.short	0x0101
        /*0a4e*/ 	.byte	0x3f
	.zero		1


	//   ....[51]....
        /*0a50*/ 	.word	0x0000f1f0
        /*0a54*/ 	.word	0x00000006
        /*0a58*/ 	.word	0x00028860
        /*0a5c*/ 	.short	0x010a
        /*0a5e*/ 	.byte	0x3f
	.zero		1


	//   ....[52]....
        /*0a60*/ 	.word	0x0000f780
        /*0a64*/ 	.word	0x00000006
        /*0a68*/ 	.word	0x00028850
        /*0a6c*/ 	.short	0x0107
        /*0a6e*/ 	.byte	0x3f
	.zero		1


	//   ....[53]....
        /*0a70*/ 	.word	0x0000f8e0
        /*0a74*/ 	.word	0x00000006
        /*0a78*/ 	.word	0x00028850
        /*0a7c*/ 	.short	0x0101
        /*0a7e*/ 	.byte	0x3f
	.zero		1


	//   ....[54]....
        /*0a80*/ 	.word	0x0000faf0
        /*0a84*/ 	.word	0x00000004
        /*0a88*/ 	.word	0x00028860
        /*0a8c*/ 	.short	0x010a
        /*0a8e*/ 	.byte	0x3f
	.zero		1


	//   ....[55]....
        /*0a90*/ 	.word	0x0000fff0
        /*0a94*/ 	.word	0x00000004
        /*0a98*/ 	.word	0x00028850
        /*0a9c*/ 	.short	0x0107
        /*0a9e*/ 	.byte	0x3f
	.zero		1


	//   ....[56]....
        /*0aa0*/ 	.word	0x000100b0
        /*0aa4*/ 	.word	0x00000004
        /*0aa8*/ 	.word	0x00028850
        /*0aac*/ 	.short	0x0101
        /*0aae*/ 	.byte	0x3f
	.zero		1


	//   ....[57]....
        /*0ab0*/ 	.word	0x00010340
        /*0ab4*/ 	.word	0x00000004
        /*0ab8*/ 	.word	0x00028820
        /*0abc*/ 	.short	0x010a
        /*0abe*/ 	.byte	0x3f
	.zero		1


	//   ....[58]....
        /*0ac0*/ 	.word	0x000104c0
        /*0ac4*/ 	.word	0x00000005
        /*0ac8*/ 	.word	0x00028840
        /*0acc*/ 	.short	0x010a
        /*0ace*/ 	.byte	0x3f
	.zero		1


	//   ....[59]....
        /*0ad0*/ 	.word	0x00010560
        /*0ad4*/ 	.word	0x00000017
        /*0ad8*/ 	.word	0x00028840
        /*0adc*/ 	.short	0x010a
        /*0ade*/ 	.byte	0x3f
	.zero		1


	//   ....[60]....
        /*0ae0*/ 	.word	0x000105a0
        /*0ae4*/ 	.word	0x00000005
        /*0ae8*/ 	.word	0x00028860
        /*0aec*/ 	.short	0x010a
        /*0aee*/ 	.byte	0x3f
	.zero		1


	//   ....[61]....
        /*0af0*/ 	.word	0x000105e0
        /*0af4*/ 	.word	0x00000017
        /*0af8*/ 	.word	0x00028860
        /*0afc*/ 	.short	0x010a
        /*0afe*/ 	.byte	0x3f
	.zero		1


	//   ....[62]....
        /*0b00*/ 	.word	0x00010650
        /*0b04*/ 	.word	0x00000003
        /*0b08*/ 	.word	0x00028800
        /*0b0c*/ 	.short	0x010a
        /*0b0e*/ 	.byte	0x3f
	.zero		1


	//   ....[63]....
        /*0b10*/ 	.word	0x000106a0
        /*0b14*/ 	.word	0x00000000
        /*0b18*/ 	.word	0x00028830
        /*0b1c*/ 	.short	0x010a
        /*0b1e*/ 	.byte	0x3f
	.zero		1


	//   ....[64]....
        /*0b20*/ 	.word	0x00010700
        /*0b24*/ 	.word	0x00000007
        /*0b28*/ 	.word	0x00028830
        /*0b2c*/ 	.short	0x010a
        /*0b2e*/ 	.byte	0x3f
	.zero		1


	//   ....[65]....
        /*0b30*/ 	.word	0x00010760
        /*0b34*/ 	.word	0x00000007
        /*0b38*/ 	.word	0x00028850
        /*0b3c*/ 	.short	0x010a
        /*0b3e*/ 	.byte	0x3f
	.zero		1


	//   ....[66]....
        /*0b40*/ 	.word	0x000107c0
        /*0b44*/ 	.word	0x00000005
        /*0b48*/ 	.word	0x00028830
        /*0b4c*/ 	.short	0x010a
        /*0b4e*/ 	.byte	0x3f
	.zero		1


	//   ....[67]....
        /*0b50*/ 	.word	0x00010820
        /*0b54*/ 	.word	0x00000005
        /*0b58*/ 	.word	0x00028850
        /*0b5c*/ 	.short	0x010a
        /*0b5e*/ 	.byte	0x3f
	.zero		1


	//   ....[68]....
        /*0b60*/ 	.word	0x00010880
        /*0b64*/ 	.word	0x00000006
        /*0b68*/ 	.word	0x00028850
        /*0b6c*/ 	.short	0x010a
        /*0b6e*/ 	.byte	0x3f
	.zero		1


	//   ....[69]....
        /*0b70*/ 	.word	0x00010980
        /*0b74*/ 	.word	0x00000007
        /*0b78*/ 	.word	0x00028840
        /*0b7c*/ 	.short	0x010a
        /*0b7e*/ 	.byte	0x3f
	.zero		1


	//   ....[70]....
        /*0b80*/ 	.word	0x00011e00
        /*0b84*/ 	.word	0x00000010
        /*0b88*/ 	.word	0x00028820
        /*0b8c*/ 	.short	0x010a
        /*0b8e*/ 	.byte	0x3f
	.zero		1


	//   ....[71]....
        /*0b90*/ 	.word	0x00011e50
        /*0b94*/ 	.word	0x00000006
        /*0b98*/ 	.word	0x00028840
        /*0b9c*/ 	.short	0x010a
        /*0b9e*/ 	.byte	0x3f
	.zero		1


	//   ....[72]....
        /*0ba0*/ 	.word	0x000127c0
        /*0ba4*/ 	.word	0x00000006
        /*0ba8*/ 	.word	0x00028860
        /*0bac*/ 	.short	0x010a
        /*0bae*/ 	.byte	0x3f
	.zero		1


	//   ....[73]....
        /*0bb0*/ 	.word	0x000131c0
        /*0bb4*/ 	.word	0x00000004
        /*0bb8*/ 	.word	0x00028860
        /*0bbc*/ 	.short	0x010a
        /*0bbe*/ 	.byte	0x3f
	.zero		1


	//   ....[74]....
        /*0bc0*/ 	.word	0x00013d90
        /*0bc4*/ 	.word	0x00000004
        /*0bc8*/ 	.word	0x00028820
        /*0bcc*/ 	.short	0x010a
        /*0bce*/ 	.byte	0x3f
	.zero		1


	//   ....[75]....
        /*0bd0*/ 	.word	0x00013f30
        /*0bd4*/ 	.word	0x00000005
        /*0bd8*/ 	.word	0x00028840
        /*0bdc*/ 	.short	0x010a
        /*0bde*/ 	.byte	0x3f
	.zero		1


	//   ....[76]....
        /*0be0*/ 	.word	0x00013f80
        /*0be4*/ 	.word	0x00000017
        /*0be8*/ 	.word	0x00028840
        /*0bec*/ 	.short	0x010a
        /*0bee*/ 	.byte	0x3f
	.zero		1


	//   ....[77]....
        /*0bf0*/ 	.word	0x00013fd0
        /*0bf4*/ 	.word	0x00000005
        /*0bf8*/ 	.word	0x00028860
        /*0bfc*/ 	.short	0x010a
        /*0bfe*/ 	.byte	0x3f
	.zero		1


	//----- nvinfo : EIATTR_NUM_MBARRIERS
	.align		4
.L_258:
        /*0c00*/ 	.byte	0x03, 0x38
        /*0c02*/ 	.short	0x0016


	//----- nvinfo : EIATTR_EXIT_INSTR_OFFSETS
	.align		4
        /*0c04*/ 	.byte	0x04, 0x1c
        /*0c06*/ 	.short	(.L_260 - .L_259)


	//   ....[0]....
.L_259:
        /*0c08*/ 	.word	0x00000960


	//   ....[1]....
        /*0c0c*/ 	.word	0x0000c3a0


	//   ....[2]....
        /*0c10*/ 	.word	0x00010630


	//----- nvinfo : EIATTR_MAX_THREADS
	.align		4
.L_260:
        /*0c14*/ 	.byte	0x04, 0x05
        /*0c16*/ 	.short	(.L_262 - .L_261)
.L_261:
        /*0c18*/ 	.word	0x00000180
        /*0c1c*/ 	.word	0x00000001
        /*0c20*/ 	.word	0x00000001


	//----- nvinfo : EIATTR_CRS_STACK_SIZE
	.align		4
.L_262:
        /*0c24*/ 	.byte	0x04, 0x1e
        /*0c26*/ 	.short	(.L_264 - .L_263)
.L_263:
        /*0c28*/ 	.word	0x00000000


	//----- nvinfo : EIATTR_CBANK_PARAM_SIZE
	.align		4
.L_264:
        /*0c2c*/ 	.byte	0x03, 0x19
        /*0c2e*/ 	.short	0x0af0


	//----- nvinfo : EIATTR_PARAM_CBANK
	.align		4
        /*0c30*/ 	.byte	0x04, 0x0a
        /*0c32*/ 	.short	(.L_266 - .L_265)
	.align		4
.L_265:
        /*0c34*/ 	.word	index@(.nv.constant0._ZN7cutlass13device_kernelIN5flash11enable_sm90INS1_16FlashAttnFwdSm90INS1_25CollectiveMainloopFwdSm90ILi2EN4cute5tupleIJNS5_1CILi1EEES8_S8_EEENS6_IJNS7_ILi128EEESA_SA_EEELi128ENS_6half_tEfNS_4arch4Sm90ELb1ELb0ELb1ELb0ELb1ELb0ELb0ELb1ELb1ELb1ELb0ELb0EEENS1_21CollectiveEpilogueFwdISB_S9_SC_SE_Li256ELb0ELb1ELb0ELb0EEENS1_30DynamicPersistentTileSchedulerILi256ELi128ELb0ELb1ELb1EEEEEEEEEvNT_6ParamsE)
        /*0c38*/ 	.short	0x0210
        /*0c3a*/ 	.short	0x0af0


	//----- nvinfo : EIATTR_SW_WAR
	.align		4
.L_266:
        /*0c3c*/ 	.byte	0x04, 0x36
        /*0c3e*/ 	.short	(.L_268 - .L_267)
.L_267:
        /*0c40*/ 	.word	0x00000008
.L_268:


//--------------------- .nv.info._ZN7cutlass13device_kernelIN5flash11enable_sm90INS1_16FlashAttnFwdSm90INS1_25CollectiveMainloopFwdSm90ILi2EN4cute5tupleIJNS5_1CILi1EEES8_S8_EEENS6_IJNS7_ILi128EEESA_SA_EEELi128ENS_6half_tEfNS_4arch4Sm90ELb1ELb0ELb1ELb1ELb1ELb0ELb0ELb1ELb1ELb1ELb0ELb0EEENS1_21CollectiveEpilogueFwdISB_S9_SC_SE_Li256ELb1ELb1ELb0ELb0EEENS1_36VarlenDynamicPersistentTileSchedulerILi128ELi128ELi256ELi128ELb0ELb1ELb1ELb1ELb1ELb1EEEEEEEEEvNT_6ParamsE --------------------------
	.section	.nv.info._ZN7cutlass13device_kernelIN5flash11enable_sm90INS1_16FlashAttnFwdSm90INS1_25CollectiveMainloopFwdSm90ILi2EN4cute5tupleIJNS5_1CILi1EEES8_S8_EEENS6_IJNS7_ILi128EEESA_SA_EEELi128ENS_6half_tEfNS_4arch4Sm90ELb1ELb0ELb1ELb1ELb1ELb0ELb0ELb1ELb1ELb1ELb0ELb0EEENS1_21CollectiveEpilogueFwdISB_S9_SC_SE_Li256ELb1ELb1ELb0ELb0EEENS1_36VarlenDynamicPersistentTileSchedulerILi128ELi128ELi256ELi128ELb0ELb1ELb1ELb1ELb1ELb1EEEEEEEEEvNT_6ParamsE,"",@"SHT_CUDA_INFO"
	.sectionflags	@""
	.align	4


	//----- nvinfo : EIATTR_CUDA_API_VERSION
	.align		4
        /*0000*/ 	.byte	0x04, 0x37
        /*0002*/ 	.short	(.L_270 - .L_269)
.L_269:
        /*0004*/ 	.word	0x00000082


	//----- nvinfo : EIATTR_KPARAM_INFO
	.align		4
.L_270:
        /*0008*/ 	.byte	0x04, 0x17
        /*000a*/ 	.short	(.L_272 - .L_271)
.L_271:
        /*000c*/ 	.word	0x00000000
        /*0010*/ 	.short	0x0000
        /*0012*/ 	.short	0x0070
        /*0014*/ 	.byte	0x00, 0xf0, 0x01, 0x2a


	//----- nvinfo : EIATTR_SPARSE_MMA_MASK
	.align		4
.L_272:
        /*0018*/ 	.byte	0x03, 0x50
        /*001a*/ 	.short	0x0000


	//----- nvinfo : EIATTR_MAXREG_COUNT
	.align		4
        /*001c*/ 	.byte	0x03, 0x1b
        /*001e*/ 	.short	0x00a8


	//----- nvinfo : EIATTR_NUM_BARRIERS
	.align		4
        /*0020*/ 	.byte	0x02, 0x4c
        /*0022*/ 	.byte	0x10
	.zero		1


	//----- nvinfo : EIATTR_EXTERNS
	.align		4
        /*0024*/ 	.byte	0x04, 0x0f
        /*0026*/ 	.short	(.L_274 - .L_273)


	//   ....[0]....
	.align		4
.L_273:
        /*0028*/ 	.word	index@(__assertfail)


	//----- nvinfo : EIATTR_ANNOTATIONS
	.align		4
.L_274:
        /*002c*/ 	.byte	0x04, 0x55
        /*002e*/ 	.short	(.L_276 - .L_275)


	//   ....[0]....
.L_275:
        /* <DEDUP_REMOVED lines=14> */


	//----- nvinfo : EIATTR_MERCURY_ISA_VERSION
	.align		4
.L_276:
        /*00f8*/ 	.byte	0x03, 0x5f
        /*00fa*/ 	.short	0x0101


	//----- nvinfo : EIATTR_UNUSED_LOAD_BYTE_OFFSET
	.align		4
        /*00fc*/ 	.byte	0x04, 0x44
        /*00fe*/ 	.short	(.L_278 - .L_277)


	//   ....[0]....
.L_277:
        /*0100*/ 	.word	0x00000970
        /*0104*/ 	.word	0x0000fff0


	//   ....[1]....
        /*0108*/ 	.word	0x0000a870
        /*010c*/ 	.word	0x0000fff0


	//----- nvinfo : EIATTR_INT_WARP_WIDE_INSTR_OFFSETS
	.align		4
.L_278:
        /*0110*/ 	.byte	0x04, 0x31
        /*0112*/ 	.short	(.L_280 - .L_279)


	//   ....[0]....
.L_279:
        /*0114*/ 	.word	0x000000c0


	//   ....[1]....
        /*0118*/ 	.word	0x000000d0


	//   ....[2]....
        /*011c*/ 	.word	0x00000170


	//   ....[3]....
        /*0120*/ 	.word	0x0000dc80


	//   ....[4]....
        /*0124*/ 	.word	0x0000dd10


	//   ....[5]....
        /*0128*/ 	.word	0x00010bf0


	//   ....[6]....
        /*012c*/ 	.word	0x00010c80


	//----- nvinfo : EIATTR_COOP_GROUP_MASK_REGIDS
	.align		4
.L_280:
        /*0130*/ 	.byte	0x04, 0x29
        /*0132*/ 	.short	(.L_282 - .L_281)


	//   ....[0]....
.L_281:
        /*0134*/ 	.word	0xffffffff


	//   ....[1]....
        /*0138*/ 	.word	0xffffffff


	//   ....[2]....
        /*013c*/ 	.word	0xffffffff


	//   ....[3]....
        /*0140*/ 	.word	0xffffffff


	//   ....[4]....
        /*0144*/ 	.word	0xffffffff


	//   ....[5]....
        /*0148*/ 	.word	0xffffffff


	//   ....[6]....
        /*014c*/ 	.word	0xffffffff


	//   ....[7]....
        /*0150*/ 	.word	0xffffffff


	//   ....[8]....
        /*0154*/ 	.word	0xffffffff


	//   ....[9]....
        /*0158*/ 	.word	0xffffffff


	//   ....[10]....
        /*015c*/ 	.word	0xffffffff


	//   ....[11]....
        /*0160*/ 	.word	0xffffffff


	//   ....[12]....
        /*0164*/ 	.word	0xffffffff


	//   ....[13]....
        /*0168*/ 	.word	0xffffffff


	//   ....[14]....
        /*016c*/ 	.word	0xffffffff


	//   ....[15]....
        /*0170*/ 	.word	0xffffffff


	//   ....[16]....
        /*0174*/ 	.word	0xffffffff


	//   ....[17]....
        /*0178*/ 	.word	0xffffffff


	//   ....[18]....
        /*017c*/ 	.word	0xffffffff


	//   ....[19]....
        /*0180*/ 	.word	0xffffffff


	//   ....[20]....
        /*0184*/ 	.word	0xffffffff


	//   ....[21]....
        /*0188*/ 	.word	0xffffffff


	//   ....[22]....
        /*018c*/ 	.word	0xffffffff


	//   ....[23]....
        /*0190*/ 	.word	0xffffffff


	//   ....[24]....
        /*0194*/ 	.word	0xffffffff


	//   ....[25]....
        /*0198*/ 	.word	0xffffffff


	//   ....[26]....
        /*019c*/ 	.word	0xffffffff


	//   ....[27]....
        /*01a0*/ 	.word	0xffffffff


	//   ....[28]....
        /*01a4*/ 	.word	0xffffffff


	//   ....[29]....
        /*01a8*/ 	.word	0xffffffff


	//   ....[30]....
        /*01ac*/ 	.word	0xffffffff


	//   ....[31]....
        /*01b0*/ 	.word	0xffffffff


	//   ....[32]....
        /*01b4*/ 	.word	0xffffffff


	//   ....[33]....
        /*01b8*/ 	.word	0xffffffff


	//   ....[34]....
        /*01bc*/ 	.word	0xffffffff


	//   ....[35]....
        /*01c0*/ 	.word	0xffffffff


	//   ....[36]....
        /*01c4*/ 	.word	0xffffffff


	//   ....[37]....
        /*01c8*/ 	.word	0xffffffff


	//   ....[38]....
        /*01cc*/ 	.word	0xffffffff


	//   ....[39]....
        /*01d0*/ 	.word	0xffffffff


	//   ....[40]....
        /*01d4*/ 	.word	0xffffffff


	//   ....[41]....
        /*01d8*/ 	.word	0xffffffff


	//   ....[42]....
        /*01dc*/ 	.word	0xffffffff


	//   ....[43]....
        /*01e0*/ 	.word	0xffffffff


	//   ....[44]....
        /*01e4*/ 	.word	0xffffffff


	//   ....[45]....
        /*01e8*/ 	.word	0xffffffff


	//   ....[46]....
        /*01ec*/ 	.word	0xffffffff


	//   ....[47]....
        /*01f0*/ 	.word	0xffffffff


	//   ....[48]....
        /*01f4*/ 	.word	0xffffffff


	//   ....[49]....
        /*01f8*/ 	.word	0xffffffff


	//   ....[50]....
        /*01fc*/ 	.word	0xffffffff


	//   ....[51]....
        /*0200*/ 	.word	0xffffffff


	//   ....[52]....
        /*0204*/ 	.word	0xffffffff


	//   ....[53]....
        /*0208*/ 	.word	0xffffffff


	//   ....[54]....
        /*020c*/ 	.word	0xffffffff


	//   ....[55]....
        /*0210*/ 	.word	0xffffffff


	//   ....[56]....
        /*0214*/ 	.word	0xffffffff


	//   ....[57]....
        /*0218*/ 	.word	0xffffffff


	//   ....[58]....
        /*021c*/ 	.word	0xffffffff


	//   ....[59]....
        /*0220*/ 	.word	0xffffffff


	//   ....[60]....
        /*0224*/ 	.word	0xffffffff


	//   ....[61]....
        /*0228*/ 	.word	0xffffffff


	//   ....[62]....
        /*022c*/ 	.word	0xffffffff


	//   ....[63]....
        /*0230*/ 	.word	0xffffffff


	//   ....[64]....
        /*0234*/ 	.word	0xffffffff


	//   ....[65]....
        /*0238*/ 	.word	0xffffffff


	//   ....[66]....
        /*023c*/ 	.word	0xffffffff


	//   ....[67]....
        /*0240*/ 	.word	0xffffffff


	//   ....[68]....
        /*0244*/ 	.word	0xffffffff


	//   ....[69]....
        /*0248*/ 	.word	0xffffffff


	//   ....[70]....
        /*024c*/ 	.word	0xffffffff


	//   ....[71]....
        /*0250*/ 	.word	0xffffffff


	//   ....[72]....
        /*0254*/ 	.word	0xffffffff


	//   ....[73]....
        /*0258*/ 	.word	0xffffffff


	//   ....[74]....
        /*025c*/ 	.word	0xffffffff


	//   ....[75]....
        /*0260*/ 	.word	0xffffffff


	//   ....[76]....
        /*0264*/ 	.word	0xffffffff


	//   ....[77]....
        /*0268*/ 	.word	0xffffffff


	//   ....[78]....
        /*026c*/ 	.word	0xffffffff


	//   ....[79]....
        /*0270*/ 	.word	0xffffffff


	//   ....[80]....
        /*0274*/ 	.word	0xffffffff


	//   ....[81]....
        /*0278*/ 	.word	0xffffffff


	//   ....[82]....
        /*027c*/ 	.word	0xffffffff


	//   ....[83]....
        /*0280*/ 	.word	0xffffffff


	//   ....[84]....
        /*0284*/ 	.word	0xffffffff


	//   ....[85]....
        /*0288*/ 	.word	0xffffffff


	//   ....[86]....
        /*028c*/ 	.word	0xffffffff


	//   ....[87]....
        /*0290*/ 	.word	0xffffffff


	//   ....[88]....
        /*0294*/ 	.word	0xffffffff


	//   ....[89]....
        /*0298*/ 	.word	0xffffffff


	//   ....[90]....
        /*029c*/ 	.word	0xffffffff


	//   ....[91]....
        /*02a0*/ 	.word	0xffffffff


	//   ....[92]....
        /*02a4*/ 	.word	0xffffffff


	//   ....[93]....
        /*02a8*/ 	.word	0xffffffff


	//   ....[94]....
        /*02ac*/ 	.word	0xffffffff


	//   ....[95]....
        /*02b0*/ 	.word	0xffffffff


	//   ....[96]....
        /*02b4*/ 	.word	0xffffffff


	//   ....[97]....
        /*02b8*/ 	.word	0xffffffff


	//   ....[98]....
        /*02bc*/ 	.word	0xffffffff


	//   ....[99]....
        /*02c0*/ 	.word	0xffffffff


	//   ....[100]....
        /*02c4*/ 	.word	0xffffffff


	//   ....[101]....
        /*02c8*/ 	.word	0xffffffff


	//   ....[102]....
        /*02cc*/ 	.word	0xffffffff


	//   ....[103]....
        /*02d0*/ 	.word	0xffffffff


	//   ....[104]....
        /*02d4*/ 	.word	0xffffffff


	//   ....[105]....
        /*02d8*/ 	.word	0xffffffff


	//   ....[106]....
        /*02dc*/ 	.word	0xffffffff


	//   ....[107]....
        /*02e0*/ 	.word	0xffffffff


	//   ....[108]....
        /*02e4*/ 	.word	0xffffffff


	//   ....[109]....
        /*02e8*/ 	.word	0xffffffff


	//   ....[110]....
        /*02ec*/ 	.word	0xffffffff


	//   ....[111]....
        /*02f0*/ 	.word	0xffffffff


	//   ....[112]....
        /*02f4*/ 	.word	0xffffffff


	//   ....[113]....
        /*02f8*/ 	.word	0xffffffff


	//   ....[114]....
        /*02fc*/ 	.word	0xffffffff


	//   ....[115]....
        /*0300*/ 	.word	0xffffffff


	//   ....[116]....
        /*0304*/ 	.word	0xffffffff


	//   ....[117]....
        /*0308*/ 	.word	0xffffffff


	//   ....[118]....
        /*030c*/ 	.word	0xffffffff


	//   ....[119]....
        /*0310*/ 	.word	0xffffffff


	//   ....[120]....
        /*0314*/ 	.word	0xffffffff


	//   ....[121]....
        /*0318*/ 	.word	0xffffffff


	//   ....[122]....
        /*031c*/ 	.word	0xffffffff


	//   ....[123]....
        /*0320*/ 	.word	0xffffffff


	//   ....[124]....
        /*0324*/ 	.word	0xffffffff


	//   ....[125]....
        /*0328*/ 	.word	0xffffffff


	//   ....[126]....
        /*032c*/ 	.word	0xffffffff


	//   ....[127]....
        /*0330*/ 	.word	0xffffffff


	//   ....[128]....
        /*0334*/ 	.word	0xffffffff


	//   ....[129]....
        /*0338*/ 	.word	0xffffffff


	//   ....[130]....
        /*033c*/ 	.word	0xffffffff


	//   ....[131]....
        /*0340*/ 	.word	0xffffffff


	//   ....[132]....
        /*0344*/ 	.word	0xffffffff


	//   ....[133]....
        /*0348*/ 	.word	0xffffffff


	//   ....[134]....
        /*034c*/ 	.word	0xffffffff


	//   ....[135]....
        /*0350*/ 	.word	0xffffffff


	//   ....[136]....
        /*0354*/ 	.word	0xffffffff


	//   ....[137]....
        /*0358*/ 	.word	0xffffffff


	//   ....[138]....
        /*035c*/ 	.word	0xffffffff


	//   ....[139]....
        /*0360*/ 	.word	0xffffffff


	//   ....[140]....
        /*0364*/ 	.word	0xffffffff


	//   ....[141]....
        /*0368*/ 	.word	0xffffffff


	//   ....[142]....
        /*036c*/ 	.word	0xffffffff


	//   ....[143]....
        /*0370*/ 	.word	0xffffffff


	//   ....[144]....
        /*0374*/ 	.word	0xffffffff


	//   ....[145]....
        /*0378*/ 	.word	0xffffffff


	//   ....[146]....
        /*037c*/ 	.word	0xffffffff


	//   ....[147]....
        /*0380*/ 	.word	0xffffffff


	//   ....[148]....
        /*0384*/ 	.word	0xffffffff


	//   ....[149]....
        /*0388*/ 	.word	0xffffffff


	//   ....[150]....
        /*038c*/ 	.word	0xffffffff


	//   ....[151]....
        /*0390*/ 	.word	0xffffffff


	//   ....[152]....
        /*0394*/ 	.word	0xffffffff


	//   ....[153]....
        /*0398*/ 	.word	0xffffffff


	//   ....[154]....
        /*039c*/ 	.word	0xffffffff


	//   ....[155]....
        /*03a0*/ 	.word	0xffffffff


	//   ....[156]....
        /*03a4*/ 	.word	0xffffffff


	//   ....[157]....
        /*03a8*/ 	.word	0xffffffff


	//   ....[158]....
        /*03ac*/ 	.word	0xffffffff


	//   ....[159]....
        /*03b0*/ 	.word	0xffffffff


	//   ....[160]....
        /*03b4*/ 	.word	0xffffffff


	//   ....[161]....
        /*03b8*/ 	.word	0x0500000f


	//   ....[162]....
        /*03bc*/ 	.word	0x0500000f


	//   ....[163]....
        /*03c0*/ 	.word	0x0500000f


	//   ....[164]....
        /*03c4*/ 	.word	0x0500000f


	//   ....[165]....
        /*03c8*/ 	.word	0x0500000f


	//   ....[166]....
        /*03cc*/ 	.word	0x0500000f


	//   ....[167]....
        /*03d0*/ 	.word	0x0500000f


	//   ....[168]....
        /*03d4*/ 	.word	0x0500000f


	//   ....[169]....
        /*03d8*/ 	.word	0x0500000f


	//   ....[170]....
        /*03dc*/ 	.word	0x0500000f


	//   ....[171]....
        /*03e0*/ 	.word	0x0500000f


	//   ....[172]....
        /*03e4*/ 	.word	0x0500000f


	//   ....[173]....
        /*03e8*/ 	.word	0x0500000f


	//   ....[174]....
        /*03ec*/ 	.word	0x0500000f


	//   ....[175]....
        /*03f0*/ 	.word	0x0500000f


	//   ....[176]....
        /*03f4*/ 	.word	0x0500000f


	//   ....[177]....
        /*03f8*/ 	.word	0x0500000f


	//   ....[178]....
        /*03fc*/ 	.word	0x0500000f


	//   ....[179]....
        /*0400*/ 	.word	0x0500000f


	//   ....[180]....
        /*0404*/ 	.word	0x0500000f


	//   ....[181]....
        /*0408*/ 	.word	0x0500000f


	//   ....[182]....
        /*040c*/ 	.word	0x0500000f


	//   ....[183]....
        /*0410*/ 	.word	0x0500000f


	//   ....[184]....
        /*0414*/ 	.word	0x0500000f


	//   ....[185]....
        /*0418*/ 	.word	0x0500000f


	//   ....[186]....
        /*041c*/ 	.word	0x0500000f


	//   ....[187]....
        /*0420*/ 	.word	0x0500000f


	//   ....[188]....
        /*0424*/ 	.word	0x0500000f


	//   ....[189]....
        /*0428*/ 	.word	0x0500000f


	//   ....[190]....
        /*042c*/ 	.word	0x0500000f


	//   ....[191]....
        /*0430*/ 	.word	0x0500000f


	//   ....[192]....
        /*0434*/ 	.word	0x0500000f


	//   ....[193]....
        /*0438*/ 	.word	0x0500000f


	//   ....[194]....
        /*043c*/ 	.word	0x0500000f


	//   ....[195]....
        /*0440*/ 	.word	0x0500000f


	//   ....[196]....
        /*0444*/ 	.word	0x0500000f


	//   ....[197]....
        /*0448*/ 	.word	0x0500000f


	//   ....[198]....
        /*044c*/ 	.word	0x0500000f


	//   ....[199]....
        /*0450*/ 	.word	0x0500000f


	//   ....[200]....
        /*0454*/ 	.word	0x0500000f


	//   ....[201]....
        /*0458*/ 	.word	0x0500000f


	//   ....[202]....
        /*045c*/ 	.word	0x0500000f


	//   ....[203]....
        /*0460*/ 	.word	0x0500000f


	//   ....[204]....
        /*0464*/ 	.word	0x0500000f


	//   ....[205]....
        /*0468*/ 	.word	0x0500000f


	//   ....[206]....
        /*046c*/ 	.word	0x0500000f


	//   ....[207]....
        /*0470*/ 	.word	0x0500000f


	//   ....[208]....
        /*0474*/ 	.word	0x0500000f


	//   ....[209]....
        /*0478*/ 	.word	0x0500000f


	//   ....[210]....
        /*047c*/ 	.word	0x0500000f


	//   ....[211]....
        /*0480*/ 	.word	0x0500000f


	//   ....[212]....
        /*0484*/ 	.word	0x0500000f


	//   ....[213]....
        /*0488*/ 	.word	0x0500000f


	//   ....[214]....
        /*048c*/ 	.word	0x0500000f


	//   ....[215]....
        /*0490*/ 	.word	0x0500000f


	//   ....[216]....
        /*0494*/ 	.word	0x0500000f


	//   ....[217]....
        /*0498*/ 	.word	0x0500000f


	//   ....[218]....
        /*049c*/ 	.word	0x0500000f


	//   ....[219]....
        /*04a0*/ 	.word	0x0500000f


	//   ....[220]....
        /*04a4*/ 	.word	0x0500000f


	//   ....[221]....
        /*04a8*/ 	.word	0x0500000f


	//   ....[222]....
        /*04ac*/ 	.word	0x0500000f


	//   ....[223]....
        /*04b0*/ 	.word	0x0500000f


	//   ....[224]....
        /*04b4*/ 	.word	0x0500000f


	//   ....[225]....
        /*04b8*/ 	.word	0x0500000f


	//   ....[226]....
        /*04bc*/ 	.word	0x0500000f


	//   ....[227]....
        /*04c0*/ 	.word	0x0500000f


	//   ....[228]....
        /*04c4*/ 	.word	0x0500000f


	//   ....[229]....
        /*04c8*/ 	.word	0x0500000f


	//   ....[230]....
        /*04cc*/ 	.word	0x0500000f


	//   ....[231]....
        /*04d0*/ 	.word	0x0500000f


	//   ....[232]....
        /*04d4*/ 	.word	0x0500000f


	//   ....[233]....
        /*04d8*/ 	.word	0x0500000f


	//   ....[234]....
        /*04dc*/ 	.word	0x0500000f


	//   ....[235]....
        /*04e0*/ 	.word	0x0500000f


	//   ....[236]....
        /*04e4*/ 	.word	0x0500000f


	//   ....[237]....
        /*04e8*/ 	.word	0x0500000f


	//   ....[238]....
        /*04ec*/ 	.word	0x0500000f


	//   ....[239]....
        /*04f0*/ 	.word	0x0500000f


	//   ....[240]....
        /*04f4*/ 	.word	0x0500000f


	//   ....[241]....
        /*04f8*/ 	.word	0x0500000f


	//   ....[242]....
        /*04fc*/ 	.word	0x0500000f


	//   ....[243]....
        /*0500*/ 	.word	0x0500000f


	//   ....[244]....
        /*0504*/ 	.word	0x0500000f


	//   ....[245]....
        /*0508*/ 	.word	0x0500000f


	//   ....[246]....
        /*050c*/ 	.word	0x0500000f


	//   ....[247]....
        /*0510*/ 	.word	0x0500000f


	//   ....[248]....
        /*0514*/ 	.word	0x0500000f


	//   ....[249]....
        /*0518*/ 	.word	0x0500000f


	//   ....[250]....
        /*051c*/ 	.word	0x0500000f


	//   ....[251]....
        /*0520*/ 	.word	0x0500000f


	//   ....[252]....
        /*0524*/ 	.word	0x0500000f


	//   ....[253]....
        /*0528*/ 	.word	0x0500000f


	//   ....[254]....
        /*052c*/ 	.word	0x0500000f


	//   ....[255]....
        /*0530*/ 	.word	0x0500000f


	//   ....[0]....
        /*0534*/ 	.word	0x0500000f


	//   ....[1]....
        /*0538*/ 	.word	0x0500000f


	//   ....[2]....
        /*053c*/ 	.word	0x0500000f


	//   ....[3]....
        /*0540*/ 	.word	0x0500000f


	//----- nvinfo : EIATTR_COOP_GROUP_INSTR_OFFSETS
	.align		4
.L_282:
        /*0544*/ 	.byte	0x04, 0x28
        /*0546*/ 	.short	(.L_284 - .L_283)


	//   ....[0]....
.L_283:
        /*0548*/ 	.word	0x00000080


	//   ....[1]....
        /*054c*/ 	.word	0x00000090


	//   ....[2]....
        /*0550*/ 	.word	0x000002d0


	//   ....[3]....
        /*0554*/ 	.word	0x00000430


	//   ....[4]....
        /*0558*/ 	.word	0x00000550


	//   ....[5]....
        /*055c*/ 	.word	0x000006b0


	//   ....[6]....
        /*0560*/ 	.word	0x00001580


	//   ....[7]....
        /*0564*/ 	.word	0x00001e80


	//   ....[8]....
        /*0568*/ 	.word	0x00002290


	//   ....[9]....
        /*056c*/ 	.word	0x00002c10


	//   ....[10]....
        /*0570*/ 	.word	0x00002c90


	//   ....[11]....
        /*0574*/ 	.word	0x000037d0


	//   ....[12]....
        /*0578*/ 	.word	0x00003840


	//   ....[13]....
        /*057c*/ 	.word	0x00004e10


	//   ....[14]....
        /*0580*/ 	.word	0x000051a0


	//   ....[15]....
        /*0584*/ 	.word	0x00005a10


	//   ....[16]....
        /*0588*/ 	.word	0x00005b10


	//   ....[17]....
        /*058c*/ 	.word	0x00006480


	//   ....[18]....
        /*0590*/ 	.word	0x000064d0


	//   ....[19]....
        /*0594*/ 	.word	0x00008a40


	//   ....[20]....
        /*0598*/ 	.word	0x00008a70


	//   ....[21]....
        /*059c*/ 	.word	0x00008a90


	//   ....[22]....
        /*05a0*/ 	.word	0x00008ab0


	//   ....[23]....
        /*05a4*/ 	.word	0x00009f30


	//   ....[24]....
        /*05a8*/ 	.word	0x00009f70


	//   ....[25]....
        /*05ac*/ 	.word	0x0000a030


	//   ....[26]....
        /*05b0*/ 	.word	0x0000a040


	//   ....[27]....
        /*05b4*/ 	.word	0x0000b370


	//   ....[28]....
        /*05b8*/ 	.word	0x0000b3b0


	//   ....[29]....
        /*05bc*/ 	.word	0x0000b3f0


	//   ....[30]....
        /*05c0*/ 	.word	0x0000b420


	//   ....[31]....
        /*05c4*/ 	.word	0x0000b9e0


	//   ....[32]....
        /*05c8*/ 	.word	0x0000ba00


	//   ....[33]....
        /*05cc*/ 	.word	0x0000bad0


	//   ....[34]....
        /*05d0*/ 	.word	0x0000baf0


	//   ....[35]....
        /*05d4*/ 	.word	0x0000bbb0


	//   ....[36]....
        /*05d8*/ 	.word	0x0000bbd0


	//   ....[37]....
        /*05dc*/ 	.word	0x0000bca0


	//   ....[38]....
        /*05e0*/ 	.word	0x0000bcc0


	//   ....[39]....
        /*05e4*/ 	.word	0x0000c560


	//   ....[40]....
        /*05e8*/ 	.word	0x0000c590


	//   ....[41]....
        /*05ec*/ 	.word	0x0000c660


	//   ....[42]....
        /*05f0*/ 	.word	0x0000c680


	//   ....[43]....
        /*05f4*/ 	.word	0x0000c740


	//   ....[44]....
        /*05f8*/ 	.word	0x0000c760


	//   ....[45]....
        /*05fc*/ 	.word	0x0000c830


	//   ....[46]....
        /*0600*/ 	.word	0x0000c850


	//   ....[47]....
        /*0604*/ 	.word	0x0000c990


	//   ....[48]....
        /*0608*/ 	.word	0x0000cb60


	//   ....[49]....
        /*060c*/ 	.word	0x0000cb90


	//   ....[50]....
        /*0610*/ 	.word	0x0000cbc0


	//   ....[51]....
        /*0614*/ 	.word	0x0000cbf0


	//   ....[52]....
        /*0618*/ 	.word	0x0000cc20


	//   ....[53]....
        /*061c*/ 	.word	0x0000cc50


	//   ....[54]....
        /*0620*/ 	.word	0x0000cda0


	//   ....[55]....
        /*0624*/ 	.word	0x0000cdd0


	//   ....[56]....
        /*0628*/ 	.word	0x0000ce00


	//   ....[57]....
        /*062c*/ 	.word	0x0000ce30


	//   ....[58]....
        /*0630*/ 	.word	0x0000ce60


	//   ....[59]....
        /*0634*/ 	.word	0x0000ce90


	//   ....[60]....
        /*0638*/ 	.word	0x0000cf20


	//   ....[61]....
        /*063c*/ 	.word	0x0000cf80


	//   ....[62]....
        /*0640*/ 	.word	0x0000d010


	//   ....[63]....
        /*0644*/ 	.word	0x0000e7b0


	//   ....[64]....
        /*0648*/ 	.word	0x0000e7d0


	//   ....[65]....
        /*064c*/ 	.word	0x0000e870


	//   ....[66]....
        /*0650*/ 	.word	0x0000e890


	//   ....[67]....
        /*0654*/ 	.word	0x0000e920


	//   ....[68]....
        /*0658*/ 	.word	0x0000e940


	//   ....[69]....
        /*065c*/ 	.word	0x0000e9d0


	//   ....[70]....
        /*0660*/ 	.word	0x0000e9f0


	//   ....[71]....
        /*0664*/ 	.word	0x0000ea80


	//   ....[72]....
        /*0668*/ 	.word	0x0000eaa0


	//   ....[73]....
        /*066c*/ 	.word	0x0000eb30


	//   ....[74]....
        /*0670*/ 	.word	0x0000eb50


	//   ....[75]....
        /*0674*/ 	.word	0x0000ebe0


	//   ....[76]....
        /*0678*/ 	.word	0x0000ec00


	//   ....[77]....
        /*067c*/ 	.word	0x0000ec10


	//   ....[78]....
        /*0680*/ 	.word	0x0000ec90


	//   ....[79]....
        /*0684*/ 	.word	0x0000f3f0


	//   ....[80]....
        /*0688*/ 	.word	0x0000f420


	//   ....[81]....
        /*068c*/ 	.word	0x0000f480


	//   ....[82]....
        /*0690*/ 	.word	0x0000f4d0


	//   ....[83]....
        /*0694*/ 	.word	0x0000f510


	//   ....[84]....
        /*0698*/ 	.word	0x0000f570


	//   ....[85]....
        /*069c*/ 	.word	0x0000f5c0


	//   ....[86]....
        /*06a0*/ 	.word	0x0000f610


	//   ....[87]....
        /*06a4*/ 	.word	0x0000f660


	//   ....[88]....
        /*06a8*/ 	.word	0x0000f6b0


	//   ....[89]....
        /*06ac*/ 	.word	0x0000f6f0


	//   ....[90]....
        /*06b0*/ 	.word	0x0000f750


	//   ....[91]....
        /*06b4*/ 	.word	0x0000f7a0


	//   ....[92]....
        /*06b8*/ 	.word	0x0000f7e0


	//   ....[93]....
        /*06bc*/ 	.word	0x0000f800


	//   ....[94]....
        /*06c0*/ 	.word	0x0000f840


	//   ....[95]....
        /*06c4*/ 	.word	0x0000ffa0


	//   ....[96]....
        /*06c8*/ 	.word	0x0000ffd0


	//   ....[97]....
        /*06cc*/ 	.word	0x00010030


	//   ....[98]....
        /*06d0*/ 	.word	0x00010040


	//   ....[99]....
        /*06d4*/ 	.word	0x00010090


	//   ....[100]....
        /*06d8*/ 	.word	0x000100a0


	//   ....[101]....
        /*06dc*/ 	.word	0x000100f0


	//   ....[102]....
        /*06e0*/ 	.word	0x00010100


	//   ....[103]....
        /*06e4*/ 	.word	0x00010150


	//   ....[104]....
        /*06e8*/ 	.word	0x00010160


	//   ....[105]....
        /*06ec*/ 	.word	0x000101b0


	//   ....[106]....
        /*06f0*/ 	.word	0x000101c0


	//   ....[107]....
        /*06f4*/ 	.word	0x00010210


	//   ....[108]....
        /*06f8*/ 	.word	0x00010220


	//   ....[109]....
        /*06fc*/ 	.word	0x00010230


	//   ....[110]....
        /*0700*/ 	.word	0x00010280


	//   ....[111]....
        /*0704*/ 	.word	0x000104e0


	//   ....[112]....
        /*0708*/ 	.word	0x00010500


	//   ....[113]....
        /*070c*/ 	.word	0x00010510


	//   ....[114]....
        /*0710*/ 	.word	0x00010580


	//   ....[115]....
        /*0714*/ 	.word	0x00010590


	//   ....[116]....
        /*0718*/ 	.word	0x00010600


	//   ....[117]....
        /*071c*/ 	.word	0x00010610


	//   ....[118]....
        /*0720*/ 	.word	0x00010680


	//   ....[119]....
        /*0724*/ 	.word	0x00010690


	//   ....[120]....
        /*0728*/ 	.word	0x00010700


	//   ....[121]....
        /*072c*/ 	.word	0x00010710


	//   ....[122]....
        /*0730*/ 	.word	0x00010780


	//   ....[123]....
        /*0734*/ 	.word	0x00010790


	//   ....[124]....
        /*0738*/ 	.word	0x00010800


	//   ....[125]....
        /*073c*/ 	.word	0x00010810


	//   ....[126]....
        /*0740*/ 	.word	0x00010820


	//   ....[127]....
        /*0744*/ 	.word	0x00010dd0


	//   ....[128]....
        /*0748*/ 	.word	0x00010e10


	//   ....[129]....
        /*074c*/ 	.word	0x00010e50


	//   ....[130]....
        /*0750*/ 	.word	0x00010e70


	//   ....[131]....
        /*0754*/ 	.word	0x00010e80


	//   ....[132]....
        /*0758*/ 	.word	0x00010ea0


	//   ....[133]....
        /*075c*/ 	.word	0x00010f10


	//   ....[134]....
        /*0760*/ 	.word	0x00010f30


	//   ....[135]....
        /*0764*/ 	.word	0x00010f90


	//   ....[136]....
        /*0768*/ 	.word	0x00010fb0


	//   ....[137]....
        /*076c*/ 	.word	0x00011010


	//   ....[138]....
        /*0770*/ 	.word	0x00011030


	//   ....[139]....
        /*0774*/ 	.word	0x00011090


	//   ....[140]....
        /*0778*/ 	.word	0x000110b0


	//   ....[141]....
        /*077c*/ 	.word	0x00011100


	//   ....[142]....
        /*0780*/ 	.word	0x00011120


	//   ....[143]....
        /*0784*/ 	.word	0x00011520


	//   ....[144]....
        /*0788*/ 	.word	0x00011570


	//   ....[145]....
        /*078c*/ 	.word	0x000115a0


	//   ....[146]....
        /*0790*/ 	.word	0x000115b0


	//   ....[147]....
        /*0794*/ 	.word	0x000115e0


	//   ....[148]....
        /*0798*/ 	.word	0x00011610


	//   ....[149]....
        /*079c*/ 	.word	0x00011640


	//   ....[150]....
        /*07a0*/ 	.word	0x00011670


	//   ....[151]....
        /*07a4*/ 	.word	0x000117f0


	//   ....[152]....
        /*07a8*/ 	.word	0x00011820


	//   ....[153]....
        /*07ac*/ 	.word	0x00011850


	//   ....[154]....
        /*07b0*/ 	.word	0x00011880


	//   ....[155]....
        /*07b4*/ 	.word	0x000118b0


	//   ....[156]....
        /*07b8*/ 	.word	0x000118e0


	//   ....[157]....
        /*07bc*/ 	.word	0x000119a0


	//   ....[158]....
        /*07c0*/ 	.word	0x000119c0


	//   ....[159]....
        /*07c4*/ 	.word	0x00011a30


	//   ....[160]....
        /*07c8*/ 	.word	0x000120d0


	//   ....[161]....
        /*07cc*/ 	.word	0x00012670


	//   ....[162]....
        /*07d0*/ 	.word	0x00012760


	//   ....[163]....
        /*07d4*/ 	.word	0x00012800


	//   ....[164]....
        /*07d8*/ 	.word	0x00012860


	//   ....[165]....
        /*07dc*/ 	.word	0x00012960


	//   ....[166]....
        /*07e0*/ 	.word	0x000129d0


	//   ....[167]....
        /*07e4*/ 	.word	0x00012ad0


	//   ....[168]....
        /*07e8*/ 	.word	0x00012b40


	//   ....[169]....
        /*07ec*/ 	.word	0x00012c40


	//   ....[170]....
        /*07f0*/ 	.word	0x00012cb0


	//   ....[171]....
        /*07f4*/ 	.word	0x00012db0


	//   ....[172]....
        /*07f8*/ 	.word	0x00012e20


	//   ....[173]....
        /*07fc*/ 	.word	0x00012f20


	//   ....[174]....
        /*0800*/ 	.word	0x00012f90


	//   ....[175]....
        /*0804*/ 	.word	0x00013090


	//   ....[176]....
        /*0808*/ 	.word	0x00013100


	//   ....[177]....
        /*080c*/ 	.word	0x000131e0


	//   ....[178]....
        /*0810*/ 	.word	0x000132d0


	//   ....[179]....
        /*0814*/ 	.word	0x00013340


	//   ....[180]....
        /*0818*/ 	.word	0x000133c0


	//   ....[181]....
        /*081c*/ 	.word	0x00013480


	//   ....[182]....
        /*0820*/ 	.word	0x00013500


	//   ....[183]....
        /*0824*/ 	.word	0x000135d0


	//   ....[184]....
        /*0828*/ 	.word	0x00013650


	//   ....[185]....
        /*082c*/ 	.word	0x00013720


	//   ....[186]....
        /*0830*/ 	.word	0x000137a0


	//   ....[187]....
        /*0834*/ 	.word	0x00013870


	//   ....[188]....
        /*0838*/ 	.word	0x000138f0


	//   ....[189]....
        /*083c*/ 	.word	0x000139c0


	//   ....[190]....
        /*0840*/ 	.word	0x00013a40


	//   ....[191]....
        /*0844*/ 	.word	0x00013b00


	//   ....[192]....
        /*0848*/ 	.word	0x00013b80


	//   ....[193]....
        /*084c*/ 	.word	0x00013c30


	//   ....[194]....
        /*0850*/ 	.word	0x00013d60


	//   ....[195]....
        /*0854*/ 	.word	0x00013e10


	//   ....[196]....
        /*0858*/ 	.word	0x00013e70


	//   ....[197]....
        /*085c*/ 	.word	0x00013f30


	//   ....[198]....
        /*0860*/ 	.word	0x00013f90


	//   ....[199]....
        /*0864*/ 	.word	0x00014050


	//   ....[200]....
        /*0868*/ 	.word	0x000140b0


	//   ....[201]....
        /*086c*/ 	.word	0x00014170


	//   ....[202]....
        /*0870*/ 	.word	0x000141d0


	//   ....[203]....
        /*0874*/ 	.word	0x00014290


	//   ....[204]....
        /*0878*/ 	.word	0x000142f0


	//   ....[205]....
        /*087c*/ 	.word	0x000143b0


	//   ....[206]....
        /*0880*/ 	.word	0x00014410


	//   ....[207]....
        /*0884*/ 	.word	0x000144d0


	//   ....[208]....
        /*0888*/ 	.word	0x00014530


	//   ....[209]....
        /*088c*/ 	.word	0x000145f0


	//   ....[210]....
        /*0890*/ 	.word	0x000146e0


	//   ....[211]....
        /*0894*/ 	.word	0x00014780


	//   ....[212]....
        /*0898*/ 	.word	0x000147e0


	//   ....[213]....
        /*089c*/ 	.word	0x000148c0


	//   ....[214]....
        /*08a0*/ 	.word	0x00014920


	//   ....[215]....
        /*08a4*/ 	.word	0x00014a00


	//   ....[216]....
        /*08a8*/ 	.word	0x00014a60


	//   ....[217]....
        /*08ac*/ 	.word	0x00014b40


	//   ....[218]....
        /*08b0*/ 	.word	0x00014ba0


	//   ....[219]....
        /*08b4*/ 	.word	0x00014c80


	//   ....[220]....
        /*08b8*/ 	.word	0x00014ce0


	//   ....[221]....
        /*08bc*/ 	.word	0x00014dc0


	//   ....[222]....
        /*08c0*/ 	.word	0x00014e20


	//   ....[223]....
        /*08c4*/ 	.word	0x00014f00


	//   ....[224]....
        /*08c8*/ 	.word	0x00014f60


	//   ....[225]....
        /*08cc*/ 	.word	0x00015030


	//   ....[226]....
        /*08d0*/ 	.word	0x00015150


	//   ....[227]....
        /*08d4*/ 	.word	0x000151f0


	//   ....[228]....
        /*08d8*/ 	.word	0x000152b0


	//   ....[229]....
        /*08dc*/ 	.word	0x00015380


	//   ....[230]....
        /*08e0*/ 	.word	0x000153e0


	//   ....[231]....
        /*08e4*/ 	.word	0x000154c0


	//   ....[232]....
        /*08e8*/ 	.word	0x00015520


	//   ....[233]....
        /*08ec*/ 	.word	0x000155f0


	//   ....[234]....
        /*08f0*/ 	.word	0x00015650


	//   ....[235]....
        /*08f4*/ 	.word	0x00015720


	//   ....[236]....
        /*08f8*/ 	.word	0x00015780


	//   ....[237]....
        /*08fc*/ 	.word	0x00015860


	//   ....[238]....
        /*0900*/ 	.word	0x000158c0


	//   ....[239]....
        /*0904*/ 	.word	0x00015990


	//   ....[240]....
        /*0908*/ 	.word	0x000159f0


	//   ....[241]....
        /*090c*/ 	.word	0x00015ab0


	//   ....[242]....
        /*0910*/ 	.word	0x00015b40


	//   ....[243]....
        /*0914*/ 	.word	0x00015be0


	//   ....[244]....
        /*0918*/ 	.word	0x00015d00


	//   ....[245]....
        /*091c*/ 	.word	0x00015d70


	//   ....[246]....
        /*0920*/ 	.word	0x00015de0


	//   ....[247]....
        /*0924*/ 	.word	0x00015e50


	//   ....[248]....
        /*0928*/ 	.word	0x00015ec0


	//   ....[249]....
        /*092c*/ 	.word	0x00015f40


	//   ....[250]....
        /*0930*/ 	.word	0x00015fd0


	//   ....[251]....
        /*0934*/ 	.word	0x00016060


	//   ....[252]....
        /*0938*/ 	.word	0x000160d0


	//   ....[253]....
        /*093c*/ 	.word	0x00016140


	//   ....[254]....
        /*0940*/ 	.word	0x000161b0


	//   ....[255]....
        /*0944*/ 	.word	0x00016230


	//   ....[0]....
        /*0948*/ 	.word	0x000162a0


	//   ....[1]....
        /*094c*/ 	.word	0x00016340


	//   ....[2]....
        /*0950*/ 	.word	0x000163d0


	//   ....[3]....
        /*0954*/ 	.word	0x000164f0


	//----- nvinfo : EIATTR_REG_RECONFIG
	.align		4
.L_284:
        /*0958*/ 	.byte	0x01, 0x54
	.zero		2


	//----- nvinfo : EIATTR_SYSCALL_OFFSETS
	.align		4
        /*095c*/ 	.byte	0x04, 0x46
        /*095e*/ 	.short	(.L_286 - .L_285)


	//   ....[0]....
.L_285:
        /*0960*/ 	.word	0x00001760


	//   ....[1]....
        /*0964*/ 	.word	0x0000de70


	//   ....[2]....
        /*0968*/ 	.word	0x0000dfc0


	//   ....[3]....
        /*096c*/ 	.word	0x0000e0b0


	//   ....[4]....
        /*0970*/ 	.word	0x0000f040


	//----- nvinfo : EIATTR_MBARRIER_INSTR_OFFSETS
	.align		4
.L_286:
        /*0974*/ 	.byte	0x04, 0x39
        /*0976*/ 	.short	(.L_288 - .L_287)


	//   ....[0]....
.L_287:
        /*0978*/ 	.word	0x00000180
        /*097c*/ 	.word	0x000000ff
        /*0980*/ 	.word	0x00028800
        /*0984*/ 	.short	0x0100
        /*0986*/ 	.byte	0x08
	.zero		1


	//   ....[1]....
        /*0988*/ 	.word	0x00000190
        /*098c*/ 	.word	0x000000ff
        /*0990*/ 	.word	0x00028820
        /*0994*/ 	.short	0x0100
        /*0996*/ 	.byte	0x08
	.zero		1


	//   ....[2]....
        /*0998*/ 	.word	0x00000280
        /*099c*/ 	.word	0x000000ff
        /*09a0*/ 	.word	0x00028830
        /*09a4*/ 	.short	0x0100
        /*09a6*/ 	.byte	0x08
	.zero		1


	//   ....[3]....
        /*09a8*/ 	.word	0x00000290
        /*09ac*/ 	.word	0x000000ff
        /*09b0*/ 	.word	0x00028840
        /*09b4*/ 	.short	0x0100
        /*09b6*/ 	.byte	0x08
	.zero		1


	//   ....[4]....
        /*09b8*/ 	.word	0x000002a0
        /*09bc*/ 	.word	0x000000ff
        /*09c0*/ 	.word	0x00028838
        /*09c4*/ 	.short	0x0100
        /*09c6*/ 	.byte	0x08
	.zero		1


	//   ....[5]....
        /*09c8*/ 	.word	0x000002b0
        /*09cc*/ 	.word	0x000000ff
        /*09d0*/ 	.word	0x00028848
        /*09d4*/ 	.short	0x0100
        /*09d6*/ 	.byte	0x08
	.zero		1


	//   ....[6]....
        /*09d8*/ 	.word	0x000003e0
        /*09dc*/ 	.word	0x000000ff
        /*09e0*/ 	.word	0x00028850
        /*09e4*/ 	.short	0x0100
        /*09e6*/ 	.byte	0x08
	.zero		1


	//   ....[7]....
        /*09e8*/ 	.word	0x000003f0
        /*09ec*/ 	.word	0x000000ff
        /*09f0*/ 	.word	0x00028860
        /*09f4*/ 	.short	0x0100
        /*09f6*/ 	.byte	0x08
	.zero		1


	//   ....[8]....
        /*09f8*/ 	.word	0x00000400
        /*09fc*/ 	.word	0x000000ff
        /*0a00*/ 	.word	0x00028858
        /*0a04*/ 	.short	0x0100
        /*0a06*/ 	.byte	0x08
	.zero		1


	//   ....[9]....
        /*0a08*/ 	.word	0x00000410
        /*0a0c*/ 	.word	0x000000ff
        /*0a10*/ 	.word	0x00028868
        /*0a14*/ 	.short	0x0100
        /*0a16*/ 	.byte	0x08
	.zero		1


	//   ....[10]....
        /*0a18*/ 	.word	0x00000500
        /*0a1c*/ 	.word	0x000000ff
        /*0a20*/ 	.word	0x00028870
        /*0a24*/ 	.short	0x0100
        /*0a26*/ 	.byte	0x06
	.zero		1


	//   ....[11]....
        /*0a28*/ 	.word	0x00000510
        /*0a2c*/ 	.word	0x000000ff
        /*0a30*/ 	.word	0x00028880
        /*0a34*/ 	.short	0x0100
        /*0a36*/ 	.byte	0x06
	.zero		1


	//   ....[12]....
        /*0a38*/ 	.word	0x00000520
        /*0a3c*/ 	.word	0x000000ff
        /*0a40*/ 	.word	0x00028878
        /*0a44*/ 	.short	0x0100
        /*0a46*/ 	.byte	0x06
	.zero		1


	//   ....[13]....
        /*0a48*/ 	.word	0x00000530
        /*0a4c*/ 	.word	0x000000ff
        /*0a50*/ 	.word	0x00028888
        /*0a54*/ 	.short	0x0100
        /*0a56*/ 	.byte	0x06
	.zero		1


	//   ....[14]....
        /*0a58*/ 	.word	0x00000660
        /*0a5c*/ 	.word	0x000000ff
        /*0a60*/ 	.word	0x00028890
        /*0a64*/ 	.short	0x0100
        /*0a66*/ 	.byte	0x08
	.zero		1


	//   ....[15]....
        /*0a68*/ 	.word	0x00000670
        /*0a6c*/ 	.word	0x000000ff
        /*0a70*/ 	.word	0x000288a0
        /*0a74*/ 	.short	0x0100
        /*0a76*/ 	.byte	0x08
	.zero		1


	//   ....[16]....
        /*0a78*/ 	.word	0x00000680
        /*0a7c*/ 	.word	0x000000ff
        /*0a80*/ 	.word	0x00028898
        /*0a84*/ 	.short	0x0100
        /*0a86*/ 	.byte	0x08
	.zero		1


	//   ....[17]....
        /*0a88*/ 	.word	0x00000690
        /*0a8c*/ 	.word	0x000000ff
        /*0a90*/ 	.word	0x000288a8
        /*0a94*/ 	.short	0x0100
        /*0a96*/ 	.byte	0x08
	.zero		1


	//   ....[18]....
        /*0a98*/ 	.word	0x000007d0
        /*0a9c*/ 	.word	0x000000ff
        /*0aa0*/ 	.word	0x000288b0
        /*0aa4*/ 	.short	0x0100
        /*0aa6*/ 	.byte	0x08
	.zero		1


	//   ....[19]....
        /*0aa8*/ 	.word	0x000007e0
        /*0aac*/ 	.word	0x000000ff
        /*0ab0*/ 	.word	0x000288c0
        /*0ab4*/ 	.short	0x0100
        /*0ab6*/ 	.byte	0x08
	.zero		1


	//   ....[20]....
        /*0ab8*/ 	.word	0x000007f0
        /*0abc*/ 	.word	0x000000ff
        /*0ac0*/ 	.word	0x000288b8
        /*0ac4*/ 	.short	0x0100
        /*0ac6*/ 	.byte	0x08
	.zero		1


	//   ....[21]....
        /*0ac8*/ 	.word	0x00000800
        /*0acc*/ 	.word	0x000000ff
        /*0ad0*/ 	.word	0x000288c8
        /*0ad4*/ 	.short	0x0100
        /*0ad6*/ 	.byte	0x08
	.zero		1


	//   ....[22]....
        /*0ad8*/ 	.word	0x000017e0
        /*0adc*/ 	.word	0x000000ff
        /*0ae0*/ 	.word	0x00028800
        /*0ae4*/ 	.short	0x010a
        /*0ae6*/ 	.byte	0x29
	.zero		1


	//   ....[23]....
        /*0ae8*/ 	.word	0x00001860
        /*0aec*/ 	.word	0x00000000
        /*0af0*/ 	.word	0x00028830
        /*0af4*/ 	.short	0x010a
        /*0af6*/ 	.byte	0x3f
	.zero		1


	//   ....[24]....
        /*0af8*/ 	.word	0x000018a0
        /*0afc*/ 	.word	0x00000000
        /*0b00*/ 	.word	0x00028830
        /*0b04*/ 	.short	0x010a
        /*0b06*/ 	.byte	0x3f
	.zero		1


	//   ....[25]....
        /*0b08*/ 	.word	0x00003450
        /*0b0c*/ 	.word	0x000000ff
        /*0b10*/ 	.word	0x00000000
        /*0b14*/ 	.short	0x0101
        /*0b16*/ 	.byte	0x06
	.zero		1


	//   ....[26]....
        /*0b18*/ 	.word	0x00004540
        /*0b1c*/ 	.word	0x000000ff
        /*0b20*/ 	.word	0x00028830
        /*0b24*/ 	.short	0x010a
        /*0b26*/ 	.byte	0x06
	.zero		1


	//   ....[27]....
        /*0b28*/ 	.word	0x00004580
        /*0b2c*/ 	.word	0x000000ff
        /*0b30*/ 	.word	0x00028830
        /*0b34*/ 	.short	0x010a
        /*0b36*/ 	.byte	0x06
	.zero		1


	//   ....[28]....
        /*0b38*/ 	.word	0x000048d0
        /*0b3c*/ 	.word	0x000000ff
        /*0b40*/ 	.word	0x00028850
        /*0b44*/ 	.short	0x010a
        /*0b46*/ 	.byte	0x06
	.zero		1


	//   ....[29]....
        /*0b48*/ 	.word	0x00004910
        /*0b4c*/ 	.word	0x000000ff
        /*0b50*/ 	.word	0x00028850
        /*0b54*/ 	.short	0x010a
        /*0b56*/ 	.byte	0x06
	.zero		1


	//   ....[30]....
        /*0b58*/ 	.word	0x000054c0
        /*0b5c*/ 	.word	0x000000ff
        /*0b60*/ 	.word	0x00000000
        /*0b64*/ 	.short	0x0101
        /*0b66*/ 	.byte	0x06
	.zero		1


	//   ....[31]....
        /*0b68*/ 	.word	0x00007060
        /*0b6c*/ 	.word	0x000000ff
        /*0b70*/ 	.word	0x00000000
        /*0b74*/ 	.short	0x0101
        /*0b76*/ 	.byte	0x06
	.zero		1


	//   ....[32]....
        /*0b78*/ 	.word	0x00007740
        /*0b7c*/ 	.word	0x000000ff
        /*0b80*/ 	.word	0x00028830
        /*0b84*/ 	.short	0x010a
        /*0b86*/ 	.byte	0x06
	.zero		1


	//   ....[33]....
        /*0b88*/ 	.word	0x00007780
        /*0b8c*/ 	.word	0x000000ff
        /*0b90*/ 	.word	0x00028830
        /*0b94*/ 	.short	0x010a
        /*0b96*/ 	.byte	0x06
	.zero		1


	//   ....[34]....
        /*0b98*/ 	.word	0x00007aa0
        /*0b9c*/ 	.word	0x000000ff
        /*0ba0*/ 	.word	0x00028850
        /*0ba4*/ 	.short	0x010a
        /*0ba6*/ 	.byte	0x06
	.zero		1


	//   ....[35]....
        /*0ba8*/ 	.word	0x00007ae0
        /*0bac*/ 	.word	0x000000ff
        /*0bb0*/ 	.word	0x00028850
        /*0bb4*/ 	.short	0x010a
        /*0bb6*/ 	.byte	0x06
	.zero		1


	//   ....[36]....
        /*0bb8*/ 	.word	0x000083a0
        /*0bbc*/ 	.word	0x000000ff
        /*0bc0*/ 	.word	0x00000000
        /*0bc4*/ 	.short	0x0101
        /*0bc6*/ 	.byte	0x06
	.zero		1


	//   ....[37]....
        /*0bc8*/ 	.word	0x00009890
        /*0bcc*/ 	.word	0x000000ff
        /*0bd0*/ 	.word	0x00000000
        /*0bd4*/ 	.short	0x0101
        /*0bd6*/ 	.byte	0x06
	.zero		1


	//   ....[38]....
        /*0bd8*/ 	.word	0x00009ea0
        /*0bdc*/ 	.word	0x000000ff
        /*0be0*/ 	.word	0x00028850
        /*0be4*/ 	.short	0x010a
        /*0be6*/ 	.byte	0x05
	.zero		1


	//   ....[39]....
        /*0be8*/ 	.word	0x00009ee0
        /*0bec*/ 	.word	0x000000ff
        /*0bf0*/ 	.word	0x00028850
        /*0bf4*/ 	.short	0x010a
        /*0bf6*/ 	.byte	0x05
	.zero		1


	//   ....[40]....
        /*0bf8*/ 	.word	0x0000a450
        /*0bfc*/ 	.word	0x000000ff
        /*0c00*/ 	.word	0x00000000
        /*0c04*/ 	.short	0x0101
        /*0c06*/ 	.byte	0x04
	.zero		1


	//   ....[41]....
        /*0c08*/ 	.word	0x0000b9d0
        /*0c0c*/ 	.word	0x0000001c
        /*0c10*/ 	.word	0x00000000
        /*0c14*/ 	.short	0x0101
        /*0c16*/ 	.byte	0x3f
	.zero		1


	//   ....[42]....
        /*0c18*/ 	.word	0x0000e5c0
        /*0c1c*/ 	.word	0x00000007
        /*0c20*/ 	.word	0x00028840
        /*0c24*/ 	.short	0x010a
        /*0c26*/ 	.byte	0x3f
	.zero		1


	//   ....[43]....
        /*0c28*/ 	.word	0x0000ed40
        /*0c2c*/ 	.word	0x00000007
        /*0c30*/ 	.word	0x00028830
        /*0c34*/ 	.short	0x0107
        /*0c36*/ 	.byte	0x3f
	.zero		1


	//   ....[44]....
        /*0c38*/ 	.word	0x0000ee10
        /*0c3c*/ 	.word	0x00000007
        /*0c40*/ 	.word	0x00028830
        /*0c44*/ 	.short	0x0101
        /*0c46*/ 	.byte	0x3f
	.zero		1


	//   ....[45]....
        /*0c48*/ 	.word	0x0000f930
        /*0c4c*/ 	.word	0x00000016
        /*0c50*/ 	.word	0x00028800
        /*0c54*/ 	.short	0x0107
        /*0c56*/ 	.byte	0x3f
	.zero		1


	//   ....[46]....
        /*0c58*/ 	.word	0x0000fa40
        /*0c5c*/ 	.word	0x00000016
        /*0c60*/ 	.word	0x00028800
        /*0c64*/ 	.short	0x0101
        /*0c66*/ 	.byte	0x3f
	.zero		1


	//   ....[47]....
        /*0c68*/ 	.word	0x0000fa60
        /*0c6c*/ 	.word	0x00000016
        /*0c70*/ 	.word	0x00028820
        /*0c74*/ 	.short	0x010a
        /*0c76*/ 	.byte	0x3f
	.zero		1


	//   ....[48]....
        /*0c78*/ 	.word	0x0000fdf0
        /*0c7c*/ 	.word	0x00000006
        /*0c80*/ 	.word	0x00028840
        /*0c84*/ 	.short	0x010a
        /*0c86*/ 	.byte	0x3f
	.zero		1


	//   ....[49]....
        /*0c88*/ 	.word	0x00010310
        /*0c8c*/ 	.word	0x00000006
        /*0c90*/ 	.word	0x00028830
        /*0c94*/ 	.short	0x0107
        /*0c96*/ 	.byte	0x3f
	.zero		1


	//   ....[50]....
        /*0c98*/ 	.word	0x000103d0
        /*0c9c*/ 	.word	0x00000006
        /*0ca0*/ 	.word	0x00028830
        /*0ca4*/ 	.short	0x0101
        /*0ca6*/ 	.byte	0x3f
	.zero		1


	//   ....[51]....
        /*0ca8*/ 	.word	0x00010440
        /*0cac*/ 	.word	0x00000006
        /*0cb0*/ 	.word	0x00028860
        /*0cb4*/ 	.short	0x010a
        /*0cb6*/ 	.byte	0x3f
	.zero		1


	//   ....[52]....
        /*0cb8*/ 	.word	0x000109c0
        /*0cbc*/ 	.word	0x00000006
        /*0cc0*/ 	.word	0x00028850
        /*0cc4*/ 	.short	0x0107
        /*0cc6*/ 	.byte	0x3f
	.zero		1


	//   ....[53]....
        /*0cc8*/ 	.word	0x00010b20
        /*0ccc*/ 	.word	0x00000006
        /*0cd0*/ 	.word	0x00028850
        /*0cd4*/ 	.short	0x0101
        /*0cd6*/ 	.byte	0x3f
	.zero		1


	//   ....[54]....
        /*0cd8*/ 	.word	0x00010d30
        /*0cdc*/ 	.word	0x00000000
        /*0ce0*/ 	.word	0x00028860
        /*0ce4*/ 	.short	0x010a
        /*0ce6*/ 	.byte	0x3f
	.zero		1


	//   ....[55]....
        /*0ce8*/ 	.word	0x00011260
        /*0cec*/ 	.word	0x00000000
        /*0cf0*/ 	.word	0x00028850
        /*0cf4*/ 	.short	0x0107
        /*0cf6*/ 	.byte	0x3f
	.zero		1


	//   ....[56]....
        /*0cf8*/ 	.word	0x00011320
        /*0cfc*/ 	.word	0x00000000
        /*0d00*/ 	.word	0x00028850
        /*0d04*/ 	.short	0x0101
        /*0d06*/ 	.byte	0x3f
	.zero		1


	//   ....[57]....
        /*0d08*/ 	.word	0x00012050
        /*0d0c*/ 	.word	0x00000004
        /*0d10*/ 	.word	0x00028820
        /*0d14*/ 	.short	0x010a
        /*0d16*/ 	.byte	0x3f
	.zero		1


	//   ....[58]....
        /*0d18*/ 	.word	0x000121d0
        /*0d1c*/ 	.word	0x00000005
        /*0d20*/ 	.word	0x00028840
        /*0d24*/ 	.short	0x010a
        /*0d26*/ 	.byte	0x3f
	.zero		1


	//   ....[59]....
        /*0d28*/ 	.word	0x00012270
        /*0d2c*/ 	.word	0x00000019
        /*0d30*/ 	.word	0x00028840
        /*0d34*/ 	.short	0x010a
        /*0d36*/ 	.byte	0x3f
	.zero		1


	//   ....[60]....
        /*0d38*/ 	.word	0x000122b0
        /*0d3c*/ 	.word	0x00000005
        /*0d40*/ 	.word	0x00028860
        /*0d44*/ 	.short	0x010a
        /*0d46*/ 	.byte	0x3f
	.zero		1


	//   ....[61]....
        /*0d48*/ 	.word	0x000122f0
        /*0d4c*/ 	.word	0x00000019
        /*0d50*/ 	.word	0x00028860
        /*0d54*/ 	.short	0x010a
        /*0d56*/ 	.byte	0x3f
	.zero		1


	//   ....[62]....
        /*0d58*/ 	.word	0x00012360
        /*0d5c*/ 	.word	0x00000003
        /*0d60*/ 	.word	0x00028800
        /*0d64*/ 	.short	0x010a
        /*0d66*/ 	.byte	0x3f
	.zero		1


	//   ....[63]....
        /*0d68*/ 	.word	0x000123b0
        /*0d6c*/ 	.word	0x00000000
        /*0d70*/ 	.word	0x00028830
        /*0d74*/ 	.short	0x010a
        /*0d76*/ 	.byte	0x3f
	.zero		1


	//   ....[64]....
        /*0d78*/ 	.word	0x00012410
        /*0d7c*/ 	.word	0x00000007
        /*0d80*/ 	.word	0x00028830
        /*0d84*/ 	.short	0x010a
        /*0d86*/ 	.byte	0x3f
	.zero		1


	//   ....[65]....
        /*0d88*/ 	.word	0x00012470
        /*0d8c*/ 	.word	0x00000007
        /*0d90*/ 	.word	0x00028850
        /*0d94*/ 	.short	0x010a
        /*0d96*/ 	.byte	0x3f
	.zero		1


	//   ....[66]....
        /*0d98*/ 	.word	0x000124d0
        /*0d9c*/ 	.word	0x00000005
        /*0da0*/ 	.word	0x00028830
        /*0da4*/ 	.short	0x010a
        /*0da6*/ 	.byte	0x3f
	.zero		1


	//   ....[67]....
        /*0da8*/ 	.word	0x00012530
        /*0dac*/ 	.word	0x00000005
        /*0db0*/ 	.word	0x00028850
        /*0db4*/ 	.short	0x010a
        /*0db6*/ 	.byte	0x3f
	.zero		1


	//   ....[68]....
        /*0db8*/ 	.word	0x00012590
        /*0dbc*/ 	.word	0x00000006
        /*0dc0*/ 	.word	0x00028850
        /*0dc4*/ 	.short	0x010a
        /*0dc6*/ 	.byte	0x3f
	.zero		1


	//   ....[69]....
        /*0dc8*/ 	.word	0x000126b0
        /*0dcc*/ 	.word	0x00000007
        /*0dd0*/ 	.word	0x00028840
        /*0dd4*/ 	.short	0x010a
        /*0dd6*/ 	.byte	0x3f
	.zero		1


	//   ....[70]....
        /*0dd8*/ 	.word	0x00013c60
        /*0ddc*/ 	.word	0x00000016
        /*0de0*/ 	.word	0x00028820
        /*0de4*/ 	.short	0x010a
        /*0de6*/ 	.byte	0x3f
	.zero		1


	//   ....[71]....
        /*0de8*/ 	.word	0x00013cb0
        /*0dec*/ 	.word	0x00000006
        /*0df0*/ 	.word	0x00028840
        /*0df4*/ 	.short	0x010a
        /*0df6*/ 	.byte	0x3f
	.zero		1


	//   ....[72]....
        /*0df8*/ 	.word	0x00014630
        /*0dfc*/ 	.word	0x00000006
        /*0e00*/ 	.word	0x00028860
        /*0e04*/ 	.short	0x010a
        /*0e06*/ 	.byte	0x3f
	.zero		1


	//   ....[73]....
        /*0e08*/ 	.word	0x000150a0
        /*0e0c*/ 	.word	0x00000000
        /*0e10*/ 	.word	0x00028860
        /*0e14*/ 	.short	0x010a
        /*0e16*/ 	.byte	0x3f
	.zero		1


	//   ....[74]....
        /*0e18*/ 	.word	0x00016410
        /*0e1c*/ 	.word	0x00000004
        /*0e20*/ 	.word	0x00028820
        /*0e24*/ 	.short	0x010a
        /*0e26*/ 	.byte	0x3f
	.zero		1


	//   ....[75]....
        /*0e28*/ 	.word	0x000165b0
        /*0e2c*/ 	.word	0x00000005
        /*0e30*/ 	.word	0x00028840
        /*0e34*/ 	.short	0x010a
        /*0e36*/ 	.byte	0x3f
	.zero		1


	//   ....[76]....
        /*0e38*/ 	.word	0x00016600
        /*0e3c*/ 	.word	0x00000019
        /*0e40*/ 	.word	0x00028840
        /*0e44*/ 	.short	0x010a
        /*0e46*/ 	.byte	0x3f
	.zero		1


	//   ....[77]....
        /*0e48*/ 	.word	0x00016650
        /*0e4c*/ 	.word	0x00000005
        /*0e50*/ 	.word	0x00028860
        /*0e54*/ 	.short	0x010a
        /*0e56*/ 	.byte	0x3f
	.zero		1


	//----- nvinfo : EIATTR_NUM_MBARRIERS
	.align		4
.L_288:
        /*0e58*/ 	.byte	0x03, 0x38
        /*0e5a*/ 	.short	0x0016


	//----- nvinfo : EIATTR_EXIT_INSTR_OFFSETS
	.align		4
        /*0e5c*/ 	.byte	0x04, 0x1c
        /*0e5e*/ 	.short	(.L_290 - .L_289)


	//   ....[0]....
.L_289:
        /*0e60*/ 	.word	0x000009b0


	//   ....[1]....
        /*0e64*/ 	.word	0x0000c940


	//   ....[2]....
        /*0e68*/ 	.word	0x00012340


	//----- nvinfo : EIATTR_MAX_THREADS
	.align		4
.L_290:
        /*0e6c*/ 	.byte	0x04, 0x05
        /*0e6e*/ 	.short	(.L_292 - .L_291)
.L_291:
        /*0e70*/ 	.word	0x00000180
        /*0e74*/ 	.word	0x00000001
        /*0e78*/ 	.word	0x00000001


	//----- nvinfo : EIATTR_CRS_STACK_SIZE
	.align		4
.L_292:
        /*0e7c*/ 	.byte	0x04, 0x1e
        /*0e7e*/ 	.short	(.L_294 - .L_293)
.L_293:
        /*0e80*/ 	.word	0x00000000


	//----- nvinfo : EIATTR_CBANK_PARAM_SIZE
	.align		4
.L_294:
        /*0e84*/ 	.byte	0x03, 0x19
        /*0e86*/ 	.short	0x0af0


	//----- nvinfo : EIATTR_PARAM_CBANK
	.align		4
        /*0e88*/ 	.byte	0x04, 0x0a
        /*0e8a*/ 	.short	(.L_296 - .L_295)
	.align		4
.L_295:
        /*0e8c*/ 	.word	index@(.nv.constant0._ZN7cutlass13device_kernelIN5flash11enable_sm90INS1_16FlashAttnFwdSm90INS1_25CollectiveMainloopFwdSm90ILi2EN4cute5tupleIJNS5_1CILi1EEES8_S8_EEENS6_IJNS7_ILi128EEESA_SA_EEELi128ENS_6half_tEfNS_4arch4Sm90ELb1ELb0ELb1ELb1ELb1ELb0ELb0ELb1ELb1ELb1ELb0ELb0EEENS1_21CollectiveEpilogueFwdISB_S9_SC_SE_Li256ELb1ELb1ELb0ELb0EEENS1_36VarlenDynamicPersistentTileSchedulerILi128ELi128ELi256ELi128ELb0ELb1ELb1ELb1ELb1ELb1EEEEEEEEEvNT_6ParamsE)
        /*0e90*/ 	.short	0x0210
        /*0e92*/ 	.short	0x0af0


	//----- nvinfo : EIATTR_SW_WAR
	.align		4
.L_296:
        /*0e94*/ 	.byte	0x04, 0x36
        /*0e96*/ 	.short	(.L_298 - .L_297)
.L_297:
        /*0e98*/ 	.word	0x00000008
.L_298:


//--------------------- .nv.info._ZN7cutlass13device_kernelIN5flash11enable_sm90INS1_16FlashAttnFwdSm90INS1_25CollectiveMainloopFwdSm90ILi2EN4cute5tupleIJNS5_1CILi1EEES8_S8_EEENS6_IJNS7_ILi128EEESA_SA_EEELi128ENS_6half_tEfNS_4arch4Sm90ELb1ELb0ELb1ELb1ELb1ELb1ELb0ELb1ELb1ELb1ELb0ELb0EEENS1_21CollectiveEpilogueFwdISB_S9_SC_SE_Li256ELb1ELb1ELb0ELb0EEENS1_36VarlenDynamicPersistentTileSchedulerILi128ELi128ELi256ELi128ELb0ELb1ELb1ELb1ELb1ELb1EEEEEEEEEvNT_6ParamsE --------------------------
	.section	.nv.info._ZN7cutlass13device_kernelIN5flash11enable_sm90INS1_16FlashAttnFwdSm90INS1_25CollectiveMainloopFwdSm90ILi2EN4cute5tupleIJNS5_1CILi1EEES8_S8_EEENS6_IJNS7_ILi128EEESA_SA_EEELi128ENS_6half_tEfNS_4arch4Sm90ELb1ELb0ELb1ELb1ELb1ELb1ELb0ELb1ELb1ELb1ELb0ELb0EEENS1_21CollectiveEpilogueFwdISB_S9_SC_SE_Li256ELb1ELb1ELb0ELb0EEENS1_36VarlenDynamicPersistentTileSchedulerILi128ELi128ELi256ELi128ELb0ELb1ELb1ELb1ELb1ELb1EEEEEEEEEvNT_6ParamsE,"",@"SHT_CUDA_INFO"
	.sectionflags	@""
	.align	4


	//----- nvinfo : EIATTR_CUDA_API_VERSION
	.align		4
        /*0000*/ 	.byte	0x04, 0x37
        /*0002*/ 	.short	(.L_300 - .L_299)
.L_299:
        /*0004*/ 	.word	0x00000082


	//----- nvinfo : EIATTR_KPARAM_INFO
	.align		4
.L_300:
        /*0008*/ 	.byte	0x04, 0x17
        /*000a*/ 	.short	(.L_302 - .L_301)
.L_301:
        /*000c*/ 	.word	0x00000000
        /*0010*/ 	.short	0x0000
        /*0012*/ 	.short	0x0070
        /*0014*/ 	.byte	0x00, 0xf0, 0x01, 0x2a


	//----- nvinfo : EIATTR_SPARSE_MMA_MASK
	.align		4
.L_302:
        /*0018*/ 	.byte	0x03, 0x50
        /*001a*/ 	.short	0x0000


	//----- nvinfo : EIATTR_MAXREG_COUNT
	.align		4
        /*001c*/ 	.byte	0x03, 0x1b
        /*001e*/ 	.short	0x00a8


	//----- nvinfo : EIATTR_NUM_BARRIERS
	.align		4
        /*0020*/ 	.byte	0x02, 0x4c
        /*0022*/ 	.byte	0x10
	.zero		1


	//----- nvinfo : EIATTR_EXTERNS
	.align		4
        /*0024*/ 	.byte	0x04, 0x0f
        /*0026*/ 	.short	(.L_304 - .L_303)


	//   ....[0]....
	.align		4
.L_303:
        /*0028*/ 	.word	index@(__assertfail)


	//----- nvinfo : EIATTR_ANNOTATIONS
	.align		4
.L_304:
        /*002c*/ 	.byte	0x04, 0x55
        /*002e*/ 	.short	(.L_306 - .L_305)


	//   ....[0]....
.L_305:
        /* <DEDUP_REMOVED lines=16> */


	//----- nvinfo : EIATTR_MERCURY_ISA_VERSION
	.align		4
.L_306:
        /*0118*/ 	.byte	0x03, 0x5f
        /*011a*/ 	.short	0x0101


	//----- nvinfo : EIATTR_UNUSED_LOAD_BYTE_OFFSET
	.align		4
        /*011c*/ 	.byte	0x04, 0x44
        /*011e*/ 	.short	(.L_308 - .L_307)


	//   ....[0]....
.L_307:
        /*0120*/ 	.word	0x00000a60
        /*0124*/ 	.word	0x0000fff0


	//   ....[1]....
        /*0128*/ 	.word	0x00016cf0
        /*012c*/ 	.word	0x0000fff0


	//----- nvinfo : EIATTR_INT_WARP_WIDE_INSTR_OFFSETS
	.align		4
.L_308:
        /*0130*/ 	.byte	0x04, 0x31
        /*0132*/ 	.short	(.L_310 - .L_309)


	//   ....[0]....
.L_309:
        /*0134*/ 	.word	0x00000130


	//   ....[1]....
        /*0138*/ 	.word	0x00000170


	//   ....[2]....
        /*013c*/ 	.word	0x000001e0


	//   ....[3]....
        /*0140*/ 	.word	0x0001b2b0


	//   ....[4]....
        /*0144*/ 	.word	0x0001b340


	//   ....[5]....
        /*0148*/ 	.word	0x0001e250


	//   ....[6]....
        /*014c*/ 	.word	0x0001e2e0


	//----- nvinfo : EIATTR_COOP_GROUP_MASK_REGIDS
	.align		4
.L_310:
        /*0150*/ 	.byte	0x04, 0x29
        /*0152*/ 	.short	(.L_312 - .L_311)


	//   ....[0]....
.L_311:
        /*0154*/ 	.word	0xffffffff


	//   ....[1]....
        /*0158*/ 	.word	0xffffffff


	//   ....[2]....
        /*015c*/ 	.word	0xffffffff


	//   ....[3]....
        /*0160*/ 	.word	0xffffffff


	//   ....[4]....
        /*0164*/ 	.word	0xffffffff


	//   ....[5]....
        /*0168*/ 	.word	0xffffffff


	//   ....[6]....
        /*016c*/ 	.word	0xffffffff


	//   ....[7]....
        /*0170*/ 	.word	0xffffffff


	//   ....[8]....
        /*0174*/ 	.word	0xffffffff


	//   ....[9]....
        /*0178*/ 	.word	0xffffffff


	//   ....[10]....
        /*017c*/ 	.word	0xffffffff


	//   ....[11]....
        /*0180*/ 	.word	0xffffffff


	//   ....[12]....
        /*0184*/ 	.word	0xffffffff


	//   ....[13]....
        /*0188*/ 	.word	0xffffffff


	//   ....[14]....
        /*018c*/ 	.word	0xffffffff


	//   ....[15]....
        /*0190*/ 	.word	0xffffffff


	//   ....[16]....
        /*0194*/ 	.word	0xffffffff


	//   ....[17]....
        /*0198*/ 	.word	0xffffffff


	//   ....[18]....
        /*019c*/ 	.word	0xffffffff


	//   ....[19]....
        /*01a0*/ 	.word	0xffffffff


	//   ....[20]....
        /*01a4*/ 	.word	0xffffffff


	//   ....[21]....
        /*01a8*/ 	.word	0xffffffff


	//   ....[22]....
        /*01ac*/ 	.word	0xffffffff


	//   ....[23]....
        /*01b0*/ 	.word	0xffffffff


	//   ....[24]....
        /*01b4*/ 	.word	0xffffffff


	//   ....[25]....
        /*01b8*/ 	.word	0xffffffff


	//   ....[26]....
        /*01bc*/ 	.word	0xffffffff


	//   ....[27]....
        /*01c0*/ 	.word	0xffffffff


	//   ....[28]....
        /*01c4*/ 	.word	0xffffffff


	//   ....[29]....
        /*01c8*/ 	.word	0xffffffff


	//   ....[30]....
        /*01cc*/ 	.word	0xffffffff


	//   ....[31]....
        /*01d0*/ 	.word	0xffffffff


	//   ....[32]....
        /*01d4*/ 	.word	0xffffffff


	//   ....[33]....
        /*01d8*/ 	.word	0xffffffff


	//   ....[34]....
        /*01dc*/ 	.word	0xffffffff


	//   ....[35]....
        /*01e0*/ 	.word	0xffffffff


	//   ....[36]....
        /*01e4*/ 	.word	0xffffffff


	//   ....[37]....
        /*01e8*/ 	.word	0xffffffff


	//   ....[38]....
        /*01ec*/ 	.word	0xffffffff


	//   ....[39]....
        /*01f0*/ 	.word	0xffffffff


	//   ....[40]....
        /*01f4*/ 	.word	0xffffffff


	//   ....[41]....
        /*01f8*/ 	.word	0xffffffff


	//   ....[42]....
        /*01fc*/ 	.word	0xffffffff


	//   ....[43]....
        /*0200*/ 	.word	0xffffffff


	//   ....[44]....
        /*0204*/ 	.word	0xffffffff


	//   ....[45]....
        /*0208*/ 	.word	0xffffffff


	//   ....[46]....
        /*020c*/ 	.word	0xffffffff


	//   ....[47]....
        /*0210*/ 	.word	0xffffffff


	//   ....[48]....
        /*0214*/ 	.word	0xffffffff


	//   ....[49]....
        /*0218*/ 	.word	0xffffffff


	//   ....[50]....
        /*021c*/ 	.word	0xffffffff


	//   ....[51]....
        /*0220*/ 	.word	0xffffffff


	//   ....[52]....
        /*0224*/ 	.word	0xffffffff


	//   ....[53]....
        /*0228*/ 	.word	0xffffffff


	//   ....[54]....
        /*022c*/ 	.word	0xffffffff


	//   ....[55]....
        /*0230*/ 	.word	0xffffffff


	//   ....[56]....
        /*0234*/ 	.word	0xffffffff


	//   ....[57]....
        /*0238*/ 	.word	0xffffffff


	//   ....[58]....
        /*023c*/ 	.word	0xffffffff


	//   ....[59]....
        /*0240*/ 	.word	0xffffffff


	//   ....[60]....
        /*0244*/ 	.word	0xffffffff


	//   ....[61]....
        /*0248*/ 	.word	0xffffffff


	//   ....[62]....
        /*024c*/ 	.word	0xffffffff


	//   ....[63]....
        /*0250*/ 	.word	0xffffffff


	//   ....[64]....
        /*0254*/ 	.word	0xffffffff


	//   ....[65]....
        /*0258*/ 	.word	0xffffffff


	//   ....[66]....
        /*025c*/ 	.word	0xffffffff


	//   ....[67]....
        /*0260*/ 	.word	0xffffffff


	//   ....[68]....
        /*0264*/ 	.word	0xffffffff


	//   ....[69]....
        /*0268*/ 	.word	0xffffffff


	//   ....[70]....
        /*026c*/ 	.word	0xffffffff


	//   ....[71]....
        /*0270*/ 	.word	0xffffffff


	//   ....[72]....
        /*0274*/ 	.word	0xffffffff


	//   ....[73]....
        /*0278*/ 	.word	0xffffffff


	//   ....[74]....
        /*027c*/ 	.word	0xffffffff


	//   ....[75]....
        /*0280*/ 	.word	0xffffffff


	//   ....[76]....
        /*0284*/ 	.word	0xffffffff


	//   ....[77]....
        /*0288*/ 	.word	0xffffffff


	//   ....[78]....
        /*028c*/ 	.word	0xffffffff


	//   ....[79]....
        /*0290*/ 	.word	0xffffffff


	//   ....[80]....
        /*0294*/ 	.word	0xffffffff


	//   ....[81]....
        /*0298*/ 	.word	0xffffffff


	//   ....[82]....
        /*029c*/ 	.word	0xffffffff


	//   ....[83]....
        /*02a0*/ 	.word	0xffffffff


	//   ....[84]....
        /*02a4*/ 	.word	0xffffffff


	//   ....[85]....
        /*02a8*/ 	.word	0xffffffff


	//   ....[86]....
        /*02ac*/ 	.word	0xffffffff


	//   ....[87]....
        /*02b0*/ 	.word	0xffffffff


	//   ....[88]....
        /*02b4*/ 	.word	0xffffffff


	//   ....[89]....
        /*02b8*/ 	.word	0xffffffff


	//   ....[90]....
        /*02bc*/ 	.word	0xffffffff


	//   ....[91]....
        /*02c0*/ 	.word	0xffffffff


	//   ....[92]....
        /*02c4*/ 	.word	0xffffffff


	//   ....[93]....
        /*02c8*/ 	.word	0xffffffff


	//   ....[94]....
        /*02cc*/ 	.word	0xffffffff


	//   ....[95]....
        /*02d0*/ 	.word	0xffffffff


	//   ....[96]....
        /*02d4*/ 	.word	0xffffffff


	//   ....[97]....
        /*02d8*/ 	.word	0xffffffff


	//   ....[98]....
        /*02dc*/ 	.word	0xffffffff


	//   ....[99]....
        /*02e0*/ 	.word	0xffffffff


	//   ....[100]....
        /*02e4*/ 	.word	0xffffffff


	//   ....[101]....
        /*02e8*/ 	.word	0xffffffff


	//   ....[102]....
        /*02ec*/ 	.word	0xffffffff


	//   ....[103]....
        /*02f0*/ 	.word	0xffffffff


	//   ....[104]....
        /*02f4*/ 	.word	0xffffffff


	//   ....[105]....
        /*02f8*/ 	.word	0xffffffff


	//   ....[106]....
        /*02fc*/ 	.word	0xffffffff


	//   ....[107]....
        /*0300*/ 	.word	0xffffffff


	//   ....[108]....
        /*0304*/ 	.word	0xffffffff


	//   ....[109]....
        /*0308*/ 	.word	0xffffffff


	//   ....[110]....
        /*030c*/ 	.word	0xffffffff


	//   ....[111]....
        /*0310*/ 	.word	0xffffffff


	//   ....[112]....
        /*0314*/ 	.word	0xffffffff


	//   ....[113]....
        /*0318*/ 	.word	0xffffffff


	//   ....[114]....
        /*031c*/ 	.word	0xffffffff


	//   ....[115]....
        /*0320*/ 	.word	0xffffffff


	//   ....[116]....
        /*0324*/ 	.word	0xffffffff


	//   ....[117]....
        /*0328*/ 	.word	0xffffffff


	//   ....[118]....
        /*032c*/ 	.word	0xffffffff


	//   ....[119]....
        /*0330*/ 	.word	0xffffffff


	//   ....[120]....
        /*0334*/ 	.word	0xffffffff


	//   ....[121]....
        /*0338*/ 	.word	0xffffffff


	//   ....[122]....
        /*033c*/ 	.word	0xffffffff


	//   ....[123]....
        /*0340*/ 	.word	0xffffffff


	//   ....[124]....
        /*0344*/ 	.word	0xffffffff


	//   ....[125]....
        /*0348*/ 	.word	0xffffffff


	//   ....[126]....
        /*034c*/ 	.word	0xffffffff


	//   ....[127]....
        /*0350*/ 	.word	0xffffffff


	//   ....[128]....
        /*0354*/ 	.word	0xffffffff


	//   ....[129]....
        /*0358*/ 	.word	0xffffffff


	//   ....[130]....
        /*035c*/ 	.word	0xffffffff


	//   ....[131]....
        /*0360*/ 	.word	0xffffffff


	//   ....[132]....
        /*0364*/ 	.word	0xffffffff


	//   ....[133]....
        /*0368*/ 	.word	0xffffffff


	//   ....[134]....
        /*036c*/ 	.word	0xffffffff


	//   ....[135]....
        /*0370*/ 	.word	0xffffffff


	//   ....[136]....
        /*0374*/ 	.word	0xffffffff


	//   ....[137]....
        /*0378*/ 	.word	0xffffffff


	//   ....[138]....
        /*037c*/ 	.word	0xffffffff


	//   ....[139]....
        /*0380*/ 	.word	0xffffffff


	//   ....[140]....
        /*0384*/ 	.word	0xffffffff


	//   ....[141]....
        /*0388*/ 	.word	0xffffffff


	//   ....[142]....
        /*038c*/ 	.word	0xffffffff


	//   ....[143]....
        /*0390*/ 	.word	0xffffffff


	//   ....[144]....
        /*0394*/ 	.word	0xffffffff


	//   ....[145]....
        /*0398*/ 	.word	0xffffffff


	//   ....[146]....
        /*039c*/ 	.word	0xffffffff


	//   ....[147]....
        /*03a0*/ 	.word	0xffffffff


	//   ....[148]....
        /*03a4*/ 	.word	0xffffffff


	//   ....[149]....
        /*03a8*/ 	.word	0xffffffff


	//   ....[150]....
        /*03ac*/ 	.word	0xffffffff


	//   ....[151]....
        /*03b0*/ 	.word	0xffffffff


	//   ....[152]....
        /*03b4*/ 	.word	0xffffffff


	//   ....[153]....
        /*03b8*/ 	.word	0xffffffff


	//   ....[154]....
        /*03bc*/ 	.word	0xffffffff


	//   ....[155]....
        /*03c0*/ 	.word	0xffffffff


	//   ....[156]....
        /*03c4*/ 	.word	0xffffffff


	//   ....[157]....
        /*03c8*/ 	.word	0xffffffff


	//   ....[158]....
        /*03cc*/ 	.word	0xffffffff


	//   ....[159]....
        /*03d0*/ 	.word	0xffffffff


	//   ....[160]....
        /*03d4*/ 	.word	0xffffffff


	//   ....[161]....
        /*03d8*/ 	.word	0xffffffff


	//   ....[162]....
        /*03dc*/ 	.word	0xffffffff


	//   ....[163]....
        /*03e0*/ 	.word	0xffffffff


	//   ....[164]....
        /*03e4*/ 	.word	0xffffffff


	//   ....[165]....
        /*03e8*/ 	.word	0xffffffff


	//   ....[166]....
        /*03ec*/ 	.word	0xffffffff


	//   ....[167]....
        /*03f0*/ 	.word	0xffffffff


	//   ....[168]....
        /*03f4*/ 	.word	0xffffffff


	//   ....[169]....
        /*03f8*/ 	.word	0xffffffff


	//   ....[170]....
        /*03fc*/ 	.word	0xffffffff


	//   ....[171]....
        /*0400*/ 	.word	0xffffffff


	//   ....[172]....
        /*0404*/ 	.word	0xffffffff


	//   ....[173]....
        /*0408*/ 	.word	0xffffffff


	//   ....[174]....
        /*040c*/ 	.word	0xffffffff


	//   ....[175]....
        /*0410*/ 	.word	0xffffffff


	//   ....[176]....
        /*0414*/ 	.word	0xffffffff


	//   ....[177]....
        /*0418*/ 	.word	0xffffffff


	//   ....[178]....
        /*041c*/ 	.word	0xffffffff


	//   ....[179]....
        /*0420*/ 	.word	0xffffffff


	//   ....[180]....
        /*0424*/ 	.word	0xffffffff


	//   ....[181]....
        /*0428*/ 	.word	0xffffffff


	//   ....[182]....
        /*042c*/ 	.word	0xffffffff


	//   ....[183]....
        /*0430*/ 	.word	0xffffffff


	//   ....[184]....
        /*0434*/ 	.word	0xffffffff


	//   ....[185]....
        /*0438*/ 	.word	0xffffffff


	//   ....[186]....
        /*043c*/ 	.word	0xffffffff


	//   ....[187]....
        /*0440*/ 	.word	0xffffffff


	//   ....[188]....
        /*0444*/ 	.word	0xffffffff


	//   ....[189]....
        /*0448*/ 	.word	0xffffffff


	//   ....[190]....
        /*044c*/ 	.word	0xffffffff


	//   ....[191]....
        /*0450*/ 	.word	0xffffffff


	//   ....[192]....
        /*0454*/ 	.word	0xffffffff


	//   ....[193]....
        /*0458*/ 	.word	0xffffffff


	//   ....[194]....
        /*045c*/ 	.word	0xffffffff


	//   ....[195]....
        /*0460*/ 	.word	0xffffffff


	//   ....[196]....
        /*0464*/ 	.word	0xffffffff


	//   ....[197]....
        /*0468*/ 	.word	0xffffffff


	//   ....[198]....
        /*046c*/ 	.word	0xffffffff


	//   ....[199]....
        /*0470*/ 	.word	0xffffffff


	//   ....[200]....
        /*0474*/ 	.word	0xffffffff


	//   ....[201]....
        /*0478*/ 	.word	0xffffffff


	//   ....[202]....
        /*047c*/ 	.word	0xffffffff


	//   ....[203]....
        /*0480*/ 	.word	0xffffffff


	//   ....[204]....
        /*0484*/ 	.word	0xffffffff


	//   ....[205]....
        /*0488*/ 	.word	0xffffffff


	//   ....[206]....
        /*048c*/ 	.word	0xffffffff


	//   ....[207]....
        /*0490*/ 	.word	0xffffffff


	//   ....[208]....
        /*0494*/ 	.word	0xffffffff


	//   ....[209]....
        /*0498*/ 	.word	0xffffffff


	//   ....[210]....
        /*049c*/ 	.word	0xffffffff


	//   ....[211]....
        /*04a0*/ 	.word	0xffffffff


	//   ....[212]....
        /*04a4*/ 	.word	0xffffffff


	//   ....[213]....
        /*04a8*/ 	.word	0xffffffff


	//   ....[214]....
        /*04ac*/ 	.word	0xffffffff


	//   ....[215]....
        /*04b0*/ 	.word	0xffffffff


	//   ....[216]....
        /*04b4*/ 	.word	0xffffffff


	//   ....[217]....
        /*04b8*/ 	.word	0xffffffff


	//   ....[218]....
        /*04bc*/ 	.word	0xffffffff


	//   ....[219]....
        /*04c0*/ 	.word	0xffffffff


	//   ....[220]....
        /*04c4*/ 	.word	0xffffffff


	//   ....[221]....
        /*04c8*/ 	.word	0xffffffff


	//   ....[222]....
        /*04cc*/ 	.word	0xffffffff


	//   ....[223]....
        /*04d0*/ 	.word	0xffffffff


	//   ....[224]....
        /*04d4*/ 	.word	0xffffffff


	//   ....[225]....
        /*04d8*/ 	.word	0xffffffff


	//   ....[226]....
        /*04dc*/ 	.word	0xffffffff


	//   ....[227]....
        /*04e0*/ 	.word	0x0500000f


	//   ....[228]....
        /*04e4*/ 	.word	0x0500000f


	//   ....[229]....
        /*04e8*/ 	.word	0x0500000f


	//   ....[230]....
        /*04ec*/ 	.word	0x0500000f


	//   ....[231]....
        /*04f0*/ 	.word	0x0500000f


	//   ....[232]....
        /*04f4*/ 	.word	0x0500000f


	//   ....[233]....
        /*04f8*/ 	.word	0x0500000f


	//   ....[234]....
        /*04fc*/ 	.word	0x0500000f


	//   ....[235]....
        /*0500*/ 	.word	0x0500000f


	//   ....[236]....
        /*0504*/ 	.word	0x0500000f


	//   ....[237]....
        /*0508*/ 	.word	0x0500000f


	//   ....[238]....
        /*050c*/ 	.word	0x0500000f


	//   ....[239]....
        /*0510*/ 	.word	0x0500000f


	//   ....[240]....
        /*0514*/ 	.word	0x0500000f


	//   ....[241]....
        /*0518*/ 	.word	0x0500000f


	//   ....[242]....
        /*051c*/ 	.word	0x0500000f


	//   ....[243]....
        /*0520*/ 	.word	0x0500000f


	//   ....[244]....
        /*0524*/ 	.word	0x0500000f


	//   ....[245]....
        /*0528*/ 	.word	0x0500000f


	//   ....[246]....
        /*052c*/ 	.word	0x0500000f


	//   ....[247]....
        /*0530*/ 	.word	0x0500000f


	//   ....[248]....
        /*0534*/ 	.word	0x0500000f


	//   ....[249]....
        /*0538*/ 	.word	0x0500000f


	//   ....[250]....
        /*053c*/ 	.word	0x0500000f


	//   ....[251]....
        /*0540*/ 	.word	0x0500000f


	//   ....[252]....
        /*0544*/ 	.word	0x0500000f


	//   ....[253]....
        /*0548*/ 	.word	0x0500000f


	//   ....[254]....
        /*054c*/ 	.word	0x0500000f


	//   ....[255]....
        /*0550*/ 	.word	0x0500000f


	//   ....[0]....
        /*0554*/ 	.word	0x0500000f


	//   ....[1]....
        /*0558*/ 	.word	0x0500000f


	//   ....[2]....
        /*055c*/ 	.word	0x0500000f


	//   ....[3]....
        /*0560*/ 	.word	0x0500000f


	//   ....[4]....
        /*0564*/ 	.word	0x0500000f


	//   ....[5]....
        /*0568*/ 	.word	0x0500000f


	//   ....[6]....
        /*056c*/ 	.word	0x0500000f


	//   ....[7]....
        /*0570*/ 	.word	0x0500000f


	//   ....[8]....
        /*0574*/ 	.word	0x0500000f


	//   ....[9]....
        /*0578*/ 	.word	0x0500000f


	//   ....[10]....
        /*057c*/ 	.word	0x0500000f


	//   ....[11]....
        /*0580*/ 	.word	0x0500000f


	//   ....[12]....
        /*0584*/ 	.word	0x0500000f


	//   ....[13]....
        /*0588*/ 	.word	0x0500000f


	//   ....[14]....
        /*058c*/ 	.word	0x0500000f


	//   ....[15]....
        /*0590*/ 	.word	0x0500000f


	//   ....[16]....
        /*0594*/ 	.word	0x0500000f


	//   ....[17]....
        /*0598*/ 	.word	0x0500000f


	//   ....[18]....
        /*059c*/ 	.word	0x0500000f


	//   ....[19]....
        /*05a0*/ 	.word	0x0500000f


	//   ....[20]....
        /*05a4*/ 	.word	0x0500000f


	//   ....[21]....
        /*05a8*/ 	.word	0x0500000f


	//   ....[22]....
        /*05ac*/ 	.word	0x0500000f


	//   ....[23]....
        /*05b0*/ 	.word	0x0500000f


	//   ....[24]....
        /*05b4*/ 	.word	0x0500000f


	//   ....[25]....
        /*05b8*/ 	.word	0x0500000f


	//   ....[26]....
        /*05bc*/ 	.word	0x0500000f


	//   ....[27]....
        /*05c0*/ 	.word	0x0500000f


	//   ....[28]....
        /*05c4*/ 	.word	0x0500000f


	//   ....[29]....
        /*05c8*/ 	.word	0x0500000f


	//   ....[30]....
        /*05cc*/ 	.word	0x0500000f


	//   ....[31]....
        /*05d0*/ 	.word	0x0500000f


	//   ....[32]....
        /*05d4*/ 	.word	0x0500000f


	//   ....[33]....
        /*05d8*/ 	.word	0x0500000f


	//   ....[34]....
        /*05dc*/ 	.word	0x0500000f


	//   ....[35]....
        /*05e0*/ 	.word	0x0500000f


	//   ....[36]....
        /*05e4*/ 	.word	0x0500000f


	//   ....[37]....
        /*05e8*/ 	.word	0x0500000f


	//   ....[38]....
        /*05ec*/ 	.word	0x0500000f


	//   ....[39]....
        /*05f0*/ 	.word	0x0500000f


	//   ....[40]....
        /*05f4*/ 	.word	0x0500000f


	//   ....[41]....
        /*05f8*/ 	.word	0x0500000f


	//   ....[42]....
        /*05fc*/ 	.word	0x0500000f


	//   ....[43]....
        /*0600*/ 	.word	0x0500000f


	//   ....[44]....
        /*0604*/ 	.word	0x0500000f


	//   ....[45]....
        /*0608*/ 	.word	0x0500000f


	//   ....[46]....
        /*060c*/ 	.word	0x0500000f


	//   ....[47]....
        /*0610*/ 	.word	0x0500000f


	//   ....[48]....
        /*0614*/ 	.word	0x0500000f


	//   ....[49]....
        /*0618*/ 	.word	0x0500000f


	//   ....[50]....
        /*061c*/ 	.word	0x0500000f


	//   ....[51]....
        /*0620*/ 	.word	0x0500000f


	//   ....[52]....
        /*0624*/ 	.word	0x0500000f


	//   ....[53]....
        /*0628*/ 	.word	0x0500000f


	//   ....[54]....
        /*062c*/ 	.word	0x0500000f


	//   ....[55]....
        /*0630*/ 	.word	0x0500000f


	//   ....[56]....
        /*0634*/ 	.word	0x0500000f


	//   ....[57]....
        /*0638*/ 	.word	0x0500000f


	//   ....[58]....
        /*063c*/ 	.word	0x0500000f


	//   ....[59]....
        /*0640*/ 	.word	0x0500000f


	//   ....[60]....
        /*0644*/ 	.word	0x0500000f


	//   ....[61]....
        /*0648*/ 	.word	0x0500000f


	//   ....[62]....
        /*064c*/ 	.word	0x0500000f


	//   ....[63]....
        /*0650*/ 	.word	0x0500000f


	//   ....[64]....
        /*0654*/ 	.word	0x0500000f


	//   ....[65]....
        /*0658*/ 	.word	0x0500000f


	//   ....[66]....
        /*065c*/ 	.word	0x0500000f


	//   ....[67]....
        /*0660*/ 	.word	0x0500000f


	//   ....[68]....
        /*0664*/ 	.word	0x0500000f


	//   ....[69]....
        /*0668*/ 	.word	0x0500000f


	//   ....[70]....
        /*066c*/ 	.word	0x0500000f


	//   ....[71]....
        /*0670*/ 	.word	0x0500000f


	//   ....[72]....
        /*0674*/ 	.word	0x0500000f


	//   ....[73]....
        /*0678*/ 	.word	0x0500000f


	//   ....[74]....
        /*067c*/ 	.word	0x0500000f


	//   ....[75]....
        /*0680*/ 	.word	0x0500000f


	//   ....[76]....
        /*0684*/ 	.word	0x0500000f


	//   ....[77]....
        /*0688*/ 	.word	0x0500000f


	//   ....[78]....
        /*068c*/ 	.word	0x0500000f


	//   ....[79]....
        /*0690*/ 	.word	0x0500000f


	//   ....[80]....
        /*0694*/ 	.word	0x0500000f


	//   ....[81]....
        /*0698*/ 	.word	0x0500000f


	//   ....[82]....
        /*069c*/ 	.word	0x0500000f


	//   ....[83]....
        /*06a0*/ 	.word	0x0500000f


	//   ....[84]....
        /*06a4*/ 	.word	0x0500000f


	//   ....[85]....
        /*06a8*/ 	.word	0x0500000f


	//   ....[86]....
        /*06ac*/ 	.word	0x0500000f


	//   ....[87]....
        /*06b0*/ 	.word	0x0500000f


	//   ....[88]....
        /*06b4*/ 	.word	0x0500000f


	//   ....[89]....
        /*06b8*/ 	.word	0x0500000f


	//   ....[90]....
        /*06bc*/ 	.word	0x0500000f


	//   ....[91]....
        /*06c0*/ 	.word	0x0500000f


	//   ....[92]....
        /*06c4*/ 	.word	0x0500000f


	//   ....[93]....
        /*06c8*/ 	.word	0x0500000f


	//   ....[94]....
        /*06cc*/ 	.word	0x0500000f


	//   ....[95]....
        /*06d0*/ 	.word	0x0500000f


	//   ....[96]....
        /*06d4*/ 	.word	0x0500000f


	//   ....[97]....
        /*06d8*/ 	.word	0x0500000f


	//   ....[98]....
        /*06dc*/ 	.word	0x0500000f


	//   ....[99]....
        /*06e0*/ 	.word	0x0500000f


	//   ....[100]....
        /*06e4*/ 	.word	0x0500000f


	//   ....[101]....
        /*06e8*/ 	.word	0x0500000f


	//   ....[102]....
        /*06ec*/ 	.word	0x0500000f


	//   ....[103]....
        /*06f0*/ 	.word	0x0500000f


	//   ....[104]....
        /*06f4*/ 	.word	0x0500000f


	//   ....[105]....
        /*06f8*/ 	.word	0x0500000f


	//   ....[106]....
        /*06fc*/ 	.word	0x0500000f


	//   ....[107]....
        /*0700*/ 	.word	0x0500000f


	//   ....[108]....
        /*0704*/ 	.word	0x0500000f


	//   ....[109]....
        /*0708*/ 	.word	0x0500000f


	//   ....[110]....
        /*070c*/ 	.word	0x0500000f


	//   ....[111]....
        /*0710*/ 	.word	0x0500000f


	//   ....[112]....
        /*0714*/ 	.word	0x0500000f


	//   ....[113]....
        /*0718*/ 	.word	0x0500000f


	//   ....[114]....
        /*071c*/ 	.word	0x0500000f


	//   ....[115]....
        /*0720*/ 	.word	0x0500000f


	//   ....[116]....
        /*0724*/ 	.word	0x0500000f


	//   ....[117]....
        /*0728*/ 	.word	0x0500000f


	//   ....[118]....
        /*072c*/ 	.word	0x0500000f


	//   ....[119]....
        /*0730*/ 	.word	0x0500000f


	//   ....[120]....
        /*0734*/ 	.word	0x0500000f


	//   ....[121]....
        /*0738*/ 	.word	0x0500000f


	//   ....[122]....
        /*073c*/ 	.word	0x0500000f


	//   ....[123]....
        /*0740*/ 	.word	0x0500000f


	//   ....[124]....
        /*0744*/ 	.word	0x0500000f


	//   ....[125]....
        /*0748*/ 	.word	0x0500000f


	//   ....[126]....
        /*074c*/ 	.word	0x0500000f


	//   ....[127]....
        /*0750*/ 	.word	0x0500000f


	//   ....[128]....
        /*0754*/ 	.word	0x0500000f


	//   ....[129]....
        /*0758*/ 	.word	0x0500000f


	//   ....[130]....
        /*075c*/ 	.word	0x0500000f


	//   ....[131]....
        /*0760*/ 	.word	0x0500000f


	//   ....[132]....
        /*0764*/ 	.word	0x0500000f


	//   ....[133]....
        /*0768*/ 	.word	0x0500000f


	//   ....[134]....
        /*076c*/ 	.word	0x0500000f


	//   ....[135]....
        /*0770*/ 	.word	0x0500000f


	//----- nvinfo : EIATTR_COOP_GROUP_INSTR_OFFSETS
	.align		4
.L_312:
        /*0774*/ 	.byte	0x04, 0x28
        /*0776*/ 	.short	(.L_314 - .L_313)


	//   ....[0]....
.L_313:
        /*0778*/ 	.word	0x00000070


	//   ....[1]....
        /*077c*/ 	.word	0x00000140


	//   ....[2]....
        /*0780*/ 	.word	0x00000190


	//   ....[3]....
        /*0784*/ 	.word	0x000003c0


	//   ....[4]....
        /*0788*/ 	.word	0x00000520


	//   ....[5]....
        /*078c*/ 	.word	0x00000640


	//   ....[6]....
        /*0790*/ 	.word	0x000007a0


	//   ....[7]....
        /*0794*/ 	.word	0x00003000


	//   ....[8]....
        /*0798*/ 	.word	0x00003010


	//   ....[9]....
        /*079c*/ 	.word	0x000036c0


	//   ....[10]....
        /*07a0*/ 	.word	0x000036d0


	//   ....[11]....
        /*07a4*/ 	.word	0x00003d80


	//   ....[12]....
        /*07a8*/ 	.word	0x00003d90


	//   ....[13]....
        /*07ac*/ 	.word	0x00004430


	//   ....[14]....
        /*07b0*/ 	.word	0x00004440


	//   ....[15]....
        /*07b4*/ 	.word	0x00005410


	//   ....[16]....
        /*07b8*/ 	.word	0x00005420


	//   ....[17]....
        /*07bc*/ 	.word	0x00005bb0


	//   ....[18]....
        /*07c0*/ 	.word	0x00005bc0


	//   ....[19]....
        /*07c4*/ 	.word	0x00006350


	//   ....[20]....
        /*07c8*/ 	.word	0x00006360


	//   ....[21]....
        /*07cc*/ 	.word	0x00006ae0


	//   ....[22]....
        /*07d0*/ 	.word	0x00006af0


	//   ....[23]....
        /*07d4*/ 	.word	0x000074a0


	//   ....[24]....
        /*07d8*/ 	.word	0x000074b0


	//   ....[25]....
        /*07dc*/ 	.word	0x000075c0


	//   ....[26]....
        /*07e0*/ 	.word	0x000075d0


	//   ....[27]....
        /*07e4*/ 	.word	0x000076f0


	//   ....[28]....
        /*07e8*/ 	.word	0x00007700


	//   ....[29]....
        /*07ec*/ 	.word	0x00007820


	//   ....[30]....
        /*07f0*/ 	.word	0x00007830


	//   ....[31]....
        /*07f4*/ 	.word	0x00007bd0


	//   ....[32]....
        /*07f8*/ 	.word	0x00007bf0


	//   ....[33]....
        /*07fc*/ 	.word	0x00007cd0


	//   ....[34]....
        /*0800*/ 	.word	0x00007cf0


	//   ....[35]....
        /*0804*/ 	.word	0x00007dd0


	//   ....[36]....
        /*0808*/ 	.word	0x00007df0


	//   ....[37]....
        /*080c*/ 	.word	0x00007ed0


	//   ....[38]....
        /*0810*/ 	.word	0x00007ef0


	//   ....[39]....
        /*0814*/ 	.word	0x000084d0


	//   ....[40]....
        /*0818*/ 	.word	0x00008bb0


	//   ....[41]....
        /*081c*/ 	.word	0x00008bc0


	//   ....[42]....
        /*0820*/ 	.word	0x00008bd0


	//   ....[43]....
        /*0824*/ 	.word	0x00008be0


	//   ....[44]....
        /*0828*/ 	.word	0x00008f20


	//   ....[45]....
        /*082c*/ 	.word	0x00008f30


	//   ....[46]....
        /*0830*/ 	.word	0x00008f40


	//   ....[47]....
        /*0834*/ 	.word	0x00008f50


	//   ....[48]....
        /*0838*/ 	.word	0x00009250


	//   ....[49]....
        /*083c*/ 	.word	0x00009260


	//   ....[50]....
        /*0840*/ 	.word	0x00009270


	//   ....[51]....
        /*0844*/ 	.word	0x00009280


	//   ....[52]....
        /*0848*/ 	.word	0x00009580


	//   ....[53]....
        /*084c*/ 	.word	0x00009590


	//   ....[54]....
        /*0850*/ 	.word	0x000095a0


	//   ....[55]....
        /*0854*/ 	.word	0x000095b0


	//   ....[56]....
        /*0858*/ 	.word	0x0000b280


	//   ....[57]....
        /*085c*/ 	.word	0x0000b2a0


	//   ....[58]....
        /*0860*/ 	.word	0x0000b2b0


	//   ....[59]....
        /*0864*/ 	.word	0x0000b2c0


	//   ....[60]....
        /*0868*/ 	.word	0x0000b3d0


	//   ....[61]....
        /*086c*/ 	.word	0x0000b3f0


	//   ....[62]....
        /*0870*/ 	.word	0x0000b4b0


	//   ....[63]....
        /*0874*/ 	.word	0x0000b4f0


	//   ....[64]....
        /*0878*/ 	.word	0x0000b7b0


	//   ....[65]....
        /*087c*/ 	.word	0x0000b7d0


	//   ....[66]....
        /*0880*/ 	.word	0x0000b7f0


	//   ....[67]....
        /*0884*/ 	.word	0x0000b800


	//   ....[68]....
        /*0888*/ 	.word	0x0000b8d0


	//   ....[69]....
        /*088c*/ 	.word	0x0000b8f0


	//   ....[70]....
        /*0890*/ 	.word	0x0000b900


	//   ....[71]....
        /*0894*/ 	.word	0x0000b9a0


	//   ....[72]....
        /*0898*/ 	.word	0x0000e070


	//   ....[73]....
        /*089c*/ 	.word	0x0000e0b0


	//   ....[74]....
        /*08a0*/ 	.word	0x0000eb60


	//   ....[75]....
        /*08a4*/ 	.word	0x0000ec00


	//   ....[76]....
        /*08a8*/ 	.word	0x0000f610


	//   ....[77]....
        /*08ac*/ 	.word	0x0000f670


	//   ....[78]....
        /*08b0*/ 	.word	0x00010fd0


	//   ....[79]....
        /*08b4*/ 	.word	0x00011230


	//   ....[80]....
        /*08b8*/ 	.word	0x00011aa0


	//   ....[81]....
        /*08bc*/ 	.word	0x00011bc0


	//   ....[82]....
        /*08c0*/ 	.word	0x00012560


	//   ....[83]....
        /*08c4*/ 	.word	0x000125c0


	//   ....[84]....
        /*08c8*/ 	.word	0x00014d50


	//   ....[85]....
        /*08cc*/ 	.word	0x00014d60


	//   ....[86]....
        /*08d0*/ 	.word	0x00014d90


	//   ....[87]....
        /*08d4*/ 	.word	0x00014da0


	//   ....[88]....
        /*08d8*/ 	.word	0x000165f0


	//   ....[89]....
        /*08dc*/ 	.word	0x00016600


	//   ....[90]....
        /*08e0*/ 	.word	0x00016650


	//   ....[91]....
        /*08e4*/ 	.word	0x00016660


	//   ....[92]....
        /*08e8*/ 	.word	0x000176f0


	//   ....[93]....
        /*08ec*/ 	.word	0x00017730


	//   ....[94]....
        /*08f0*/ 	.word	0x00017770


	//   ....[95]....
        /*08f4*/ 	.word	0x000177a0


	//   ....[96]....
        /*08f8*/ 	.word	0x00017d70


	//   ....[97]....
        /*08fc*/ 	.word	0x00017da0


	//   ....[98]....
        /*0900*/ 	.word	0x00017e60


	//   ....[99]....
        /*0904*/ 	.word	0x00017e80


	//   ....[100]....
        /*0908*/ 	.word	0x00017f40


	//   ....[101]....
        /*090c*/ 	.word	0x00017f60


	//   ....[102]....
        /*0910*/ 	.word	0x00018030


	//   ....[103]....
        /*0914*/ 	.word	0x00018050


	//   ....[104]....
        /*0918*/ 	.word	0x00018810


	//   ....[105]....
        /*091c*/ 	.word	0x00018820


	//   ....[106]....
        /*0920*/ 	.word	0x00018930


	//   ....[107]....
        /*0924*/ 	.word	0x00018940


	//   ....[108]....
        /*0928*/ 	.word	0x00018a50


	//   ....[109]....
        /*092c*/ 	.word	0x00018a60


	//   ....[110]....
        /*0930*/ 	.word	0x00018b70


	//   ....[111]....
        /*0934*/ 	.word	0x00018b80


	//   ....[112]....
        /*0938*/ 	.word	0x00018cf0


	//   ....[113]....
        /*093c*/ 	.word	0x00018ea0


	//   ....[114]....
        /*0940*/ 	.word	0x00018ed0


	//   ....[115]....
        /*0944*/ 	.word	0x00018f00


	//   ....[116]....
        /*0948*/ 	.word	0x00018f30


	//   ....[117]....
        /*094c*/ 	.word	0x00018f60


	//   ....[118]....
        /*0950*/ 	.word	0x00018f90


	//   ....[119]....
        /*0954*/ 	.word	0x00019100


	//   ....[120]....
        /*0958*/ 	.word	0x00019130


	//   ....[121]....
        /*095c*/ 	.word	0x00019160


	//   ....[122]....
        /*0960*/ 	.word	0x00019190


	//   ....[123]....
        /*0964*/ 	.word	0x000191c0


	//   ....[124]....
        /*0968*/ 	.word	0x000191f0


	//   ....[125]....
        /*096c*/ 	.word	0x00019280


	//   ....[126]....
        /*0970*/ 	.word	0x000192e0


	//   ....[127]....
        /*0974*/ 	.word	0x00019370


	//   ....[128]....
        /*0978*/ 	.word	0x0001a150


	//   ....[129]....
        /*097c*/ 	.word	0x0001bdf0


	//   ....[130]....
        /*0980*/ 	.word	0x0001be10


	//   ....[131]....
        /*0984*/ 	.word	0x0001beb0


	//   ....[132]....
        /*0988*/ 	.word	0x0001bed0


	//   ....[133]....
        /*098c*/ 	.word	0x0001bf60


	//   ....[134]....
        /*0990*/ 	.word	0x0001bf80


	//   ....[135]....
        /*0994*/ 	.word	0x0001c010


	//   ....[136]....
        /*0998*/ 	.word	0x0001c030


	//   ....[137]....
        /*099c*/ 	.word	0x0001c0c0


	//   ....[138]....
        /*09a0*/ 	.word	0x0001c0e0


	//   ....[139]....
        /*09a4*/ 	.word	0x0001c170


	//   ....[140]....
        /*09a8*/ 	.word	0x0001c190


	//   ....[141]....
        /*09ac*/ 	.word	0x0001c220


	//   ....[142]....
        /*09b0*/ 	.word	0x0001c240


	//   ....[143]....
        /*09b4*/ 	.word	0x0001c250


	//   ....[144]....
        /*09b8*/ 	.word	0x0001c2d0


	//   ....[145]....
        /*09bc*/ 	.word	0x0001ca40


	//   ....[146]....
        /*09c0*/ 	.word	0x0001ca70


	//   ....[147]....
        /*09c4*/ 	.word	0x0001cad0


	//   ....[148]....
        /*09c8*/ 	.word	0x0001cb20


	//   ....[149]....
        /*09cc*/ 	.word	0x0001cb60


	//   ....[150]....
        /*09d0*/ 	.word	0x0001cbc0


	//   ....[151]....
        /*09d4*/ 	.word	0x0001cc00


	//   ....[152]....
        /*09d8*/ 	.word	0x0001cc60


	//   ....[153]....
        /*09dc*/ 	.word	0x0001cca0


	//   ....[154]....
        /*09e0*/ 	.word	0x0001cd00


	//   ....[155]....
        /*09e4*/ 	.word	0x0001cd40


	//   ....[156]....
        /*09e8*/ 	.word	0x0001cda0


	//   ....[157]....
        /*09ec*/ 	.word	0x0001cde0


	//   ....[158]....
        /*09f0*/ 	.word	0x0001ce30


	//   ....[159]....
        /*09f4*/ 	.word	0x0001ce50


	//   ....[160]....
        /*09f8*/ 	.word	0x0001ce80


	//   ....[161]....
        /*09fc*/ 	.word	0x0001d600


	//   ....[162]....
        /*0a00*/ 	.word	0x0001d630


	//   ....[163]....
        /*0a04*/ 	.word	0x0001d690


	//   ....[164]....
        /*0a08*/ 	.word	0x0001d6a0


	//   ....[165]....
        /*0a0c*/ 	.word	0x0001d6f0


	//   ....[166]....
        /*0a10*/ 	.word	0x0001d700


	//   ....[167]....
        /*0a14*/ 	.word	0x0001d750


	//   ....[168]....
        /*0a18*/ 	.word	0x0001d760


	//   ....[169]....
        /*0a1c*/ 	.word	0x0001d7b0


	//   ....[170]....
        /*0a20*/ 	.word	0x0001d7c0


	//   ....[171]....
        /*0a24*/ 	.word	0x0001d810


	//   ....[172]....
        /*0a28*/ 	.word	0x0001d820


	//   ....[173]....
        /*0a2c*/ 	.word	0x0001d870


	//   ....[174]....
        /*0a30*/ 	.word	0x0001d880


	//   ....[175]....
        /*0a34*/ 	.word	0x0001d890


	//   ....[176]....
        /*0a38*/ 	.word	0x0001d8e0


	//   ....[177]....
        /*0a3c*/ 	.word	0x0001db40


	//   ....[178]....
        /*0a40*/ 	.word	0x0001db60


	//   ....[179]....
        /*0a44*/ 	.word	0x0001db70


	//   ....[180]....
        /*0a48*/ 	.word	0x0001dbe0


	//   ....[181]....
        /*0a4c*/ 	.word	0x0001dbf0


	//   ....[182]....
        /*0a50*/ 	.word	0x0001dc60


	//   ....[183]....
        /*0a54*/ 	.word	0x0001dc70


	//   ....[184]....
        /*0a58*/ 	.word	0x0001dce0


	//   ....[185]....
        /*0a5c*/ 	.word	0x0001dcf0


	//   ....[186]....
        /*0a60*/ 	.word	0x0001dd60


	//   ....[187]....
        /*0a64*/ 	.word	0x0001dd70


	//   ....[188]....
        /*0a68*/ 	.word	0x0001dde0


	//   ....[189]....
        /*0a6c*/ 	.word	0x0001ddf0


	//   ....[190]....
        /*0a70*/ 	.word	0x0001de60


	//   ....[191]....
        /*0a74*/ 	.word	0x0001de70


	//   ....[192]....
        /*0a78*/ 	.word	0x0001de80


	//   ....[193]....
        /*0a7c*/ 	.word	0x0001e430


	//   ....[194]....
        /*0a80*/ 	.word	0x0001e470


	//   ....[195]....
        /*0a84*/ 	.word	0x0001e4a0


	//   ....[196]....
        /*0a88*/ 	.word	0x0001e4d0


	//   ....[197]....
        /*0a8c*/ 	.word	0x0001e4e0


	//   ....[198]....
        /*0a90*/ 	.word	0x0001e500


	//   ....[199]....
        /*0a94*/ 	.word	0x0001e570


	//   ....[200]....
        /*0a98*/ 	.word	0x0001e590


	//   ....[201]....
        /*0a9c*/ 	.word	0x0001e5f0


	//   ....[202]....
        /*0aa0*/ 	.word	0x0001e610


	//   ....[203]....
        /*0aa4*/ 	.word	0x0001e670


	//   ....[204]....
        /*0aa8*/ 	.word	0x0001e690


	//   ....[205]....
        /*0aac*/ 	.word	0x0001e6f0


	//   ....[206]....
        /*0ab0*/ 	.word	0x0001e710


	//   ....[207]....
        /*0ab4*/ 	.word	0x0001e760


	//   ....[208]....
        /*0ab8*/ 	.word	0x0001e780


	//   ....[209]....
        /*0abc*/ 	.word	0x0001eb80


	//   ....[210]....
        /*0ac0*/ 	.word	0x0001ebb0


	//   ....[211]....
        /*0ac4*/ 	.word	0x0001ebe0


	//   ....[212]....
        /*0ac8*/ 	.word	0x0001ec10


	//   ....[213]....
        /*0acc*/ 	.word	0x0001ec40


	//   ....[214]....
        /*0ad0*/ 	.word	0x0001ec70


	//   ....[215]....
        /*0ad4*/ 	.word	0x0001eca0


	//   ....[216]....
        /*0ad8*/ 	.word	0x0001ecd0


	//   ....[217]....
        /*0adc*/ 	.word	0x0001ee50


	//   ....[218]....
        /*0ae0*/ 	.word	0x0001ee80


	//   ....[219]....
        /*0ae4*/ 	.word	0x0001eeb0


	//   ....[220]....
        /*0ae8*/ 	.word	0x0001eee0


	//   ....[221]....
        /*0aec*/ 	.word	0x0001ef10


	//   ....[222]....
        /*0af0*/ 	.word	0x0001ef40


	//   ....[223]....
        /*0af4*/ 	.word	0x0001f000


	//   ....[224]....
        /*0af8*/ 	.word	0x0001f020


	//   ....[225]....
        /*0afc*/ 	.word	0x0001f090


	//   ....[226]....
        /*0b00*/ 	.word	0x0001f730


	//   ....[227]....
        /*0b04*/ 	.word	0x0001fa50


	//   ....[228]....
        /*0b08*/ 	.word	0x0001fae0


	//   ....[229]....
        /*0b0c*/ 	.word	0x0001fb80


	//   ....[230]....
        /*0b10*/ 	.word	0x0001fc10


	//   ....[231]....
        /*0b14*/ 	.word	0x0001fcb0


	//   ....[232]....
        /*0b18*/ 	.word	0x0001fd40


	//   ....[233]....
        /*0b1c*/ 	.word	0x0001fde0


	//   ....[234]....
        /*0b20*/ 	.word	0x0001fe70


	//   ....[235]....
        /*0b24*/ 	.word	0x0001ff60


	//   ....[236]....
        /*0b28*/ 	.word	0x0001fff0


	//   ....[237]....
        /*0b2c*/ 	.word	0x00020090


	//   ....[238]....
        /*0b30*/ 	.word	0x00020120


	//   ....[239]....
        /*0b34*/ 	.word	0x000201c0


	//   ....[240]....
        /*0b38*/ 	.word	0x00020250


	//   ....[241]....
        /*0b3c*/ 	.word	0x000202f0


	//   ....[242]....
        /*0b40*/ 	.word	0x00020380


	//   ....[243]....
        /*0b44*/ 	.word	0x00020470


	//   ....[244]....
        /*0b48*/ 	.word	0x00020500


	//   ....[245]....
        /*0b4c*/ 	.word	0x00020590


	//   ....[246]....
        /*0b50*/ 	.word	0x00020620


	//   ....[247]....
        /*0b54*/ 	.word	0x000206b0


	//   ....[248]....
        /*0b58*/ 	.word	0x00020740


	//   ....[249]....
        /*0b5c*/ 	.word	0x000207d0


	//   ....[250]....
        /*0b60*/ 	.word	0x00020860


	//   ....[251]....
        /*0b64*/ 	.word	0x00020940


	//   ....[252]....
        /*0b68*/ 	.word	0x000209f0


	//   ....[253]....
        /*0b6c*/ 	.word	0x00020a80


	//   ....[254]....
        /*0b70*/ 	.word	0x00020ad0


	//   ....[255]....
        /*0b74*/ 	.word	0x00020b20


	//   ....[0]....
        /*0b78*/ 	.word	0x00020bb0


	//   ....[1]....
        /*0b7c*/ 	.word	0x00020c40


	//   ....[2]....
        /*0b80*/ 	.word	0x00020c90


	//   ....[3]....
        /*0b84*/ 	.word	0x00020ce0


	//   ....[4]....
        /*0b88*/ 	.word	0x00020d70


	//   ....[5]....
        /*0b8c*/ 	.word	0x00020e00


	//   ....[6]....
        /*0b90*/ 	.word	0x00020e50


	//   ....[7]....
        /*0b94*/ 	.word	0x00020ea0


	//   ....[8]....
        /*0b98*/ 	.word	0x00020f30


	//   ....[9]....
        /*0b9c*/ 	.word	0x00020fc0


	//   ....[10]....
        /*0ba0*/ 	.word	0x00021010


	//   ....[11]....
        /*0ba4*/ 	.word	0x00021060


	//   ....[12]....
        /*0ba8*/ 	.word	0x00021150


	//   ....[13]....
        /*0bac*/ 	.word	0x00021200


	//   ....[14]....
        /*0bb0*/ 	.word	0x00021280


	//   ....[15]....
        /*0bb4*/ 	.word	0x00021320


	//   ....[16]....
        /*0bb8*/ 	.word	0x000213b0


	//   ....[17]....
        /*0bbc*/ 	.word	0x00021470


	//   ....[18]....
        /*0bc0*/ 	.word	0x000214f0


	//   ....[19]....
        /*0bc4*/ 	.word	0x00021540


	//   ....[20]....
        /*0bc8*/ 	.word	0x000216e0


	//   ....[21]....
        /*0bcc*/ 	.word	0x00021780


	//   ....[22]....
        /*0bd0*/ 	.word	0x00021800


	//   ....[23]....
        /*0bd4*/ 	.word	0x00021870


	//   ....[24]....
        /*0bd8*/ 	.word	0x00021a10


	//   ....[25]....
        /*0bdc*/ 	.word	0x00021af0


	//   ....[26]....
        /*0be0*/ 	.word	0x00021b40


	//   ....[27]....
        /*0be4*/ 	.word	0x00021b90


	//   ....[28]....
        /*0be8*/ 	.word	0x00021e70


	//   ....[29]....
        /*0bec*/ 	.word	0x00021ec0


	//   ....[30]....
        /*0bf0*/ 	.word	0x00021f50


	//   ....[31]....
        /*0bf4*/ 	.word	0x00021fe0


	//   ....[32]....
        /*0bf8*/ 	.word	0x00022070


	//   ....[33]....
        /*0bfc*/ 	.word	0x00022100


	//   ....[34]....
        /*0c00*/ 	.word	0x00022190


	//   ....[35]....
        /*0c04*/ 	.word	0x00022220


	//   ....[36]....
        /*0c08*/ 	.word	0x000222e0


	//   ....[37]....
        /*0c0c*/ 	.word	0x000225c0


	//   ....[38]....
        /*0c10*/ 	.word	0x000226b0


	//   ....[39]....
        /*0c14*/ 	.word	0x00022750


	//   ....[40]....
        /*0c18*/ 	.word	0x000227b0


	//   ....[41]....
        /*0c1c*/ 	.word	0x000228b0


	//   ....[42]....
        /*0c20*/ 	.word	0x00022920


	//   ....[43]....
        /*0c24*/ 	.word	0x00022a20


	//   ....[44]....
        /*0c28*/ 	.word	0x00022a90


	//   ....[45]....
        /*0c2c*/ 	.word	0x00022b90


	//   ....[46]....
        /*0c30*/ 	.word	0x00022c00


	//   ....[47]....
        /*0c34*/ 	.word	0x00022d00


	//   ....[48]....
        /*0c38*/ 	.word	0x00022d70


	//   ....[49]....
        /*0c3c*/ 	.word	0x00022e70


	//   ....[50]....
        /*0c40*/ 	.word	0x00022ee0


	//   ....[51]....
        /*0c44*/ 	.word	0x00022fe0


	//   ....[52]....
        /*0c48*/ 	.word	0x00023050


	//   ....[53]....
        /*0c4c*/ 	.word	0x00023130


	//   ....[54]....
        /*0c50*/ 	.word	0x00023220


	//   ....[55]....
        /*0c54*/ 	.word	0x00023290


	//   ....[56]....
        /*0c58*/ 	.word	0x00023310


	//   ....[57]....
        /*0c5c*/ 	.word	0x000233d0


	//   ....[58]....
        /*0c60*/ 	.word	0x00023450


	//   ....[59]....
        /*0c64*/ 	.word	0x00023520


	//   ....[60]....
        /*0c68*/ 	.word	0x000235a0


	//   ....[61]....
        /*0c6c*/ 	.word	0x00023670


	//   ....[62]....
        /*0c70*/ 	.word	0x000236f0


	//   ....[63]....
        /*0c74*/ 	.word	0x000237c0


	//   ....[64]....
        /*0c78*/ 	.word	0x00023840


	//   ....[65]....
        /*0c7c*/ 	.word	0x00023910


	//   ....[66]....
        /*0c80*/ 	.word	0x00023990


	//   ....[67]....
        /*0c84*/ 	.word	0x00023a50


	//   ....[68]....
        /*0c88*/ 	.word	0x00023ad0


	//   ....[69]....
        /*0c8c*/ 	.word	0x00023b80


	//   ....[70]....
        /*0c90*/ 	.word	0x00023cb0


	//   ....[71]....
        /*0c94*/ 	.word	0x00023d60


	//   ....[72]....
        /*0c98*/ 	.word	0x00023dc0


	//   ....[73]....
        /*0c9c*/ 	.word	0x00023e80


	//   ....[74]....
        /*0ca0*/ 	.word	0x00023ee0


	//   ....[75]....
        /*0ca4*/ 	.word	0x00023fa0


	//   ....[76]....
        /*0ca8*/ 	.word	0x00024000


	//   ....[77]....
        /*0cac*/ 	.word	0x000240c0


	//   ....[78]....
        /*0cb0*/ 	.word	0x00024120


	//   ....[79]....
        /*0cb4*/ 	.word	0x000241e0


	//   ....[80]....
        /*0cb8*/ 	.word	0x00024240


	//   ....[81]....
        /*0cbc*/ 	.word	0x00024300


	//   ....[82]....
        /*0cc0*/ 	.word	0x00024360


	//   ....[83]....
        /*0cc4*/ 	.word	0x00024420


	//   ....[84]....
        /*0cc8*/ 	.word	0x00024480


	//   ....[85]....
        /*0ccc*/ 	.word	0x00024540


	//   ....[86]....
        /*0cd0*/ 	.word	0x00024630


	//   ....[87]....
        /*0cd4*/ 	.word	0x000246d0


	//   ....[88]....
        /*0cd8*/ 	.word	0x00024730


	//   ....[89]....
        /*0cdc*/ 	.word	0x00024810


	//   ....[90]....
        /*0ce0*/ 	.word	0x00024870


	//   ....[91]....
        /*0ce4*/ 	.word	0x00024950


	//   ....[92]....
        /*0ce8*/ 	.word	0x000249b0


	//   ....[93]....
        /*0cec*/ 	.word	0x00024a90


	//   ....[94]....
        /*0cf0*/ 	.word	0x00024af0


	//   ....[95]....
        /*0cf4*/ 	.word	0x00024bd0


	//   ....[96]....
        /*0cf8*/ 	.word	0x00024c30


	//   ....[97]....
        /*0cfc*/ 	.word	0x00024d10


	//   ....[98]....
        /*0d00*/ 	.word	0x00024d70


	//   ....[99]....
        /*0d04*/ 	.word	0x00024e50


	//   ....[100]....
        /*0d08*/ 	.word	0x00024eb0


	//   ....[101]....
        /*0d0c*/ 	.word	0x00024f80


	//   ....[102]....
        /*0d10*/ 	.word	0x000250a0


	//   ....[103]....
        /*0d14*/ 	.word	0x00025150


	//   ....[104]....
        /*0d18*/ 	.word	0x00025200


	//   ....[105]....
        /*0d1c*/ 	.word	0x000252d0


	//   ....[106]....
        /*0d20*/ 	.word	0x00025330


	//   ....[107]....
        /*0d24*/ 	.word	0x00025410


	//   ....[108]....
        /*0d28*/ 	.word	0x00025470


	//   ....[109]....
        /*0d2c*/ 	.word	0x00025540


	//   ....[110]....
        /*0d30*/ 	.word	0x000255a0


	//   ....[111]....
        /*0d34*/ 	.word	0x00025670


	//   ....[112]....
        /*0d38*/ 	.word	0x000256d0


	//   ....[113]....
        /*0d3c*/ 	.word	0x000257b0


	//   ....[114]....
        /*0d40*/ 	.word	0x00025810


	//   ....[115]....
        /*0d44*/ 	.word	0x000258e0


	//   ....[116]....
        /*0d48*/ 	.word	0x00025940


	//   ....[117]....
        /*0d4c*/ 	.word	0x00025a00


	//   ....[118]....
        /*0d50*/ 	.word	0x00025a90


	//   ....[119]....
        /*0d54*/ 	.word	0x00025b30


	//   ....[120]....
        /*0d58*/ 	.word	0x00025c50


	//   ....[121]....
        /*0d5c*/ 	.word	0x00025cc0


	//   ....[122]....
        /*0d60*/ 	.word	0x00025d30


	//   ....[123]....
        /*0d64*/ 	.word	0x00025da0


	//   ....[124]....
        /*0d68*/ 	.word	0x00025e10


	//   ....[125]....
        /*0d6c*/ 	.word	0x00025e90


	//   ....[126]....
        /*0d70*/ 	.word	0x00025f20


	//   ....[127]....
        /*0d74*/ 	.word	0x00025fb0


	//   ....[128]....
        /*0d78*/ 	.word	0x00026020


	//   ....[129]....
        /*0d7c*/ 	.word	0x00026090


	//   ....[130]....
        /*0d80*/ 	.word	0x00026100


	//   ....[131]....
        /*0d84*/ 	.word	0x00026180


	//   ....[132]....
        /*0d88*/ 	.word	0x000261f0


	//   ....[133]....
        /*0d8c*/ 	.word	0x00026290


	//   ....[134]....
        /*0d90*/ 	.word	0x00026320


	//   ....[135]....
        /*0d94*/ 	.word	0x00026440


	//----- nvinfo : EIATTR_REG_RECONFIG
	.align		4
.L_314:
        /*0d98*/ 	.byte	0x01, 0x54
	.zero		2


	//----- nvinfo : EIATTR_SYSCALL_OFFSETS
	.align		4
        /*0d9c*/ 	.byte	0x04, 0x46
        /*0d9e*/ 	.short	(.L_316 - .L_315)


	//   ....[0]....
.L_315:
        /*0da0*/ 	.word	0x00001940


	//   ....[1]....
        /*0da4*/ 	.word	0x00001a90


	//   ....[2]....
        /*0da8*/ 	.word	0x00008670


	//   ....[3]....
        /*0dac*/ 	.word	0x00008970


	//   ....[4]....
        /*0db0*/ 	.word	0x0001b4a0


	//   ....[5]....
        /*0db4*/ 	.word	0x0001b5f0


	//   ....[6]....
        /*0db8*/ 	.word	0x0001b6e0


	//   ....[7]....
        /*0dbc*/ 	.word	0x0001c6a0


	//----- nvinfo : EIATTR_MBARRIER_INSTR_OFFSETS
	.align		4
.L_316:
        /*0dc0*/ 	.byte	0x04, 0x39
        /*0dc2*/ 	.short	(.L_318 - .L_317)


	//   ....[0]....
.L_317:
        /*0dc4*/ 	.word	0x00000270
        /*0dc8*/ 	.word	0x000000ff
        /*0dcc*/ 	.word	0x00028800
        /*0dd0*/ 	.short	0x0100
        /*0dd2*/ 	.byte	0x08
	.zero		1


	//   ....[1]....
        /*0dd4*/ 	.word	0x00000280
        /*0dd8*/ 	.word	0x000000ff
        /*0ddc*/ 	.word	0x00028820
        /*0de0*/ 	.short	0x0100
        /*0de2*/ 	.byte	0x08
	.zero		1


	//   ....[2]....
        /*0de4*/ 	.word	0x00000370
        /*0de8*/ 	.word	0x000000ff
        /*0dec*/ 	.word	0x00028830
        /*0df0*/ 	.short	0x0100
        /*0df2*/ 	.byte	0x08
	.zero		1


	//   ....[3]....
        /*0df4*/ 	.word	0x00000380
        /*0df8*/ 	.word	0x000000ff
        /*0dfc*/ 	.word	0x00028840
        /*0e00*/ 	.short	0x0100
        /*0e02*/ 	.byte	0x08
	.zero		1


	//   ....[4]....
        /*0e04*/ 	.word	0x00000390
        /*0e08*/ 	.word	0x000000ff
        /*0e0c*/ 	.word	0x00028838
        /*0e10*/ 	.short	0x0100
        /*0e12*/ 	.byte	0x08
	.zero		1


	//   ....[5]....
        /*0e14*/ 	.word	0x000003a0
        /*0e18*/ 	.word	0x000000ff
        /*0e1c*/ 	.word	0x00028848
        /*0e20*/ 	.short	0x0100
        /*0e22*/ 	.byte	0x08
	.zero		1


	//   ....[6]....
        /*0e24*/ 	.word	0x000004d0
        /*0e28*/ 	.word	0x000000ff
        /*0e2c*/ 	.word	0x00028850
        /*0e30*/ 	.short	0x0100
        /*0e32*/ 	.byte	0x08
	.zero		1


	//   ....[7]....
        /*0e34*/ 	.word	0x000004e0
        /*0e38*/ 	.word	0x000000ff
        /*0e3c*/ 	.word	0x00028860
        /*0e40*/ 	.short	0x0100
        /*0e42*/ 	.byte	0x08
	.zero		1


	//   ....[8]....
        /*0e44*/ 	.word	0x000004f0
        /*0e48*/ 	.word	0x000000ff
        /*0e4c*/ 	.word	0x00028858
        /*0e50*/ 	.short	0x0100
        /*0e52*/ 	.byte	0x08
	.zero		1


	//   ....[9]....
        /*0e54*/ 	.word	0x00000500
        /*0e58*/ 	.word	0x000000ff
        /*0e5c*/ 	.word	0x00028868
        /*0e60*/ 	.short	0x0100
        /*0e62*/ 	.byte	0x08
	.zero		1


	//   ....[10]....
        /*0e64*/ 	.word	0x000005f0
        /*0e68*/ 	.word	0x000000ff
        /*0e6c*/ 	.word	0x00028870
        /*0e70*/ 	.short	0x0100
        /*0e72*/ 	.byte	0x06
	.zero		1


	//   ....[11]....
        /*0e74*/ 	.word	0x00000600
        /*0e78*/ 	.word	0x000000ff
        /*0e7c*/ 	.word	0x00028880
        /*0e80*/ 	.short	0x0100
        /*0e82*/ 	.byte	0x06
	.zero		1


	//   ....[12]....
        /*0e84*/ 	.word	0x00000610
        /*0e88*/ 	.word	0x000000ff
        /*0e8c*/ 	.word	0x00028878
        /*0e90*/ 	.short	0x0100
        /*0e92*/ 	.byte	0x06
	.zero		1


	//   ....[13]....
        /*0e94*/ 	.word	0x00000620
        /*0e98*/ 	.word	0x000000ff
        /*0e9c*/ 	.word	0x00028888
        /*0ea0*/ 	.short	0x0100
        /*0ea2*/ 	.byte	0x06
	.zero		1


	//   ....[14]....
        /*0ea4*/ 	.word	0x00000750
        /*0ea8*/ 	.word	0x000000ff
        /*0eac*/ 	.word	0x00028890
        /*0eb0*/ 	.short	0x0100
        /*0eb2*/ 	.byte	0x08
	.zero		1


	//   ....[15]....
        /*0eb4*/ 	.word	0x00000760
        /*0eb8*/ 	.word	0x000000ff
        /*0ebc*/ 	.word	0x000288a0
        /*0ec0*/ 	.short	0x0100
        /*0ec2*/ 	.byte	0x08
	.zero		1


	//   ....[16]....
        /*0ec4*/ 	.word	0x00000770
        /*0ec8*/ 	.word	0x000000ff
        /*0ecc*/ 	.word	0x00028898
        /*0ed0*/ 	.short	0x0100
        /*0ed2*/ 	.byte	0x08
	.zero		1


	//   ....[17]....
        /*0ed4*/ 	.word	0x00000780
        /*0ed8*/ 	.word	0x000000ff
        /*0edc*/ 	.word	0x000288a8
        /*0ee0*/ 	.short	0x0100
        /*0ee2*/ 	.byte	0x08
	.zero		1


	//   ....[18]....
        /*0ee4*/ 	.word	0x000008b0
        /*0ee8*/ 	.word	0x000000ff
        /*0eec*/ 	.word	0x000288b0
        /*0ef0*/ 	.short	0x0100
        /*0ef2*/ 	.byte	0x08
	.zero		1


	//   ....[19]....
        /*0ef4*/ 	.word	0x000008c0
        /*0ef8*/ 	.word	0x000000ff
        /*0efc*/ 	.word	0x000288c0
        /*0f00*/ 	.short	0x0100
        /*0f02*/ 	.byte	0x08
	.zero		1


	//   ....[20]....
        /*0f04*/ 	.word	0x000008d0
        /*0f08*/ 	.word	0x000000ff
        /*0f0c*/ 	.word	0x000288b8
        /*0f10*/ 	.short	0x0100
        /*0f12*/ 	.byte	0x08
	.zero		1


	//   ....[21]....
        /*0f14*/ 	.word	0x000008e0
        /*0f18*/ 	.word	0x000000ff
        /*0f1c*/ 	.word	0x000288c8
        /*0f20*/ 	.short	0x0100
        /*0f22*/ 	.byte	0x08
	.zero		1


	//   ....[22]....
        /*0f24*/ 	.word	0x00002fb0
        /*0f28*/ 	.word	0x0000005b
        /*0f2c*/ 	.word	0x00028890
        /*0f30*/ 	.short	0x010a
        /*0f32*/ 	.byte	0x3f
	.zero		1


	//   ....[23]....
        /*0f34*/ 	.word	0x000053b0
        /*0f38*/ 	.word	0x0000005b
        /*0f3c*/ 	.word	0x00028890
        /*0f40*/ 	.short	0x010a
        /*0f42*/ 	.byte	0x3f
	.zero		1


	//   ....[24]....
        /*0f44*/ 	.word	0x000072e0
        /*0f48*/ 	.word	0x0000005b
        /*0f4c*/ 	.word	0x00028890
        /*0f50*/ 	.short	0x010a
        /*0f52*/ 	.byte	0x3f
	.zero		1


	//   ....[25]....
        /*0f54*/ 	.word	0x00007a00
        /*0f58*/ 	.word	0x0000000b
        /*0f5c*/ 	.word	0x00000000
        /*0f60*/ 	.short	0x0101
        /*0f62*/ 	.byte	0x3f
	.zero		1


	//   ....[26]....
        /*0f64*/ 	.word	0x00007a40
        /*0f68*/ 	.word	0x0000005b
        /*0f6c*/ 	.word	0x000288b0
        /*0f70*/ 	.short	0x010a
        /*0f72*/ 	.byte	0x3f
	.zero		1


	//   ....[27]....
        /*0f74*/ 	.word	0x00008070
        /*0f78*/ 	.word	0x0000005b
        /*0f7c*/ 	.word	0x00000000
        /*0f80*/ 	.short	0x0101
        /*0f82*/ 	.byte	0x3f
	.zero		1


	//   ....[28]....
        /*0f84*/ 	.word	0x00008700
        /*0f88*/ 	.word	0x00000012
        /*0f8c*/ 	.word	0x00028800
        /*0f90*/ 	.short	0x010a
        /*0f92*/ 	.byte	0x3f
	.zero		1


	//   ....[29]....
        /*0f94*/ 	.word	0x00008750
        /*0f98*/ 	.word	0x00000012
        /*0f9c*/ 	.word	0x00028800
        /*0fa0*/ 	.short	0x010a
        /*0fa2*/ 	.byte	0x3f
	.zero		1


	//   ....[30]....
        /*0fa4*/ 	.word	0x000098d0
        /*0fa8*/ 	.word	0x00000012
        /*0fac*/ 	.word	0x00028800
        /*0fb0*/ 	.short	0x010a
        /*0fb2*/ 	.byte	0x3f
	.zero		1


	//   ....[31]....
        /*0fb4*/ 	.word	0x0000bcd0
        /*0fb8*/ 	.word	0x00000012
        /*0fbc*/ 	.word	0x00028800
        /*0fc0*/ 	.short	0x010a
        /*0fc2*/ 	.byte	0x3f
	.zero		1


	//   ....[32]....
        /*0fc4*/ 	.word	0x0000d670
        /*0fc8*/ 	.word	0x00000000
        /*0fcc*/ 	.word	0x00028830
        /*0fd0*/ 	.short	0x010a
        /*0fd2*/ 	.byte	0x3f
	.zero		1


	//   ....[33]....
        /*0fd4*/ 	.word	0x0000d6b0
        /*0fd8*/ 	.word	0x00000000
        /*0fdc*/ 	.word	0x00028830
        /*0fe0*/ 	.short	0x010a
        /*0fe2*/ 	.byte	0x3f
	.zero		1


	//   ....[34]....
        /*0fe4*/ 	.word	0x0000f810
        /*0fe8*/ 	.word	0x00000000
        /*0fec*/ 	.word	0x00000000
        /*0ff0*/ 	.short	0x0101
        /*0ff2*/ 	.byte	0x3f
	.zero		1


	//   ....[35]....
        /*0ff4*/ 	.word	0x00010420
        /*0ff8*/ 	.word	0x00000007
        /*0ffc*/ 	.word	0x00028830
        /*1000*/ 	.short	0x010a
        /*1002*/ 	.byte	0x3f
	.zero		1


	//   ....[36]....
        /*1004*/ 	.word	0x00010470
        /*1008*/ 	.word	0x00000007
        /*100c*/ 	.word	0x00028830
        /*1010*/ 	.short	0x010a
        /*1012*/ 	.byte	0x3f
	.zero		1


	//   ....[37]....
        /*1014*/ 	.word	0x000108f0
        /*1018*/ 	.word	0x00000007
        /*101c*/ 	.word	0x00028850
        /*1020*/ 	.short	0x010a
        /*1022*/ 	.byte	0x3f
	.zero		1


	//   ....[38]....
        /*1024*/ 	.word	0x00010930
        /*1028*/ 	.word	0x00000007
        /*102c*/ 	.word	0x00028850
        /*1030*/ 	.short	0x010a
        /*1032*/ 	.byte	0x3f
	.zero		1


	//   ....[39]....
        /*1034*/ 	.word	0x00012e80
        /*1038*/ 	.word	0x00000000
        /*103c*/ 	.word	0x00000000
        /*1040*/ 	.short	0x0101
        /*1042*/ 	.byte	0x3f
	.zero		1


	//   ....[40]....
        /*1044*/ 	.word	0x00013100
        /*1048*/ 	.word	0x0000000d
        /*104c*/ 	.word	0x00000000
        /*1050*/ 	.short	0x0101
        /*1052*/ 	.byte	0x3f
	.zero		1


	//   ....[41]....
        /*1054*/ 	.word	0x00013810
        /*1058*/ 	.word	0x00000006
        /*105c*/ 	.word	0x00028830
        /*1060*/ 	.short	0x010a
        /*1062*/ 	.byte	0x3f
	.zero		1


	//   ....[42]....
        /*1064*/ 	.word	0x00013860
        /*1068*/ 	.word	0x00000006
        /*106c*/ 	.word	0x00028830
        /*1070*/ 	.short	0x010a
        /*1072*/ 	.byte	0x3f
	.zero		1


	//   ....[43]....
        /*1074*/ 	.word	0x00013cb0
        /*1078*/ 	.word	0x00000007
        /*107c*/ 	.word	0x00028850
        /*1080*/ 	.short	0x010a
        /*1082*/ 	.byte	0x3f
	.zero		1


	//   ....[44]....
        /*1084*/ 	.word	0x00013cf0
        /*1088*/ 	.word	0x00000007
        /*108c*/ 	.word	0x00028850
        /*1090*/ 	.short	0x010a
        /*1092*/ 	.byte	0x3f
	.zero		1


	//   ....[45]....
        /*1094*/ 	.word	0x00015310
        /*1098*/ 	.word	0x0000001b
        /*109c*/ 	.word	0x00000000
        /*10a0*/ 	.short	0x0101
        /*10a2*/ 	.byte	0x3f
	.zero		1


	//   ....[46]....
        /*10a4*/ 	.word	0x00015b90
        /*10a8*/ 	.word	0x00000009
        /*10ac*/ 	.word	0x00000000
        /*10b0*/ 	.short	0x0101
        /*10b2*/ 	.byte	0x3f
	.zero		1


	//   ....[47]....
        /*10b4*/ 	.word	0x000161e0
        /*10b8*/ 	.word	0x0000000d
        /*10bc*/ 	.word	0x00028850
        /*10c0*/ 	.short	0x010a
        /*10c2*/ 	.byte	0x3f
	.zero		1


	//   ....[48]....
        /*10c4*/ 	.word	0x00016260
        /*10c8*/ 	.word	0x0000000d
        /*10cc*/ 	.word	0x00028850
        /*10d0*/ 	.short	0x010a
        /*10d2*/ 	.byte	0x3f
	.zero		1


	//   ....[49]....
        /*10d4*/ 	.word	0x00016880
        /*10d8*/ 	.word	0x00000004
        /*10dc*/ 	.word	0x00000000
        /*10e0*/ 	.short	0x0101
        /*10e2*/ 	.byte	0x3f
	.zero		1


	//   ....[50]....
        /*10e4*/ 	.word	0x00017d90
        /*10e8*/ 	.word	0x00000000
        /*10ec*/ 	.word	0x00000000
        /*10f0*/ 	.short	0x0101
        /*10f2*/ 	.byte	0x3f
	.zero		1


	//   ....[51]....
        /*10f4*/ 	.word	0x0001a230
        /*10f8*/ 	.word	0x00000016
        /*10fc*/ 	.word	0x00028820
        /*1100*/ 	.short	0x010a
        /*1102*/ 	.byte	0x3f
	.zero		1


	//   ....[52]....
        /*1104*/ 	.word	0x0001a2c0
        /*1108*/ 	.word	0x00000007
        /*110c*/ 	.word	0x000288a0
        /*1110*/ 	.short	0x010a
        /*1112*/ 	.byte	0x3f
	.zero		1


	//   ....[53]....
        /*1114*/ 	.word	0x0001a620
        /*1118*/ 	.word	0x00000007
        /*111c*/ 	.word	0x000288c0
        /*1120*/ 	.short	0x010a
        /*1122*/ 	.byte	0x3f
	.zero		1


	//   ....[54]....
        /*1124*/ 	.word	0x0001aa50
        /*1128*/ 	.word	0x0000000a
        /*112c*/ 	.word	0x000288a0
        /*1130*/ 	.short	0x010a
        /*1132*/ 	.byte	0x3f
	.zero		1


	//   ....[55]....
        /*1134*/ 	.word	0x0001ad90
        /*1138*/ 	.word	0x0000000a
        /*113c*/ 	.word	0x000288c0
        /*1140*/ 	.short	0x010a
        /*1142*/ 	.byte	0x3f
	.zero		1


	//   ....[56]....
        /*1144*/ 	.word	0x0001bc00
        /*1148*/ 	.word	0x00000007
        /*114c*/ 	.word	0x00028840
        /*1150*/ 	.short	0x010a
        /*1152*/ 	.byte	0x3f
	.zero		1


	//   ....[57]....
        /*1154*/ 	.word	0x0001c380
        /*1158*/ 	.word	0x00000007
        /*115c*/ 	.word	0x00028830
        /*1160*/ 	.short	0x0107
        /*1162*/ 	.byte	0x3f
	.zero		1


	//   ....[58]....
        /*1164*/ 	.word	0x0001c450
        /*1168*/ 	.word	0x00000007
        /*116c*/ 	.word	0x00028830
        /*1170*/ 	.short	0x0101
        /*1172*/ 	.byte	0x3f
	.zero		1


	//   ....[59]....
        /*1174*/ 	.word	0x0001cf80
        /*1178*/ 	.word	0x00000016
        /*117c*/ 	.word	0x00028800
        /*1180*/ 	.short	0x0107
        /*1182*/ 	.byte	0x3f
	.zero		1


	//   ....[60]....
        /*1184*/ 	.word	0x0001d090
        /*1188*/ 	.word	0x00000016
        /*118c*/ 	.word	0x00028800
        /*1190*/ 	.short	0x0101
        /*1192*/ 	.byte	0x3f
	.zero		1


	//   ....[61]....
        /*1194*/ 	.word	0x0001d0b0
        /*1198*/ 	.word	0x00000016
        /*119c*/ 	.word	0x00028820
        /*11a0*/ 	.short	0x010a
        /*11a2*/ 	.byte	0x3f
	.zero		1


	//   ....[62]....
        /*11a4*/ 	.word	0x0001d450
        /*11a8*/ 	.word	0x00000006
        /*11ac*/ 	.word	0x00028840
        /*11b0*/ 	.short	0x010a
        /*11b2*/ 	.byte	0x3f
	.zero		1


	//   ....[63]....
        /*11b4*/ 	.word	0x0001d970
        /*11b8*/ 	.word	0x00000006
        /*11bc*/ 	.word	0x00028830
        /*11c0*/ 	.short	0x0107
        /*11c2*/ 	.byte	0x3f
	.zero		1


	//   ....[64]....
        /*11c4*/ 	.word	0x0001da30
        /*11c8*/ 	.word	0x00000006
        /*11cc*/ 	.word	0x00028830
        /*11d0*/ 	.short	0x0101
        /*11d2*/ 	.byte	0x3f
	.zero		1


	//   ....[65]....
        /*11d4*/ 	.word	0x0001da90
        /*11d8*/ 	.word	0x00000006
        /*11dc*/ 	.word	0x00028860
        /*11e0*/ 	.short	0x010a
        /*11e2*/ 	.byte	0x3f
	.zero		1


	//   ....[66]....
        /*11e4*/ 	.word	0x0001dfd0
        /*11e8*/ 	.word	0x00000006
        /*11ec*/ 	.word	0x00028850
        /*11f0*/ 	.short	0x0107
        /*11f2*/ 	.byte	0x3f
	.zero		1


	//   ....[67]....
        /*11f4*/ 	.word	0x0001e180
        /*11f8*/ 	.word	0x00000006
        /*11fc*/ 	.word	0x00028850
        /*1200*/ 	.short	0x0101
        /*1202*/ 	.byte	0x3f
	.zero		1


	//   ....[68]....
        /*1204*/ 	.word	0x0001e390
        /*1208*/ 	.word	0x00000000
        /*120c*/ 	.word	0x00028860
        /*1210*/ 	.short	0x010a
        /*1212*/ 	.byte	0x3f
	.zero		1


	//   ....[69]....
        /*1214*/ 	.word	0x0001e8c0
        /*1218*/ 	.word	0x00000000
        /*121c*/ 	.word	0x00028850
        /*1220*/ 	.short	0x0107
        /*1222*/ 	.byte	0x3f
	.zero		1


	//   ....[70]....
        /*1224*/ 	.word	0x0001e980
        /*1228*/ 	.word	0x00000000
        /*122c*/ 	.word	0x00028850
        /*1230*/ 	.short	0x0101
        /*1232*/ 	.byte	0x3f
	.zero		1


	//   ....[71]....
        /*1234*/ 	.word	0x0001f6b0
        /*1238*/ 	.word	0x00000004
        /*123c*/ 	.word	0x00028820
        /*1240*/ 	.short	0x010a
        /*1242*/ 	.byte	0x3f
	.zero		1


	//   ....[72]....
        /*1244*/ 	.word	0x0001f820
        /*1248*/ 	.word	0x00000005
        /*124c*/ 	.word	0x00028840
        /*1250*/ 	.short	0x010a
        /*1252*/ 	.byte	0x3f
	.zero		1


	//   ....[73]....
        /*1254*/ 	.word	0x0001f8c0
        /*1258*/ 	.word	0x00000019
        /*125c*/ 	.word	0x00028840
        /*1260*/ 	.short	0x010a
        /*1262*/ 	.byte	0x3f
	.zero		1


	//   ....[74]....
        /*1264*/ 	.word	0x0001f900
        /*1268*/ 	.word	0x00000005
        /*126c*/ 	.word	0x00028860
        /*1270*/ 	.short	0x010a
        /*1272*/ 	.byte	0x3f
	.zero		1


	//   ....[75]....
        /*1274*/ 	.word	0x0001f940
        /*1278*/ 	.word	0x00000019
        /*127c*/ 	.word	0x00028860
        /*1280*/ 	.short	0x010a
        /*1282*/ 	.byte	0x3f
	.zero		1


	//   ....[76]....
        /*1284*/ 	.word	0x0001f9a0
        /*1288*/ 	.word	0x0000005b
        /*128c*/ 	.word	0x00028890
        /*1290*/ 	.short	0x010a
        /*1292*/ 	.byte	0x3f
	.zero		1


	//   ....[77]....
        /*1294*/ 	.word	0x0001feb0
        /*1298*/ 	.word	0x0000005b
        /*129c*/ 	.word	0x00028890
        /*12a0*/ 	.short	0x010a
        /*12a2*/ 	.byte	0x3f
	.zero		1


	//   ....[78]....
        /*12a4*/ 	.word	0x000203c0
        /*12a8*/ 	.word	0x0000005b
        /*12ac*/ 	.word	0x00028890
        /*12b0*/ 	.short	0x010a
        /*12b2*/ 	.byte	0x3f
	.zero		1


	//   ....[79]....
        /*12b4*/ 	.word	0x00020890
        /*12b8*/ 	.word	0x0000005b
        /*12bc*/ 	.word	0x000288b0
        /*12c0*/ 	.short	0x010a
        /*12c2*/ 	.byte	0x3f
	.zero		1


	//   ....[80]....
        /*12c4*/ 	.word	0x00021090
        /*12c8*/ 	.word	0x00000012
        /*12cc*/ 	.word	0x00028800
        /*12d0*/ 	.short	0x010a
        /*12d2*/ 	.byte	0x3f
	.zero		1


	//   ....[81]....
        /*12d4*/ 	.word	0x00021bf0
        /*12d8*/ 	.word	0x00000012
        /*12dc*/ 	.word	0x00028800
        /*12e0*/ 	.short	0x010a
        /*12e2*/ 	.byte	0x3f
	.zero		1


	//   ....[82]....
        /*12e4*/ 	.word	0x00021c40
        /*12e8*/ 	.word	0x00000000
        /*12ec*/ 	.word	0x00028830
        /*12f0*/ 	.short	0x010a
        /*12f2*/ 	.byte	0x3f
	.zero		1


	//   ....[83]....
        /*12f4*/ 	.word	0x00021c90
        /*12f8*/ 	.word	0x00000007
        /*12fc*/ 	.word	0x00028830
        /*1300*/ 	.short	0x010a
        /*1302*/ 	.byte	0x3f
	.zero		1


	//   ....[84]....
        /*1304*/ 	.word	0x00021ce0
        /*1308*/ 	.word	0x00000007
        /*130c*/ 	.word	0x00028850
        /*1310*/ 	.short	0x010a
        /*1312*/ 	.byte	0x3f
	.zero		1


	//   ....[85]....
        /*1314*/ 	.word	0x00021d30
        /*1318*/ 	.word	0x00000006
        /*131c*/ 	.word	0x00028830
        /*1320*/ 	.short	0x010a
        /*1322*/ 	.byte	0x3f
	.zero		1


	//   ....[86]....
        /*1324*/ 	.word	0x00021d80
        /*1328*/ 	.word	0x00000007
        /*132c*/ 	.word	0x00028850
        /*1330*/ 	.short	0x010a
        /*1332*/ 	.byte	0x3f
	.zero		1


	//   ....[87]....
        /*1334*/ 	.word	0x00021dd0
        /*1338*/ 	.word	0x0000000d
        /*133c*/ 	.word	0x00028850
        /*1340*/ 	.short	0x010a
        /*1342*/ 	.byte	0x3f
	.zero		1


	//   ....[88]....
        /*1344*/ 	.word	0x000223a0
        /*1348*/ 	.word	0x00000016
        /*134c*/ 	.word	0x00028820
        /*1350*/ 	.short	0x010a
        /*1352*/ 	.byte	0x3f
	.zero		1


	//   ....[89]....
        /*1354*/ 	.word	0x000223f0
        /*1358*/ 	.word	0x00000007
        /*135c*/ 	.word	0x000288a0
        /*1360*/ 	.short	0x010a
        /*1362*/ 	.byte	0x3f
	.zero		1


	//   ....[90]....
        /*1364*/ 	.word	0x00022440
        /*1368*/ 	.word	0x00000007
        /*136c*/ 	.word	0x000288c0
        /*1370*/ 	.short	0x010a
        /*1372*/ 	.byte	0x3f
	.zero		1


	//   ....[91]....
        /*1374*/ 	.word	0x00022490
        /*1378*/ 	.word	0x0000000a
        /*137c*/ 	.word	0x000288a0
        /*1380*/ 	.short	0x010a
        /*1382*/ 	.byte	0x3f
	.zero		1


	//   ....[92]....
        /*1384*/ 	.word	0x000224e0
        /*1388*/ 	.word	0x0000000a
        /*138c*/ 	.word	0x000288c0
        /*1390*/ 	.short	0x010a
        /*1392*/ 	.byte	0x3f
	.zero		1


	//   ....[93]....
        /*1394*/ 	.word	0x00022600
        /*1398*/ 	.word	0x00000007
        /*139c*/ 	.word	0x00028840
        /*13a0*/ 	.short	0x010a
        /*13a2*/ 	.byte	0x3f
	.zero		1


	//   ....[94]....
        /*13a4*/ 	.word	0x00023bb0
        /*13a8*/ 	.word	0x00000016
        /*13ac*/ 	.word	0x00028820
        /*13b0*/ 	.short	0x010a
        /*13b2*/ 	.byte	0x3f
	.zero		1


	//   ....[95]....
        /*13b4*/ 	.word	0x00023c00
        /*13b8*/ 	.word	0x00000006
        /*13bc*/ 	.word	0x00028840
        /*13c0*/ 	.short	0x010a
        /*13c2*/ 	.byte	0x3f
	.zero		1


	//   ....[96]....
        /*13c4*/ 	.word	0x00024580
        /*13c8*/ 	.word	0x00000006
        /*13cc*/ 	.word	0x00028860
        /*13d0*/ 	.short	0x010a
        /*13d2*/ 	.byte	0x3f
	.zero		1


	//   ....[97]....
        /*13d4*/ 	.word	0x00024ff0
        /*13d8*/ 	.word	0x00000000
        /*13dc*/ 	.word	0x00028860
        /*13e0*/ 	.short	0x010a
        /*13e2*/ 	.byte	0x3f
	.zero		1


	//   ....[98]....
        /*13e4*/ 	.word	0x00026360
        /*13e8*/ 	.word	0x00000004
        /*13ec*/ 	.word	0x00028820
        /*13f0*/ 	.short	0x010a
        /*13f2*/ 	.byte	0x3f
	.zero		1


	//   ....[99]....
        /*13f4*/ 	.word	0x00026500
        /*13f8*/ 	.word	0x00000005
        /*13fc*/ 	.word	0x00028840
        /*1400*/ 	.short	0x010a
        /*1402*/ 	.byte	0x3f
	.zero		1


	//   ....[100]....
        /*1404*/ 	.word	0x00026550
        /*1408*/ 	.word	0x00000019
        /*140c*/ 	.word	0x00028840
        /*1410*/ 	.short	0x010a
        /*1412*/ 	.byte	0x3f
	.zero		1


	//   ....[101]....
        /*1414*/ 	.word	0x000265a0
        /*1418*/ 	.word	0x00000005
        /*141c*/ 	.word	0x00028860
        /*1420*/ 	.short	0x010a
        /*1422*/ 	.byte	0x3f
	.zero		1


	//----- nvinfo : EIATTR_NUM_MBARRIERS
	.align		4
.L_318:
        /*1424*/ 	.byte	0x03, 0x38
        /*1426*/ 	.short	0x0016


	//----- nvinfo : EIATTR_EXIT_INSTR_OFFSETS
	.align		4
        /*1428*/ 	.byte	0x04, 0x1c
        /*142a*/ 	.short	(.L_320 - .L_319)


	//   ....[0]....
.L_319:
        /*142c*/ 	.word	0x0001f990


	//----- nvinfo : EIATTR_MAX_THREADS
	.align		4
.L_320:
        /*1430*/ 	.byte	0x04, 0x05
        /*1432*/ 	.short	(.L_322 - .L_321)
.L_321:
        /*1434*/ 	.word	0x00000180
        /*1438*/ 	.word	0x00000001
        /*143c*/ 	.word	0x00000001


	//----- nvinfo : EIATTR_CRS_STACK_SIZE
	.align		4
.L_322:
        /*1440*/ 	.byte	0x04, 0x1e
        /*1442*/ 	.short	(.L_324 - .L_323)
.L_323:
        /*1444*/ 	.word	0x00000000


	//----- nvinfo : EIATTR_CBANK_PARAM_SIZE
	.align		4
.L_324:
        /*1448*/ 	.byte	0x03, 0x19
        /*144a*/ 	.short	0x0af0


	//----- nvinfo : EIATTR_PARAM_CBANK
	.align		4
        /*144c*/ 	.byte	0x04, 0x0a
        /*144e*/ 	.short	(.L_326 - .L_325)
	.align		4
.L_325:
        /*1450*/ 	.word	index@(.nv.constant0._ZN7cutlass13device_kernelIN5flash11enable_sm90INS1_16FlashAttnFwdSm90INS1_25CollectiveMainloopFwdSm90ILi2EN4cute5tupleIJNS5_1CILi1EEES8_S8_EEENS6_IJNS7_ILi128EEESA_SA_EEELi128ENS_6half_tEfNS_4arch4Sm90ELb1ELb0ELb1ELb1ELb1ELb1ELb0ELb1ELb1ELb1ELb0ELb0EEENS1_21CollectiveEpilogueFwdISB_S9_SC_SE_Li256ELb1ELb1ELb0ELb0EEENS1_36VarlenDynamicPersistentTileSchedulerILi128ELi128ELi256ELi128ELb0ELb1ELb1ELb1ELb1ELb1EEEEEEEEEvNT_6ParamsE)
        /*1454*/ 	.short	0x0210
        /*1456*/ 	.short	0x0af0


	//----- nvinfo : EIATTR_SW_WAR
	.align		4
.L_326:
        /*1458*/ 	.byte	0x04, 0x36
        /*145a*/ 	.short	(.L_328 - .L_327)
.L_327:
        /*145c*/ 	.word	0x00000008
.L_328:


//--------------------- .nv.callgraph             --------------------------
	.section	.nv.callgraph,"",@"SHT_CUDA_CALLGRAPH"
	.align	4
	.sectionentsize	8
	.align		4
        /*0000*/ 	.word	0x00000000
	.align		4
        /*0004*/ 	.word	0xffffffff
	.align		4
        /*0008*/ 	.word	index@(_ZN7cutlass13device_kernelIN5flash11enable_sm90INS1_16FlashAttnFwdSm90INS1_25CollectiveMainloopFwdSm90ILi2EN4cute5tupleIJNS5_1CILi1EEES8_S8_EEENS6_IJNS7_ILi128EEESA_SA_EEELi128ENS_6half_tEfNS_4arch4Sm90ELb0ELb0ELb1ELb0ELb1ELb0ELb0ELb1ELb1ELb1ELb0ELb0EEENS1_21CollectiveEpilogueFwdISB_S9_SC_SE_Li256ELb0ELb1ELb0ELb0EEENS1_29StaticPersistentTileSchedulerILb0EEEEEEEEEvNT_6ParamsE)
	.align		4
        /*000c*/ 	.word	index@(__assertfail)
	.align		4
        /*0010*/ 	.word	index@(_ZN7cutlass13device_kernelIN5flash11enable_sm90INS1_16FlashAttnFwdSm90INS1_25CollectiveMainloopFwdSm90ILi2EN4cute5tupleIJNS5_1CILi1EEES8_S8_EEENS6_IJNS7_ILi128EEESA_SA_EEELi128ENS_6half_tEfNS_4arch4Sm90ELb0ELb0ELb1ELb1ELb1ELb0ELb0ELb1ELb1ELb1ELb0ELb0EEENS1_21CollectiveEpilogueFwdISB_S9_SC_SE_Li256ELb1ELb1ELb0ELb0EEENS1_36VarlenDynamicPersistentTileSchedulerILi128ELi128ELi256ELi128ELb0ELb1ELb1ELb0ELb1ELb1EEEEEEEEEvNT_6ParamsE)
	.align		4
        /*0014*/ 	.word	index@(__assertfail)
	.align		4
        /*0018*/ 	.word	index@(_ZN7cutlass13device_kernelIN5flash11enable_sm90INS1_16FlashAttnFwdSm90INS1_25CollectiveMainloopFwdSm90ILi2EN4cute5tupleIJNS5_1CILi1EEES8_S8_EEENS6_IJNS7_ILi128EEESA_SA_EEELi128ENS_6half_tEfNS_4arch4Sm90ELb0ELb0ELb1ELb1ELb1ELb1ELb0ELb1ELb1ELb1ELb0ELb0EEENS1_21CollectiveEpilogueFwdISB_S9_SC_SE_Li256ELb1ELb1ELb0ELb0EEENS1_36VarlenDynamicPersistentTileSchedulerILi128ELi128ELi256ELi128ELb0ELb1ELb1ELb0ELb1ELb1EEEEEEEEEvNT_6ParamsE)
	.align		4
        /*001c*/ 	.word	index@(__assertfail)
	.align		4
        /*0020*/ 	.word	index@(_ZN7cutlass13device_kernelIN5flash11enable_sm90INS1_16FlashAttnFwdSm90INS1_25CollectiveMainloopFwdSm90ILi2EN4cute5tupleIJNS5_1CILi1EEES8_S8_EEENS6_IJNS7_ILi128EEESA_SA_EEELi128ENS_6half_tEfNS_4arch4Sm90ELb0ELb1ELb1ELb0ELb1ELb0ELb0ELb1ELb1ELb1ELb0ELb0EEENS1_21CollectiveEpilogueFwdISB_S9_SC_SE_Li256ELb0ELb1ELb0ELb0EEENS1_30DynamicPersistentTileSchedulerILi256ELi128ELb0ELb1ELb1EEEEEEEEEvNT_6ParamsE)
	.align		4
        /*0024*/ 	.word	index@(__assertfail)
	.align		4
        /*0028*/ 	.word	index@(_ZN7cutlass13device_kernelIN5flash11enable_sm90INS1_16FlashAttnFwdSm90INS1_25CollectiveMainloopFwdSm90ILi2EN4cute5tupleIJNS5_1CILi1EEES8_S8_EEENS6_IJNS7_ILi128EEESA_SA_EEELi128ENS_6half_tEfNS_4arch4Sm90ELb0ELb1ELb1ELb1ELb1ELb0ELb0ELb1ELb1ELb1ELb0ELb0EEENS1_21CollectiveEpilogueFwdISB_S9_SC_SE_Li256ELb1ELb1ELb0ELb0EEENS1_36VarlenDynamicPersistentTileSchedulerILi128ELi128ELi256ELi128ELb0ELb1ELb1ELb1ELb0ELb1EEEEEEEEEvNT_6ParamsE)
	.align		4
        /*002c*/ 	.word	index@(__assertfail)
	.align		4
        /*0030*/ 	.word	index@(_ZN7cutlass13device_kernelIN5flash11enable_sm90INS1_16FlashAttnFwdSm90INS1_25CollectiveMainloopFwdSm90ILi2EN4cute5tupleIJNS5_1CILi1EEES8_S8_EEENS6_IJNS7_ILi128EEESA_SA_EEELi128ENS_6half_tEfNS_4arch4Sm90ELb0ELb1ELb1ELb1ELb1ELb1ELb0ELb1ELb1ELb1ELb0ELb0EEENS1_21CollectiveEpilogueFwdISB_S9_SC_SE_Li256ELb1ELb1ELb0ELb0EEENS1_36VarlenDynamicPersistentTileSchedulerILi128ELi128ELi256ELi128ELb0ELb1ELb1ELb1ELb0ELb1EEEEEEEEEvNT_6ParamsE)
	.align		4
        /*0034*/ 	.word	index@(__assertfail)
	.align		4
        /*0038*/ 	.word	index@(_ZN7cutlass13device_kernelIN5flash11enable_sm90INS1_16FlashAttnFwdSm90INS1_25CollectiveMainloopFwdSm90ILi2EN4cute5tupleIJNS5_1CILi1EEES8_S8_EEENS6_IJNS7_ILi128EEESA_SA_EEELi128ENS_6half_tEfNS_4arch4Sm90ELb1ELb0ELb1ELb0ELb1ELb0ELb0ELb1ELb1ELb1ELb0ELb0EEENS1_21CollectiveEpilogueFwdISB_S9_SC_SE_Li256ELb0ELb1ELb0ELb0EEENS1_30DynamicPersistentTileSchedulerILi256ELi128ELb0ELb1ELb1EEEEEEEEEvNT_6ParamsE)
	.align		4
        /*003c*/ 	.word	index@(__assertfail)
	.align		4
        /*0040*/ 	.word	index@(_ZN7cutlass13device_kernelIN5flash11enable_sm90INS1_16FlashAttnFwdSm90INS1_25CollectiveMainloopFwdSm90ILi2EN4cute5tupleIJNS5_1CILi1EEES8_S8_EEENS6_IJNS7_ILi128EEESA_SA_EEELi128ENS_6half_tEfNS_4arch4Sm90ELb1ELb0ELb1ELb1ELb1ELb0ELb0ELb1ELb1ELb1ELb0ELb0EEENS1_21CollectiveEpilogueFwdISB_S9_SC_SE_Li256ELb1ELb1ELb0ELb0EEENS1_36VarlenDynamicPersistentTileSchedulerILi128ELi128ELi256ELi128ELb0ELb1ELb1ELb1ELb1ELb1EEEEEEEEEvNT_6ParamsE)
	.align		4
        /*0044*/ 	.word	index@(__assertfail)
	.align		4
        /*0048*/ 	.word	index@(_ZN7cutlass13device_kernelIN5flash11enable_sm90INS1_16FlashAttnFwdSm90INS1_25CollectiveMainloopFwdSm90ILi2EN4cute5tupleIJNS5_1CILi1EEES8_S8_EEENS6_IJNS7_ILi128EEESA_SA_EEELi128ENS_6half_tEfNS_4arch4Sm90ELb1ELb0ELb1ELb1ELb1ELb1ELb0ELb1ELb1ELb1ELb0ELb0EEENS1_21CollectiveEpilogueFwdISB_S9_SC_SE_Li256ELb1ELb1ELb0ELb0EEENS1_36VarlenDynamicPersistentTileSchedulerILi128ELi128ELi256ELi128ELb0ELb1ELb1ELb1ELb1ELb1EEEEEEEEEvNT_6ParamsE)
	.align		4
        /*004c*/ 	.word	index@(__assertfail)
	.align		4
        /*0050*/ 	.word	0x00000000
	.align		4
        /*0054*/ 	.word	0xfffffffe
	.align		4
        /*0058*/ 	.word	0x00000000
	.align		4
        /*005c*/ 	.word	0xfffffffd
	.align		4
        /*0060*/ 	.word	0x00000000
	.align		4
        /*0064*/ 	.word	0xfffffffc


//--------------------- .nv.constant4             --------------------------
	.section	.nv.constant4,"a",@progbits
	.align	8
	.align		8
.nv.constant4:
        /*0000*/ 	.dword	__assertfail
	.align		8
        /*0008*/ 	.dword	__unnamed_1
	.align		8
        /*0010*/ 	.dword	__unnamed_2
	.align		8
        /*0018*/ 	.dword	__unnamed_3
	.align		8
        /*0020*/ 	.dword	__unnamed_4
	.align		8
        /*0028*/ 	.dword	_ZN80_INTERNAL_4a8a0d8b_44_flash_fwd_hdim128_fp16_paged_softcap_sm90_cu_b81ac279_30154cuda3std3__45__cpo5beginE
	.align		8
        /*0030*/ 	.dword	_ZN80_INTERNAL_4a8a0d8b_44_flash_fwd_hdim128_fp16_paged_softcap_sm90_cu_b81ac279_30154cuda3std3__45__cpo3endE
	.align		8
        /*0038*/ 	.dword	_ZN80_INTERNAL_4a8a0d8b_44_flash_fwd_hdim128_fp16_paged_softcap_sm90_cu_b81ac279_30154cuda3std3__45__cpo6cbeginE
	.align		8
        /*0040*/ 	.dword	_ZN80_INTERNAL_4a8a0d8b_44_flash_fwd_hdim128_fp16_paged_softcap_sm90_cu_b81ac279_30154cuda3std3__45__cpo4cendE
	.align		8
        /*0048*/ 	.dword	_ZN80_INTERNAL_4a8a0d8b_44_flash_fwd_hdim128_fp16_paged_softcap_sm90_cu_b81ac279_30154cuda3std3__482_GLOBAL__N__4a8a0d8b_44_flash_fwd_hdim128_fp16_paged_softcap_sm90_cu_b81ac279_30156ignoreE
	.align		8
        /*0050*/ 	.dword	_ZN80_INTERNAL_4a8a0d8b_44_flash_fwd_hdim128_fp16_paged_softcap_sm90_cu_b81ac279_30154cuda3std3__419piecewise_constructE
	.align		8
        /*0058*/ 	.dword	_ZN80_INTERNAL_4a8a0d8b_44_flash_fwd_hdim128_fp16_paged_softcap_sm90_cu_b81ac279_30154cuda3std3__48in_placeE
	.align		8
        /*0060*/ 	.dword	_ZN80_INTERNAL_4a8a0d8b_44_flash_fwd_hdim128_fp16_paged_softcap_sm90_cu_b81ac279_30154cuda3std6ranges3__45__cpo4swapE
	.align		8
        /*0068*/ 	.dword	_ZN80_INTERNAL_4a8a0d8b_44_flash_fwd_hdim128_fp16_paged_softcap_sm90_cu_b81ac279_30154cuda3std6ranges3__45__cpo9iter_moveE
	.align		8
        /*0070*/ 	.dword	_ZN80_INTERNAL_4a8a0d8b_44_flash_fwd_hdim128_fp16_paged_softcap_sm90_cu_b81ac279_30154cute7productE
	.align		8
        /*0078*/ 	.dword	_ZN80_INTERNAL_4a8a0d8b_44_flash_fwd_hdim128_fp16_paged_softcap_sm90_cu_b81ac279_30154cute1_E
	.align		8
        /*0080*/ 	.dword	$str$23
	.align		8
        /*0088*/ 	.dword	$str$24


//--------------------- .text._ZN7cutlass13device_kernelIN5flash11enable_sm90INS1_16FlashAttnFwdSm90INS1_25CollectiveMainloopFwdSm90ILi2EN4cute5tupleIJNS5_1CILi1EEES8_S8_EEENS6_IJNS7_ILi128EEESA_SA_EEELi128ENS_6half_tEfNS_4arch4Sm90ELb0ELb0ELb1ELb0ELb1ELb0ELb0ELb1ELb1ELb1ELb0ELb0EEENS1_21CollectiveEpilogueFwdISB_S9_SC_SE_Li256ELb0ELb1ELb0ELb0EEENS1_29StaticPersistentTileSchedulerILb0EEEEEEEEEvNT_6ParamsE --------------------------
	.section	.text._ZN7cutlass13device_kernelIN5flash11enable_sm90INS1_16FlashAttnFwdSm90INS1_25CollectiveMainloopFwdSm90ILi2EN4cute5tupleIJNS5_1CILi1EEES8_S8_EEENS6_IJNS7_ILi128EEESA_SA_EEELi128ENS_6half_tEfNS_4arch4Sm90ELb0ELb0ELb1ELb0ELb1ELb0ELb0ELb1ELb1ELb1ELb0ELb0EEENS1_21CollectiveEpilogueFwdISB_S9_SC_SE_Li256ELb0ELb1ELb0ELb0EEENS1_29StaticPersistentTileSchedulerILb0EEEEEEEEEvNT_6ParamsE,"ax",@progbits
	.align	128
.text._ZN7cutlass13device_kernelIN5flash11enable_sm90INS1_16FlashAttnFwdSm90INS1_25CollectiveMainloopFwdSm90ILi2EN4cute5tupleIJNS5_1CILi1EEES8_S8_EEENS6_IJNS7_ILi128EEESA_SA_EEELi128ENS_6half_tEfNS_4arch4Sm90ELb0ELb0ELb1ELb0ELb1ELb0ELb0ELb1ELb1ELb1ELb0ELb0EEENS1_21CollectiveEpilogueFwdISB_S9_SC_SE_Li256ELb0ELb1ELb0ELb0EEENS1_29StaticPersistentTileSchedulerILb0EEEEEEEEEvNT_6ParamsE:
        .type           _ZN7cutlass13device_kernelIN5flash11enable_sm90INS1_16FlashAttnFwdSm90INS1_25CollectiveMainloopFwdSm90ILi2EN4cute5tupleIJNS5_1CILi1EEES8_S8_EEENS6_IJNS7_ILi128EEESA_SA_EEELi128ENS_6half_tEfNS_4arch4Sm90ELb0ELb0ELb1ELb0ELb1ELb0ELb0ELb1ELb1ELb1ELb0ELb0EEENS1_21CollectiveEpilogueFwdISB_S9_SC_SE_Li256ELb0ELb1ELb0ELb0EEENS1_29StaticPersistentTileSchedulerILb0EEEEEEEEEvNT_6ParamsE,@function
        .size           _ZN7cutlass13device_kernelIN5flash11enable_sm90INS1_16FlashAttnFwdSm90INS1_25CollectiveMainloopFwdSm90ILi2EN4cute5tupleIJNS5_1CILi1EEES8_S8_EEENS6_IJNS7_ILi128EEESA_SA_EEELi128ENS_6half_tEfNS_4arch4Sm90ELb0ELb0ELb1ELb0ELb1ELb0ELb0ELb1ELb1ELb1ELb0ELb0EEENS1_21CollectiveEpilogueFwdISB_S9_SC_SE_Li256ELb0ELb1ELb0ELb0EEENS1_29StaticPersistentTileSchedulerILb0EEEEEEEEEvNT_6ParamsE,(.L_x_3478 - _ZN7cutlass13device_kernelIN5flash11enable_sm90INS1_16FlashAttnFwdSm90INS1_25CollectiveMainloopFwdSm90ILi2EN4cute5tupleIJNS5_1CILi1EEES8_S8_EEENS6_IJNS7_ILi128EEESA_SA_EEELi128ENS_6half_tEfNS_4arch4Sm90ELb0ELb0ELb1ELb0ELb1ELb0ELb0ELb1ELb1ELb1ELb0ELb0EEENS1_21CollectiveEpilogueFwdISB_S9_SC_SE_Li256ELb0ELb1ELb0ELb0EEENS1_29StaticPersistentTileSchedulerILb0EEEEEEEEEvNT_6ParamsE)
        .other          _ZN7cutlass13device_kernelIN5flash11enable_sm90INS1_16FlashAttnFwdSm90INS1_25CollectiveMainloopFwdSm90ILi2EN4cute5tupleIJNS5_1CILi1EEES8_S8_EEENS6_IJNS7_ILi128EEESA_SA_EEELi128ENS_6half_tEfNS_4arch4Sm90ELb0ELb0ELb1ELb0ELb1ELb0ELb0ELb1ELb1ELb1ELb0ELb0EEENS1_21CollectiveEpilogueFwdISB_S9_SC_SE_Li256ELb0ELb1ELb0ELb0EEENS1_29StaticPersistentTileSchedulerILb0EEEEEEEEEvNT_6ParamsE,@"STO_CUDA_ENTRY STV_DEFAULT"
_ZN7cutlass13device_kernelIN5flash11enable_sm90INS1_16FlashAttnFwdSm90INS1_25CollectiveMainloopFwdSm90ILi2EN4cute5tupleIJNS5_1CILi1EEES8_S8_EEENS6_IJNS7_ILi128EEESA_SA_EEELi128ENS_6half_tEfNS_4arch4Sm90ELb0ELb0ELb1ELb0ELb1ELb0ELb0ELb1ELb1ELb1ELb0ELb0EEENS1_21CollectiveEpilogueFwdISB_S9_SC_SE_Li256ELb0ELb1ELb0ELb0EEENS1_29StaticPersistentTileSchedulerILb0EEEEEEEEEvNT_6ParamsE:
[----:B------:R-:W0:Y:S01]  /*0000*/  LDC R1, c[0x0][0x28] ;  /* 0x00000a00ff017b82 */ /* 0x000e220000000800 */
[----:B------:R-:W1:Y:S01]  /*0010*/  S2R R5, SR_TID.X ;  /* 0x0000000000057919 */ /* 0x000e620000002100 */
[----:B------:R-:W-:Y:S01]  /*0020*/  ELECT P0, URZ, PT ;  /* 0x00000000003f782f */ /* 0x000fe20003800000 */
[----:B------:R-:W-:Y:S01]  /*0030*/  UMOV UR4, 0x80 ;  /* 0x0000008000047882 */ /* 0x000fe20000000000 */
[----:B------:R-:W-:Y:S01]  /*0040*/  UMOV UR7, 0x100 ;  /* 0x0000010000077882 */ /* 0x000fe20000000000 */
[----:B-1----:R-:W-:-:S05]  /*0050*/  SHF.R.U32.HI R0, RZ, 0x5, R5 ;  /* 0x00000005ff007819 */ /* 0x002fca0000011605 */
[----:B------:R-:W1:Y:S02]  /*0060*/  SHFL.IDX PT, R2, R0, RZ, 0x1f ;  /* 0x00001fff00027589 */ /* 0x000e6400000e0000 */
[C---:B-1----:R-:W-:Y:S02]  /*0070*/  ISETP.NE.OR P0, PT, R2.reuse, RZ, !P0 ;  /* 0x000000ff0200720c */ /* 0x042fe40004705670 */
[----:B------:R-:W-:Y:S02]  /*0080*/  ISETP.NE.AND P1, PT, R2, RZ, PT ;  /* 0x000000ff0200720c */ /* 0x000fe40003f25270 */
[----:B------:R-:W-:-:S05]  /*0090*/  SHF.R.U32.HI R2, RZ, 0x7, R5 ;  /* 0x00000007ff027819 */ /* 0x000fca0000011605 */
[----:B------:R1:W2:Y:S04]  /*00a0*/  SHFL.IDX PT, R4, R2, RZ, 0x1f ;  /* 0x00001fff02047589 */ /* 0x0002a800000e0000 */
[----:B------:R-:W-:Y:S01]  /*00b0*/  VOTEU.ALL UP0, P0 ;  /* 0x00000000003f7886 */ /* 0x000fe20000000000 */
[----:B------:R-:W-:-:S04]  /*00c0*/  VOTEU.ALL UP1, P0 ;  /* 0x00000000003f7886 */ /* 0x000fc80000020000 */
[----:B------:R-:W3:Y:S01]  /*00d0*/  @!UP0 S2UR UR8, SR_CgaCtaId ;  /* 0x00000000000889c3 */ /* 0x000ee20000008800 */
[----:B------:R-:W-:Y:S01]  /*00e0*/  @!UP0 UMOV UR6, 0x400 ;  /* 0x0000040000068882 */ /* 0x000fe20000000000 */
[----:B------:R-:W-:-:S04]  /*00f0*/  @!UP0 UIADD3 UR4, -UR4, 0x100000, URZ ;  /* 0x0010000004048890 */ /* 0x000fc8000fffe13f */
[----:B------:R-:W-:Y:S02]  /*0100*/  @!UP0 USHF.L.U32 UR5, UR4, 0xb, URZ ;  /* 0x0000000b04058899 */ /* 0x000fe4000800063f */
[----:B------:R-:W-:Y:S02]  /*0110*/  @!UP0 USHF.L.U32 UR4, UR4, 0x1, URZ ;  /* 0x0000000104048899 */ /* 0x000fe4000800063f */
[----:B---3--:R-:W-:Y:S02]  /*0120*/  @!UP0 ULEA UR8, UR8, UR6, 0x18 ;  /* 0x0000000608088291 */ /* 0x008fe4000f8ec03f */
[----:B------:R-:W-:-:S04]  /*0130*/  @!UP0 UIADD3 UR6, -UR7, 0x100000, URZ ;  /* 0x0010000007068890 */ /* 0x000fc8000fffe13f */
[----:B------:R-:W-:Y:S02]  /*0140*/  @!UP0 USHF.L.U32 UR7, UR6, 0xb, URZ ;  /* 0x0000000b06078899 */ /* 0x000fe4000800063f */
[----:B------:R-:W-:Y:S01]  /*0150*/  @!UP0 USHF.L.U32 UR6, UR6, 0x1, URZ ;  /* 0x0000000106068899 */ /* 0x000fe2000800063f */
[----:B------:R-:W-:-:S05]  /*0160*/  VOTEU.ALL UP0, P0 ;  /* 0x00000000003f7886 */ /* 0x000fca0000000000 */
[----:B------:R1:W3:Y:S06]  /*0170*/  @!UP0 SYNCS.EXCH.64 URZ, [UR8+0x28800], UR4 ;  /* 0x02880004083f85b2 */ /* 0x0002ec0008000100 */
[----:B------:R1:W4:Y:S02]  /*0180*/  @!UP1 SYNCS.EXCH.64 URZ, [UR8+0x28820], UR6 ;  /* 0x02882006083f95b2 */ /* 0x0003240008000100 */
[----:B012---:R-:W-:Y:S05]  /*0190*/  @P1 BRA `(.L_x_0) ;  /* 0x0000000000481947 */ /* 0x007fea0003800000 */
[----:B------:R-:W0:Y:S01]  /*01a0*/  S2UR UR5, SR_CgaCtaId ;  /* 0x00000000000579c3 */ /* 0x000e220000008800 */
[----:B------:R-:W-:Y:S01]  /*01b0*/  UMOV UR4, 0x400 ;  /* 0x0000040000047882 */ /* 0x000fe20000000000 */
[----:B------:R-:W-:Y:S01]  /*01c0*/  UMOV UR6, 0x80 ;  /* 0x0000008000067882 */ /* 0x000fe20000000000 */
[----:B------:R-:W-:Y:S01]  /*01d0*/  UMOV UR7, 0x100 ;  /* 0x0000010000077882 */ /* 0x000fe20000000000 */
[----:B------:R-:W-:Y:S01]  /*01e0*/  ELECT P0, URZ, PT ;  /* 0x00000000003f782f */ /* 0x000fe20003800000 */
[----:B0-----:R-:W-:Y:S02]  /*01f0*/  ULEA UR8, UR5, UR4, 0x18 ;  /* 0x0000000405087291 */ /* 0x001fe4000f8ec03f */
[----:B------:R-:W-:-:S04]  /*0200*/  UIADD3 UR4, -UR6, 0x100000, URZ ;  /* 0x0010000006047890 */ /* 0x000fc8000fffe13f */
[----:B------:R-:W-:Y:S02]  /*0210*/  USHF.L.U32 UR5, UR4, 0xb, URZ ;  /* 0x0000000b04057899 */ /* 0x000fe4000800063f */
[----:B------:R-:W-:Y:S02]  /*0220*/  USHF.L.U32 UR4, UR4, 0x1, URZ ;  /* 0x0000000104047899 */ /* 0x000fe4000800063f */
[----:B------:R-:W-:-:S04]  /*0230*/  UIADD3 UR6, -UR7, 0x100000, URZ ;  /* 0x0010000007067890 */ /* 0x000fc8000fffe13f */
[----:B------:R-:W-:Y:S02]  /*0240*/  USHF.L.U32 UR7, UR6, 0xb, URZ ;  /* 0x0000000b06077899 */ /* 0x000fe4000800063f */
[----:B------:R-:W-:Y:S01]  /*0250*/  USHF.L.U32 UR6, UR6, 0x1, URZ ;  /* 0x0000000106067899 */ /* 0x000fe2000800063f */
[----:B------:R-:W0:Y:S03]  /*0260*/  FENCE.VIEW.ASYNC.S ;  /* 0x00000000000073c6 */ /* 0x000e260000000000 */
[----:B0-----:R0:W1:Y:S08]  /*0270*/  SYNCS.EXCH.64 URZ, [UR8+0x28830], UR4 ;  /* 0x02883004083f75b2 */ /* 0x0010700008000100 */
[----:B------:R0:W2:Y:S01]  /*0280*/  SYNCS.EXCH.64 URZ, [UR8+0x28840], UR6 ;  /* 0x02884006083f75b2 */ /* 0x0000a20008000100 */
[----:B------:R0:W0:Y:S01]  /*0290*/  SYNCS.EXCH.64 URZ, [UR8+0x28838], UR4 ;  /* 0x02883804083f75b2 */ /* 0x0000220008000100 */
[----:B------:R0:W0:Y:S01]  /*02a0*/  SYNCS.EXCH.64 URZ, [UR8+0x28848], UR6 ;  /* 0x02884806083f75b2 */ /* 0x0000220008000100 */
[----:B------:R-:W-:Y:S01]  /*02b0*/  NOP ;  /* 0x0000000000007918 */ /* 0x000fe20000000000 */
.L_x_0:
[----:B------:R-:W5:Y:S01]  /*02c0*/  SHFL.IDX PT, R3, R0, RZ, 0x1f ;  /* 0x00001fff00037589 */ /* 0x000f6200000e0000 */
[----:B------:R-:W-:Y:S01]  /*02d0*/  NOP ;  /* 0x0000000000007918 */ /* 0x000fe20000000000 */
[----:B-----5:R-:W-:-:S13]  /*02e0*/  ISETP.NE.AND P0, PT, R3, RZ, PT ;  /* 0x000000ff0300720c */ /* 0x020fda0003f05270 */
[----:B------:R-:W-:Y:S05]  /*02f0*/  @P0 BRA `(.L_x_1) ;  /* 0x0000000000480947 */ /* 0x000fea0003800000 */
[----:B0-----:R-:W0:Y:S01]  /*0300*/  S2UR UR5, SR_CgaCtaId ;  /* 0x00000000000579c3 */ /* 0x001e220000008800 */
        /* <DEDUP_REMOVED lines=12> */
[----:B0-----:R0:W0:Y:S08]  /*03d0*/  SYNCS.EXCH.64 URZ, [UR8+0x28850], UR4 ;  /* 0x02885004083f75b2 */ /* 0x0010300008000100 */
[----:B------:R0:W0:Y:S01]  /*03e0*/  SYNCS.EXCH.64 URZ, [UR8+0x28860], UR6 ;  /* 0x02886006083f75b2 */ /* 0x0000220008000100 */
[----:B------:R0:W0:Y:S01]  /*03f0*/  SYNCS.EXCH.64 URZ, [UR8+0x28858], UR4 ;  /* 0x02885804083f75b2 */ /* 0x0000220008000100 */
[----:B------:R0:W0:Y:S01]  /*0400*/  SYNCS.EXCH.64 URZ, [UR8+0x28868], UR6 ;  /* 0x02886806083f75b2 */ /* 0x0000220008000100 */
[----:B------:R-:W-:Y:S01]  /*0410*/  NOP ;  /* 0x0000000000007918 */ /* 0x000fe20000000000 */
.L_x_1:
[----:B------:R-:W5:Y:S01]  /*0420*/  SHFL.IDX PT, R3, R0, RZ, 0x1f ;  /* 0x00001fff00037589 */ /* 0x000f6200000e0000 */
[----:B------:R-:W-:Y:S01]  /*0430*/  NOP ;  /* 0x0000000000007918 */ /* 0x000fe20000000000 */
[----:B-----5:R-:W-:-:S13]  /*0440*/  ISETP.NE.AND P0, PT, R3, RZ, PT ;  /* 0x000000ff0300720c */ /* 0x020fda0003f05270 */
[----:B------:R-:W-:Y:S05]  /*0450*/  @P0 BRA `(.L_x_2) ;  /* 0x0000000000380947 */ /* 0x000fea0003800000 */
[----:B0-----:R-:W0:Y:S01]  /*0460*/  S2UR UR5, SR_CgaCtaId ;  /* 0x00000000000579c3 */ /* 0x001e220000008800 */
[----:B------:R-:W-:Y:S01]  /*0470*/  UMOV UR4, 0x400 ;  /* 0x0000040000047882 */ /* 0x000fe20000000000 */
[----:B------:R-:W-:Y:S01]  /*0480*/  UMOV UR7, 0x80 ;  /* 0x0000008000077882 */ /* 0x000fe20000000000 */
[----:B------:R-:W-:Y:S01]  /*0490*/  ELECT P0, URZ, PT ;  /* 0x00000000003f782f */ /* 0x000fe20003800000 */
[----:B0-----:R-:W-:Y:S02]  /*04a0*/  ULEA UR6, UR5, UR4, 0x18 ;  /* 0x0000000405067291 */ /* 0x001fe4000f8ec03f */
[----:B------:R-:W-:-:S04]  /*04b0*/  UIADD3 UR4, -UR7, 0x100000, URZ ;  /* 0x0010000007047890 */ /* 0x000fc8000fffe13f */
[----:B------:R-:W-:Y:S02]  /*04c0*/  USHF.L.U32 UR5, UR4, 0xb, URZ ;  /* 0x0000000b04057899 */ /* 0x000fe4000800063f */
[----:B------:R-:W-:Y:S01]  /*04d0*/  USHF.L.U32 UR4, UR4, 0x1, URZ ;  /* 0x0000000104047899 */ /* 0x000fe2000800063f */
[----:B------:R-:W0:Y:S11]  /*04e0*/  FENCE.VIEW.ASYNC.S ;  /* 0x00000000000073c6 */ /* 0x000e360000000000 */
[----:B0-----:R0:W0:Y:S01]  /*04f0*/  SYNCS.EXCH.64 URZ, [UR6+0x28870], UR4 ;  /* 0x02887004063f75b2 */ /* 0x0010220008000100 */
[----:B------:R0:W0:Y:S01]  /*0500*/  SYNCS.EXCH.64 URZ, [UR6+0x28880], UR4 ;  /* 0x02888004063f75b2 */ /* 0x0000220008000100 */
[----:B------:R0:W0:Y:S01]  /*0510*/  SYNCS.EXCH.64 URZ, [UR6+0x28878], UR4 ;  /* 0x02887804063f75b2 */ /* 0x0000220008000100 */
[----:B------:R0:W0:Y:S01]  /*0520*/  SYNCS.EXCH.64 URZ, [UR6+0x28888], UR4 ;  /* 0x02888804063f75b2 */ /* 0x0000220008000100 */
[----:B------:R-:W-:Y:S01]  /*0530*/  NOP ;  /* 0x0000000000007918 */ /* 0x000fe20000000000 */
.L_x_2:
        /* <DEDUP_REMOVED lines=22> */
.L_x_3:
[----:B------:R-:W5:Y:S01]  /*06a0*/  SHFL.IDX PT, R3, R0, RZ, 0x1f ;  /* 0x00001fff00037589 */ /* 0x000f6200000e0000 */
[----:B------:R-:W-:Y:S01]  /*06b0*/  R2UR UR9, R4 ;  /* 0x00000000040972ca */ /* 0x000fe200000e0000 */
        /* <DEDUP_REMOVED lines=21> */
.L_x_4:
[----:B------:R-:W-:Y:S01]  /*0810*/  UISETP.NE.AND UP0, UPT, UR9, URZ, UPT ;  /* 0x0000003f0900728c */ /* 0x000fe2000bf05270 */
[----:B------:R-:W-:Y:S01]  /*0820*/  NOP ;  /* 0x0000000000007918 */ /* 0x000fe20000000000 */
[----:B------:R-:W-:Y:S01]  /*0830*/  UMOV UR36, 0x1 ;  /* 0x0000000100247882 */ /* 0x000fe20000000000 */
[----:B------:R-:W-:Y:S01]  /*0840*/  ULDC.64 UR48, c[0x0][0x208] ;  /* 0x0000820000307ab9 */ /* 0x000fe20000000a00 */
[----:B------:R-:W-:Y:S01]  /*0850*/  USEL UR36, UR36, 0x2, !UP0 ;  /* 0x0000000224247887 */ /* 0x000fe2000c000000 */
[----:B01234-:R-:W-:Y:S01]  /*0860*/  BAR.SYNC.DEFER_BLOCKING 0x0 ;  /* 0x0000000000007b1d */ /* 0x01ffe20000010000 */
[----:B------:R-:W-:-:S13]  /*0870*/  PLOP3.LUT P0, PT, PT, PT, UP0, 0x80, 0x0 ;  /* 0x000000000000781c */ /* 0x000fda0003f0f008 */
[----:B------:R-:W-:Y:S05]  /*0880*/  @!P0 BRA `(.L_x_5) ;  /* 0x0000007800648947 */ /* 0x000fea0003800000 */
.L_x_6:
[----:B------:R-:W-:-:S08]  /*0890*/  NOP ;  /* 0x0000000000007918 */ /* 0x000fd00000000000 */
[----:B------:R-:W0:Y:S02]  /*08a0*/  USETMAXREG.TRY_ALLOC.CTAPOOL UP0, 0xe8 ;  /* 0x000000e8000079c8 */ /* 0x000e240008000600 */
[----:B0-----:R-:W-:-:S13]  /*08b0*/  PLOP3.LUT P0, PT, PT, PT, UP0, 0x80, 0x0 ;  /* 0x000000000000781c */ /* 0x001fda0003f0f008 */
[----:B------:R-:W-:Y:S05]  /*08c0*/  @!P0 BRA `(.L_x_6) ;  /* 0xfffffffc00f08947 */ /* 0x000fea000383ffff */
[----:B------:R-:W-:Y:S01]  /*08d0*/  LOP3.LUT R0, R5, 0xffffff80, RZ, 0xc0, !PT ;  /* 0xffffff8005007812 */ /* 0x000fe200078ec0ff */
[----:B------:R-:W0:Y:S08]  /*08e0*/  S2UR UR41, SR_CTAID.X ;  /* 0x00000000002979c3 */ /* 0x000e300000002500 */
[----:B------:R-:W-:Y:S06]  /*08f0*/  BAR.ARV 0x8, 0x180 ;  /* 0x0206000000007b1d */ /* 0x000fec0000002000 */
[----:B------:R-:W-:-:S02]  /*0900*/  ISETP.NE.AND P0, PT, R0, 0x80, PT ;  /* 0x000000800000780c */ /* 0x000fc40003f05270 */
[----:B------:R-:W0:Y:S11]  /*0910*/  LDC R0, c[0x0][0xc34] ;  /* 0x00030d00ff007b82 */ /* 0x000e360000000800 */
[----:B------:R-:W-:Y:S06]  /*0920*/  @!P0 BAR.ARV 0x9, 0x100 ;  /* 0x0244000000008b1d */ /* 0x000fec0000002000 */
[----:B0-----:R-:W-:-:S13]  /*0930*/  ISETP.LE.AND P0, PT, R0, UR41, PT ;  /* 0x0000002900007c0c */ /* 0x001fda000bf03270 */
[----:B------:R-:W-:Y:S05]  /*0940*/  @P0 EXIT ;  /* 0x000000000000094d */ /* 0x000fea0003800000 */
[----:B------:R-:W-:Y:S01]  /*0950*/  VIADD R153, R5, 0xffffff80 ;  /* 0xffffff8005997836 */ /* 0x000fe20000000000 */
[----:B------:R-:W-:Y:S01]  /*0960*/  ULOP3.LUT UR46, UR36, 0x1, URZ, 0xfc, !UPT ;  /* 0x00000001242e7892 */ /* 0x000fe2000f8efc3f */
[----:B------:R-:W-:Y:S01]  /*0970*/  UMOV UR45, URZ ;  /* 0x0000003f002d7c82 */ /* 0x000fe20008000000 */
[----:B------:R-:W-:Y:S02]  /*0980*/  UMOV UR44, URZ ;  /* 0x0000003f002c7c82 */ /* 0x000fe40008000000 */
[----:B------:R-:W-:Y:S01]  /*0990*/  SHF.R.S32.HI R0, RZ, 0x1f, R153 ;  /* 0x0000001fff007819 */ /* 0x000fe20000011499 */
[----:B------:R-:W-:-:S03]  /*09a0*/  UMOV UR43, URZ ;  /* 0x0000003f002b7c82 */ /* 0x000fc60008000000 */
[CC--:B------:R-:W-:Y:S02]  /*09b0*/  LEA.HI R4, R0.reuse, R153.reuse, RZ, 0x7 ;  /* 0x0000009900047211 */ /* 0x0c0fe400078f38ff */
[-C--:B------:R-:W-:Y:S02]  /*09c0*/  LEA.HI R3, R0, R153.reuse, RZ, 0x5 ;  /* 0x0000009900037211 */ /* 0x080fe400078f28ff */
[----:B------:R-:W-:Y:S02]  /*09d0*/  LOP3.LUT R154, R4, 0xffffff80, RZ, 0xc0, !PT ;  /* 0xffffff80049a7812 */ /* 0x000fe400078ec0ff */
[CC--:B------:R-:W-:Y:S01]  /*09e0*/  LEA.HI R6, R0.reuse, R153.reuse, RZ, 0x4 ;  /* 0x0000009900067211 */ /* 0x0c0fe200078f20ff */
[----:B------:R-:W-:Y:S01]  /*09f0*/  IMAD.SHL.U32 R3, R3, 0x20, RZ ;  /* 0x0000002003037824 */ /* 0x000fe200078e00ff */
[----:B------:R-:W-:Y:S01]  /*0a00*/  LEA.HI R10, R0, R153, RZ, 0x2 ;  /* 0x00000099000a7211 */ /* 0x000fe200078f10ff */
[----:B------:R-:W-:Y:S01]  /*0a10*/  IMAD.IADD R154, R153, 0x1, -R154 ;  /* 0x00000001999a7824 */ /* 0x000fe200078e0a9a */
[----:B------:R-:W-:-:S02]  /*0a20*/  LOP3.LUT R8, R6, 0x3fffff0, RZ, 0xc0, !PT ;  /* 0x03fffff006087812 */ /* 0x000fc400078ec0ff */
[----:B------:R-:W-:Y:S02]  /*0a30*/  LOP3.LUT R9, R3, 0xfffffc00, RZ, 0xc0, !PT ;  /* 0xfffffc0003097812 */ /* 0x000fe400078ec0ff */
[----:B------:R-:W-:Y:S02]  /*0a40*/  SHF.R.S32.HI R3, RZ, 0x1f, R154 ;  /* 0x0000001fff037819 */ /* 0x000fe4000001149a */
[----:B------:R-:W-:Y:S02]  /*0a50*/  IADD3 R8, R153, -R8, RZ ;  /* 0x8000000899087210 */ /* 0x000fe40007ffe0ff */
[----:B------:R-:W-:Y:S02]  /*0a60*/  LEA.HI R5, R3, R154, RZ, 0x2 ;  /* 0x0000009a03057211 */ /* 0x000fe400078f10ff */
[----:B------:R-:W-:Y:S01]  /*0a70*/  SHF.R.S32.HI R7, RZ, 0x4, R6 ;  /* 0x00000004ff077819 */ /* 0x000fe20000011406 */
[----:B------:R-:W-:Y:S01]  /*0a80*/  IMAD R9, R8, 0x40, R9 ;  /* 0x0000004008097824 */ /* 0x000fe200078e0209 */
[----:B------:R-:W-:-:S02]  /*0a90*/  SHF.R.S32.HI R8, RZ, 0x2, R5 ;  /* 0x00000002ff087819 */ /* 0x000fc40000011405 */
[----:B------:R-:W-:Y:S02]  /*0aa0*/  SHF.R.S32.HI R11, RZ, 0x1f, R5 ;  /* 0x0000001fff0b7819 */ /* 0x000fe40000011405 */
[----:B------:R-:W-:Y:S02]  /*0ab0*/  LOP3.LUT R10, R10, 0xfffffffc, RZ, 0xc0, !PT ;  /* 0xfffffffc0a0a7812 */ /* 0x000fe400078ec0ff */
[----:B------:R-:W-:Y:S02]  /*0ac0*/  LEA.HI R17, R0, R153, RZ, 0x3 ;  /* 0x0000009900117211 */ /* 0x000fe400078f18ff */
[----:B------:R-:W-:Y:S01]  /*0ad0*/  LEA.HI R11, R11, R8, RZ, 0x3 ;  /* 0x000000080b0b7211 */ /* 0x000fe200078f18ff */
[----:B------:R-:W-:Y:S01]  /*0ae0*/  IMAD.IADD R10, R153, 0x1, -R10 ;  /* 0x00000001990a7824 */ /* 0x000fe200078e0a0a */
[----:B------:R-:W-:Y:S02]  /*0af0*/  SHF.R.S32.HI R23, RZ, 0x7, R4 ;  /* 0x00000007ff177819 */ /* 0x000fe40000011404 */
[----:B------:R-:W-:-:S02]  /*0b00*/  LEA.HI R6, R6, R7, RZ, 0x1 ;  /* 0x0000000706067211 */ /* 0x000fc400078f08ff */
[----:B------:R-:W-:Y:S02]  /*0b10*/  LOP3.LUT R0, R17, 0xfffffff8, RZ, 0xc0, !PT ;  /* 0xfffffff811007812 */ /* 0x000fe400078ec0ff */
[----:B------:R-:W-:Y:S02]  /*0b20*/  LOP3.LUT R11, R11, 0xfffffff8, RZ, 0xc0, !PT ;  /* 0xfffffff80b0b7812 */ /* 0x000fe400078ec0ff */
[----:B------:R-:W-:Y:S02]  /*0b30*/  LEA.HI R3, R3, R154, RZ, 0x5 ;  /* 0x0000009a03037211 */ /* 0x000fe400078f28ff */
[----:B------:R-:W-:Y:S01]  /*0b40*/  LEA.HI R4, R4, R23, RZ, 0x1 ;  /* 0x0000001704047211 */ /* 0x000fe200078f08ff */
[----:B------:R-:W-:Y:S01]  /*0b50*/  IMAD.IADD R8, R8, 0x1, -R11 ;  /* 0x0000000108087824 */ /* 0x000fe200078e0a0b */
[----:B------:R-:W-:Y:S02]  /*0b60*/  LOP3.LUT R6, R6, 0x1ffffffe, RZ, 0xc0, !PT ;  /* 0x1ffffffe06067812 */ /* 0x000fe400078ec0ff */
[----:B------:R-:W-:-:S02]  /*0b70*/  IADD3 R153, R153, -R0, RZ ;  /* 0x8000000099997210 */ /* 0x000fc40007ffe0ff */
[----:B------:R-:W-:Y:S01]  /*0b80*/  LEA.HI R0, R10, R10, RZ, 0x1 ;  /* 0x0000000a0a007211 */ /* 0x000fe200078f08ff */
[----:B------:R-:W-:Y:S01]  /*0b90*/  IMAD.IADD R6, R7, 0x1, -R6 ;  /* 0x0000000107067824 */ /* 0x000fe200078e0a06 */
[----:B------:R-:W-:Y:S02]  /*0ba0*/  SHF.R.S32.HI R3, RZ, 0x5, R3 ;  /* 0x00000005ff037819 */ /* 0x000fe40000011403 */
[----:B------:R-:W-:Y:S01]  /*0bb0*/  LOP3.LUT R4, R4, 0x3fffffe, RZ, 0xc0, !PT ;  /* 0x03fffffe04047812 */ /* 0x000fe200078ec0ff */
[----:B------:R-:W-:Y:S01]  /*0bc0*/  IMAD R152, R6, 0x8, R9 ;  /* 0x0000000806987824 */ /* 0x000fe200078e0209 */
[----:B------:R-:W-:Y:S01]  /*0bd0*/  SHF.L.U32 R22, R153, 0x3, RZ ;  /* 0x0000000399167819 */ /* 0x000fe200000006ff */
[----:B------:R-:W-:Y:S01]  /*0be0*/  IMAD R3, R3, 0x10, R8 ;  /* 0x0000001003037824 */ /* 0x000fe200078e0208 */
[----:B------:R-:W-:Y:S01]  /*0bf0*/  LOP3.LUT R5, R5, 0x7ffffffc, RZ, 0xc0, !PT ;  /* 0x7ffffffc05057812 */ /* 0x000fe200078ec0ff */
[----:B------:R-:W-:Y:S01]  /*0c00*/  IMAD.IADD R4, R23, 0x1, -R4 ;  /* 0x0000000117047824 */ /* 0x000fe200078e0a04 */
[----:B------:R-:W-:Y:S01]  /*0c10*/  LOP3.LUT R7, R0, 0x1ffffffe, RZ, 0xc0, !PT ;  /* 0x1ffffffe00077812 */ /* 0x000fe200078ec0ff */
[----:B------:R-:W-:Y:S01]  /*0c20*/  VIADD R18, R22, 0x40 ;  /* 0x0000004016127836 */ /* 0x000fe20000000000 */
[----:B------:R-:W-:Y:S01]  /*0c30*/  IADD3 R5, R154, -R5, RZ ;  /* 0x800000059a057210 */ /* 0x000fe20007ffe0ff */
[----:B------:R-:W-:Y:S01]  /*0c40*/  IMAD.MOV.U32 R6, RZ, RZ, -0x2 ;  /* 0xfffffffeff067424 */ /* 0x000fe200078e00ff */
[----:B------:R-:W-:Y:S01]  /*0c50*/  SHF.R.S32.HI R17, RZ, 0x3, R17 ;  /* 0x00000003ff117819 */ /* 0x000fe20000011411 */
[----:B------:R-:W-:Y:S01]  /*0c60*/  IMAD.IADD R16, R10, 0x1, -R7 ;  /* 0x000000010a107824 */ /* 0x000fe200078e0a07 */
[----:B------:R-:W-:Y:S01]  /*0c70*/  SHF.R.S32.HI R188, RZ, 0x1f, R18 ;  /* 0x0000001fffbc7819 */ /* 0x000fe20000011412 */
[----:B------:R-:W-:-:S02]  /*0c80*/  IMAD R19, R4, 0x40, R3 ;  /* 0x0000004004137824 */ /* 0x000fc400078e0203 */
[----:B------:R-:W-:Y:S02]  /*0c90*/  IMAD R155, R5, R6, 0x80 ;  /* 0x00000080059b7424 */ /* 0x000fe400078e0206 */
[----:B------:R-:W-:-:S07]  /*0ca0*/  IMAD R16, R16, 0x8, R19 ;  /* 0x0000000810107824 */ /* 0x000fce00078e0213 */
.L_x_39:
[----:B------:R-:W0:Y:S01]  /*0cb0*/  SHFL.IDX PT, R0, R23, RZ, 0x1f ;  /* 0x00001fff17007589 */ /* 0x000e2200000e0000 */
[----:B-1----:R-:W1:Y:S01]  /*0cc0*/  S2UR UR37, SR_CgaCtaId ;  /* 0x00000000002579c3 */ /* 0x002e620000008800 */
[----:B------:R-:W-:Y:S01]  /*0cd0*/  ULDC UR4, c[0x0][0xc38] ;  /* 0x00030e0000047ab9 */ /* 0x000fe20000000800 */
[----:B------:R-:W-:Y:S01]  /*0ce0*/  UMOV UR42, UR41 ;  /* 0x00000029002a7c82 */ /* 0x000fe20008000000 */
[----:B------:R-:W-:Y:S01]  /*0cf0*/  UISETP.NE.AND UP0, UPT, UR4, 0x1, UPT ;  /* 0x000000010400788c */ /* 0x000fe2000bf05270 */
[----:B------:R-:W-:Y:S02]  /*0d00*/  ULDC.64 UR8, c[0x0][0x418] ;  /* 0x0001060000087ab9 */ /* 0x000fe40000000a00 */
[----:B------:R-:W-:Y:S01]  /*0d10*/  ULDC UR4, c[0x0][0xc44] ;  /* 0x0003110000047ab9 */ /* 0x000fe20000000800 */
[----:B------:R-:W-:Y:S01]  /*0d20*/  UMOV UR39, 0x400 ;  /* 0x0000040000277882 */ /* 0x000fe20000000000 */
[----:B------:R-:W-:Y:S01]  /*0d30*/  UISETP.NE.AND UP1, UPT, UR4, 0x1, UPT ;  /* 0x000000010400788c */ /* 0x000fe2000bf25270 */
[----:B------:R-:W-:-:S05]  /*0d40*/  ULDC UR50, c[0x0][0x424] ;  /* 0x0001090000327ab9 */ /* 0x000fca0000000800 */
[----:B------:R-:W-:Y:S01]  /*0d50*/  @UP0 ULDC UR4, c[0x0][0xc3c] ;  /* 0x00030f0000040ab9 */ /* 0x000fe20000000800 */
[----:B------:R-:W-:Y:S01]  /*0d60*/  @UP0 ULDC UR6, c[0x0][0xc40] ;  /* 0x0003100000060ab9 */ /* 0x000fe20000000800 */
[----:B------:R-:W-:-:S04]  /*0d70*/  UIMAD.WIDE.U32 UR4, UR41, UR4, URZ ;  /* 0x00000004290472a5 */ /* 0x000fc8000f8e003f */
[----:B------:R-:W-:Y:S02]  /*0d80*/  @UP0 USHF.R.U32.HI UR42, URZ, UR6, UR5 ;  /* 0x000000063f2a0299 */ /* 0x000fe40008011605 */
[----:B------:R-:W-:Y:S01]  /*0d90*/  UISETP.NE.U32.AND UP0, UPT, UR8, URZ, UPT ;  /* 0x0000003f0800728c */ /* 0x000fe2000bf05070 */
[----:B0-----:R-:W-:Y:S01]  /*0da0*/  R2UR UR38, R0 ;  /* 0x00000000002672ca */ /* 0x001fe200000e0000 */
[----:B------:R-:W-:Y:S01]  /*0db0*/  @UP1 ULDC.64 UR6, c[0x0][0xc48] ;  /* 0x0003120000061ab9 */ /* 0x000fe20000000a00 */
[----:B-1----:R-:W-:Y:S02]  /*0dc0*/  ULEA UR39, UR37, UR39, 0x18 ;  /* 0x0000002725277291 */ /* 0x002fe4000f8ec03f */
[----:B------:R-:W-:Y:S02]  /*0dd0*/  UIMAD.WIDE.U32 UR4, UR42, UR6, URZ ;  /* 0x000000062a0472a5 */ /* 0x000fe4000f8e003f */
[----:B------:R-:W-:Y:S02]  /*0de0*/  UISETP.NE.AND.EX UP0, UPT, UR9, URZ, UPT, UP0 ;  /* 0x0000003f0900728c */ /* 0x000fe4000bf05300 */
[----:B------:R-:W-:Y:S01]  /*0df0*/  UIADD3 UR6, UR39, 0x10400, URZ ;  /* 0x0001040027067890 */ /* 0x000fe2000fffe03f */
[----:B------:R-:W-:Y:S01]  /*0e00*/  UMOV UR40, UR42 ;  /* 0x0000002a00287c82 */ /* 0x000fe20008000000 */
[----:B------:R-:W-:-:S03]  /*0e10*/  USEL UR50, UR50, 0x1, UP0 ;  /* 0x0000000132327887 */ /* 0x000fc60008000000 */
[----:B------:R-:W-:Y:S02]  /*0e20*/  ULEA.HI UR4, UR38, UR38, URZ, 0x1 ;  /* 0x0000002626047291 */ /* 0x000fe4000f8f083f */
[----:B------:R-:W-:Y:S02]  /*0e30*/  @UP1 USHF.R.U32.HI UR40, URZ, UR7, UR5 ;  /* 0x000000073f281299 */ /* 0x000fe40008011605 */
[----:B------:R-:W-:Y:S01]  /*0e40*/  ULOP3.LUT UP0, URZ, UR6, 0x3ff, URZ, 0xc0, !UPT ;  /* 0x000003ff063f7892 */ /* 0x000fe2000f80c03f */
[----:B------:R-:W-:Y:S01]  /*0e50*/  ULDC UR5, c[0x0][0x2f0] ;  /* 0x0000bc0000057ab9 */ /* 0x000fe20000000800 */
[----:B------:R-:W-:Y:S02]  /*0e60*/  ULOP3.LUT UR4, UR4, 0x1e, URZ, 0xc0, !UPT ;  /* 0x0000001e04047892 */ /* 0x000fe4000f8ec03f */
[----:B------:R-:W-:Y:S02]  /*0e70*/  UIMAD UR50, UR50, UR5, URZ ;  /* 0x00000005323272a4 */ /* 0x000fe4000f8e023f */
[----:B------:R-:W-:Y:S01]  /*0e80*/  PLOP3.LUT P0, PT, PT, PT, UP0, 0x80, 0x0 ;  /* 0x000000000000781c */ /* 0x000fe20003f0f008 */
[----:B------:R-:W-:-:S02]  /*0e90*/  UIADD3 UR5, UR38, -UR4, URZ ;  /* 0x8000000426057290 */ /* 0x000fc4000fffe03f */
[----:B------:R-:W-:Y:S02]  /*0ea0*/  UIADD3 UR4, UR50, 0x7f, URZ ;  /* 0x0000007f32047890 */ /* 0x000fe4000fffe03f */
[----:B------:R-:W-:Y:S02]  /*0eb0*/  ULEA UR6, UR5, UR6, 0xd ;  /* 0x0000000605067291 */ /* 0x000fe4000f8e683f */
[----:B------:R-:W-:Y:S02]  /*0ec0*/  USHF.R.S32.HI UR5, URZ, 0x1f, UR4 ;  /* 0x0000001f3f057899 */ /* 0x000fe40008011404 */
[----:B------:R-:W-:Y:S02]  /*0ed0*/  USHF.R.U32.HI UR6, URZ, 0x4, UR6 ;  /* 0x000000043f067899 */ /* 0x000fe40008011606 */
[----:B------:R-:W-:Y:S02]  /*0ee0*/  ULEA.HI UR5, UR5, UR4, URZ, 0x7 ;  /* 0x0000000405057291 */ /* 0x000fe4000f8f383f */
[----:B------:R-:W-:-:S02]  /*0ef0*/  ULOP3.LUT UR51, UR6, 0x3fff, URZ, 0xc0, !UPT ;  /* 0x00003fff06337892 */ /* 0x000fc4000f8ec03f */
[----:B------:R-:W-:Y:S01]  /*0f00*/  USHF.R.S32.HI UR52, URZ, 0x7, UR5 ;  /* 0x000000073f347899 */ /* 0x000fe20008011405 */
[----:B---3-5:R-:W-:Y:S11]  /*0f10*/  @!P0 BRA `(.L_x_7) ;  /* 0x0000000000408947 */ /* 0x028ff60003800000 */
[----:B------:R-:W-:Y:S01]  /*0f20*/  MOV R0, 0x0 ;  /* 0x0000000000007802 */ /* 0x000fe20000000f00 */
[----:B------:R-:W-:Y:S01]  /*0f30*/  ULDC.64 UR4, c[0x4][0x80] ;  /* 0x0100200000047ab9 */ /* 0x000fe20000000a00 */
[----:B------:R-:W-:Y:S01]  /*0f40*/  ULDC.64 UR6, c[0x4][0x20] ;  /* 0x0100080000067ab9 */ /* 0x000fe20000000a00 */
[----:B------:R-:W-:Y:S01]  /*0f50*/  MOV R4, UR4 ;  /* 0x0000000400047c02 */ /* 0x000fe20008000f00 */
[----:B------:R0:W1:Y:S01]  /*0f60*/  LDC.64 R14, c[0x4][R0] ;  /* 0x01000000000e7b82 */ /* 0x0000620000000a00 */
[----:B------:R-:W-:Y:S01]  /*0f70*/  IMAD.U32 R5, RZ, RZ, UR5 ;  /* 0x00000005ff057e24 */ /* 0x000fe2000f8e00ff */
[----:B------:R-:W-:Y:S01]  /*0f80*/  ULDC.64 UR4, c[0x4][0x88] ;  /* 0x0100220000047ab9 */ /* 0x000fe20000000a00 */
[----:B------:R-:W-:Y:S01]  /*0f90*/  MOV R10, UR6 ;  /* 0x00000006000a7c02 */ /* 0x000fe20008000f00 */
[----:B------:R-:W-:Y:S01]  /*0fa0*/  IMAD.U32 R6, RZ, RZ, UR4 ;  /* 0x00000004ff067e24 */ /* 0x000fe2000f8e00ff */
[----:B------:R-:W-:Y:S01]  /*0fb0*/  MOV R13, RZ ;  /* 0x000000ff000d7202 */ /* 0x000fe20000000f00 */
[----:B------:R-:W-:-:S02]  /*0fc0*/  IMAD.U32 R7, RZ, RZ, UR5 ;  /* 0x00000005ff077e24 */ /* 0x000fc4000f8e00ff */
[----:B------:R-:W-:Y:S02]  /*0fd0*/  IMAD.U32 R11, RZ, RZ, UR7 ;  /* 0x00000007ff0b7e24 */ /* 0x000fe4000f8e00ff */
[----:B------:R-:W-:Y:S02]  /*0fe0*/  IMAD.MOV.U32 R8, RZ, RZ, 0x70 ;  /* 0x00000070ff087424 */ /* 0x000fe400078e00ff */
[----:B0-----:R-:W-:-:S07]  /*0ff0*/  IMAD.MOV.U32 R12, RZ, RZ, 0x1 ;  /* 0x00000001ff0c7424 */ /* 0x001fce00078e00ff */
[----:B------:R-:W-:-:S07]  /*1000*/  LEPC R20, `(.L_x_7) ;  /* 0x000000001014794e */ /* 0x000fce0000000000 */
[----:B-1----:R-:W-:Y:S05]  /*1010*/  CALL.ABS.NOINC R14 ;  /* 0x000000000e007343 */ /* 0x002fea0003c00000 */
.L_x_7:
[----:B------:R-:W-:Y:S01]  /*1020*/  ULOP3.LUT UR4, UR45, 0x1, URZ, 0xc0, !UPT ;  /* 0x000000012d047892 */ /* 0x000fe2000f8ec03f */
[----:B------:R-:W-:-:S05]  /*1030*/  IMAD.U32 R3, RZ, RZ, UR46 ;  /* 0x0000002eff037e24 */ /* 0x000fca000f8e00ff */
[----:B------:R-:W-:Y:S01]  /*1040*/  IMAD.U32 R0, RZ, RZ, UR4 ;  /* 0x00000004ff007e24 */ /* 0x000fe2000f8e00ff */
[----:B------:R-:W-:-:S04]  /*1050*/  ISETP.NE.AND P0, PT, R3, 0x3, PT ;  /* 0x000000030300780c */ /* 0x000fc80003f05270 */
[----:B------:R-:W-:-:S04]  /*1060*/  SHF.L.U32 R0, R0, 0x1f, RZ ;  /* 0x0000001f00007819 */ /* 0x000fc800000006ff */
[----:B------:R-:W0:Y:S02]  /*1070*/  SYNCS.PHASECHK.TRANS64.TRYWAIT P1, [UR39+0x28800], R0 ;  /* 0x02880000ff0075a7 */ /* 0x000e240008020167 */
[----:B0-----:R-:W-:Y:S05]  /*1080*/  @!P1 BRA `(.L_x_8) ;  /* 0x000000a800d09947 */ /* 0x001fea0003800000 */
.L_x_89:
[----:B------:R-:W-:Y:S05]  /*1090*/  @!P0 BRA `(.L_x_9) ;  /* 0x0000000000048947 */ /* 0x000fea0003800000 */
[----:B------:R-:W-:Y:S01]  /*10a0*/  BPT.TRAP 0x1 ;  /* 0x000000040000795c */ /* 0x000fe20000300000 */
.L_x_9:
[----:B0-----:R-:W-:Y:S01]  /*10b0*/  IMAD.U32 R0, RZ, RZ, UR43 ;  /* 0x0000002bff007e24 */ /* 0x001fe2000f8e00ff */
[----:B------:R-:W-:-:S04]  /*10c0*/  MOV R3, UR44 ;  /* 0x0000002c00037c02 */ /* 0x000fc80008000f00 */
[----:B------:R-:W-:Y:S02]  /*10d0*/  LEA R0, R0, UR39, 0x3 ;  /* 0x0000002700007c11 */ /* 0x000fe4000f8e18ff */
[----:B------:R-:W-:-:S04]  /*10e0*/  SHF.L.U32 R3, R3, 0x1f, RZ ;  /* 0x0000001f03037819 */ /* 0x000fc800000006ff */
[----:B------:R0:W1:Y:S01]  /*10f0*/  SYNCS.PHASECHK.TRANS64.TRYWAIT P1, [R0+URZ+0x28830], R3 ;  /* 0x02883003000075a7 */ /* 0x000062000802017f */
[----:B------:R-:W-:Y:S05]  /*1100*/  @!P0 BRA `(.L_x_10) ;  /* 0x0000000000048947 */ /* 0x000fea0003800000 */
[----:B------:R-:W-:Y:S01]  /*1110*/  BPT.TRAP 0x1 ;  /* 0x000000040000795c */ /* 0x000fe20000300000 */
.L_x_10:
[----:B------:R-:W-:Y:S01]  /*1120*/  IMAD.MOV.U32 R151, RZ, RZ, RZ ;  /* 0x000000ffff977224 */ /* 0x000fe200078e00ff */
[----:B-1----:R-:W-:Y:S06]  /*1130*/  @P1 BRA `(.L_x_11) ;  /* 0x0000000000081947 */ /* 0x002fec0003800000 */
[----:B------:R-:W1:Y:S02]  /*1140*/  SYNCS.PHASECHK.TRANS64.TRYWAIT P1, [R0+URZ+0x28830], R3 ;  /* 0x02883003000075a7 */ /* 0x000e64000802017f */
[----:B-1----:R-:W-:Y:S05]  /*1150*/  @!P1 BRA `(.L_x_12) ;  /* 0x000000a800b49947 */ /* 0x002fea0003800000 */
.L_x_11:
[----:B------:R-:W-:Y:S05]  /*1160*/  WARPSYNC.ALL ;  /* 0x0000000000007948 */ /* 0x000fea0003800000 */
[----:B------:R-:W-:Y:S01]  /*1170*/  UIADD3 UR4, UR39, 0x18400, URZ ;  /* 0x0001840027047890 */ /* 0x000fe2000fffe03f */
[----:B------:R-:W-:Y:S01]  /*1180*/  WARPGROUP.ARRIVE ;  /* 0x00000000000079c5 */ /* 0x000fe20000000000 */
[----:B------:R-:W-:Y:S02]  /*1190*/  ULOP3.LUT UR32, UR51, 0x10000, URZ, 0xfc, !UPT ;  /* 0x0001000033207892 */ /* 0x000fe4000f8efc3f */
[----:B------:R-:W-:Y:S01]  /*11a0*/  USHF.R.U32.HI UR4, URZ, 0x4, UR4 ;  /* 0x000000043f047899 */ /* 0x000fe20008011604 */
[----:B------:R-:W-:Y:S01]  /*11b0*/  UMOV UR33, 0x40000040 ;  /* 0x4000004000217882 */ /* 0x000fe20000000000 */
[----:B------:R-:W-:-:S02]  /*11c0*/  UMOV UR35, 0x40000040 ;  /* 0x4000004000237882 */ /* 0x000fc40000000000 */
[----:B------:R-:W-:Y:S01]  /*11d0*/  ULOP3.LUT UR4, UR4, 0x3fff, URZ, 0xc0, !UPT ;  /* 0x00003fff04047892 */ /* 0x000fe2000f8ec03f */
[----:B------:R-:W-:Y:S01]  /*11e0*/  UMOV UR5, 0x40000040 ;  /* 0x4000004000057882 */ /* 0x000fe20000000000 */
[----:B------:R-:W-:Y:S02]  /*11f0*/  UMOV UR7, 0x40000040 ;  /* 0x4000004000077882 */ /* 0x000fe40000000000 */
[----:B------:R-:W-:Y:S02]  /*1200*/  ULOP3.LUT UR47, UR4, 0x10000, URZ, 0xfc, !UPT ;  /* 0x00010000042f7892 */ /* 0x000fe4000f8efc3f */
[----:B------:R-:W-:Y:S02]  /*1210*/  UIADD3 UR4, UR32, 0x2, URZ ;  /* 0x0000000220047890 */ /* 0x000fe4000fffe03f */
[----:B------:R-:W-:Y:S02]  /*1220*/  ULEA UR34, UR43, UR47, 0xb ;  /* 0x0000002f2b227291 */ /* 0x000fe4000f8e583f */
[----:B------:R-:W-:-:S02]  /*1230*/  UIADD3 UR8, UR32, 0x4, URZ ;  /* 0x0000000420087890 */ /* 0x000fc4000fffe03f */
[----:B------:R-:W-:Y:S02]  /*1240*/  UIADD3 UR6, UR34, 0x2, URZ ;  /* 0x0000000222067890 */ /* 0x000fe4000fffe03f */
[----:B------:R-:W-:Y:S01]  /*1250*/  UIADD3 UR10, UR34, 0x4, URZ ;  /* 0x00000004220a7890 */ /* 0x000fe2000fffe03f */
[----:B------:R-:W-:Y:S02]  /*1260*/  UMOV UR9, 0x40000040 ;  /* 0x4000004000097882 */ /* 0x000fe40000000000 */
[----:B------:R-:W-:Y:S01]  /*1270*/  HGMMA.64x128x16.F32 R24, gdesc[UR32], RZ, !UPT, gsb0 ;  /* 0x01e00000201879f0 */ /* 0x000fe2000c0008ff */
[----:B------:R-:W-:Y:S01]  /*1280*/  UMOV UR11, 0x40000040 ;  /* 0x40000040000b7882 */ /* 0x000fe20000000000 */
[----:B------:R-:W-:Y:S02]  /*1290*/  UIADD3 UR12, UR32, 0x6, URZ ;  /* 0x00000006200c7890 */ /* 0x000fe4000fffe03f */
[----:B------:R-:W-:Y:S01]  /*12a0*/  UIADD3 UR14, UR34, 0x6, URZ ;  /* 0x00000006220e7890 */ /* 0x000fe2000fffe03f */
[----:B------:R-:W-:Y:S01]  /*12b0*/  UMOV UR13, 0x40000040 ;  /* 0x40000040000d7882 */ /* 0x000fe20000000000 */
[----:B------:R-:W-:Y:S01]  /*12c0*/  UMOV UR15, 0x40000040 ;  /* 0x40000040000f7882 */ /* 0x000fe20000000000 */
[----:B------:R-:W-:-:S02]  /*12d0*/  UIADD3 UR16, UR32, 0x400, URZ ;  /* 0x0000040020107890 */ /* 0x000fc4000fffe03f */
[----:B------:R-:W-:Y:S01]  /*12e0*/  UIADD3 UR18, UR34, 0x400, URZ ;  /* 0x0000040022127890 */ /* 0x000fe2000fffe03f */
[----:B------:R-:W-:Y:S01]  /*12f0*/  UMOV UR17, 0x40000040 ;  /* 0x4000004000117882 */ /* 0x000fe20000000000 */
[----:B------:R-:W-:Y:S01]  /*1300*/  UMOV UR19, 0x40000040 ;  /* 0x4000004000137882 */ /* 0x000fe20000000000 */
[----:B------:R-:W-:Y:S02]  /*1310*/  UIADD3 UR20, UR32, 0x402, URZ ;  /* 0x0000040220147890 */ /* 0x000fe4000fffe03f */
[----:B------:R-:W-:Y:S01]  /*1320*/  UIADD3 UR22, UR34, 0x402, URZ ;  /* 0x0000040222167890 */ /* 0x000fe2000fffe03f */
[----:B------:R-:W-:Y:S01]  /*1330*/  UMOV UR21, 0x40000040 ;  /* 0x4000004000157882 */ /* 0x000fe20000000000 */
        /* <DEDUP_REMOVED lines=9> */
[----:B------:R-:W-:Y:S02]  /*13d0*/  WARPGROUP.DEPBAR.LE gsb0, 0x0 ;  /* 0x00008000000079c5 */ /* 0x000fe40000010000 */
[----:B------:R-:W-:-:S06]  /*13e0*/  WARPGROUP.ARRIVE ;  /* 0x00000000000079c5 */ /* 0x000fcc0000000000 */
[----:B------:R-:W-:Y:S03]  /*13f0*/  HGMMA.64x128x16.F32 R24, gdesc[UR4], R24, gsb0 ;  /* 0x01e00000041879f0 */ /* 0x000fe60008000818 */
[----:B------:R-:W-:Y:S02]  /*1400*/  WARPGROUP.DEPBAR.LE gsb0, 0x0 ;  /* 0x00008000000079c5 */ /* 0x000fe40000010000 */
[----:B------:R-:W-:-:S07]  /*1410*/  WARPGROUP.ARRIVE ;  /* 0x00000000000079c5 */ /* 0x000fce0000000000 */
        /* <DEDUP_REMOVED lines=17> */
[----:B------:R-:W-:Y:S05]  /*1530*/  @!P0 BRA `(.L_x_13) ;  /* 0x0000000000048947 */ /* 0x000fea0003800000 */
[----:B------:R-:W-:Y:S01]  /*1540*/  BPT.TRAP 0x1 ;  /* 0x000000040000795c */ /* 0x000fe20000300000 */
.L_x_13:
[----:B------:R-:W-:Y:S01]  /*1550*/  ULDC UR6, c[0x0][0x9d8] ;  /* 0x0002760000067ab9 */ /* 0x000fe20000000800 */
[----:B------:R-:W-:Y:S02]  /*1560*/  VIADD R6, R155, UR50 ;  /* 0x000000329b067c36 */ /* 0x000fe40008000000 */
[----:B------:R-:W-:Y:S01]  /*1570*/  FMUL.FTZ R24, R24, UR6 ;  /* 0x0000000618187c20 */ /* 0x000fe20008410000 */
[----:B------:R-:W-:Y:S01]  /*1580*/  FMUL.FTZ R25, R25, UR6 ;  /* 0x0000000619197c20 */ /* 0x000fe20008410000 */
[----:B------:R-:W-:Y:S01]  /*1590*/  FMUL.FTZ R28, R28, UR6 ;  /* 0x000000061c1c7c20 */ /* 0x000fe20008410000 */
[----:B------:R-:W-:Y:S01]  /*15a0*/  FMUL.FTZ R29, R29, UR6 ;  /* 0x000000061d1d7c20 */ /* 0x000fe20008410000 */
[----:B------:R-:W-:Y:S02]  /*15b0*/  IMAD.U32 R7, RZ, RZ, UR52 ;  /* 0x00000034ff077e24 */ /* 0x000fe4000f8e00ff */
[----:B------:R-:W-:Y:S01]  /*15c0*/  FMUL.FTZ R32, R32, UR6 ;  /* 0x0000000620207c20 */ /* 0x000fe20008410000 */
[----:B------:R-:W2:Y:S01]  /*15d0*/  MUFU.TANH R24, R24 ;  /* 0x0000001800187308 */ /* 0x000ea20000002400 */
[----:B------:R-:W-:Y:S01]  /*15e0*/  FMUL.FTZ R33, R33, UR6 ;  /* 0x0000000621217c20 */ /* 0x000fe20008410000 */
[----:B------:R-:W-:-:S02]  /*15f0*/  IMAD R6, R7, -0x80, R6 ;  /* 0xffffff8007067824 */ /* 0x000fc400078e0206 */
[----:B------:R-:W-:Y:S01]  /*1600*/  FMUL.FTZ R26, R26, UR6 ;  /* 0x000000061a1a7c20 */ /* 0x000fe20008410000 */
[----:B------:R-:W-:Y:S01]  /*1610*/  FMUL.FTZ R36, R36, UR6 ;  /* 0x0000000624247c20 */ /* 0x000fe20008410000 */
[----:B------:R-:W-:Y:S01]  /*1620*/  FMUL.FTZ R27, R27, UR6 ;  /* 0x000000061b1b7c20 */ /* 0x000fe20008410000 */
[----:B------:R-:W-:Y:S01]  /*1630*/  FMUL.FTZ R37, R37, UR6 ;  /* 0x0000000625257c20 */ /* 0x000fe20008410000 */
[C---:B------:R-:W-:Y:S01]  /*1640*/  ISETP.GT.AND P2, PT, R6.reuse, RZ, PT ;  /* 0x000000ff0600720c */ /* 0x040fe20003f44270 */
[----:B------:R-:W3:Y:S01]  /*1650*/  MUFU.TANH R25, R25 ;  /* 0x0000001900197308 */ /* 0x000ee20000002400 */
[----:B------:R-:W-:Y:S01]  /*1660*/  ISETP.GT.AND P1, PT, R6, 0x1, PT ;  /* 0x000000010600780c */ /* 0x000fe20003f24270 */
[----:B------:R-:W-:Y:S01]  /*1670*/  FMUL.FTZ R30, R30, UR6 ;  /* 0x000000061e1e7c20 */ /* 0x000fe20008410000 */
[----:B------:R-:W-:Y:S01]  /*1680*/  ISETP.GT.AND P6, PT, R6, 0x8, PT ;  /* 0x000000080600780c */ /* 0x000fe20003fc4270 */
[----:B------:R-:W-:Y:S01]  /*1690*/  FMUL.FTZ R40, R40, UR6 ;  /* 0x0000000628287c20 */ /* 0x000fe20008410000 */
[C---:B------:R-:W-:Y:S01]  /*16a0*/  ISETP.GT.AND P5, PT, R6.reuse, 0x9, PT ;  /* 0x000000090600780c */ /* 0x040fe20003fa4270 */
[----:B------:R-:W-:Y:S01]  /*16b0*/  FMUL.FTZ R31, R31, UR6 ;  /* 0x000000061f1f7c20 */ /* 0x000fe20008410000 */
[----:B------:R-:W-:Y:S01]  /*16c0*/  ISETP.GT.AND P4, PT, R6, 0x10, PT ;  /* 0x000000100600780c */ /* 0x000fe20003f84270 */
[----:B------:R-:W4:Y:S01]  /*16d0*/  MUFU.TANH R28, R28 ;  /* 0x0000001c001c7308 */ /* 0x000f220000002400 */
[----:B--2---:R-:W-:Y:S01]  /*16e0*/  FSEL R9, R24, -INF , P2 ;  /* 0xff80000018097808 */ /* 0x004fe20001000000 */
[----:B------:R-:W-:Y:S01]  /*16f0*/  FMUL.FTZ R41, R41, UR6 ;  /* 0x0000000629297c20 */ /* 0x000fe20008410000 */
[----:B------:R-:W-:Y:S01]  /*1700*/  FMUL.FTZ R34, R34, UR6 ;  /* 0x0000000622227c20 */ /* 0x000fe20008410000 */
[----:B------:R-:W-:Y:S01]  /*1710*/  ISETP.GT.AND P3, PT, R6, 0x11, PT ;  /* 0x000000110600780c */ /* 0x000fe20003f64270 */
[----:B------:R-:W-:Y:S01]  /*1720*/  FMUL.FTZ R44, R44, UR6 ;  /* 0x000000062c2c7c20 */ /* 0x000fe20008410000 */
[----:B------:R-:W-:Y:S01]  /*1730*/  FMUL.FTZ R35, R35, UR6 ;  /* 0x0000000623237c20 */ /* 0x000fe20008410000 */
[----:B------:R-:W-:Y:S01]  /*1740*/  FMUL.FTZ R45, R45, UR6 ;  /* 0x000000062d2d7c20 */ /* 0x000fe20008410000 */
[----:B------:R-:W2:Y:S01]  /*1750*/  MUFU.TANH R29, R29 ;  /* 0x0000001d001d7308 */ /* 0x000ea20000002400 */
[----:B---3--:R-:W-:Y:S01]  /*1760*/  FSEL R8, R25, -INF , P1 ;  /* 0xff80000019087808 */ /* 0x008fe20000800000 */
[----:B------:R-:W-:Y:S01]  /*1770*/  FMUL.FTZ R38, R38, UR6 ;  /* 0x0000000626267c20 */ /* 0x000fe20008410000 */
[----:B------:R-:W-:Y:S01]  /*1780*/  FMUL.FTZ R39, R39, UR6 ;  /* 0x0000000627277c20 */ /* 0x000fe20008410000 */
[----:B------:R-:W-:Y:S01]  /*1790*/  FMUL.FTZ R48, R48, UR6 ;  /* 0x0000000630307c20 */ /* 0x000fe20008410000 */
[----:B------:R-:W-:Y:S01]  /*17a0*/  FMNMX.FTZ R12, R9, R8, !PT ;  /* 0x00000008090c7209 */ /* 0x000fe20007810000 */
[----:B------:R-:W-:Y:S01]  /*17b0*/  FMUL.FTZ R49, R49, UR6 ;  /* 0x0000000631317c20 */ /* 0x000fe20008410000 */
[----:B------:R-:W-:Y:S01]  /*17c0*/  FMUL.FTZ R42, R42, UR6 ;  /* 0x000000062a2a7c20 */ /* 0x000fe20008410000 */
[----:B------:R-:W3:Y:S01]  /*17d0*/  MUFU.TANH R32, R32 ;  /* 0x0000002000207308 */ /* 0x000ee20000002400 */
[----:B----4-:R-:W-:Y:S01]  /*17e0*/  FSEL R89, R28, -INF , P6 ;  /* 0xff8000001c597808 */ /* 0x010fe20003000000 */
[----:B------:R-:W-:Y:S01]  /*17f0*/  FMUL.FTZ R43, R43, UR6 ;  /* 0x000000062b2b7c20 */ /* 0x000fe20008410000 */
[----:B------:R-:W-:Y:S01]  /*1800*/  FMUL.FTZ R52, R52, UR6 ;  /* 0x0000000634347c20 */ /* 0x000fe20008410000 */
[----:B------:R-:W-:Y:S01]  /*1810*/  FMUL.FTZ R53, R53, UR6 ;  /* 0x0000000635357c20 */ /* 0x000fe20008410000 */
[----:B------:R-:W-:Y:S01]  /*1820*/  FMNMX.FTZ R12, R89, R12, !PT ;  /* 0x0000000c590c7209 */ /* 0x000fe20007810000 */
[----:B------:R-:W-:Y:S01]  /*1830*/  FMUL.FTZ R46, R46, UR6 ;  /* 0x000000062e2e7c20 */ /* 0x000fe20008410000 */
[----:B------:R-:W-:Y:S01]  /*1840*/  FMUL.FTZ R47, R47, UR6 ;  /* 0x000000062f2f7c20 */ /* 0x000fe20008410000 */
[----:B01----:R-:W0:Y:S01]  /*1850*/  MUFU.TANH R3, R26 ;  /* 0x0000001a00037308 */ /* 0x003e220000002400 */
[----:B--2---:R-:W-:Y:S01]  /*1860*/  FSEL R91, R29, -INF , P5 ;  /* 0xff8000001d5b7808 */ /* 0x004fe20002800000 */
[----:B------:R-:W-:Y:S01]  /*1870*/  FMUL.FTZ R56, R56, UR6 ;  /* 0x0000000638387c20 */ /* 0x000fe20008410000 */
[----:B------:R-:W-:Y:S01]  /*1880*/  FMUL.FTZ R57, R57, UR6 ;  /* 0x0000000639397c20 */ /* 0x000fe20008410000 */
[----:B------:R-:W-:Y:S01]  /*1890*/  FMUL.FTZ R50, R50, UR6 ;  /* 0x0000000632327c20 */ /* 0x000fe20008410000 */
[----:B------:R-:W-:Y:S01]  /*18a0*/  FMNMX.FTZ R12, R91, R12, !PT ;  /* 0x0000000c5b0c7209 */ /* 0x000fe20007810000 */
[----:B------:R-:W-:Y:S01]  /*18b0*/  FMUL.FTZ R51, R51, UR6 ;  /* 0x0000000633337c20 */ /* 0x000fe20008410000 */
[----:B------:R-:W-:Y:S01]  /*18c0*/  FMUL.FTZ R60, R60, UR6 ;  /* 0x000000063c3c7c20 */ /* 0x000fe20008410000 */
[----:B------:R-:W1:Y:S01]  /*18d0*/  MUFU.TANH R33, R33 ;  /* 0x0000002100217308 */ /* 0x000e620000002400 */
[----:B---3--:R-:W-:Y:S01]  /*18e0*/  FSEL R93, R32, -INF , P4 ;  /* 0xff800000205d7808 */ /* 0x008fe20002000000 */
[----:B------:R-:W-:Y:S01]  /*18f0*/  FMUL.FTZ R54, R54, UR6 ;  /* 0x0000000636367c20 */ /* 0x000fe20008410000 */
[----:B------:R-:W-:Y:S01]  /*1900*/  FMUL.FTZ R61, R61, UR6 ;  /* 0x000000063d3d7c20 */ /* 0x000fe20008410000 */
[----:B------:R-:W-:Y:S01]  /*1910*/  FMUL.FTZ R55, R55, UR6 ;  /* 0x0000000637377c20 */ /* 0x000fe20008410000 */
[----:B------:R-:W-:Y:S01]  /*1920*/  FMNMX.FTZ R12, R93, R12, !PT ;  /* 0x0000000c5d0c7209 */ /* 0x000fe20007810000 */
[----:B------:R-:W-:Y:S01]  /*1930*/  FMUL.FTZ R64, R64, UR6 ;  /* 0x0000000640407c20 */ /* 0x000fe20008410000 */
[----:B------:R-:W-:Y:S01]  /*1940*/  FMUL.FTZ R58, R58, UR6 ;  /* 0x000000063a3a7c20 */ /* 0x000fe20008410000 */
[----:B------:R-:W2:Y:S01]  /*1950*/  MUFU.TANH R4, R27 ;  /* 0x0000001b00047308 */ /* 0x000ea20000002400 */
[----:B0-----:R-:W-:Y:S01]  /*1960*/  FSEL R3, R3, -INF , P2 ;  /* 0xff80000003037808 */ /* 0x001fe20001000000 */
[----:B------:R-:W-:Y:S01]  /*1970*/  FMUL.FTZ R65, R65, UR6 ;  /* 0x0000000641417c20 */ /* 0x000fe20008410000 */
[----:B------:R-:W-:Y:S01]  /*1980*/  ISETP.GT.AND P2, PT, R6, 0x18, PT ;  /* 0x000000180600780c */ /* 0x000fe20003f44270 */
[----:B------:R-:W-:Y:S01]  /*1990*/  FMUL.FTZ R59, R59, UR6 ;  /* 0x000000063b3b7c20 */ /* 0x000fe20008410000 */
[----:B------:R-:W-:Y:S01]  /*19a0*/  FMUL.FTZ R68, R68, UR6 ;  /* 0x0000000644447c20 */ /* 0x000fe20008410000 */
[----:B------:R-:W-:Y:S01]  /*19b0*/  FMUL.FTZ R62, R62, UR6 ;  /* 0x000000063e3e7c20 */ /* 0x000fe20008410000 */
[----:B------:R-:W-:Y:S01]  /*19c0*/  FMUL.FTZ R69, R69, UR6 ;  /* 0x0000000645457c20 */ /* 0x000fe20008410000 */
[----:B------:R-:W0:Y:S01]  /*19d0*/  MUFU.TANH R36, R36 ;  /* 0x0000002400247308 */ /* 0x000e220000002400 */
[----:B-1----:R-:W-:Y:S01]  /*19e0*/  FSEL R95, R33, -INF , P3 ;  /* 0xff800000215f7808 */ /* 0x002fe20001800000 */
[----:B------:R-:W-:Y:S01]  /*19f0*/  FMUL.FTZ R63, R63, UR6 ;  /* 0x000000063f3f7c20 */ /* 0x000fe20008410000 */
[----:B------:R-:W-:Y:S01]  /*1a00*/  FMUL.FTZ R72, R72, UR6 ;  /* 0x0000000648487c20 */ /* 0x000fe20008410000 */
[----:B------:R-:W-:Y:S01]  /*1a10*/  FMUL.FTZ R66, R66, UR6 ;  /* 0x0000000642427c20 */ /* 0x000fe20008410000 */
[----:B------:R-:W-:Y:S01]  /*1a20*/  FMNMX.FTZ R12, R95, R12, !PT ;  /* 0x0000000c5f0c7209 */ /* 0x000fe20007810000 */
[----:B------:R-:W-:Y:S01]  /*1a30*/  FMUL.FTZ R73, R73, UR6 ;  /* 0x0000000649497c20 */ /* 0x000fe20008410000 */
[----:B------:R-:W-:Y:S01]  /*1a40*/  FMUL.FTZ R67, R67, UR6 ;  /* 0x0000000643437c20 */ /* 0x000fe20008410000 */
[----:B------:R-:W1:Y:S01]  /*1a50*/  MUFU.TANH R5, R30 ;  /* 0x0000001e00057308 */ /* 0x000e620000002400 */
[----:B--2---:R-:W-:Y:S01]  /*1a60*/  FSEL R4, R4, -INF , P1 ;  /* 0xff80000004047808 */ /* 0x004fe20000800000 */
[----:B------:R-:W-:Y:S01]  /*1a70*/  FMUL.FTZ R76, R76, UR6 ;  /* 0x000000064c4c7c20 */ /* 0x000fe20008410000 */
[----:B------:R-:W-:Y:S01]  /*1a80*/  ISETP.GT.AND P1, PT, R6, 0x19, PT ;  /* 0x000000190600780c */ /* 0x000fe20003f24270 */
[----:B------:R-:W-:Y:S01]  /*1a90*/  FMUL.FTZ R70, R70, UR6 ;  /* 0x0000000646467c20 */ /* 0x000fe20008410000 */
[----:B------:R-:W-:Y:S01]  /*1aa0*/  FMUL.FTZ R77, R77, UR6 ;  /* 0x000000064d4d7c20 */ /* 0x000fe20008410000 */
[----:B------:R-:W-:Y:S01]  /*1ab0*/  FMUL.FTZ R71, R71, UR6 ;  /* 0x0000000647477c20 */ /* 0x000fe20008410000 */
[----:B------:R-:W-:Y:S01]  /*1ac0*/  FMUL.FTZ R80, R80, UR6 ;  /* 0x0000000650507c20 */ /* 0x000fe20008410000 */
[----:B------:R-:W2:Y:S01]  /*1ad0*/  MUFU.TANH R37, R37 ;  /* 0x0000002500257308 */ /* 0x000ea20000002400 */
[----:B0-----:R-:W-:Y:S01]  /*1ae0*/  FSEL R97, R36, -INF , P2 ;  /* 0xff80000024617808 */ /* 0x001fe20001000000 */
[----:B------:R-:W-:Y:S01]  /*1af0*/  FMUL.FTZ R74, R74, UR6 ;  /* 0x000000064a4a7c20 */ /* 0x000fe20008410000 */
[----:B------:R-:W-:Y:S01]  /*1b00*/  FMUL.FTZ R81, R81, UR6 ;  /* 0x0000000651517c20 */ /* 0x000fe20008410000 */
[----:B------:R-:W-:Y:S01]  /*1b10*/  FMUL.FTZ R75, R75, UR6 ;  /* 0x000000064b4b7c20 */ /* 0x000fe20008410000 */
[----:B------:R-:W-:Y:S01]  /*1b20*/  FMNMX.FTZ R12, R97, R12, !PT ;  /* 0x0000000c610c7209 */ /* 0x000fe20007810000 */
[----:B------:R-:W-:Y:S01]  /*1b30*/  FMUL.FTZ R84, R84, UR6 ;  /* 0x0000000654547c20 */ /* 0x000fe20008410000 */
[----:B------:R-:W-:Y:S01]  /*1b40*/  FMUL.FTZ R85, R85, UR6 ;  /* 0x0000000655557c20 */ /* 0x000fe20008410000 */
[----:B------:R-:W0:Y:S01]  /*1b50*/  MUFU.TANH R11, R31 ;  /* 0x0000001f000b7308 */ /* 0x000e220000002400 */
[----:B-1----:R-:W-:Y:S01]  /*1b60*/  FSEL R5, R5, -INF , P6 ;  /* 0xff80000005057808 */ /* 0x002fe20003000000 */
[----:B------:R-:W-:Y:S01]  /*1b70*/  ULDC UR7, c[0x0][0x988] ;  /* 0x0002620000077ab9 */ /* 0x000fe20000000800 */
[----:B------:R-:W-:Y:S01]  /*1b80*/  ISETP.GT.AND P6, PT, R6, 0x20, PT ;  /* 0x000000200600780c */ /* 0x000fe20003fc4270 */
[----:B------:R-:W-:Y:S01]  /*1b90*/  FMUL.FTZ R78, R78, UR6 ;  /* 0x000000064e4e7c20 */ /* 0x000fe20008410000 */
[----:B------:R-:W-:Y:S01]  /*1ba0*/  P2R R10, PR, RZ, 0x1 ;  /* 0x00000001ff0a7803 */ /* 0x000fe20000000000 */
[----:B------:R-:W-:Y:S01]  /*1bb0*/  FMUL.FTZ R79, R79, UR6 ;  /* 0x000000064f4f7c20 */ /* 0x000fe20008410000 */
[----:B------:R-:W-:Y:S01]  /*1bc0*/  FMUL.FTZ R82, R82, UR6 ;  /* 0x0000000652527c20 */ /* 0x000fe20008410000 */
[----:B------:R-:W1:Y:S01]  /*1bd0*/  MUFU.TANH R40, R40 ;  /* 0x0000002800287308 */ /* 0x000e620000002400 */
[----:B--2---:R-:W-:Y:S01]  /*1be0*/  FSEL R99, R37, -INF , P1 ;  /* 0xff80000025637808 */ /* 0x004fe20000800000 */
[----:B------:R-:W-:Y:S01]  /*1bf0*/  FMUL.FTZ R83, R83, UR6 ;  /* 0x0000000653537c20 */ /* 0x000fe20008410000 */
[----:B------:R-:W-:Y:S01]  /*1c00*/  FMUL.FTZ R86, R86, UR6 ;  /* 0x0000000656567c20 */ /* 0x000fe20008410000 */
[----:B------:R-:W-:Y:S01]  /*1c10*/  FMUL.FTZ R87, R87, UR6 ;  /* 0x0000000657577c20 */ /* 0x000fe20008410000 */
[----:B------:R-:W-:Y:S01]  /*1c20*/  FMNMX.FTZ R12, R99, R12, !PT ;  /* 0x0000000c630c7209 */ /* 0x000fe20007810000 */
[----:B------:R-:W-:Y:S01]  /*1c30*/  UISETP.GE.AND UP0, UPT, UR50, 0x81, UPT ;  /* 0x000000813200788c */ /* 0x000fe2000bf06270 */
[----:B------:R-:W-:Y:S01]  /*1c40*/  R2UR UR6, R0 ;  /* 0x00000000000672ca */ /* 0x000fe200000e0000 */
[----:B------:R-:W2:Y:S01]  /*1c50*/  MUFU.TANH R13, R34 ;  /* 0x00000022000d7308 */ /* 0x000ea20000002400 */
[----:B0-----:R-:W-:Y:S01]  /*1c60*/  FSEL R11, R11, -INF , P5 ;  /* 0xff8000000b0b7808 */ /* 0x001fe20002800000 */
[--C-:B------:R-:W-:Y:S01]  /*1c70*/  IMAD.MOV.U32 R150, RZ, RZ, R151.reuse ;  /* 0x000000ffff967224 */ /* 0x100fe200078e0097 */
[----:B------:R-:W-:Y:S01]  /*1c80*/  ISETP.GT.AND P5, PT, R6, 0x21, PT ;  /* 0x000000210600780c */ /* 0x000fe20003fa4270 */
[----:B------:R-:W-:-:S02]  /*1c90*/  IMAD.MOV.U32 R149, RZ, RZ, R151 ;  /* 0x000000ffff957224 */ /* 0x000fc400078e0097 */
[--C-:B------:R-:W-:Y:S02]  /*1ca0*/  IMAD.MOV.U32 R148, RZ, RZ, R151.reuse ;  /* 0x000000ffff947224 */ /* 0x100fe400078e0097 */
[----:B------:R-:W0:Y:S01]  /*1cb0*/  MUFU.TANH R41, R41 ;  /* 0x0000002900297308 */ /* 0x000e220000002400 */
[----:B-1----:R-:W-:Y:S01]  /*1cc0*/  FSEL R101, R40, -INF , P6 ;  /* 0xff80000028657808 */ /* 0x002fe20003000000 */
[--C-:B------:R-:W-:Y:S02]  /*1cd0*/  IMAD.MOV.U32 R146, RZ, RZ, R151.reuse ;  /* 0x000000ffff927224 */ /* 0x100fe400078e0097 */
[----:B------:R-:W-:Y:S01]  /*1ce0*/  UIADD3 UR6, UR6, 0x28840, URZ ;  /* 0x0002884006067890 */ /* 0x000fe2000fffe03f */
[----:B------:R-:W-:Y:S01]  /*1cf0*/  FMNMX.FTZ R12, R101, R12, !PT ;  /* 0x0000000c650c7209 */ /* 0x000fe20007810000 */
[--C-:B------:R-:W-:Y:S02]  /*1d00*/  IMAD.MOV.U32 R144, RZ, RZ, R151.reuse ;  /* 0x000000ffff907224 */ /* 0x100fe400078e0097 */
[----:B------:R-:W1:Y:S01]  /*1d10*/  MUFU.TANH R15, R35 ;  /* 0x00000023000f7308 */ /* 0x000e620000002400 */
[----:B--2---:R-:W-:Y:S01]  /*1d20*/  FSEL R13, R13, -INF , P4 ;  /* 0xff8000000d0d7808 */ /* 0x004fe20002000000 */
[----:B------:R-:W-:Y:S01]  /*1d30*/  UPRMT UR6, UR37, 0x654, UR6 ;  /* 0x0000065425067896 */ /* 0x000fe20008000006 */
[----:B------:R-:W-:Y:S01]  /*1d40*/  ISETP.GT.AND P4, PT, R6, 0x28, PT ;  /* 0x000000280600780c */ /* 0x000fe20003f84270 */
[----:B------:R-:W-:-:S02]  /*1d50*/  IMAD.MOV.U32 R142, RZ, RZ, R151 ;  /* 0x000000ffff8e7224 */ /* 0x000fc400078e0097 */
[--C-:B------:R-:W-:Y:S02]  /*1d60*/  IMAD.MOV.U32 R140, RZ, RZ, R151.reuse ;  /* 0x000000ffff8c7224 */ /* 0x100fe400078e0097 */
[----:B------:R-:W2:Y:S01]  /*1d70*/  MUFU.TANH R44, R44 ;  /* 0x0000002c002c7308 */ /* 0x000ea20000002400 */
[----:B0-----:R-:W-:Y:S01]  /*1d80*/  FSEL R103, R41, -INF , P5 ;  /* 0xff80000029677808 */ /* 0x001fe20002800000 */
[--C-:B------:R-:W-:Y:S01]  /*1d90*/  IMAD.MOV.U32 R138, RZ, RZ, R151.reuse ;  /* 0x000000ffff8a7224 */ /* 0x100fe200078e0097 */
[----:B------:R-:W-:Y:S01]  /*1da0*/  SYNCS.ARRIVE.TRANS64.RED.A1T0 RZ, [UR6], RZ ;  /* 0x000000ffffff79a7 */ /* 0x000fe20008100406 */
[--C-:B------:R-:W-:Y:S01]  /*1db0*/  IMAD.MOV.U32 R136, RZ, RZ, R151.reuse ;  /* 0x000000ffff887224 */ /* 0x100fe200078e0097 */
[----:B------:R-:W-:Y:S01]  /*1dc0*/  FMNMX.FTZ R12, R103, R12, !PT ;  /* 0x0000000c670c7209 */ /* 0x000fe20007810000 */
[--C-:B------:R-:W-:Y:S02]  /*1dd0*/  IMAD.MOV.U32 R134, RZ, RZ, R151.reuse ;  /* 0x000000ffff867224 */ /* 0x100fe400078e0097 */
[----:B------:R-:W0:Y:S01]  /*1de0*/  MUFU.TANH R21, R38 ;  /* 0x0000002600157308 */ /* 0x000e220000002400 */
[----:B-1----:R-:W-:Y:S01]  /*1df0*/  FSEL R15, R15, -INF , P3 ;  /* 0xff8000000f0f7808 */ /* 0x002fe20001800000 */
[--C-:B------:R-:W-:Y:S01]  /*1e00*/  IMAD.MOV.U32 R132, RZ, RZ, R151.reuse ;  /* 0x000000ffff847224 */ /* 0x100fe200078e0097 */
[----:B------:R-:W-:Y:S01]  /*1e10*/  ISETP.GT.AND P3, PT, R6, 0x29, PT ;  /* 0x000000290600780c */ /* 0x000fe20003f64270 */
[----:B------:R-:W-:-:S02]  /*1e20*/  IMAD.MOV.U32 R130, RZ, RZ, R151 ;  /* 0x000000ffff827224 */ /* 0x000fc400078e0097 */
[--C-:B------:R-:W-:Y:S02]  /*1e30*/  IMAD.MOV.U32 R128, RZ, RZ, R151.reuse ;  /* 0x000000ffff807224 */ /* 0x100fe400078e0097 */
[----:B------:R-:W1:Y:S01]  /*1e40*/  MUFU.TANH R45, R45 ;  /* 0x0000002d002d7308 */ /* 0x000e620000002400 */
[----:B--2---:R-:W-:Y:S01]  /*1e50*/  FSEL R105, R44, -INF , P4 ;  /* 0xff8000002c697808 */ /* 0x004fe20002000000 */
[--C-:B------:R-:W-:Y:S02]  /*1e60*/  IMAD.MOV.U32 R126, RZ, RZ, R151.reuse ;  /* 0x000000ffff7e7224 */ /* 0x100fe400078e0097 */
[--C-:B------:R-:W-:Y:S01]  /*1e70*/  IMAD.MOV.U32 R124, RZ, RZ, R151.reuse ;  /* 0x000000ffff7c7224 */ /* 0x100fe200078e0097 */
[----:B------:R-:W-:Y:S01]  /*1e80*/  FMNMX.FTZ R12, R105, R12, !PT ;  /* 0x0000000c690c7209 */ /* 0x000fe20007810000 */
[--C-:B------:R-:W-:Y:S02]  /*1e90*/  IMAD.MOV.U32 R122, RZ, RZ, R151.reuse ;  /* 0x000000ffff7a7224 */ /* 0x100fe400078e0097 */
        /* <DEDUP_REMOVED lines=9> */
[--C-:B------:R-:W-:Y:S01]  /*1f30*/  IMAD.MOV.U32 R112, RZ, RZ, R151.reuse ;  /* 0x000000ffff707224 */ /* 0x100fe200078e0097 */
[----:B------:R-:W-:Y:S01]  /*1f40*/  FMNMX.FTZ R12, R107, R12, !PT ;  /* 0x0000000c6b0c7209 */ /* 0x000fe20007810000 */
[--C-:B------:R-:W-:Y:S02]  /*1f50*/  IMAD.MOV.U32 R110, RZ, RZ, R151.reuse ;  /* 0x000000ffff6e7224 */ /* 0x100fe400078e0097 */
[----:B------:R-:W1:Y:S01]  /*1f60*/  MUFU.TANH R27, R42 ;  /* 0x0000002a001b7308 */ /* 0x000e620000002400 */
[----:B--2---:R-:W-:Y:S01]  /*1f70*/  FSEL R25, R39, -INF , P1 ;  /* 0xff80000027197808 */ /* 0x004fe20000800000 */
[--C-:B------:R-:W-:Y:S01]  /*1f80*/  IMAD.MOV.U32 R108, RZ, RZ, R151.reuse ;  /* 0x000000ffff6c7224 */ /* 0x100fe200078e0097 */
[----:B------:R-:W-:Y:S01]  /*1f90*/  ISETP.GT.AND P1, PT, R6, 0x31, PT ;  /* 0x000000310600780c */ /* 0x000fe20003f24270 */
[----:B------:R-:W-:-:S02]  /*1fa0*/  IMAD.MOV.U32 R106, RZ, RZ, R151 ;  /* 0x000000ffff6a7224 */ /* 0x000fc400078e0097 */
[--C-:B------:R-:W-:Y:S02]  /*1fb0*/  IMAD.MOV.U32 R104, RZ, RZ, R151.reuse ;  /* 0x000000ffff687224 */ /* 0x100fe400078e0097 */
[----:B------:R-:W2:Y:S01]  /*1fc0*/  MUFU.TANH R49, R49 ;  /* 0x0000003100317308 */ /* 0x000ea20000002400 */
[----:B0-----:R-:W-:Y:S01]  /*1fd0*/  FSEL R109, R48, -INF , P2 ;  /* 0xff800000306d7808 */ /* 0x001fe20001000000 */
[--C-:B------:R-:W-:Y:S02]  /*1fe0*/  IMAD.MOV.U32 R102, RZ, RZ, R151.reuse ;  /* 0x000000ffff667224 */ /* 0x100fe400078e0097 */
        /* <DEDUP_REMOVED lines=12> */
[----:B------:R-:W-:Y:S01]  /*20b0*/  IMAD.MOV.U32 R88, RZ, RZ, R151 ;  /* 0x000000ffff587224 */ /* 0x000fe200078e0097 */
[----:B------:R-:W-:-:S03]  /*20c0*/  FMNMX.FTZ R12, R111, R12, !PT ;  /* 0x0000000c6f0c7209 */ /* 0x000fc60007810000 */
[----:B------:R-:W2:Y:S01]  /*20d0*/  MUFU.TANH R31, R46 ;  /* 0x0000002e001f7308 */ /* 0x000ea20000002400 */
[----:B0-----:R-:W-:Y:S02]  /*20e0*/  FSEL R29, R43, -INF , P5 ;  /* 0xff8000002b1d7808 */ /* 0x001fe40002800000 */
[----:B------:R-:W-:-:S05]  /*20f0*/  ISETP.GT.AND P5, PT, R6, 0x39, PT ;  /* 0x000000390600780c */ /* 0x000fca0003fa4270 */
[----:B------:R-:W0:Y:S01]  /*2100*/  MUFU.TANH R53, R53 ;  /* 0x0000003500357308 */ /* 0x000e220000002400 */
[----:B-1----:R-:W-:-:S04]  /*2110*/  FSEL R113, R52, -INF , P6 ;  /* 0xff80000034717808 */ /* 0x002fc80003000000 */
[----:B------:R-:W-:-:S03]  /*2120*/  FMNMX.FTZ R12, R113, R12, !PT ;  /* 0x0000000c710c7209 */ /* 0x000fc60007810000 */
[----:B------:R-:W1:Y:S01]  /*2130*/  MUFU.TANH R47, R47 ;  /* 0x0000002f002f7308 */ /* 0x000e620000002400 */
[----:B--2---:R-:W-:Y:S02]  /*2140*/  FSEL R31, R31, -INF , P4 ;  /* 0xff8000001f1f7808 */ /* 0x004fe40002000000 */
[----:B------:R-:W-:-:S05]  /*2150*/  ISETP.GT.AND P4, PT, R6, 0x40, PT ;  /* 0x000000400600780c */ /* 0x000fca0003f84270 */
[----:B------:R-:W2:Y:S01]  /*2160*/  MUFU.TANH R56, R56 ;  /* 0x0000003800387308 */ /* 0x000ea20000002400 */
[----:B0-----:R-:W-:-:S04]  /*2170*/  FSEL R115, R53, -INF , P5 ;  /* 0xff80000035737808 */ /* 0x001fc80002800000 */
[----:B------:R-:W-:-:S03]  /*2180*/  FMNMX.FTZ R12, R115, R12, !PT ;  /* 0x0000000c730c7209 */ /* 0x000fc60007810000 */
[----:B------:R-:W0:Y:S01]  /*2190*/  MUFU.TANH R35, R50 ;  /* 0x0000003200237308 */ /* 0x000e220000002400 */
[----:B-1----:R-:W-:Y:S02]  /*21a0*/  FSEL R33, R47, -INF , P3 ;  /* 0xff8000002f217808 */ /* 0x002fe40001800000 */
[----:B------:R-:W-:-:S05]  /*21b0*/  ISETP.GT.AND P3, PT, R6, 0x41, PT ;  /* 0x000000410600780c */ /* 0x000fca0003f64270 */
[----:B------:R-:W1:Y:S01]  /*21c0*/  MUFU.TANH R57, R57 ;  /* 0x0000003900397308 */ /* 0x000e620000002400 */
[----:B--2---:R-:W-:-:S04]  /*21d0*/  FSEL R117, R56, -INF , P4 ;  /* 0xff80000038757808 */ /* 0x004fc80002000000 */
        /* <DEDUP_REMOVED lines=81> */
[----:B------:R-:W-:Y:S02]  /*26f0*/  ISETP.GT.AND P1, PT, R6, 0x79, PT ;  /* 0x000000790600780c */ /* 0x000fe40003f24270 */
[----:B------:R-:W-:-:S03]  /*2700*/  MOV R6, UR7 ;  /* 0x0000000700067c02 */ /* 0x000fc60008000f00 */
[----:B------:R-:W2:Y:S01]  /*2710*/  MUFU.TANH R78, R78 ;  /* 0x0000004e004e7308 */ /* 0x000ea20000002400 */
[----:B0-----:R-:W-:-:S04]  /*2720*/  FSEL R145, R84, -INF , P2 ;  /* 0xff80000054917808 */ /* 0x001fc80001000000 */
[----:B------:R-:W-:-:S03]  /*2730*/  FMNMX.FTZ R12, R145, R12, !PT ;  /* 0x0000000c910c7209 */ /* 0x000fc60007810000 */
[----:B------:R-:W-:Y:S01]  /*2740*/  MUFU.TANH R79, R79 ;  /* 0x0000004f004f7308 */ /* 0x000fe20000002400 */
[----:B-1----:R-:W-:-:S04]  /*2750*/  FSEL R147, R85, -INF , P1 ;  /* 0xff80000055937808 */ /* 0x002fc80000800000 */
[----:B------:R-:W-:-:S03]  /*2760*/  FMNMX.FTZ R12, R147, R12, !PT ;  /* 0x0000000c930c7209 */ /* 0x000fc60007810000 */
[----:B------:R-:W-:Y:S01]  /*2770*/  MUFU.TANH R82, R82 ;  /* 0x0000005200527308 */ /* 0x000fe20000002400 */
[----:B--2---:R-:W-:Y:S01]  /*2780*/  FSEL R85, R78, -INF , P6 ;  /* 0xff8000004e557808 */ /* 0x004fe20003000000 */
[----:B------:R-:W0:Y:S06]  /*2790*/  SHFL.BFLY PT, R7, R12, 0x2, 0x1f ;  /* 0x0c401f000c077f89 */ /* 0x000e2c00000e0000 */
[----:B------:R-:W1:Y:S08]  /*27a0*/  MUFU.TANH R83, R83 ;  /* 0x0000005300537308 */ /* 0x000e700000002400 */
[----:B------:R-:W-:Y:S08]  /*27b0*/  MUFU.TANH R86, R86 ;  /* 0x0000005600567308 */ /* 0x000ff00000002400 */
[----:B------:R-:W2:Y:S01]  /*27c0*/  MUFU.TANH R87, R87 ;  /* 0x0000005700577308 */ /* 0x000ea20000002400 */
[----:B-1----:R-:W-:-:S02]  /*27d0*/  FSEL R83, R83, -INF , P3 ;  /* 0xff80000053537808 */ /* 0x002fc40001800000 */
[----:B0-----:R-:W-:-:S05]  /*27e0*/  FMNMX.FTZ R14, R12, R7, !PT ;  /* 0x000000070c0e7209 */ /* 0x001fca0007810000 */
[----:B------:R-:W0:Y:S01]  /*27f0*/  SHFL.BFLY PT, R7, R14, 0x1, 0x1f ;  /* 0x0c201f000e077f89 */ /* 0x000e2200000e0000 */
[----:B--2---:R-:W-:Y:S02]  /*2800*/  FSEL R87, R87, -INF , P1 ;  /* 0xff80000057577808 */ /* 0x004fe40000800000 */
[----:B0-----:R-:W-:-:S04]  /*2810*/  FMNMX.FTZ R7, R14, R7, !PT ;  /* 0x000000070e077209 */ /* 0x001fc80007810000 */
[C---:B------:R-:W-:Y:S01]  /*2820*/  FSETP.NEU.FTZ.AND P0, PT, R7.reuse, -INF , PT ;  /* 0xff8000000700780b */ /* 0x040fe20003f1d000 */
[----:B------:R-:W-:-:S05]  /*2830*/  FMUL.FTZ R20, R7, R6 ;  /* 0x0000000607147220 */ /* 0x000fca0000410000 */
[----:B------:R-:W-:Y:S02]  /*2840*/  FSEL R20, R20, RZ, P0 ;  /* 0x000000ff14147208 */ /* 0x000fe40000000000 */
[----:B------:R-:W-:-:S03]  /*2850*/  ISETP.NE.AND P0, PT, R10, RZ, PT ;  /* 0x000000ff0a00720c */ /* 0x000fc60003f05270 */
[--C-:B------:R-:W-:Y:S01]  /*2860*/  FFMA.FTZ R63, R8, R6, -R20.reuse ;  /* 0x00000006083f7223 */ /* 0x100fe20000010814 */
[----:B------:R-:W-:Y:S01]  /*2870*/  FMNMX.FTZ R8, R3, R4, !PT ;  /* 0x0000000403087209 */ /* 0x000fe20007810000 */
[-CC-:B------:R-:W-:Y:S01]  /*2880*/  FFMA.FTZ R158, R89, R6.reuse, -R20.reuse ;  /* 0x00000006599e7223 */ /* 0x180fe20000010814 */
[----:B------:R-:W-:Y:S01]  /*2890*/  FSEL R89, R79, -INF , P5 ;  /* 0xff8000004f597808 */ /* 0x000fe20002800000 */
[--C-:B------:R-:W-:Y:S01]  /*28a0*/  FFMA.FTZ R65, R91, R6, -R20.reuse ;  /* 0x000000065b417223 */ /* 0x100fe20000010814 */
[----:B------:R-:W-:Y:S01]  /*28b0*/  FMNMX.FTZ R8, R5, R8, !PT ;  /* 0x0000000805087209 */ /* 0x000fe20007810000 */
[-CC-:B------:R-:W-:Y:S01]  /*28c0*/  FFMA.FTZ R160, R93, R6.reuse, -R20.reuse ;  /* 0x000000065da07223 */ /* 0x180fe20000010814 */
[----:B------:R-:W-:Y:S01]  /*28d0*/  FSEL R91, R82, -INF , P4 ;  /* 0xff800000525b7808 */ /* 0x000fe20002000000 */
[--C-:B------:R-:W-:Y:S01]  /*28e0*/  FFMA.FTZ R156, R9, R6, -R20.reuse ;  /* 0x00000006099c7223 */ /* 0x100fe20000010814 */
[----:B------:R-:W-:Y:S01]  /*28f0*/  FMNMX.FTZ R8, R11, R8, !PT ;  /* 0x000000080b087209 */ /* 0x000fe20007810000 */
[----:B------:R-:W-:Y:S01]  /*2900*/  MUFU.EX2 R63, R63 ;  /* 0x0000003f003f7308 */ /* 0x000fe20000000800 */
[----:B------:R-:W-:Y:S01]  /*2910*/  FSEL R93, R86, -INF , P2 ;  /* 0xff800000565d7808 */ /* 0x000fe20001000000 */
[--C-:B------:R-:W-:Y:S01]  /*2920*/  FFMA.FTZ R67, R95, R6, -R20.reuse ;  /* 0x000000065f437223 */ /* 0x100fe20000010814 */
[----:B------:R-:W-:Y:S01]  /*2930*/  FMNMX.FTZ R8, R13, R8, !PT ;  /* 0x000000080d087209 */ /* 0x000fe20007810000 */
[-CC-:B------:R-:W-:Y:S01]  /*2940*/  FFMA.FTZ R162, R97, R6.reuse, -R20.reuse ;  /* 0x0000000661a27223 */ /* 0x180fe20000010814 */
[-CC-:B------:R-:W-:Y:S01]  /*2950*/  FFMA.FTZ R69, R99, R6.reuse, -R20.reuse ;  /* 0x0000000663457223 */ /* 0x180fe20000010814 */
[--C-:B------:R-:W-:Y:S01]  /*2960*/  FFMA.FTZ R164, R101, R6, -R20.reuse ;  /* 0x0000000665a47223 */ /* 0x100fe20000010814 */
[----:B------:R-:W-:Y:S01]  /*2970*/  FMNMX.FTZ R8, R15, R8, !PT ;  /* 0x000000080f087209 */ /* 0x000fe20007810000 */
[----:B------:R-:W0:Y:S01]  /*2980*/  MUFU.EX2 R156, R156 ;  /* 0x0000009c009c7308 */ /* 0x000e220000000800 */
[-CC-:B------:R-:W-:Y:S01]  /*2990*/  FFMA.FTZ R71, R103, R6.reuse, -R20.reuse ;  /* 0x0000000667477223 */ /* 0x180fe20000010814 */
[--C-:B------:R-:W-:Y:S01]  /*29a0*/  FFMA.FTZ R166, R105, R6, -R20.reuse ;  /* 0x0000000669a67223 */ /* 0x100fe20000010814 */
[----:B------:R-:W-:Y:S01]  /*29b0*/  FMNMX.FTZ R8, R21, R8, !PT ;  /* 0x0000000815087209 */ /* 0x000fe20007810000 */
[-CC-:B------:R-:W-:Y:S01]  /*29c0*/  FFMA.FTZ R73, R107, R6.reuse, -R20.reuse ;  /* 0x000000066b497223 */ /* 0x180fe20000010814 */
[-CC-:B------:R-:W-:Y:S01]  /*29d0*/  FFMA.FTZ R168, R109, R6.reuse, -R20.reuse ;  /* 0x000000066da87223 */ /* 0x180fe20000010814 */
[--C-:B------:R-:W-:Y:S01]  /*29e0*/  FFMA.FTZ R75, R111, R6, -R20.reuse ;  /* 0x000000066f4b7223 */ /* 0x100fe20000010814 */
[----:B------:R-:W-:Y:S01]  /*29f0*/  FMNMX.FTZ R8, R25, R8, !PT ;  /* 0x0000000819087209 */ /* 0x000fe20007810000 */
[----:B------:R-:W1:Y:S01]  /*2a00*/  MUFU.EX2 R158, R158 ;  /* 0x0000009e009e7308 */ /* 0x000e620000000800 */
[-CC-:B------:R-:W-:Y:S01]  /*2a10*/  FFMA.FTZ R170, R113, R6.reuse, -R20.reuse ;  /* 0x0000000671aa7223 */ /* 0x180fe20000010814 */
[--C-:B------:R-:W-:Y:S01]  /*2a20*/  FFMA.FTZ R77, R115, R6, -R20.reuse ;  /* 0x00000006734d7223 */ /* 0x100fe20000010814 */
[----:B------:R-:W-:Y:S01]  /*2a30*/  FMNMX.FTZ R8, R27, R8, !PT ;  /* 0x000000081b087209 */ /* 0x000fe20007810000 */
[-CC-:B------:R-:W-:Y:S01]  /*2a40*/  FFMA.FTZ R172, R117, R6.reuse, -R20.reuse ;  /* 0x0000000675ac7223 */ /* 0x180fe20000010814 */
[-CC-:B------:R-:W-:Y:S01]  /*2a50*/  FFMA.FTZ R79, R119, R6.reuse, -R20.reuse ;  /* 0x00000006774f7223 */ /* 0x180fe20000010814 */
[--C-:B------:R-:W-:Y:S01]  /*2a60*/  FFMA.FTZ R174, R121, R6, -R20.reuse ;  /* 0x0000000679ae7223 */ /* 0x100fe20000010814 */
[----:B------:R-:W-:Y:S01]  /*2a70*/  FMNMX.FTZ R8, R29, R8, !PT ;  /* 0x000000081d087209 */ /* 0x000fe20007810000 */
[----:B------:R-:W2:Y:S01]  /*2a80*/  MUFU.EX2 R65, R65 ;  /* 0x0000004100417308 */ /* 0x000ea20000000800 */
[-CC-:B------:R-:W-:Y:S01]  /*2a90*/  FFMA.FTZ R81, R123, R6.reuse, -R20.reuse ;  /* 0x000000067b517223 */ /* 0x180fe20000010814 */
[--C-:B------:R-:W-:Y:S01]  /*2aa0*/  FFMA.FTZ R125, R125, R6, -R20.reuse ;  /* 0x000000067d7d7223 */ /* 0x100fe20000010814 */
[----:B------:R-:W-:Y:S01]  /*2ab0*/  FMNMX.FTZ R8, R31, R8, !PT ;  /* 0x000000081f087209 */ /* 0x000fe20007810000 */
[-CC-:B------:R-:W-:Y:S01]  /*2ac0*/  FFMA.FTZ R127, R127, R6.reuse, -R20.reuse ;  /* 0x000000067f7f7223 */ /* 0x180fe20000010814 */
[-CC-:B------:R-:W-:Y:S01]  /*2ad0*/  FFMA.FTZ R129, R129, R6.reuse, -R20.reuse ;  /* 0x0000000681817223 */ /* 0x180fe20000010814 */
[--C-:B------:R-:W-:Y:S01]  /*2ae0*/  FFMA.FTZ R131, R131, R6, -R20.reuse ;  /* 0x0000000683837223 */ /* 0x100fe20000010814 */
[----:B------:R-:W-:Y:S01]  /*2af0*/  FMNMX.FTZ R8, R33, R8, !PT ;  /* 0x0000000821087209 */ /* 0x000fe20007810000 */
[----:B------:R-:W3:Y:S01]  /*2b00*/  MUFU.EX2 R160, R160 ;  /* 0x000000a000a07308 */ /* 0x000ee20000000800 */
[-CC-:B------:R-:W-:Y:S01]  /*2b10*/  FFMA.FTZ R133, R133, R6.reuse, -R20.reuse ;  /* 0x0000000685857223 */ /* 0x180fe20000010814 */
[--C-:B------:R-:W-:Y:S01]  /*2b20*/  FFMA.FTZ R135, R135, R6, -R20.reuse ;  /* 0x0000000687877223 */ /* 0x100fe20000010814 */
[----:B------:R-:W-:Y:S01]  /*2b30*/  FMNMX.FTZ R8, R35, R8, !PT ;  /* 0x0000000823087209 */ /* 0x000fe20007810000 */
[-CC-:B------:R-:W-:Y:S01]  /*2b40*/  FFMA.FTZ R137, R137, R6.reuse, -R20.reuse ;  /* 0x0000000689897223 */ /* 0x180fe20000010814 */
[-CC-:B------:R-:W-:Y:S01]  /*2b50*/  FFMA.FTZ R139, R139, R6.reuse, -R20.reuse ;  /* 0x000000068b8b7223 */ /* 0x180fe20000010814 */
[--C-:B------:R-:W-:Y:S01]  /*2b60*/  FFMA.FTZ R141, R141, R6, -R20.reuse ;  /* 0x000000068d8d7223 */ /* 0x100fe20000010814 */
[----:B------:R-:W-:Y:S01]  /*2b70*/  FMNMX.FTZ R8, R37, R8, !PT ;  /* 0x0000000825087209 */ /* 0x000fe20007810000 */
[----:B------:R-:W4:Y:S01]  /*2b80*/  MUFU.EX2 R67, R67 ;  /* 0x0000004300437308 */ /* 0x000f220000000800 */
[-CC-:B------:R-:W-:Y:S01]  /*2b90*/  FFMA.FTZ R143, R143, R6.reuse, -R20.reuse ;  /* 0x000000068f8f7223 */ /* 0x180fe20000010814 */
[--C-:B------:R-:W-:Y:S01]  /*2ba0*/  FFMA.FTZ R145, R145, R6, -R20.reuse ;  /* 0x0000000691917223 */ /* 0x100fe20000010814 */
[----:B------:R-:W-:Y:S01]  /*2bb0*/  FMNMX.FTZ R8, R39, R8, !PT ;  /* 0x0000000827087209 */ /* 0x000fe20007810000 */
[----:B------:R-:W-:Y:S01]  /*2bc0*/  FFMA.FTZ R20, R147, R6, -R20 ;  /* 0x0000000693147223 */ /* 0x000fe20000010814 */
[-C--:B------:R-:W-:Y:S01]  /*2bd0*/  MOV R147, R151.reuse ;  /* 0x0000009700937202 */ /* 0x080fe20000000f00 */
[--C-:B------:R-:W-:Y:S01]  /*2be0*/  IMAD.MOV.U32 R121, RZ, RZ, R151.reuse ;  /* 0x000000ffff797224 */ /* 0x100fe200078e0097 */
[----:B------:R-:W-:Y:S01]  /*2bf0*/  FMNMX.FTZ R8, R41, R8, !PT ;  /* 0x0000000829087209 */ /* 0x000fe20007810000 */
[----:B------:R-:W5:Y:S01]  /*2c00*/  MUFU.EX2 R162, R162 ;  /* 0x000000a200a27308 */ /* 0x000f620000000800 */
[-C--:B------:R-:W-:Y:S01]  /*2c10*/  MOV R123, R151.reuse ;  /* 0x00000097007b7202 */ /* 0x080fe20000000f00 */
[--C-:B------:R-:W-:Y:S01]  /*2c20*/  IMAD.MOV.U32 R117, RZ, RZ, R151.reuse ;  /* 0x000000ffff757224 */ /* 0x100fe200078e0097 */
[----:B------:R-:W-:Y:S01]  /*2c30*/  FMNMX.FTZ R8, R43, R8, !PT ;  /* 0x000000082b087209 */ /* 0x000fe20007810000 */
[--C-:B------:R-:W-:Y:S01]  /*2c40*/  IMAD.MOV.U32 R113, RZ, RZ, R151.reuse ;  /* 0x000000ffff717224 */ /* 0x100fe200078e0097 */
[-C--:B------:R-:W-:Y:S01]  /*2c50*/  MOV R119, R151.reuse ;  /* 0x0000009700777202 */ /* 0x080fe20000000f00 */
[--C-:B------:R-:W-:Y:S01]  /*2c60*/  IMAD.MOV.U32 R109, RZ, RZ, R151.reuse ;  /* 0x000000ffff6d7224 */ /* 0x100fe200078e0097 */
[----:B------:R-:W-:Y:S01]  /*2c70*/  FMNMX.FTZ R8, R45, R8, !PT ;  /* 0x000000082d087209 */ /* 0x000fe20007810000 */
[----:B------:R-:W-:Y:S01]  /*2c80*/  MUFU.EX2 R69, R69 ;  /* 0x0000004500457308 */ /* 0x000fe20000000800 */
[-C--:B------:R-:W-:Y:S01]  /*2c90*/  MOV R115, R151.reuse ;  /* 0x0000009700737202 */ /* 0x080fe20000000f00 */
[--C-:B------:R-:W-:Y:S01]  /*2ca0*/  IMAD.MOV.U32 R105, RZ, RZ, R151.reuse ;  /* 0x000000ffff697224 */ /* 0x100fe200078e0097 */
[----:B------:R-:W-:Y:S01]  /*2cb0*/  FMNMX.FTZ R8, R47, R8, !PT ;  /* 0x000000082f087209 */ /* 0x000fe20007810000 */
[--C-:B------:R-:W-:Y:S01]  /*2cc0*/  IMAD.MOV.U32 R101, RZ, RZ, R151.reuse ;  /* 0x000000ffff657224 */ /* 0x100fe200078e0097 */
[-C--:B------:R-:W-:Y:S01]  /*2cd0*/  MOV R111, R151.reuse ;  /* 0x00000097006f7202 */ /* 0x080fe20000000f00 */
[----:B------:R-:W-:Y:S01]  /*2ce0*/  IMAD.MOV.U32 R97, RZ, RZ, R151 ;  /* 0x000000ffff617224 */ /* 0x000fe200078e0097 */
[----:B------:R-:W-:Y:S01]  /*2cf0*/  FMNMX.FTZ R8, R49, R8, !PT ;  /* 0x0000000831087209 */ /* 0x000fe20007810000 */
[----:B------:R-:W-:Y:S01]  /*2d00*/  MUFU.EX2 R164, R164 ;  /* 0x000000a400a47308 */ /* 0x000fe20000000800 */
[----:B------:R-:W-:-:S02]  /*2d10*/  MOV R107, R151 ;  /* 0x00000097006b7202 */ /* 0x000fc40000000f00 */
[----:B------:R-:W-:Y:S02]  /*2d20*/  FMNMX.FTZ R8, R51, R8, !PT ;  /* 0x0000000833087209 */ /* 0x000fe40007810000 */
[-C--:B------:R-:W-:Y:S02]  /*2d30*/  MOV R103, R151.reuse ;  /* 0x0000009700677202 */ /* 0x080fe40000000f00 */
[----:B------:R-:W-:Y:S01]  /*2d40*/  FMNMX.FTZ R8, R53, R8, !PT ;  /* 0x0000000835087209 */ /* 0x000fe20007810000 */
[----:B------:R-:W-:Y:S01]  /*2d50*/  MUFU.EX2 R71, R71 ;  /* 0x0000004700477308 */ /* 0x000fe20000000800 */
[-C--:B------:R-:W-:Y:S02]  /*2d60*/  MOV R99, R151.reuse ;  /* 0x0000009700637202 */ /* 0x080fe40000000f00 */
[----:B------:R-:W-:Y:S02]  /*2d70*/  FMNMX.FTZ R8, R55, R8, !PT ;  /* 0x0000000837087209 */ /* 0x000fe40007810000 */
[----:B------:R-:W-:-:S02]  /*2d80*/  MOV R95, R151 ;  /* 0x00000097005f7202 */ /* 0x000fc40000000f00 */
[----:B------:R-:W-:Y:S01]  /*2d90*/  FMNMX.FTZ R8, R57, R8, !PT ;  /* 0x0000000839087209 */ /* 0x000fe20007810000 */
[----:B------:R-:W-:Y:S03]  /*2da0*/  MUFU.EX2 R166, R166 ;  /* 0x000000a600a67308 */ /* 0x000fe60000000800 */
[----:B------:R-:W-:-:S04]  /*2db0*/  FMNMX.FTZ R8, R59, R8, !PT ;  /* 0x000000083b087209 */ /* 0x000fc80007810000 */
        /* <DEDUP_REMOVED lines=10> */
[----:B------:R-:W-:Y:S04]  /*2e60*/  MUFU.EX2 R170, R170 ;  /* 0x000000aa00aa7308 */ /* 0x000fe80000000800 */
[----:B------:R-:W0:Y:S04]  /*2e70*/  SHFL.BFLY PT, R9, R8, 0x2, 0x1f ;  /* 0x0c401f0008097f89 */ /* 0x000e2800000e0000 */
[----:B------:R-:W-:Y:S08]  /*2e80*/  MUFU.EX2 R77, R77 ;  /* 0x0000004d004d7308 */ /* 0x000ff00000000800 */
[----:B------:R-:W-:Y:S08]  /*2e90*/  MUFU.EX2 R172, R172 ;  /* 0x000000ac00ac7308 */ /* 0x000ff00000000800 */
[----:B------:R-:W-:Y:S01]  /*2ea0*/  MUFU.EX2 R79, R79 ;  /* 0x0000004f004f7308 */ /* 0x000fe20000000800 */
[----:B0-----:R-:W-:-:S07]  /*2eb0*/  FMNMX.FTZ R10, R8, R9, !PT ;  /* 0x00000009080a7209 */ /* 0x001fce0007810000 */
[----:B------:R-:W-:Y:S01]  /*2ec0*/  MUFU.EX2 R174, R174 ;  /* 0x000000ae00ae7308 */ /* 0x000fe20000000800 */
[----:B------:R-:W0:Y:S07]  /*2ed0*/  SHFL.BFLY PT, R9, R10, 0x1, 0x1f ;  /* 0x0c201f000a097f89 */ /* 0x000e2e00000e0000 */
[----:B------:R-:W-:Y:S08]  /*2ee0*/  MUFU.EX2 R81, R81 ;  /* 0x0000005100517308 */ /* 0x000ff00000000800 */
[----:B------:R-:W-:Y:S08]  /*2ef0*/  MUFU.EX2 R125, R125 ;  /* 0x0000007d007d7308 */ /* 0x000ff00000000800 */
[----:B------:R1:W-:Y:S01]  /*2f00*/  MUFU.EX2 R176, R127 ;  /* 0x0000007f00b07308 */ /* 0x0003e20000000800 */
[----:B0-----:R-:W-:-:S04]  /*2f10*/  FMNMX.FTZ R9, R10, R9, !PT ;  /* 0x000000090a097209 */ /* 0x001fc80007810000 */
[C---:B------:R-:W-:Y:S01]  /*2f20*/  FSETP.NEU.FTZ.AND P1, PT, R9.reuse, -INF , PT ;  /* 0xff8000000900780b */ /* 0x040fe20003f3d000 */
[----:B------:R-:W-:Y:S02]  /*2f30*/  FMUL.FTZ R8, R9, R6 ;  /* 0x0000000609087220 */ /* 0x000fe40000410000 */
[----:B------:R-:W-:Y:S01]  /*2f40*/  MUFU.EX2 R129, R129 ;  /* 0x0000008100817308 */ /* 0x000fe20000000800 */
[----:B-1----:R-:W-:Y:S02]  /*2f50*/  MOV R127, R151 ;  /* 0x00000097007f7202 */ /* 0x002fe40000000f00 */
[----:B------:R-:W-:Y:S02]  /*2f60*/  FSEL R8, R8, RZ, P1 ;  /* 0x000000ff08087208 */ /* 0x000fe40000800000 */
[----:B------:R-:W-:-:S03]  /*2f70*/  PLOP3.LUT P1, PT, PT, PT, UP0, 0x80, 0x0 ;  /* 0x000000000000781c */ /* 0x000fc60003f2f008 */
[-CC-:B------:R-:W-:Y:S01]  /*2f80*/  FFMA.FTZ R11, R11, R6.reuse, -R8.reuse ;  /* 0x000000060b0b7223 */ /* 0x180fe20000010808 */
[-CC-:B------:R-:W-:Y:S01]  /*2f90*/  FFMA.FTZ R3, R3, R6.reuse, -R8.reuse ;  /* 0x0000000603037223 */ /* 0x180fe20000010808 */
[-CC-:B------:R-:W-:Y:S01]  /*2fa0*/  FFMA.FTZ R4, R4, R6.reuse, -R8.reuse ;  /* 0x0000000604047223 */ /* 0x180fe20000010808 */
[-CC-:B------:R-:W-:Y:S01]  /*2fb0*/  FFMA.FTZ R5, R5, R6.reuse, -R8.reuse ;  /* 0x0000000605057223 */ /* 0x180fe20000010808 */
[----:B------:R0:W-:Y:S01]  /*2fc0*/  MUFU.EX2 R10, R11 ;  /* 0x0000000b000a7308 */ /* 0x0001e20000000800 */
[-CC-:B------:R-:W-:Y:S01]  /*2fd0*/  FFMA.FTZ R13, R13, R6.reuse, -R8.reuse ;  /* 0x000000060d0d7223 */ /* 0x180fe20000010808 */
[-CC-:B------:R-:W-:Y:S01]  /*2fe0*/  FFMA.FTZ R15, R15, R6.reuse, -R8.reuse ;  /* 0x000000060f0f7223 */ /* 0x180fe20000010808 */
[-CC-:B------:R-:W-:Y:S01]  /*2ff0*/  FFMA.FTZ R21, R21, R6.reuse, -R8.reuse ;  /* 0x0000000615157223 */ /* 0x180fe20000010808 */
[-CC-:B------:R-:W-:Y:S01]  /*3000*/  FFMA.FTZ R25, R25, R6.reuse, -R8.reuse ;  /* 0x0000000619197223 */ /* 0x180fe20000010808 */
[-CC-:B------:R-:W-:Y:S01]  /*3010*/  FFMA.FTZ R27, R27, R6.reuse, -R8.reuse ;  /* 0x000000061b1b7223 */ /* 0x180fe20000010808 */
[-CC-:B------:R-:W-:Y:S01]  /*3020*/  FFMA.FTZ R29, R29, R6.reuse, -R8.reuse ;  /* 0x000000061d1d7223 */ /* 0x180fe20000010808 */
[-CC-:B------:R-:W-:Y:S01]  /*3030*/  FFMA.FTZ R31, R31, R6.reuse, -R8.reuse ;  /* 0x000000061f1f7223 */ /* 0x180fe20000010808 */
[----:B------:R-:W-:Y:S01]  /*3040*/  MUFU.EX2 R3, R3 ;  /* 0x0000000300037308 */ /* 0x000fe20000000800 */
[----:B0-----:R-:W-:Y:S01]  /*3050*/  FADD.FTZ R11, R156, R63 ;  /* 0x0000003f9c0b7221 */ /* 0x001fe20000010000 */
[-CC-:B------:R-:W-:Y:S01]  /*3060*/  FFMA.FTZ R33, R33, R6.reuse, -R8.reuse ;  /* 0x0000000621217223 */ /* 0x180fe20000010808 */
[-CC-:B------:R-:W-:Y:S01]  /*3070*/  FFMA.FTZ R35, R35, R6.reuse, -R8.reuse ;  /* 0x0000000623237223 */ /* 0x180fe20000010808 */
[-CC-:B------:R-:W-:Y:S01]  /*3080*/  FFMA.FTZ R37, R37, R6.reuse, -R8.reuse ;  /* 0x0000000625257223 */ /* 0x180fe20000010808 */
[----:B------:R-:W-:Y:S01]  /*3090*/  FADD.FTZ R32, R158, R11 ;  /* 0x0000000b9e207221 */ /* 0x000fe20000010000 */
[-CC-:B------:R-:W-:Y:S01]  /*30a0*/  FFMA.FTZ R39, R39, R6.reuse, -R8.reuse ;  /* 0x0000000627277223 */ /* 0x180fe20000010808 */
[-C--:B------:R-:W-:Y:S01]  /*30b0*/  FFMA.FTZ R41, R41, R6.reuse, -R8 ;  /* 0x0000000629297223 */ /* 0x080fe20000010808 */
[----:B------:R-:W0:Y:S01]  /*30c0*/  MUFU.EX2 R4, R4 ;  /* 0x0000000400047308 */ /* 0x000e220000000800 */
[----:B--2---:R-:W-:Y:S01]  /*30d0*/  FADD.FTZ R11, R65, R32 ;  /* 0x00000020410b7221 */ /* 0x004fe20000010000 */
[-CC-:B------:R-:W-:Y:S01]  /*30e0*/  FFMA.FTZ R43, R43, R6.reuse, -R8.reuse ;  /* 0x000000062b2b7223 */ /* 0x180fe20000010808 */
[-CC-:B------:R-:W-:Y:S01]  /*30f0*/  FFMA.FTZ R45, R45, R6.reuse, -R8.reuse ;  /* 0x000000062d2d7223 */ /* 0x180fe20000010808 */
[-CC-:B------:R-:W-:Y:S01]  /*3100*/  FFMA.FTZ R47, R47, R6.reuse, -R8.reuse ;  /* 0x000000062f2f7223 */ /* 0x180fe20000010808 */
[----:B---3--:R-:W-:Y:S01]  /*3110*/  FADD.FTZ R34, R160, R11 ;  /* 0x0000000ba0227221 */ /* 0x008fe20000010000 */
[-CC-:B------:R-:W-:Y:S01]  /*3120*/  FFMA.FTZ R49, R49, R6.reuse, -R8.reuse ;  /* 0x0000000631317223 */ /* 0x180fe20000010808 */
[-C--:B------:R-:W-:Y:S01]  /*3130*/  FFMA.FTZ R51, R51, R6.reuse, -R8 ;  /* 0x0000000633337223 */ /* 0x080fe20000010808 */
[----:B------:R-:W1:Y:S01]  /*3140*/  MUFU.EX2 R5, R5 ;  /* 0x0000000500057308 */ /* 0x000e620000000800 */
[----:B----4-:R-:W-:Y:S01]  /*3150*/  FADD.FTZ R11, R67, R34 ;  /* 0x00000022430b7221 */ /* 0x010fe20000010000 */
[-CC-:B------:R-:W-:Y:S01]  /*3160*/  FFMA.FTZ R53, R53, R6.reuse, -R8.reuse ;  /* 0x0000000635357223 */ /* 0x180fe20000010808 */
[-CC-:B------:R-:W-:Y:S01]  /*3170*/  FFMA.FTZ R55, R55, R6.reuse, -R8.reuse ;  /* 0x0000000637377223 */ /* 0x180fe20000010808 */
[-CC-:B------:R-:W-:Y:S01]  /*3180*/  FFMA.FTZ R57, R57, R6.reuse, -R8.reuse ;  /* 0x0000000639397223 */ /* 0x180fe20000010808 */
[----:B-----5:R-:W-:Y:S01]  /*3190*/  FADD.FTZ R36, R162, R11 ;  /* 0x0000000ba2247221 */ /* 0x020fe20000010000 */
[-CC-:B------:R-:W-:Y:S01]  /*31a0*/  FFMA.FTZ R59, R59, R6.reuse, -R8.reuse ;  /* 0x000000063b3b7223 */ /* 0x180fe20000010808 */
[-C--:B------:R-:W-:Y:S01]  /*31b0*/  FFMA.FTZ R61, R61, R6.reuse, -R8 ;  /* 0x000000063d3d7223 */ /* 0x080fe20000010808 */
[----:B------:R-:W2:Y:S01]  /*31c0*/  MUFU.EX2 R13, R13 ;  /* 0x0000000d000d7308 */ /* 0x000ea20000000800 */
[----:B0-----:R-:W-:Y:S01]  /*31d0*/  FADD.FTZ R34, R3, R4 ;  /* 0x0000000403227221 */ /* 0x001fe20000010000 */
[-CC-:B------:R-:W-:Y:S01]  /*31e0*/  FFMA.FTZ R85, R85, R6.reuse, -R8.reuse ;  /* 0x0000000655557223 */ /* 0x180fe20000010808 */
[-CC-:B------:R-:W-:Y:S01]  /*31f0*/  FFMA.FTZ R89, R89, R6.reuse, -R8.reuse ;  /* 0x0000000659597223 */ /* 0x180fe20000010808 */
[-CC-:B------:R-:W-:Y:S01]  /*3200*/  FFMA.FTZ R91, R91, R6.reuse, -R8.reuse ;  /* 0x000000065b5b7223 */ /* 0x180fe20000010808 */
[-CC-:B------:R-:W-:Y:S01]  /*3210*/  FFMA.FTZ R83, R83, R6.reuse, -R8.reuse ;  /* 0x0000000653537223 */ /* 0x180fe20000010808 */
[-CC-:B------:R-:W-:Y:S01]  /*3220*/  FFMA.FTZ R93, R93, R6.reuse, -R8.reuse ;  /* 0x000000065d5d7223 */ /* 0x180fe20000010808 */
[----:B------:R-:W-:Y:S01]  /*3230*/  FFMA.FTZ R87, R87, R6, -R8 ;  /* 0x0000000657577223 */ /* 0x000fe20000010808 */
[----:B------:R0:W3:Y:S01]  /*3240*/  MUFU.EX2 R12, R15 ;  /* 0x0000000f000c7308 */ /* 0x0000e20000000800 */
[----:B-1----:R-:W-:Y:S01]  /*3250*/  FADD.FTZ R11, R5, R34 ;  /* 0x00000022050b7221 */ /* 0x002fe20000010000 */
[----:B------:R-:W-:-:S02]  /*3260*/  F2FP.F16.F32.PACK_AB R157, R4, R3 ;  /* 0x00000003049d723e */ /* 0x000fc400000000ff */
[C---:B------:R-:W-:Y:S02]  /*3270*/  F2FP.F16.F32.PACK_AB R159, R10.reuse, R5 ;  /* 0x000000050a9f723e */ /* 0x040fe400000000ff */
[----:B------:R-:W-:Y:S02]  /*3280*/  F2FP.F16.F32.PACK_AB R156, R63, R156 ;  /* 0x0000009c3f9c723e */ /* 0x000fe400000000ff */
[----:B------:R-:W1:Y:S01]  /*3290*/  MUFU.EX2 R21, R21 ;  /* 0x0000001500157308 */ /* 0x000e620000000800 */
[----:B0-----:R-:W-:Y:S01]  /*32a0*/  FADD.FTZ R15, R69, R36 ;  /* 0x00000024450f7221 */ /* 0x001fe20000010000 */
[----:B------:R-:W-:Y:S01]  /*32b0*/  FADD.FTZ R36, R10, R11 ;  /* 0x0000000b0a247221 */ /* 0x000fe20000010000 */
[----:B------:R-:W-:Y:S02]  /*32c0*/  F2FP.F16.F32.PACK_AB R158, R65, R158 ;  /* 0x0000009e419e723e */ /* 0x000fe400000000ff */
[----:B------:R-:W-:Y:S01]  /*32d0*/  FADD.FTZ R38, R164, R15 ;  /* 0x0000000fa4267221 */ /* 0x000fe20000010000 */
[----:B--2---:R-:W-:Y:S01]  /*32e0*/  FADD.FTZ R11, R13, R36 ;  /* 0x000000240d0b7221 */ /* 0x004fe20000010000 */
[----:B------:R-:W-:Y:S01]  /*32f0*/  F2FP.F16.F32.PACK_AB R160, R67, R160 ;  /* 0x000000a043a0723e */ /* 0x000fe200000000ff */
[----:B------:R-:W0:Y:S01]  /*3300*/  MUFU.EX2 R14, R25 ;  /* 0x00000019000e7308 */ /* 0x000e220000000800 */
[----:B------:R-:W-:Y:S01]  /*3310*/  FADD.FTZ R15, R71, R38 ;  /* 0x00000026470f7221 */ /* 0x000fe20000010000 */
[----:B---3--:R-:W-:Y:S01]  /*3320*/  FADD.FTZ R36, R12, R11 ;  /* 0x0000000b0c247221 */ /* 0x008fe20000010000 */
[----:B------:R-:W-:-:S02]  /*3330*/  F2FP.F16.F32.PACK_AB R162, R69, R162 ;  /* 0x000000a245a2723e */ /* 0x000fc400000000ff */
[----:B------:R-:W-:Y:S01]  /*3340*/  FADD.FTZ R38, R166, R15 ;  /* 0x0000000fa6267221 */ /* 0x000fe20000010000 */
[----:B------:R-:W-:Y:S02]  /*3350*/  F2FP.F16.F32.PACK_AB R164, R71, R164 ;  /* 0x000000a447a4723e */ /* 0x000fe400000000ff */
[----:B------:R-:W2:Y:S01]  /*3360*/  MUFU.EX2 R27, R27 ;  /* 0x0000001b001b7308 */ /* 0x000ea20000000800 */
[----:B------:R-:W-:Y:S01]  /*3370*/  FADD.FTZ R15, R73, R38 ;  /* 0x00000026490f7221 */ /* 0x000fe20000010000 */
[----:B-1----:R-:W-:Y:S01]  /*3380*/  FADD.FTZ R11, R21, R36 ;  /* 0x00000024150b7221 */ /* 0x002fe20000010000 */
[----:B------:R-:W-:Y:S02]  /*3390*/  F2FP.F16.F32.PACK_AB R166, R73, R166 ;  /* 0x000000a649a6723e */ /* 0x000fe400000000ff */
[----:B------:R-:W-:Y:S01]  /*33a0*/  FADD.FTZ R40, R168, R15 ;  /* 0x0000000fa8287221 */ /* 0x000fe20000010000 */
[C---:B------:R-:W-:Y:S02]  /*33b0*/  F2FP.F16.F32.PACK_AB R168, R75.reuse, R168 ;  /* 0x000000a84ba8723e */ /* 0x040fe400000000ff */
[----:B------:R-:W1:Y:S01]  /*33c0*/  MUFU.EX2 R24, R29 ;  /* 0x0000001d00187308 */ /* 0x000e620000000800 */
[----:B0-----:R-:W-:Y:S01]  /*33d0*/  FADD.FTZ R38, R14, R11 ;  /* 0x0000000b0e267221 */ /* 0x001fe20000010000 */
[----:B------:R-:W-:Y:S01]  /*33e0*/  FADD.FTZ R15, R75, R40 ;  /* 0x000000284b0f7221 */ /* 0x000fe20000010000 */
[----:B------:R-:W-:-:S02]  /*33f0*/  F2FP.F16.F32.PACK_AB R161, R12, R13 ;  /* 0x0000000d0ca1723e */ /* 0x000fc400000000ff */
[----:B------:R-:W-:-:S03]  /*3400*/  F2FP.F16.F32.PACK_AB R163, R14, R21 ;  /* 0x000000150ea3723e */ /* 0x000fc600000000ff */
[----:B------:R-:W0:Y:S01]  /*3410*/  MUFU.EX2 R31, R31 ;  /* 0x0000001f001f7308 */ /* 0x000e220000000800 */
[----:B--2---:R-:W-:Y:S01]  /*3420*/  FADD.FTZ R11, R27, R38 ;  /* 0x000000261b0b7221 */ /* 0x004fe20000010000 */
[----:B------:R-:W-:Y:S01]  /*3430*/  FADD.FTZ R38, R170, R15 ;  /* 0x0000000faa267221 */ /* 0x000fe20000010000 */
[----:B------:R-:W-:-:S03]  /*3440*/  F2FP.F16.F32.PACK_AB R170, R77, R170 ;  /* 0x000000aa4daa723e */ /* 0x000fc600000000ff */
[----:B------:R-:W-:Y:S02]  /*3450*/  FADD.FTZ R15, R77, R38 ;  /* 0x000000264d0f7221 */ /* 0x000fe40000010000 */
[----:B------:R-:W2:Y:S01]  /*3460*/  MUFU.EX2 R26, R33 ;  /* 0x00000021001a7308 */ /* 0x000ea20000000800 */
[----:B-1----:R-:W-:Y:S01]  /*3470*/  FADD.FTZ R0, R24, R11 ;  /* 0x0000000b18007221 */ /* 0x002fe20000010000 */
[----:B------:R-:W-:Y:S01]  /*3480*/  FADD.FTZ R40, R172, R15 ;  /* 0x0000000fac287221 */ /* 0x000fe20000010000 */
[C---:B------:R-:W-:Y:S02]  /*3490*/  F2FP.F16.F32.PACK_AB R172, R79.reuse, R172 ;  /* 0x000000ac4fac723e */ /* 0x040fe400000000ff */
[----:B------:R-:W-:Y:S01]  /*34a0*/  F2FP.F16.F32.PACK_AB R165, R24, R27 ;  /* 0x0000001b18a5723e */ /* 0x000fe200000000ff */
[----:B------:R-:W-:Y:S02]  /*34b0*/  FADD.FTZ R15, R79, R40 ;  /* 0x000000284f0f7221 */ /* 0x000fe40000010000 */
[----:B------:R-:W1:Y:S01]  /*34c0*/  MUFU.EX2 R35, R35 ;  /* 0x0000002300237308 */ /* 0x000e620000000800 */
[----:B0-----:R-:W-:Y:S01]  /*34d0*/  FADD.FTZ R11, R31, R0 ;  /* 0x000000001f0b7221 */ /* 0x001fe20000010000 */
[----:B------:R-:W-:Y:S01]  /*34e0*/  FADD.FTZ R40, R174, R15 ;  /* 0x0000000fae287221 */ /* 0x000fe20000010000 */
[----:B------:R-:W-:-:S03]  /*34f0*/  F2FP.F16.F32.PACK_AB R174, R81, R174 ;  /* 0x000000ae51ae723e */ /* 0x000fc600000000ff */
[----:B------:R-:W-:Y:S02]  /*3500*/  FADD.FTZ R40, R81, R40 ;  /* 0x0000002851287221 */ /* 0x000fe40000010000 */
[----:B------:R-:W0:Y:S01]  /*3510*/  MUFU.EX2 R28, R37 ;  /* 0x00000025001c7308 */ /* 0x000e220000000800 */
[C---:B--2---:R-:W-:Y:S01]  /*3520*/  FADD.FTZ R0, R26.reuse, R11 ;  /* 0x0000000b1a007221 */ /* 0x044fe20000010000 */
[----:B------:R-:W-:Y:S01]  /*3530*/  FADD.FTZ R15, R125, R40 ;  /* 0x000000287d0f7221 */ /* 0x000fe20000010000 */
[----:B------:R-:W-:-:S03]  /*3540*/  F2FP.F16.F32.PACK_AB R167, R26, R31 ;  /* 0x0000001f1aa7723e */ /* 0x000fc600000000ff */
[C---:B------:R-:W-:Y:S01]  /*3550*/  FADD.FTZ R40, R176.reuse, R15 ;  /* 0x0000000fb0287221 */ /* 0x040fe20000010000 */
[----:B------:R-:W-:Y:S01]  /*3560*/  F2FP.F16.F32.PACK_AB R176, R176, R125 ;  /* 0x0000007db0b0723e */ /* 0x000fe200000000ff */
[----:B------:R-:W2:Y:S01]  /*3570*/  MUFU.EX2 R39, R39 ;  /* 0x0000002700277308 */ /* 0x000ea20000000800 */
[----:B-1----:R-:W-:Y:S01]  /*3580*/  FADD.FTZ R11, R35, R0 ;  /* 0x00000000230b7221 */ /* 0x002fe20000010000 */
[----:B------:R-:W-:Y:S01]  /*3590*/  FADD.FTZ R15, R129, R40 ;  /* 0x00000028810f7221 */ /* 0x000fe20000010000 */
[----:B------:R-:W-:-:S05]  /*35a0*/  IMAD.MOV.U32 R125, RZ, RZ, R151 ;  /* 0x000000ffff7d7224 */ /* 0x000fca00078e0097 */
[----:B------:R-:W1:Y:S01]  /*35b0*/  MUFU.EX2 R30, R41 ;  /* 0x00000029001e7308 */ /* 0x000e620000000800 */
[C---:B0-----:R-:W-:Y:S01]  /*35c0*/  FADD.FTZ R0, R28.reuse, R11 ;  /* 0x0000000b1c007221 */ /* 0x041fe20000010000 */
[----:B------:R-:W-:-:S06]  /*35d0*/  F2FP.F16.F32.PACK_AB R169, R28, R35 ;  /* 0x000000231ca9723e */ /* 0x000fcc00000000ff */
[----:B------:R-:W0:Y:S01]  /*35e0*/  MUFU.EX2 R43, R43 ;  /* 0x0000002b002b7308 */ /* 0x000e220000000800 */
[----:B--2---:R-:W-:-:S07]  /*35f0*/  FADD.FTZ R11, R39, R0 ;  /* 0x00000000270b7221 */ /* 0x004fce0000010000 */
[----:B------:R-:W2:Y:S01]  /*3600*/  MUFU.EX2 R32, R45 ;  /* 0x0000002d00207308 */ /* 0x000ea20000000800 */
[C---:B-1----:R-:W-:Y:S01]  /*3610*/  FADD.FTZ R0, R30.reuse, R11 ;  /* 0x0000000b1e007221 */ /* 0x042fe20000010000 */
[----:B------:R-:W-:-:S06]  /*3620*/  F2FP.F16.F32.PACK_AB R171, R30, R39 ;  /* 0x000000271eab723e */ /* 0x000fcc00000000ff */
[----:B------:R1:W3:Y:S01]  /*3630*/  MUFU.EX2 R178, R131 ;  /* 0x0000008300b27308 */ /* 0x0002e20000000800 */
[----:B0-----:R-:W-:-:S07]  /*3640*/  FADD.FTZ R11, R43, R0 ;  /* 0x000000002b0b7221 */ /* 0x001fce0000010000 */
[----:B------:R-:W0:Y:S01]  /*3650*/  MUFU.EX2 R47, R47 ;  /* 0x0000002f002f7308 */ /* 0x000e220000000800 */
[C---:B--2---:R-:W-:Y:S01]  /*3660*/  FADD.FTZ R0, R32.reuse, R11 ;  /* 0x0000000b20007221 */ /* 0x044fe20000010000 */
[----:B------:R-:W-:Y:S02]  /*3670*/  F2FP.F16.F32.PACK_AB R173, R32, R43 ;  /* 0x0000002b20ad723e */ /* 0x000fe400000000ff */
[----:B-1----:R-:W-:-:S04]  /*3680*/  MOV R131, R151 ;  /* 0x0000009700837202 */ /* 0x002fc80000000f00 */
[----:B------:R-:W1:Y:S01]  /*3690*/  MUFU.EX2 R133, R133 ;  /* 0x0000008500857308 */ /* 0x000e620000000800 */
[C---:B---3--:R-:W-:Y:S01]  /*36a0*/  FADD.FTZ R40, R178.reuse, R15 ;  /* 0x0000000fb2287221 */ /* 0x048fe20000010000 */
[----:B------:R-:W-:Y:S01]  /*36b0*/  F2FP.F16.F32.PACK_AB R178, R178, R129 ;  /* 0x00000081b2b2723e */ /* 0x000fe200000000ff */
[----:B------:R-:W-:-:S05]  /*36c0*/  IMAD.MOV.U32 R129, RZ, RZ, R151 ;  /* 0x000000ffff817224 */ /* 0x000fca00078e0097 */
[----:B------:R-:W2:Y:S01]  /*36d0*/  MUFU.EX2 R34, R49 ;  /* 0x0000003100227308 */ /* 0x000ea20000000800 */
[----:B0-----:R-:W-:-:S07]  /*36e0*/  FADD.FTZ R11, R47, R0 ;  /* 0x000000002f0b7221 */ /* 0x001fce0000010000 */
[----:B------:R0:W3:Y:S01]  /*36f0*/  MUFU.EX2 R180, R135 ;  /* 0x0000008700b47308 */ /* 0x0000e20000000800 */
[----:B-1----:R-:W-:-:S07]  /*3700*/  FADD.FTZ R15, R133, R40 ;  /* 0x00000028850f7221 */ /* 0x002fce0000010000 */
[----:B------:R-:W1:Y:S01]  /*3710*/  MUFU.EX2 R51, R51 ;  /* 0x0000003300337308 */ /* 0x000e620000000800 */
[C---:B--2---:R-:W-:Y:S01]  /*3720*/  FADD.FTZ R0, R34.reuse, R11 ;  /* 0x0000000b22007221 */ /* 0x044fe20000010000 */
[----:B------:R-:W-:Y:S02]  /*3730*/  F2FP.F16.F32.PACK_AB R175, R34, R47 ;  /* 0x0000002f22af723e */ /* 0x000fe400000000ff */
[----:B0-----:R-:W-:-:S04]  /*3740*/  MOV R135, R151 ;  /* 0x0000009700877202 */ /* 0x001fc80000000f00 */
[----:B------:R-:W0:Y:S01]  /*3750*/  MUFU.EX2 R137, R137 ;  /* 0x0000008900897308 */ /* 0x000e220000000800 */
[C---:B---3--:R-:W-:Y:S01]  /*3760*/  FADD.FTZ R42, R180.reuse, R15 ;  /* 0x0000000fb42a7221 */ /* 0x048fe20000010000 */
[----:B------:R-:W-:Y:S01]  /*3770*/  F2FP.F16.F32.PACK_AB R180, R180, R133 ;  /* 0x00000085b4b4723e */ /* 0x000fe200000000ff */
[----:B------:R-:W-:-:S05]  /*3780*/  IMAD.MOV.U32 R133, RZ, RZ, R151 ;  /* 0x000000ffff857224 */ /* 0x000fca00078e0097 */
[----:B------:R-:W2:Y:S01]  /*3790*/  MUFU.EX2 R36, R53 ;  /* 0x0000003500247308 */ /* 0x000ea20000000800 */
[----:B-1----:R-:W-:-:S07]  /*37a0*/  FADD.FTZ R11, R51, R0 ;  /* 0x00000000330b7221 */ /* 0x002fce0000010000 */
        /* <DEDUP_REMOVED lines=24> */
[----:B------:R-:W1:Y:S01]  /*3930*/  MUFU.EX2 R85, R85 ;  /* 0x0000005500557308 */ /* 0x000e620000000800 */
[----:B0-----:R-:W-:-:S07]  /*3940*/  FADD.FTZ R15, R145, R44 ;  /* 0x0000002c910f7221 */ /* 0x001fce0000010000 */
[----:B------:R0:W3:Y:S01]  /*3950*/  MUFU.EX2 R40, R89 ;  /* 0x0000005900287308 */ /* 0x0000e20000000800 */
[C---:B--2---:R-:W-:Y:S01]  /*3960*/  FADD.FTZ R44, R8.reuse, R11 ;  /* 0x0000000b082c7221 */ /* 0x044fe20000010000 */
[----:B------:R-:W-:-:S06]  /*3970*/  F2FP.F16.F32.PACK_AB R181, R8, R59 ;  /* 0x0000003b08b5723e */ /* 0x000fcc00000000ff */
[----:B------:R-:W2:Y:S01]  /*3980*/  MUFU.EX2 R91, R91 ;  /* 0x0000005b005b7308 */ /* 0x000ea20000000800 */
[----:B-1----:R-:W-:Y:S01]  /*3990*/  FADD.FTZ R3, R85, R44 ;  /* 0x0000002c55037221 */ /* 0x002fe20000010000 */
[----:B0-----:R-:W-:-:S06]  /*39a0*/  IMAD.MOV.U32 R89, RZ, RZ, R151 ;  /* 0x000000ffff597224 */ /* 0x001fcc00078e0097 */
[----:B------:R-:W0:Y:S01]  /*39b0*/  MUFU.EX2 R42, R83 ;  /* 0x00000053002a7308 */ /* 0x000e220000000800 */
[C---:B---3--:R-:W-:Y:S01]  /*39c0*/  FADD.FTZ R10, R40.reuse, R3 ;  /* 0x00000003280a7221 */ /* 0x048fe20000010000 */
[----:B------:R-:W-:-:S06]  /*39d0*/  F2FP.F16.F32.PACK_AB R183, R40, R85 ;  /* 0x0000005528b7723e */ /* 0x000fcc00000000ff */
[----:B------:R-:W1:Y:S01]  /*39e0*/  MUFU.EX2 R93, R93 ;  /* 0x0000005d005d7308 */ /* 0x000e620000000800 */
[----:B--2---:R-:W-:-:S07]  /*39f0*/  FADD.FTZ R3, R91, R10 ;  /* 0x0000000a5b037221 */ /* 0x004fce0000010000 */
[----:B------:R-:W2:Y:S01]  /*3a00*/  MUFU.EX2 R20, R20 ;  /* 0x0000001400147308 */ /* 0x000ea20000000800 */
[C---:B0-----:R-:W-:Y:S01]  /*3a10*/  FADD.FTZ R10, R42.reuse, R3 ;  /* 0x000000032a0a7221 */ /* 0x041fe20000010000 */
[----:B------:R-:W-:Y:S02]  /*3a20*/  F2FP.F16.F32.PACK_AB R185, R42, R91 ;  /* 0x0000005b2ab9723e */ /* 0x000fe400000000ff */
[----:B------:R-:W-:-:S04]  /*3a30*/  MOV R91, R151 ;  /* 0x00000097005b7202 */ /* 0x000fc80000000f00 */
[----:B------:R-:W0:Y:S01]  /*3a40*/  MUFU.EX2 R4, R87 ;  /* 0x0000005700047308 */ /* 0x000e220000000800 */
[----:B-1----:R-:W-:Y:S01]  /*3a50*/  FADD.FTZ R3, R93, R10 ;  /* 0x0000000a5d037221 */ /* 0x002fe20000010000 */
[C---:B--2---:R-:W-:Y:S01]  /*3a60*/  F2FP.F16.F32.PACK_AB R186, R20.reuse, R145 ;  /* 0x0000009114ba723e */ /* 0x044fe200000000ff */
[----:B------:R-:W-:Y:S01]  /*3a70*/  FADD.FTZ R0, R20, R15 ;  /* 0x0000000f14007221 */ /* 0x000fe20000010000 */
[----:B------:R-:W-:Y:S01]  /*3a80*/  IMAD.MOV.U32 R145, RZ, RZ, R151 ;  /* 0x000000ffff917224 */ /* 0x000fe200078e0097 */
[C---:B0-----:R-:W-:Y:S01]  /*3a90*/  F2FP.F16.F32.PACK_AB R187, R4.reuse, R93 ;  /* 0x0000005d04bb723e */ /* 0x041fe200000000ff */
[----:B------:R-:W-:Y:S01]  /*3aa0*/  FADD.FTZ R3, R4, R3 ;  /* 0x0000000304037221 */ /* 0x000fe20000010000 */
[----:B------:R-:W-:Y:S01]  /*3ab0*/  IMAD.MOV.U32 R93, RZ, RZ, R151 ;  /* 0x000000ffff5d7224 */ /* 0x000fe200078e0097 */
[----:B------:R-:W-:Y:S06]  /*3ac0*/  @!P1 BRA `(.L_x_14) ;  /* 0x0000002800989947 */ /* 0x000fec0003800000 */
[----:B------:R-:W-:Y:S01]  /*3ad0*/  MOV R5, R9 ;  /* 0x0000000900057202 */ /* 0x000fe20000000f00 */
[----:B------:R-:W-:Y:S01]  /*3ae0*/  IMAD.MOV.U32 R4, RZ, RZ, R7 ;  /* 0x000000ffff047224 */ /* 0x000fe200078e0007 */
[----:B------:R-:W-:Y:S02]  /*3af0*/  CS2R R150, SRZ ;  /* 0x0000000000967805 */ /* 0x000fe4000001ff00 */
[----:B------:R-:W-:Y:S02]  /*3b00*/  CS2R R148, SRZ ;  /* 0x0000000000947805 */ /* 0x000fe4000001ff00 */
[----:B------:R-:W-:Y:S02]  /*3b10*/  CS2R R146, SRZ ;  /* 0x0000000000927805 */ /* 0x000fe4000001ff00 */
[----:B------:R-:W-:Y:S02]  /*3b20*/  CS2R R144, SRZ ;  /* 0x0000000000907805 */ /* 0x000fe4000001ff00 */
[----:B------:R-:W-:-:S02]  /*3b30*/  CS2R R142, SRZ ;  /* 0x00000000008e7805 */ /* 0x000fc4000001ff00 */
[----:B------:R-:W-:Y:S02]  /*3b40*/  CS2R R140, SRZ ;  /* 0x00000000008c7805 */ /* 0x000fe4000001ff00 */
        /* <DEDUP_REMOVED lines=25> */
[----:B------:R-:W-:Y:S01]  /*3ce0*/  CS2R R88, SRZ ;  /* 0x0000000000587805 */ /* 0x000fe2000001ff00 */
[----:B------:R-:W-:Y:S01]  /*3cf0*/  UIADD3 UR52, UR52, -0x2, URZ ;  /* 0xfffffffe34347890 */ /* 0x000fe2000fffe03f */
[----:B------:R-:W-:Y:S01]  /*3d00*/  UMOV UR53, UR44 ;  /* 0x0000002c00357c82 */ /* 0x000fe20008000000 */
[----:B------:R-:W-:Y:S01]  /*3d10*/  UMOV UR51, UR43 ;  /* 0x0000002b00337c82 */ /* 0x000fe20008000000 */
[----:B------:R-:W-:-:S09]  /*3d20*/  ULDC UR50, c[0x0][0x9d8] ;  /* 0x0002760000327ab9 */ /* 0x000fd20000000800 */
.L_x_25:
[----:B------:R-:W-:Y:S01]  /*3d30*/  ISETP.NE.AND P2, PT, RZ, UR38, PT ;  /* 0x00000026ff007c0c */ /* 0x000fe2000bf45270 */
[----:B------:R-:W-:-:S04]  /*3d40*/  UISETP.NE.AND UP0, UPT, UR51, 0x1, UPT ;  /* 0x000000013300788c */ /* 0x000fc8000bf05270 */
[----:B------:R-:W-:-:S04]  /*3d50*/  USEL UR44, URZ, 0x1, UP0 ;  /* 0x000000013f2c7887 */ /* 0x000fc80008000000 */
[----:B------:R-:W-:-:S04]  /*3d60*/  ULOP3.LUT UR44, UR53, UR44, URZ, 0x3c, !UPT ;  /* 0x0000002c352c7292 */ /* 0x000fc8000f8e3c3f */
[----:B------:R-:W-:Y:S08]  /*3d70*/  @P2 BRA `(.L_x_15) ;  /* 0x0000000000382947 */ /* 0x000ff00003800000 */
[----:B------:R-:W-:Y:S05]  /*3d80*/  @!P0 BRA `(.L_x_16) ;  /* 0x0000000000048947 */ /* 0x000fea0003800000 */
[----:B------:R-:W-:Y:S01]  /*3d90*/  BPT.TRAP 0x1 ;  /* 0x000000040000795c */ /* 0x000fe20000300000 */
.L_x_16:
[----:B------:R-:W-:Y:S01]  /*3da0*/  UIADD3 UR6, UR51, 0x1, URZ ;  /* 0x0000000133067890 */ /* 0x000fe2000fffe03f */
[----:B------:R-:W-:-:S03]  /*3db0*/  IMAD.U32 R6, RZ, RZ, UR44 ;  /* 0x0000002cff067e24 */ /* 0x000fc6000f8e00ff */
[----:B------:R-:W-:Y:S02]  /*3dc0*/  UISETP.NE.AND UP0, UPT, UR6, 0x2, UPT ;  /* 0x000000020600788c */ /* 0x000fe4000bf05270 */
[----:B------:R-:W-:Y:S02]  /*3dd0*/  SHF.L.U32 R6, R6, 0x1f, RZ ;  /* 0x0000001f06067819 */ /* 0x000fe400000006ff */
[----:B------:R-:W-:-:S04]  /*3de0*/  USEL UR6, UR6, URZ, UP0 ;  /* 0x0000003f06067287 */ /* 0x000fc80008000000 */
[----:B------:R-:W-:-:S09]  /*3df0*/  ULEA UR6, UR6, UR39, 0x3 ;  /* 0x0000002706067291 */ /* 0x000fd2000f8e183f */
[----:B------:R0:W1:Y:S01]  /*3e00*/  SYNCS.PHASECHK.TRANS64.TRYWAIT P1, [UR6+0x28830], R6 ;  /* 0x02883006ff0075a7 */ /* 0x0000620008020146 */
[----:B------:R-:W-:Y:S05]  /*3e10*/  @!P0 BRA `(.L_x_17) ;  /* 0x0000000000048947 */ /* 0x000fea0003800000 */
[----:B------:R-:W-:Y:S01]  /*3e20*/  BPT.TRAP 0x1 ;  /* 0x000000040000795c */ /* 0x000fe20000300000 */
.L_x_17:
[----:B-1----:R-:W-:Y:S05]  /*3e30*/  @P1 BRA `(.L_x_15) ;  /* 0x0000000000081947 */ /* 0x002fea0003800000 */
[----:B------:R-:W1:Y:S02]  /*3e40*/  SYNCS.PHASECHK.TRANS64.TRYWAIT P1, [UR6+0x28830], R6 ;  /* 0x02883006ff0075a7 */ /* 0x000e640008020146 */
[----:B-1----:R-:W-:Y:S05]  /*3e50*/  @!P1 BRA `(.L_x_18) ;  /* 0x0000007c00889947 */ /* 0x002fea0003800000 */
.L_x_15:
[----:B01----:R-:W-:Y:S01]  /*3e60*/  VIADD R6, R2, 0x8 ;  /* 0x0000000802067836 */ /* 0x003fe20000000000 */
[----:B------:R-:W-:Y:S01]  /*3e70*/  UIADD3 UR43, UR51, 0x1, URZ ;  /* 0x00000001332b7890 */ /* 0x000fe2000fffe03f */
[----:B------:R-:W-:Y:S01]  /*3e80*/  UMOV UR35, 0x40000040 ;  /* 0x4000004000237882 */ /* 0x000fe20000000000 */
[----:B------:R-:W-:Y:S02]  /*3e90*/  UMOV UR7, 0x40000040 ;  /* 0x4000004000077882 */ /* 0x000fe40000000000 */
[----:B------:R0:W-:Y:S01]  /*3ea0*/  BAR.SYNC.DEFER_BLOCKING R6, 0x100 ;  /* 0x000400060000751d */ /* 0x0001e20000010000 */
[----:B------:R-:W-:-:S04]  /*3eb0*/  UISETP.NE.AND UP0, UPT, UR43, 0x2, UPT ;  /* 0x000000022b00788c */ /* 0x000fc8000bf05270 */
[----:B------:R-:W-:Y:S01]  /*3ec0*/  USEL UR43, UR43, URZ, UP0 ;  /* 0x0000003f2b2b7287 */ /* 0x000fe20008000000 */
[----:B------:R-:W-:Y:S01]  /*3ed0*/  UMOV UR11, 0x40000040 ;  /* 0x40000040000b7882 */ /* 0x000fe20000000000 */
[----:B------:R-:W-:Y:S02]  /*3ee0*/  UMOV UR15, 0x40000040 ;  /* 0x40000040000f7882 */ /* 0x000fe40000000000 */
[----:B------:R-:W-:Y:S01]  /*3ef0*/  ULEA UR34, UR43, UR47, 0xb ;  /* 0x0000002f2b227291 */ /* 0x000fe2000f8e583f */
[----:B------:R-:W-:Y:S01]  /*3f00*/  UMOV UR19, 0x40000040 ;  /* 0x4000004000137882 */ /* 0x000fe20000000000 */
[----:B------:R-:W-:Y:S02]  /*3f10*/  UMOV UR23, 0x40000040 ;  /* 0x4000004000177882 */ /* 0x000fe40000000000 */
[----:B------:R-:W-:Y:S02]  /*3f20*/  UIADD3 UR6, UR34, 0x2, URZ ;  /* 0x0000000222067890 */ /* 0x000fe4000fffe03f */
[----:B------:R-:W-:-:S02]  /*3f30*/  UIADD3 UR10, UR34, 0x4, URZ ;  /* 0x00000004220a7890 */ /* 0x000fc4000fffe03f */
[----:B------:R-:W-:Y:S02]  /*3f40*/  UIADD3 UR14, UR34, 0x6, URZ ;  /* 0x00000006220e7890 */ /* 0x000fe4000fffe03f */
[----:B------:R-:W-:Y:S02]  /*3f50*/  UIADD3 UR18, UR34, 0x400, URZ ;  /* 0x0000040022127890 */ /* 0x000fe4000fffe03f */
[----:B------:R-:W-:Y:S02]  /*3f60*/  UIADD3 UR22, UR34, 0x402, URZ ;  /* 0x0000040222167890 */ /* 0x000fe4000fffe03f */
[----:B------:R-:W-:Y:S01]  /*3f70*/  UIADD3 UR26, UR34, 0x404, URZ ;  /* 0x00000404221a7890 */ /* 0x000fe2000fffe03f */
[----:B------:R-:W-:Y:S01]  /*3f80*/  WARPGROUP.ARRIVE ;  /* 0x00000000000079c5 */ /* 0x000fe20000000000 */
[----:B------:R-:W-:Y:S01]  /*3f90*/  UMOV UR27, 0x40000040 ;  /* 0x40000040001b7882 */ /* 0x000fe20000000000 */
[----:B------:R-:W-:Y:S01]  /*3fa0*/  UIADD3 UR30, UR34, 0x406, URZ ;  /* 0x00000406221e7890 */ /* 0x000fe2000fffe03f */
[----:B------:R-:W-:-:S03]  /*3fb0*/  UMOV UR31, 0x40000040 ;  /* 0x40000040001f7882 */ /* 0x000fc60000000000 */
[----:B------:R-:W-:Y:S03]  /*3fc0*/  HGMMA.64x128x16.F32 R24, gdesc[UR32], RZ, !UPT, gsb0 ;  /* 0x01e00000201879f0 */ /* 0x000fe6000c0008ff */
        /* <DEDUP_REMOVED lines=22> */
[----:B0-----:R-:W-:Y:S05]  /*4130*/  @P2 BRA `(.L_x_19) ;  /* 0x00000000002c2947 */ /* 0x001fea0003800000 */
[----:B------:R-:W-:Y:S05]  /*4140*/  @!P0 BRA `(.L_x_20) ;  /* 0x0000000000048947 */ /* 0x000fea0003800000 */
[----:B------:R-:W-:Y:S01]  /*4150*/  BPT.TRAP 0x1 ;  /* 0x000000040000795c */ /* 0x000fe20000300000 */
.L_x_20:
[----:B------:R-:W-:Y:S01]  /*4160*/  ULEA UR6, UR51, UR39, 0x3 ;  /* 0x0000002733067291 */ /* 0x000fe2000f8e183f */
[----:B------:R-:W-:-:S04]  /*4170*/  MOV R6, UR53 ;  /* 0x0000003500067c02 */ /* 0x000fc80008000f00 */
[----:B------:R-:W-:-:S04]  /*4180*/  SHF.L.U32 R6, R6, 0x1f, RZ ;  /* 0x0000001f06067819 */ /* 0x000fc800000006ff */
[----:B------:R0:W1:Y:S01]  /*4190*/  SYNCS.PHASECHK.TRANS64.TRYWAIT P1, [UR6+0x28850], R6 ;  /* 0x02885006ff0075a7 */ /* 0x0000620008020146 */
[----:B------:R-:W-:Y:S05]  /*41a0*/  @!P0 BRA `(.L_x_21) ;  /* 0x0000000000048947 */ /* 0x000fea0003800000 */
[----:B------:R-:W-:Y:S01]  /*41b0*/  BPT.TRAP 0x1 ;  /* 0x000000040000795c */ /* 0x000fe20000300000 */
.L_x_21:
[----:B-1----:R-:W-:Y:S05]  /*41c0*/  @P1 BRA `(.L_x_19) ;  /* 0x0000000000081947 */ /* 0x002fea0003800000 */
[----:B------:R-:W1:Y:S02]  /*41d0*/  SYNCS.PHASECHK.TRANS64.TRYWAIT P1, [UR6+0x28850], R6 ;  /* 0x02885006ff0075a7 */ /* 0x000e640008020146 */
[----:B-1----:R-:W-:Y:S05]  /*41e0*/  @!P1 BRA `(.L_x_22) ;  /* 0x0000007800bc9947 */ /* 0x002fea0003800000 */
.L_x_19:
[----:B------:R-:W-:Y:S01]  /*41f0*/  UIADD3 UR6, UR39, 0x400, URZ ;  /* 0x0000040027067890 */ /* 0x000fe2000fffe03f */
[----:B------:R-:W-:Y:S01]  /*4200*/  WARPGROUP.ARRIVE ;  /* 0x00000000000079c5 */ /* 0x000fe20000000000 */
[----:B------:R-:W-:Y:S01]  /*4210*/  UMOV UR7, 0x40000040 ;  /* 0x4000004000077882 */ /* 0x000fe20000000000 */
[----:B01----:R-:W-:Y:S01]  /*4220*/  IADD3 R6, -R2, 0xb, RZ ;  /* 0x0000000b02067810 */ /* 0x003fe20007ffe1ff */
[----:B------:R-:W-:-:S04]  /*4230*/  USHF.R.U32.HI UR6, URZ, 0x4, UR6 ;  /* 0x000000043f067899 */ /* 0x000fc80008011606 */
[----:B------:R-:W-:-:S04]  /*4240*/  ULOP3.LUT UR6, UR6, 0x3fff, URZ, 0xc0, !UPT ;  /* 0x00003fff06067892 */ /* 0x000fc8000f8ec03f */
[----:B------:R-:W-:-:S04]  /*4250*/  ULOP3.LUT UR6, UR6, 0x4000000, URZ, 0xfc, !UPT ;  /* 0x0400000006067892 */ /* 0x000fc8000f8efc3f */
[----:B------:R-:W-:-:S07]  /*4260*/  ULEA UR10, UR51, UR6, 0xb ;  /* 0x00000006330a7291 */ /* 0x000fce000f8e583f */
[----:B------:R-:W-:Y:S02]  /*4270*/  UMOV UR6, UR10 ;  /* 0x0000000a00067c82 */ /* 0x000fe40008000000 */
[----:B------:R-:W-:Y:S01]  /*4280*/  HGMMA.64x128x16.F32 R88, R156, gdesc[UR4].tnspB, R88, gsb0 ;  /* 0x41e000049c587df0 */ /* 0x000fe20008000858 */
[----:B------:R-:W-:Y:S01]  /*4290*/  UIADD3 UR6, UR10, 0x80, URZ ;  /* 0x000000800a067890 */ /* 0x000fe2000fffe03f */
[----:B------:R-:W-:Y:S01]  /*42a0*/  UMOV UR7, 0x40000040 ;  /* 0x4000004000077882 */ /* 0x000fe20000000000 */
[----:B------:R-:W-:Y:S02]  /*42b0*/  WARPGROUP.DEPBAR.LE gsb0, 0x0 ;  /* 0x00008000000079c5 */ /* 0x000fe40000010000 */
[----:B------:R-:W-:-:S07]  /*42c0*/  WARPGROUP.ARRIVE ;  /* 0x00000000000079c5 */ /* 0x000fce0000000000 */
        /* <DEDUP_REMOVED lines=30> */
[----:B------:R-:W-:Y:S03]  /*44b0*/  HGMMA.64x128x16.F32 R88, R184, gdesc[UR4].tnspB, R88, gsb0 ;  /* 0x41e00004b8587df0 */ /* 0x000fe60008000858 */
[----:B------:R-:W-:Y:S02]  /*44c0*/  WARPGROUP.DEPBAR.LE gsb0, 0x0 ;  /* 0x00008000000079c5 */ /* 0x000fe40000010000 */
[----:B------:R0:W-:Y:S06]  /*44d0*/  BAR.ARV R6, 0x100 ;  /* 0x000400060000751d */ /* 0x0001ec0000002000 */
[----:B------:R-:W-:Y:S05]  /*44e0*/  @!P0 BRA `(.L_x_23) ;  /* 0x0000000000048947 */ /* 0x000fea0003800000 */
[----:B------:R-:W-:Y:S01]  /*44f0*/  BPT.TRAP 0x1 ;  /* 0x000000040000795c */ /* 0x000fe20000300000 */
.L_x_23:
[----:B------:R-:W-:Y:S01]  /*4500*/  FMUL.FTZ R157, R24, UR50 ;  /* 0x00000032189d7c20 */ /* 0x000fe20008410000 */
[----:B------:R-:W-:Y:S01]  /*4510*/  FMUL.FTZ R159, R25, UR50 ;  /* 0x00000032199f7c20 */ /* 0x000fe20008410000 */
[----:B------:R-:W-:Y:S01]  /*4520*/  FMUL.FTZ R8, R26, UR50 ;  /* 0x000000321a087c20 */ /* 0x000fe20008410000 */
[----:B------:R-:W-:Y:S01]  /*4530*/  FMUL.FTZ R161, R28, UR50 ;  /* 0x000000321ca17c20 */ /* 0x000fe20008410000 */
[----:B------:R-:W-:Y:S01]  /*4540*/  FMUL.FTZ R11, R27, UR50 ;  /* 0x000000321b0b7c20 */ /* 0x000fe20008410000 */
[----:B------:R-:W-:Y:S01]  /*4550*/  FMUL.FTZ R163, R29, UR50 ;  /* 0x000000321da37c20 */ /* 0x000fe20008410000 */
[----:B------:R-:W0:Y:S01]  /*4560*/  MUFU.TANH R157, R157 ;  /* 0x0000009d009d7308 */ /* 0x000e220000002400 */
[----:B------:R-:W-:Y:S01]  /*4570*/  FMUL.FTZ R13, R30, UR50 ;  /* 0x000000321e0d7c20 */ /* 0x000fe20008410000 */
[----:B------:R-:W-:Y:S01]  /*4580*/  FMUL.FTZ R165, R32, UR50 ;  /* 0x0000003220a57c20 */ /* 0x000fe20008410000 */
[----:B------:R-:W-:Y:S01]  /*4590*/  FMUL.FTZ R15, R31, UR50 ;  /* 0x000000321f0f7c20 */ /* 0x000fe20008410000 */
[----:B------:R-:W-:Y:S01]  /*45a0*/  FMUL.FTZ R167, R33, UR50 ;  /* 0x0000003221a77c20 */ /* 0x000fe20008410000 */
[----:B------:R-:W-:Y:S01]  /*45b0*/  FMUL.FTZ R21, R34, UR50 ;  /* 0x0000003222157c20 */ /* 0x000fe20008410000 */
[----:B------:R-:W-:Y:S01]  /*45c0*/  FMUL.FTZ R169, R36, UR50 ;  /* 0x0000003224a97c20 */ /* 0x000fe20008410000 */
[----:B------:R-:W-:Y:S01]  /*45d0*/  FMUL.FTZ R25, R35, UR50 ;  /* 0x0000003223197c20 */ /* 0x000fe20008410000 */
[----:B------:R-:W1:Y:S01]  /*45e0*/  MUFU.TANH R159, R159 ;  /* 0x0000009f009f7308 */ /* 0x000e620000002400 */
[----:B------:R-:W-:Y:S01]  /*45f0*/  FMUL.FTZ R171, R37, UR50 ;  /* 0x0000003225ab7c20 */ /* 0x000fe20008410000 */
[----:B------:R-:W-:Y:S01]  /*4600*/  FMUL.FTZ R27, R38, UR50 ;  /* 0x00000032261b7c20 */ /* 0x000fe20008410000 */
[----:B------:R-:W-:Y:S01]  /*4610*/  FMUL.FTZ R173, R40, UR50 ;  /* 0x0000003228ad7c20 */ /* 0x000fe20008410000 */
[----:B------:R-:W-:Y:S01]  /*4620*/  FMUL.FTZ R29, R39, UR50 ;  /* 0x00000032271d7c20 */ /* 0x000fe20008410000 */
[----:B------:R-:W-:Y:S01]  /*4630*/  FMUL.FTZ R175, R41, UR50 ;  /* 0x0000003229af7c20 */ /* 0x000fe20008410000 */
[----:B------:R-:W-:Y:S01]  /*4640*/  FMUL.FTZ R31, R42, UR50 ;  /* 0x000000322a1f7c20 */ /* 0x000fe20008410000 */
[----:B------:R-:W-:Y:S01]  /*4650*/  FMUL.FTZ R177, R44, UR50 ;  /* 0x000000322cb17c20 */ /* 0x000fe20008410000 */
[----:B------:R-:W2:Y:S01]  /*4660*/  MUFU.TANH R8, R8 ;  /* 0x0000000800087308 */ /* 0x000ea20000002400 */
[----:B0-----:R-:W-:Y:S01]  /*4670*/  FMNMX.FTZ R6, R157, R4, !PT ;  /* 0x000000049d067209 */ /* 0x001fe20007810000 */
[----:B------:R-:W-:Y:S01]  /*4680*/  FMUL.FTZ R33, R43, UR50 ;  /* 0x000000322b217c20 */ /* 0x000fe20008410000 */
[----:B------:R-:W-:Y:S01]  /*4690*/  FMUL.FTZ R179, R45, UR50 ;  /* 0x000000322db37c20 */ /* 0x000fe20008410000 */
[----:B------:R-:W-:Y:S01]  /*46a0*/  FMUL.FTZ R35, R46, UR50 ;  /* 0x000000322e237c20 */ /* 0x000fe20008410000 */
[----:B------:R-:W-:Y:S01]  /*46b0*/  FMUL.FTZ R181, R48, UR50 ;  /* 0x0000003230b57c20 */ /* 0x000fe20008410000 */
[----:B------:R-:W-:Y:S01]  /*46c0*/  FMUL.FTZ R37, R47, UR50 ;  /* 0x000000322f257c20 */ /* 0x000fe20008410000 */
[----:B------:R-:W-:Y:S01]  /*46d0*/  FMUL.FTZ R183, R49, UR50 ;  /* 0x0000003231b77c20 */ /* 0x000fe20008410000 */
[----:B------:R-:W0:Y:S01]  /*46e0*/  MUFU.TANH R161, R161 ;  /* 0x000000a100a17308 */ /* 0x000e220000002400 */
[----:B-1----:R-:W-:Y:S01]  /*46f0*/  FMNMX.FTZ R6, R159, R6, !PT ;  /* 0x000000069f067209 */ /* 0x002fe20007810000 */
[----:B------:R-:W-:Y:S01]  /*4700*/  FMUL.FTZ R39, R50, UR50 ;  /* 0x0000003232277c20 */ /* 0x000fe20008410000 */
[----:B------:R-:W-:Y:S01]  /*4710*/  FMUL.FTZ R185, R52, UR50 ;  /* 0x0000003234b97c20 */ /* 0x000fe20008410000 */
[----:B------:R-:W-:Y:S01]  /*4720*/  FMUL.FTZ R41, R51, UR50 ;  /* 0x0000003233297c20 */ /* 0x000fe20008410000 */
[----:B------:R-:W-:Y:S01]  /*4730*/  FMUL.FTZ R187, R53, UR50 ;  /* 0x0000003235bb7c20 */ /* 0x000fe20008410000 */
[----:B------:R-:W-:Y:S01]  /*4740*/  FMUL.FTZ R43, R54, UR50 ;  /* 0x00000032362b7c20 */ /* 0x000fe20008410000 */
[----:B------:R-:W-:Y:S01]  /*4750*/  FMUL.FTZ R189, R56, UR50 ;  /* 0x0000003238bd7c20 */ /* 0x000fe20008410000 */
[----:B------:R-:W1:Y:S01]  /*4760*/  MUFU.TANH R11, R11 ;  /* 0x0000000b000b7308 */ /* 0x000e620000002400 */
[----:B--2---:R-:W-:Y:S01]  /*4770*/  FMNMX.FTZ R10, R8, R5, !PT ;  /* 0x00000005080a7209 */ /* 0x004fe20007810000 */
        /* <DEDUP_REMOVED lines=42> */
[----:B------:R-:W-:-:S04]  /*4a20*/  ULEA UR6, UR43, UR39, 0x3 ;  /* 0x000000272b067291 */ /* 0x000fc8000f8e183f */
[----:B------:R-:W1:Y:S01]  /*4a30*/  MUFU.TANH R21, R21 ;  /* 0x0000001500157308 */ /* 0x000e620000002400 */
[----:B--2---:R-:W-:Y:S01]  /*4a40*/  FMNMX.FTZ R10, R15, R10, !PT ;  /* 0x0000000a0f0a7209 */ /* 0x004fe20007810000 */
[----:B------:R-:W-:-:S04]  /*4a50*/  UIADD3 UR6, UR6, 0x28840, URZ ;  /* 0x0002884006067890 */ /* 0x000fc8000fffe03f */
[----:B------:R-:W-:Y:S02]  /*4a60*/  UPRMT UR6, UR37, 0x654, UR6 ;  /* 0x0000065425067896 */ /* 0x000fe40008000006 */
[----:B------:R-:W2:Y:S01]  /*4a70*/  MUFU.TANH R169, R169 ;  /* 0x000000a900a97308 */ /* 0x000ea20000002400 */
[----:B0-----:R-:W-:-:S06]  /*4a80*/  FMNMX.FTZ R6, R167, R6, !PT ;  /* 0x00000006a7067209 */ /* 0x001fcc0007810000 */
[----:B------:R-:W-:Y:S01]  /*4a90*/  SYNCS.ARRIVE.TRANS64.RED.A1T0 RZ, [UR6], RZ ;  /* 0x000000ffffff79a7 */ /* 0x000fe20008100406 */
[----:B------:R-:W0:Y:S01]  /*4aa0*/  MUFU.TANH R25, R25 ;  /* 0x0000001900197308 */ /* 0x000e220000002400 */
[----:B-1----:R-:W-:-:S07]  /*4ab0*/  FMNMX.FTZ R10, R21, R10, !PT ;  /* 0x0000000a150a7209 */ /* 0x002fce0007810000 */
[----:B------:R-:W1:Y:S01]  /*4ac0*/  MUFU.TANH R171, R171 ;  /* 0x000000ab00ab7308 */ /* 0x000e620000002400 */
[----:B--2---:R-:W-:-:S07]  /*4ad0*/  FMNMX.FTZ R6, R169, R6, !PT ;  /* 0x00000006a9067209 */ /* 0x004fce0007810000 */
[----:B------:R-:W2:Y:S01]  /*4ae0*/  MUFU.TANH R27, R27 ;  /* 0x0000001b001b7308 */ /* 0x000ea20000002400 */
[----:B0-----:R-:W-:-:S07]  /*4af0*/  FMNMX.FTZ R10, R25, R10, !PT ;  /* 0x0000000a190a7209 */ /* 0x001fce0007810000 */
        /* <DEDUP_REMOVED lines=97> */
[----:B-1----:R-:W-:Y:S02]  /*5110*/  FMNMX.FTZ R12, R211, R6, !PT ;  /* 0x00000006d30c7209 */ /* 0x002fe40007810000 */
[----:B------:R-:W1:Y:S03]  /*5120*/  LDC R6, c[0x0][0x988] ;  /* 0x00026200ff067b82 */ /* 0x000e660000000800 */
[----:B------:R-:W3:Y:S01]  /*5130*/  SHFL.BFLY PT, R7, R12, 0x2, 0x1f ;  /* 0x0c401f000c077f89 */ /* 0x000ee200000e0000 */
[----:B--2---:R-:W-:-:S04]  /*5140*/  FMNMX.FTZ R10, R83, R10, !PT ;  /* 0x0000000a530a7209 */ /* 0x004fc80007810000 */
[----:B0-----:R-:W-:-:S05]  /*5150*/  FMNMX.FTZ R10, R85, R10, !PT ;  /* 0x0000000a550a7209 */ /* 0x001fca0007810000 */
[----:B------:R-:W0:Y:S01]  /*5160*/  SHFL.BFLY PT, R9, R10, 0x2, 0x1f ;  /* 0x0c401f000a097f89 */ /* 0x000e2200000e0000 */
[----:B---3--:R-:W-:-:S05]  /*5170*/  FMNMX.FTZ R14, R12, R7, !PT ;  /* 0x000000070c0e7209 */ /* 0x008fca0007810000 */
[----:B------:R-:W2:Y:S01]  /*5180*/  SHFL.BFLY PT, R7, R14, 0x1, 0x1f ;  /* 0x0c201f000e077f89 */ /* 0x000ea200000e0000 */
[----:B0-----:R-:W-:-:S05]  /*5190*/  FMNMX.FTZ R20, R10, R9, !PT ;  /* 0x000000090a147209 */ /* 0x001fca0007810000 */
[----:B------:R-:W0:Y:S01]  /*51a0*/  SHFL.BFLY PT, R9, R20, 0x1, 0x1f ;  /* 0x0c201f0014097f89 */ /* 0x000e2200000e0000 */
[----:B--2---:R-:W-:-:S05]  /*51b0*/  FMNMX.FTZ R7, R14, R7, !PT ;  /* 0x000000070e077209 */ /* 0x004fca0007810000 */
[C---:B------:R-:W-:Y:S01]  /*51c0*/  FADD.FTZ R87, -R7.reuse, R4 ;  /* 0x0000000407577221 */ /* 0x040fe20000010100 */
[----:B-1----:R-:W-:-:S03]  /*51d0*/  FMUL.FTZ R10, R7, R6 ;  /* 0x00000006070a7220 */ /* 0x002fc60000410000 */
[-C--:B------:R-:W-:Y:S01]  /*51e0*/  FMUL.FTZ R24, R87, R6.reuse ;  /* 0x0000000657187220 */ /* 0x080fe20000410000 */
[-CC-:B------:R-:W-:Y:S01]  /*51f0*/  FFMA.FTZ R178, R67, R6.reuse, -R10.reuse ;  /* 0x0000000643b27223 */ /* 0x180fe2000001080a */
[-CC-:B------:R-:W-:Y:S01]  /*5200*/  FFMA.FTZ R67, R69, R6.reuse, -R10.reuse ;  /* 0x0000000645437223 */ /* 0x180fe2000001080a */
[-CC-:B------:R-:W-:Y:S01]  /*5210*/  FFMA.FTZ R158, R161, R6.reuse, -R10.reuse ;  /* 0x00000006a19e7223 */ /* 0x180fe2000001080a */
[-CC-:B------:R-:W-:Y:S01]  /*5220*/  FFMA.FTZ R160, R165, R6.reuse, -R10.reuse ;  /* 0x00000006a5a07223 */ /* 0x180fe2000001080a */
[-CC-:B------:R-:W-:Y:S01]  /*5230*/  FFMA.FTZ R69, R73, R6.reuse, -R10.reuse ;  /* 0x0000000649457223 */ /* 0x180fe2000001080a */
[-CC-:B------:R-:W-:Y:S01]  /*5240*/  FFMA.FTZ R161, R167, R6.reuse, -R10.reuse ;  /* 0x00000006a7a17223 */ /* 0x180fe2000001080a */
[----:B0-----:R-:W-:Y:S01]  /*5250*/  FMNMX.FTZ R9, R20, R9, !PT ;  /* 0x0000000914097209 */ /* 0x001fe20007810000 */
[-CC-:B------:R-:W-:Y:S01]  /*5260*/  FFMA.FTZ R162, R169, R6.reuse, -R10.reuse ;  /* 0x00000006a9a27223 */ /* 0x180fe2000001080a */
[-CC-:B------:R-:W-:Y:S01]  /*5270*/  FFMA.FTZ R164, R173, R6.reuse, -R10.reuse ;  /* 0x00000006ada47223 */ /* 0x180fe2000001080a */
[-CC-:B------:R-:W-:Y:S01]  /*5280*/  FFMA.FTZ R165, R175, R6.reuse, -R10.reuse ;  /* 0x00000006afa57223 */ /* 0x180fe2000001080a */
[-CC-:B------:R-:W-:Y:S01]  /*5290*/  FFMA.FTZ R166, R177, R6.reuse, -R10.reuse ;  /* 0x00000006b1a67223 */ /* 0x180fe2000001080a */
[----:B------:R-:W-:Y:S01]  /*52a0*/  FADD.FTZ R87, -R9, R5 ;  /* 0x0000000509577221 */ /* 0x000fe20000010100 */
[-CC-:B------:R-:W-:Y:S01]  /*52b0*/  FFMA.FTZ R73, R77, R6.reuse, -R10.reuse ;  /* 0x000000064d497223 */ /* 0x180fe2000001080a */
[-CC-:B------:R-:W-:Y:S01]  /*52c0*/  FFMA.FTZ R156, R157, R6.reuse, -R10.reuse ;  /* 0x000000069d9c7223 */ /* 0x180fe2000001080a */
[-CC-:B------:R-:W-:Y:S01]  /*52d0*/  FFMA.FTZ R167, R179, R6.reuse, -R10.reuse ;  /* 0x00000006b3a77223 */ /* 0x180fe2000001080a */
[-C--:B------:R-:W-:Y:S01]  /*52e0*/  FMUL.FTZ R4, R87, R6.reuse ;  /* 0x0000000657047220 */ /* 0x080fe20000410000 */
[-CC-:B------:R-:W-:Y:S01]  /*52f0*/  FFMA.FTZ R87, R159, R6.reuse, -R10.reuse ;  /* 0x000000069f577223 */ /* 0x180fe2000001080a */
        /* <DEDUP_REMOVED lines=17> */
[-C--:B------:R-:W-:Y:S01]  /*5410*/  FFMA.FTZ R187, R211, R6.reuse, -R10 ;  /* 0x00000006d3bb7223 */ /* 0x080fe2000001080a */
[-C--:B------:R-:W-:Y:S01]  /*5420*/  FMUL.FTZ R10, R9, R6.reuse ;  /* 0x00000006090a7220 */ /* 0x080fe20000410000 */
[----:B------:R0:W-:Y:S03]  /*5430*/  MUFU.EX2 R5, R24 ;  /* 0x0000001800057308 */ /* 0x0001e60000000800 */
[-CC-:B------:R-:W-:Y:S01]  /*5440*/  FFMA.FTZ R157, R8, R6.reuse, -R10.reuse ;  /* 0x00000006089d7223 */ /* 0x180fe2000001080a */
[-CC-:B------:R-:W-:Y:S01]  /*5450*/  FFMA.FTZ R8, R11, R6.reuse, -R10.reuse ;  /* 0x000000060b087223 */ /* 0x180fe2000001080a */
[-CC-:B------:R-:W-:Y:S01]  /*5460*/  FFMA.FTZ R11, R13, R6.reuse, -R10.reuse ;  /* 0x000000060d0b7223 */ /* 0x180fe2000001080a */
[-CC-:B------:R-:W-:Y:S01]  /*5470*/  FFMA.FTZ R12, R15, R6.reuse, -R10.reuse ;  /* 0x000000060f0c7223 */ /* 0x180fe2000001080a */
[-CC-:B------:R-:W-:Y:S01]  /*5480*/  FFMA.FTZ R13, R21, R6.reuse, -R10.reuse ;  /* 0x00000006150d7223 */ /* 0x180fe2000001080a */
[----:B------:R-:W1:Y:S01]  /*5490*/  MUFU.EX2 R156, R156 ;  /* 0x0000009c009c7308 */ /* 0x000e620000000800 */
[-CC-:B------:R-:W-:Y:S01]  /*54a0*/  FFMA.FTZ R14, R25, R6.reuse, -R10.reuse ;  /* 0x00000006190e7223 */ /* 0x180fe2000001080a */
[-CC-:B------:R-:W-:Y:S01]  /*54b0*/  FFMA.FTZ R15, R27, R6.reuse, -R10.reuse ;  /* 0x000000061b0f7223 */ /* 0x180fe2000001080a */
[-CC-:B------:R-:W-:Y:S01]  /*54c0*/  FFMA.FTZ R25, R35, R6.reuse, -R10.reuse ;  /* 0x0000000623197223 */ /* 0x180fe2000001080a */
[-CC-:B------:R-:W-:Y:S01]  /*54d0*/  FFMA.FTZ R20, R29, R6.reuse, -R10.reuse ;  /* 0x000000061d147223 */ /* 0x180fe2000001080a */
[-CC-:B------:R-:W-:Y:S01]  /*54e0*/  FFMA.FTZ R21, R31, R6.reuse, -R10.reuse ;  /* 0x000000061f157223 */ /* 0x180fe2000001080a */
[-CC-:B------:R-:W-:Y:S01]  /*54f0*/  FFMA.FTZ R26, R37, R6.reuse, -R10.reuse ;  /* 0x00000006251a7223 */ /* 0x180fe2000001080a */
[-CC-:B0-----:R-:W-:Y:S01]  /*5500*/  FFMA.FTZ R24, R33, R6.reuse, -R10.reuse ;  /* 0x0000000621187223 */ /* 0x181fe2000001080a */
[----:B------:R-:W-:Y:S01]  /*5510*/  MUFU.EX2 R4, R4 ;  /* 0x0000000400047308 */ /* 0x000fe20000000800 */
[-CC-:B------:R-:W-:Y:S01]  /*5520*/  FFMA.FTZ R27, R39, R6.reuse, -R10.reuse ;  /* 0x00000006271b7223 */ /* 0x180fe2000001080a */
[-CC-:B------:R-:W-:Y:S01]  /*5530*/  FFMA.FTZ R28, R41, R6.reuse, -R10.reuse ;  /* 0x00000006291c7223 */ /* 0x180fe2000001080a */
[-CC-:B------:R-:W-:Y:S01]  /*5540*/  FFMA.FTZ R29, R43, R6.reuse, -R10.reuse ;  /* 0x000000062b1d7223 */ /* 0x180fe2000001080a */
[-CC-:B------:R-:W-:Y:S01]  /*5550*/  FFMA.FTZ R30, R45, R6.reuse, -R10.reuse ;  /* 0x000000062d1e7223 */ /* 0x180fe2000001080a */
[-CC-:B------:R-:W-:Y:S01]  /*5560*/  FFMA.FTZ R31, R47, R6.reuse, -R10.reuse ;  /* 0x000000062f1f7223 */ /* 0x180fe2000001080a */
[-CC-:B------:R-:W-:Y:S01]  /*5570*/  FFMA.FTZ R32, R49, R6.reuse, -R10.reuse ;  /* 0x0000000631207223 */ /* 0x180fe2000001080a */
[----:B------:R-:W-:Y:S01]  /*5580*/  FFMA.FTZ R33, R51, R6, -R10 ;  /* 0x0000000633217223 */ /* 0x000fe2000001080a */
[----:B------:R-:W0:Y:S01]  /*5590*/  MUFU.EX2 R157, R157 ;  /* 0x0000009d009d7308 */ /* 0x000e220000000800 */
[----:B-1----:R-:W-:Y:S01]  /*55a0*/  FFMA.FTZ R0, R5, R0, R156 ;  /* 0x0000000005007223 */ /* 0x002fe2000001009c */
[-CC-:B------:R-:W-:Y:S01]  /*55b0*/  FFMA.FTZ R34, R53, R6.reuse, -R10.reuse ;  /* 0x0000000635227223 */ /* 0x180fe2000001080a */
        /* <DEDUP_REMOVED lines=9> */
[----:B------:R-:W-:-:S04]  /*5650*/  FFMA.FTZ R83, R83, R6, -R10 ;  /* 0x0000000653537223 */ /* 0x000fc8000001080a */
[----:B------:R-:W2:Y:S01]  /*5660*/  MUFU.EX2 R8, R8 ;  /* 0x0000000800087308 */ /* 0x000ea20000000800 */
[----:B0-----:R-:W-:-:S07]  /*5670*/  FFMA.FTZ R3, R4, R3, R157 ;  /* 0x0000000304037223 */ /* 0x001fce000001009d */
[----:B------:R-:W0:Y:S01]  /*5680*/  MUFU.EX2 R158, R158 ;  /* 0x0000009e009e7308 */ /* 0x000e220000000800 */
[----:B-1----:R-:W-:-:S07]  /*5690*/  FADD.FTZ R35, R87, R0 ;  /* 0x0000000057237221 */ /* 0x002fce0000010000 */
[----:B------:R-:W1:Y:S01]  /*56a0*/  MUFU.EX2 R11, R11 ;  /* 0x0000000b000b7308 */ /* 0x000e620000000800 */
[----:B--2---:R-:W-:-:S07]  /*56b0*/  FADD.FTZ R0, R8, R3 ;  /* 0x0000000308007221 */ /* 0x004fce0000010000 */
[----:B------:R-:W2:Y:S01]  /*56c0*/  MUFU.EX2 R159, R159 ;  /* 0x0000009f009f7308 */ /* 0x000ea20000000800 */
[----:B0-----:R-:W-:Y:S01]  /*56d0*/  FADD.FTZ R36, R158, R35 ;  /* 0x000000239e247221 */ /* 0x001fe20000010000 */
[----:B------:R-:W-:-:S06]  /*56e0*/  FFMA.FTZ R35, R55, R6, -R10 ;  /* 0x0000000637237223 */ /* 0x000fcc000001080a */
[----:B------:R-:W0:Y:S01]  /*56f0*/  MUFU.EX2 R12, R12 ;  /* 0x0000000c000c7308 */ /* 0x000e220000000800 */
[----:B-1----:R-:W-:-:S07]  /*5700*/  FADD.FTZ R3, R11, R0 ;  /* 0x000000000b037221 */ /* 0x002fce0000010000 */
[----:B------:R-:W1:Y:S01]  /*5710*/  MUFU.EX2 R160, R160 ;  /* 0x000000a000a07308 */ /* 0x000e620000000800 */
[----:B--2---:R-:W-:-:S07]  /*5720*/  FADD.FTZ R37, R159, R36 ;  /* 0x000000249f257221 */ /* 0x004fce0000010000 */
[----:B------:R-:W2:Y:S01]  /*5730*/  MUFU.EX2 R13, R13 ;  /* 0x0000000d000d7308 */ /* 0x000ea20000000800 */
[----:B0-----:R-:W-:-:S07]  /*5740*/  FADD.FTZ R0, R12, R3 ;  /* 0x000000030c007221 */ /* 0x001fce0000010000 */
[----:B------:R-:W0:Y:S01]  /*5750*/  MUFU.EX2 R161, R161 ;  /* 0x000000a100a17308 */ /* 0x000e220000000800 */
[----:B-1----:R-:W-:-:S07]  /*5760*/  FADD.FTZ R36, R160, R37 ;  /* 0x00000025a0247221 */ /* 0x002fce0000010000 */
[----:B------:R-:W1:Y:S01]  /*5770*/  MUFU.EX2 R14, R14 ;  /* 0x0000000e000e7308 */ /* 0x000e620000000800 */
[----:B--2---:R-:W-:-:S07]  /*5780*/  FADD.FTZ R3, R13, R0 ;  /* 0x000000000d037221 */ /* 0x004fce0000010000 */
[----:B------:R-:W2:Y:S01]  /*5790*/  MUFU.EX2 R162, R162 ;  /* 0x000000a200a27308 */ /* 0x000ea20000000800 */
[----:B0-----:R-:W-:Y:S01]  /*57a0*/  FADD.FTZ R37, R161, R36 ;  /* 0x00000024a1257221 */ /* 0x001fe20000010000 */
[-CC-:B------:R-:W-:Y:S01]  /*57b0*/  FFMA.FTZ R36, R57, R6.reuse, -R10.reuse ;  /* 0x0000000639247223 */ /* 0x180fe2000001080a */
[----:B------:R-:W-:-:S05]  /*57c0*/  FFMA.FTZ R10, R85, R6, -R10 ;  /* 0x00000006550a7223 */ /* 0x000fca000001080a */
        /* <DEDUP_REMOVED lines=102> */
[----:B-1----:R-:W-:-:S03]  /*5e30*/  FADD.FTZ R0, R187, R38 ;  /* 0x00000026bb007221 */ /* 0x002fc60000010000 */
[----:B--2---:R-:W-:Y:S01]  /*5e40*/  FADD.FTZ R3, R10, R3 ;  /* 0x000000030a037221 */ /* 0x004fe20000010000 */
[----:B------:R-:W-:Y:S06]  /*5e50*/  @!P0 BRA `(.L_x_24) ;  /* 0x0000000000048947 */ /* 0x000fec0003800000 */
[----:B------:R-:W-:Y:S01]  /*5e60*/  BPT.TRAP 0x1 ;  /* 0x000000040000795c */ /* 0x000fe20000300000 */
.L_x_24:
[----:B------:R-:W-:Y:S01]  /*5e70*/  ULEA UR6, UR51, UR39, 0x3 ;  /* 0x0000002733067291 */ /* 0x000fe2000f8e183f */
[----:B------:R-:W-:Y:S01]  /*5e80*/  ISETP.LT.AND P1, PT, RZ, UR52, PT ;  /* 0x00000034ff007c0c */ /* 0x000fe2000bf21270 */
[----:B------:R-:W-:Y:S01]  /*5e90*/  UIADD3 UR7, UR52, -0x1, URZ ;  /* 0xffffffff34077890 */ /* 0x000fe2000fffe03f */
[----:B------:R-:W-:Y:S01]  /*5ea0*/  F2FP.F16.F32.PACK_AB R158, R159, R158 ;  /* 0x0000009e9f9e723e */ /* 0x000fe200000000ff */
[----:B------:R-:W-:Y:S01]  /*5eb0*/  UIADD3 UR6, UR6, 0x28860, URZ ;  /* 0x0002886006067890 */ /* 0x000fe2000fffe03f */
[----:B------:R-:W-:Y:S01]  /*5ec0*/  F2FP.F16.F32.PACK_AB R160, R161, R160 ;  /* 0x000000a0a1a0723e */ /* 0x000fe200000000ff */
[----:B------:R-:W-:Y:S01]  /*5ed0*/  UMOV UR53, UR44 ;  /* 0x0000002c00357c82 */ /* 0x000fe20008000000 */
[----:B------:R-:W-:Y:S01]  /*5ee0*/  UMOV UR51, UR43 ;  /* 0x0000002b00337c82 */ /* 0x000fe20008000000 */
[----:B------:R-:W-:Y:S01]  /*5ef0*/  UPRMT UR6, UR37, 0x654, UR6 ;  /* 0x0000065425067896 */ /* 0x000fe20008000006 */
[----:B------:R-:W-:Y:S01]  /*5f00*/  F2FP.F16.F32.PACK_AB R162, R163, R162 ;  /* 0x000000a2a3a2723e */ /* 0x000fe200000000ff */
[----:B------:R-:W-:Y:S01]  /*5f10*/  UMOV UR52, UR7 ;  /* 0x0000000700347c82 */ /* 0x000fe20008000000 */
[----:B------:R-:W-:Y:S01]  /*5f20*/  F2FP.F16.F32.PACK_AB R164, R165, R164 ;  /* 0x000000a4a5a4723e */ /* 0x000fe200000000ff */
[-C--:B------:R-:W-:Y:S01]  /*5f30*/  FMUL.FTZ R88, R88, R5.reuse ;  /* 0x0000000558587220 */ /* 0x080fe20000410000 */
[----:B------:R-:W-:Y:S01]  /*5f40*/  F2FP.F16.F32.PACK_AB R166, R167, R166 ;  /* 0x000000a6a7a6723e */ /* 0x000fe200000000ff */
[-C--:B------:R-:W-:Y:S01]  /*5f50*/  FMUL.FTZ R89, R89, R5.reuse ;  /* 0x0000000559597220 */ /* 0x080fe20000410000 */
[----:B------:R-:W-:Y:S01]  /*5f60*/  F2FP.F16.F32.PACK_AB R168, R169, R168 ;  /* 0x000000a8a9a8723e */ /* 0x000fe200000000ff */
[-C--:B------:R-:W-:Y:S01]  /*5f70*/  FMUL.FTZ R92, R92, R5.reuse ;  /* 0x000000055c5c7220 */ /* 0x080fe20000410000 */
[----:B------:R-:W-:Y:S01]  /*5f80*/  SYNCS.ARRIVE.TRANS64.RED.A1T0 RZ, [UR6], RZ ;  /* 0x000000ffffff79a7 */ /* 0x000fe20008100406 */
[----:B------:R-:W-:Y:S01]  /*5f90*/  F2FP.F16.F32.PACK_AB R170, R171, R170 ;  /* 0x000000aaabaa723e */ /* 0x000fe200000000ff */
[-C--:B------:R-:W-:Y:S01]  /*5fa0*/  FMUL.FTZ R93, R93, R5.reuse ;  /* 0x000000055d5d7220 */ /* 0x080fe20000410000 */
        /* <DEDUP_REMOVED lines=31> */
[----:B------:R-:W-:Y:S01]  /*61a0*/  FMUL.FTZ R149, R149, R5 ;  /* 0x0000000595957220 */ /* 0x000fe20000410000 */
        /* <DEDUP_REMOVED lines=32> */
[----:B------:R-:W-:Y:S01]  /*63b0*/  F2FP.F16.F32.PACK_AB R156, R87, R156 ;  /* 0x0000009c579c723e */ /* 0x000fe200000000ff */
[----:B------:R-:W-:Y:S01]  /*63c0*/  IMAD.MOV.U32 R5, RZ, RZ, R9 ;  /* 0x000000ffff057224 */ /* 0x000fe200078e0009 */
[----:B------:R-:W-:Y:S01]  /*63d0*/  F2FP.F16.F32.PACK_AB R157, R8, R157 ;  /* 0x0000009d089d723e */ /* 0x000fe200000000ff */
[----:B------:R-:W-:Y:S01]  /*63e0*/  IMAD.MOV.U32 R4, RZ, RZ, R7 ;  /* 0x000000ffff047224 */ /* 0x000fe200078e0007 */
[----:B------:R-:W-:-:S02]  /*63f0*/  F2FP.F16.F32.PACK_AB R159, R12, R11 ;  /* 0x0000000b0c9f723e */ /* 0x000fc400000000ff */
[----:B------:R-:W-:Y:S02]  /*6400*/  F2FP.F16.F32.PACK_AB R161, R14, R13 ;  /* 0x0000000d0ea1723e */ /* 0x000fe400000000ff */
[----:B------:R-:W-:Y:S02]  /*6410*/  F2FP.F16.F32.PACK_AB R163, R20, R15 ;  /* 0x0000000f14a3723e */ /* 0x000fe400000000ff */
[----:B------:R-:W-:Y:S02]  /*6420*/  F2FP.F16.F32.PACK_AB R165, R24, R21 ;  /* 0x0000001518a5723e */ /* 0x000fe400000000ff */
[----:B------:R-:W-:Y:S02]  /*6430*/  F2FP.F16.F32.PACK_AB R167, R26, R25 ;  /* 0x000000191aa7723e */ /* 0x000fe400000000ff */
[----:B------:R-:W-:Y:S02]  /*6440*/  F2FP.F16.F32.PACK_AB R169, R28, R27 ;  /* 0x0000001b1ca9723e */ /* 0x000fe400000000ff */
        /* <DEDUP_REMOVED lines=12> */
[----:B------:R-:W-:Y:S01]  /*6510*/  F2FP.F16.F32.PACK_AB R187, R10, R83 ;  /* 0x000000530abb723e */ /* 0x000fe200000000ff */
[----:B------:R-:W-:Y:S06]  /*6520*/  @P1 BRA `(.L_x_25) ;  /* 0xffffffd800001947 */ /* 0x000fec000383ffff */
.L_x_14:
[----:B------:R-:W-:Y:S06]  /*6530*/  BAR.ARV 0x8, 0x180 ;  /* 0x0206000000007b1d */ /* 0x000fec0000002000 */
[----:B------:R-:W-:Y:S05]  /*6540*/  @!P0 BRA `(.L_x_26) ;  /* 0x0000000000048947 */ /* 0x000fea0003800000 */
[----:B------:R-:W-:Y:S01]  /*6550*/  BPT.TRAP 0x1 ;  /* 0x000000040000795c */ /* 0x000fe20000300000 */
.L_x_26:
[----:B------:R-:W-:Y:S01]  /*6560*/  ULEA UR10, UR43, UR39, 0x3 ;  /* 0x000000272b0a7291 */ /* 0x000fe2000f8e183f */
[----:B------:R-:W-:-:S05]  /*6570*/  IMAD.U32 R4, RZ, RZ, UR44 ;  /* 0x0000002cff047e24 */ /* 0x000fca000f8e00ff */
[----:B------:R-:W-:-:S04]  /*6580*/  SHF.L.U32 R4, R4, 0x1f, RZ ;  /* 0x0000001f04047819 */ /* 0x000fc800000006ff */
[----:B------:R0:W1:Y:S01]  /*6590*/  SYNCS.PHASECHK.TRANS64.TRYWAIT P1, [UR10+0x28850], R4 ;  /* 0x02885004ff0075a7 */ /* 0x000062000802014a */
[----:B------:R-:W-:Y:S05]  /*65a0*/  @!P0 BRA `(.L_x_27) ;  /* 0x0000000000048947 */ /* 0x000fea0003800000 */
[----:B------:R-:W-:Y:S01]  /*65b0*/  BPT.TRAP 0x1 ;  /* 0x000000040000795c */ /* 0x000fe20000300000 */
.L_x_27:
[----:B-1----:R-:W-:Y:S05]  /*65c0*/  @P1 BRA `(.L_x_28) ;  /* 0x0000000000081947 */ /* 0x002fea0003800000 */
[----:B------:R-:W1:Y:S02]  /*65d0*/  SYNCS.PHASECHK.TRANS64.TRYWAIT P1, [UR10+0x28850], R4 ;  /* 0x02885004ff0075a7 */ /* 0x000e64000802014a */
[----:B-1----:R-:W-:Y:S05]  /*65e0*/  @!P1 BRA `(.L_x_29) ;  /* 0x0000005400d49947 */ /* 0x002fea0003800000 */
.L_x_28:
[----:B------:R-:W-:Y:S01]  /*65f0*/  UIADD3 UR4, UR39, 0x400, URZ ;  /* 0x0000040027047890 */ /* 0x000fe2000fffe03f */
[----:B------:R-:W-:Y:S01]  /*6600*/  WARPGROUP.ARRIVE ;  /* 0x00000000000079c5 */ /* 0x000fe20000000000 */
[----:B------:R-:W-:Y:S01]  /*6610*/  UMOV UR7, 0x40000040 ;  /* 0x4000004000077882 */ /* 0x000fe20000000000 */
[----:B-1----:R-:W1:Y:S01]  /*6620*/  SHFL.BFLY PT, R5, R0, 0x2, 0x1f ;  /* 0x0c401f0000057f89 */ /* 0x002e6200000e0000 */
[----:B------:R-:W-:Y:S01]  /*6630*/  USHF.R.U32.HI UR4, URZ, 0x4, UR4 ;  /* 0x000000043f047899 */ /* 0x000fe20008011604 */
[----:B------:R-:W-:Y:S02]  /*6640*/  MOV R61, RZ ;  /* 0x000000ff003d7202 */ /* 0x000fe40000000f00 */
[----:B0-----:R-:W0:Y:S01]  /*6650*/  SHFL.BFLY PT, R4, R3, 0x2, 0x1f ;  /* 0x0c401f0003047f89 */ /* 0x001e2200000e0000 */
[----:B------:R-:W-:-:S04]  /*6660*/  ULOP3.LUT UR4, UR4, 0x3fff, URZ, 0xc0, !UPT ;  /* 0x00003fff04047892 */ /* 0x000fc8000f8ec03f */
[----:B------:R-:W-:-:S04]  /*6670*/  ULOP3.LUT UR4, UR4, 0x4000000, URZ, 0xfc, !UPT ;  /* 0x0400000004047892 */ /* 0x000fc8000f8efc3f */
[----:B------:R-:W-:-:S07]  /*6680*/  ULEA UR4, UR43, UR4, 0xb ;  /* 0x000000042b047291 */ /* 0x000fce000f8e583f */
[----:B------:R-:W-:Y:S02]  /*6690*/  UMOV UR6, UR4 ;  /* 0x0000000400067c82 */ /* 0x000fe40008000000 */
[----:B------:R-:W-:Y:S01]  /*66a0*/  HGMMA.64x128x16.F32 R88, R156, gdesc[UR4].tnspB, R88, gsb0 ;  /* 0x41e000049c587df0 */ /* 0x000fe20008000858 */
[----:B------:R-:W-:Y:S01]  /*66b0*/  UIADD3 UR6, UR4, 0x80, URZ ;  /* 0x0000008004067890 */ /* 0x000fe2000fffe03f */
[----:B-1----:R-:W-:Y:S01]  /*66c0*/  FADD.FTZ R5, R5, R0 ;  /* 0x0000000005057221 */ /* 0x002fe20000010000 */
[----:B------:R-:W-:Y:S01]  /*66d0*/  UMOV UR7, 0x40000040 ;  /* 0x4000004000077882 */ /* 0x000fe20000000000 */
[----:B------:R-:W-:Y:S02]  /*66e0*/  IMAD.MOV.U32 R0, RZ, RZ, -0x800000 ;  /* 0xff800000ff007424 */ /* 0x000fe400078e00ff */
[----:B0-----:R-:W-:Y:S01]  /*66f0*/  FADD.FTZ R8, R4, R3 ;  /* 0x0000000304087221 */ /* 0x001fe20000010000 */
[----:B------:R-:W-:Y:S01]  /*6700*/  IMAD.MOV.U32 R3, RZ, RZ, -0x800000 ;  /* 0xff800000ff037424 */ /* 0x000fe200078e00ff */
[----:B------:R-:W0:Y:S04]  /*6710*/  SHFL.BFLY PT, R4, R5, 0x1, 0x1f ;  /* 0x0c201f0005047f89 */ /* 0x000e2800000e0000 */
[----:B------:R-:W1:Y:S01]  /*6720*/  SHFL.BFLY PT, R11, R8, 0x1, 0x1f ;  /* 0x0c201f00080b7f89 */ /* 0x000e6200000e0000 */
[----:B0-----:R-:W-:Y:S01]  /*6730*/  FADD.FTZ R13, R5, R4 ;  /* 0x00000004050d7221 */ /* 0x001fe20000010000 */
[----:B-1----:R-:W-:-:S04]  /*6740*/  FADD.FTZ R14, R8, R11 ;  /* 0x0000000b080e7221 */ /* 0x002fc80000010000 */
[----:B------:R-:W-:Y:S01]  /*6750*/  FSETP.NE.FTZ.AND P1, PT, R13, RZ, PT ;  /* 0x000000ff0d00720b */ /* 0x000fe20003f35000 */
[----:B------:R-:W-:Y:S01]  /*6760*/  IMAD.MOV.U32 R11, RZ, RZ, RZ ;  /* 0x000000ffff0b7224 */ /* 0x000fe200078e00ff */
[----:B------:R-:W-:-:S11]  /*6770*/  FSETP.NE.FTZ.AND P2, PT, R14, RZ, PT ;  /* 0x000000ff0e00720b */ /* 0x000fd60003f55000 */
[----:B------:R-:W0:Y:S01]  /*6780*/  @P1 MUFU.LG2 R10, R13 ;  /* 0x0000000d000a1308 */ /* 0x000e220000000c00 */
[C---:B------:R-:W-:Y:S01]  /*6790*/  @P1 FMUL.FTZ R4, R6.reuse, 0.69314718246459960938 ;  /* 0x3f31721806041820 */ /* 0x040fe20000410000 */
[----:B------:R-:W-:-:S06]  /*67a0*/  @P2 FMUL.FTZ R15, R6, 0.69314718246459960938 ;  /* 0x3f317218060f2820 */ /* 0x000fcc0000410000 */
[----:B------:R-:W1:Y:S08]  /*67b0*/  @P2 MUFU.LG2 R12, R14 ;  /* 0x0000000e000c2308 */ /* 0x000e700000000c00 */
[----:B------:R2:W3:Y:S01]  /*67c0*/  @P1 MUFU.RCP R61, R13 ;  /* 0x0000000d003d1308 */ /* 0x0004e20000001000 */
[----:B0-----:R-:W-:-:S04]  /*67d0*/  @P1 FMUL.FTZ R5, R10, 0.69314718246459960938 ;  /* 0x3f3172180a051820 */ /* 0x001fc80000410000 */
[----:B------:R-:W-:-:S03]  /*67e0*/  @P1 FFMA.FTZ R3, R4, R7, R5 ;  /* 0x0000000704031223 */ /* 0x000fc60000010005 */
[----:B------:R2:W0:Y:S01]  /*67f0*/  @P2 MUFU.RCP R11, R14 ;  /* 0x0000000e000b2308 */ /* 0x0004220000001000 */
[----:B-1----:R-:W-:-:S04]  /*6800*/  @P2 FMUL.FTZ R12, R12, 0.69314718246459960938 ;  /* 0x3f3172180c0c2820 */ /* 0x002fc80000410000 */
[----:B------:R-:W-:Y:S01]  /*6810*/  @P2 FFMA.FTZ R0, R15, R9, R12 ;  /* 0x000000090f002223 */ /* 0x000fe2000001000c */
[----:B------:R-:W-:Y:S02]  /*6820*/  WARPGROUP.DEPBAR.LE gsb0, 0x0 ;  /* 0x00008000000079c5 */ /* 0x000fe40000010000 */
[----:B------:R-:W-:-:S06]  /*6830*/  WARPGROUP.ARRIVE ;  /* 0x00000000000079c5 */ /* 0x000fcc0000000000 */
        /* <DEDUP_REMOVED lines=23> */
[----:B------:R-:W-:Y:S01]  /*69b0*/  UIADD3 UR4, UR4, 0x380, URZ ;  /* 0x0000038004047890 */ /* 0x000fe2000fffe03f */
[----:B------:R-:W-:Y:S02]  /*69c0*/  WARPGROUP.DEPBAR.LE gsb0, 0x0 ;  /* 0x00008000000079c5 */ /* 0x000fe40000010000 */
[----:B------:R-:W-:-:S06]  /*69d0*/  WARPGROUP.ARRIVE ;  /* 0x00000000000079c5 */ /* 0x000fcc0000000000 */
[----:B------:R-:W-:Y:S01]  /*69e0*/  HGMMA.64x128x16.F32 R88, R180, gdesc[UR4].tnspB, R88, gsb0 ;  /* 0x41e00004b4587df0 */ /* 0x000fe20008000858 */
[----:B------:R-:W-:Y:S01]  /*69f0*/  UMOV UR6, UR4 ;  /* 0x0000000400067c82 */ /* 0x000fe20008000000 */
[----:B------:R-:W-:Y:S01]  /*6a00*/  UMOV UR7, 0x40000040 ;  /* 0x4000004000077882 */ /* 0x000fe20000000000 */
[----:B------:R-:W-:Y:S02]  /*6a10*/  WARPGROUP.DEPBAR.LE gsb0, 0x0 ;  /* 0x00008000000079c5 */ /* 0x000fe40000010000 */
[----:B------:R-:W-:-:S07]  /*6a20*/  WARPGROUP.ARRIVE ;  /* 0x00000000000079c5 */ /* 0x000fce0000000000 */
[----:B------:R-:W-:Y:S03]  /*6a30*/  HGMMA.64x128x16.F32 R88, R184, gdesc[UR4].tnspB, R88, gsb0 ;  /* 0x41e00004b8587df0 */ /* 0x000fe60008000858 */
[----:B------:R-:W-:Y:S02]  /*6a40*/  WARPGROUP.DEPBAR.LE gsb0, 0x0 ;  /* 0x00008000000079c5 */ /* 0x000fe40000010000 */
[----:B0-23--:R-:W-:Y:S05]  /*6a50*/  @!P0 BRA `(.L_x_30) ;  /* 0x0000000000048947 */ /* 0x00dfea0003800000 */
[----:B------:R-:W-:Y:S01]  /*6a60*/  BPT.TRAP 0x1 ;  /* 0x000000040000795c */ /* 0x000fe20000300000 */
.L_x_30:
[----:B------:R-:W0:Y:S01]  /*6a70*/  S2UR UR6, SR_SWINHI ;  /* 0x00000000000679c3 */ /* 0x000e220000002f00 */
[----:B------:R-:W-:Y:S01]  /*6a80*/  IMAD R9, R17, 0x40, R22 ;  /* 0x0000004011097824 */ /* 0x000fe200078e0216 */
[----:B------:R-:W-:Y:S01]  /*6a90*/  ULDC UR7, c[0x0][0xc44] ;  /* 0x0003110000077ab9 */ /* 0x000fe20000000800 */
[----:B------:R-:W-:Y:S01]  /*6aa0*/  FMUL.FTZ R62, R113, R61 ;  /* 0x0000003d713e7220 */ /* 0x000fe20000410000 */
[-C--:B------:R-:W-:Y:S01]  /*6ab0*/  FMUL.FTZ R113, R98, R11.reuse ;  /* 0x0000000b62717220 */ /* 0x080fe20000410000 */
[----:B------:R-:W-:Y:S01]  /*6ac0*/  FMUL.FTZ R98, R103, R11 ;  /* 0x0000000b67627220 */ /* 0x000fe20000410000 */
[----:B------:R-:W-:Y:S01]  /*6ad0*/  ULDC.64 UR8, c[0x0][0xb90] ;  /* 0x0002e40000087ab9 */ /* 0x000fe20000000a00 */
[----:B------:R-:W-:Y:S01]  /*6ae0*/  FMUL.FTZ R69, R108, R61 ;  /* 0x0000003d6c457220 */ /* 0x000fe20000410000 */
[----:B------:R-:W1:Y:S01]  /*6af0*/  LDC R59, c[0x0][0xbe8] ;  /* 0x0002fa00ff3b7b82 */ /* 0x000e620000000800 */
[-C--:B------:R-:W-:Y:S01]  /*6b00*/  FMUL.FTZ R108, R99, R11.reuse ;  /* 0x0000000b636c7220 */ /* 0x080fe20000410000 */
[----:B------:R-:W-:Y:S01]  /*6b10*/  FMUL.FTZ R99, R110, R11 ;  /* 0x0000000b6e637220 */ /* 0x000fe20000410000 */
[-C--:B------:R-:W-:Y:S01]  /*6b20*/  FMUL.FTZ R7, R92, R61.reuse ;  /* 0x0000003d5c077220 */ /* 0x080fe20000410000 */
[----:B------:R-:W-:Y:S01]  /*6b30*/  FMUL.FTZ R68, R109, R61 ;  /* 0x0000003d6d447220 */ /* 0x000fe20000410000 */
[-C--:B------:R-:W-:Y:S01]  /*6b40*/  FMUL.FTZ R92, R111, R11.reuse ;  /* 0x0000000b6f5c7220 */ /* 0x080fe20000410000 */
[-C--:B------:R-:W-:Y:S01]  /*6b50*/  FMUL.FTZ R109, R94, R11.reuse ;  /* 0x0000000b5e6d7220 */ /* 0x080fe20000410000 */
[----:B------:R-:W-:Y:S01]  /*6b60*/  FMUL.FTZ R94, R107, R11 ;  /* 0x0000000b6b5e7220 */ /* 0x000fe20000410000 */
[----:B------:R-:W2:Y:S01]  /*6b70*/  LDC R103, c[0x0][0xc38] ;  /* 0x00030e00ff677b82 */ /* 0x000ea20000000800 */
[-C--:B------:R-:W-:Y:S01]  /*6b80*/  FMUL.FTZ R75, R96, R61.reuse ;  /* 0x0000003d604b7220 */ /* 0x080fe20000410000 */
[-C--:B------:R-:W-:Y:S01]  /*6b90*/  FMUL.FTZ R73, R100, R61.reuse ;  /* 0x0000003d64497220 */ /* 0x080fe20000410000 */
[-C--:B------:R-:W-:Y:S01]  /*6ba0*/  FMUL.FTZ R66, R105, R61.reuse ;  /* 0x0000003d69427220 */ /* 0x080fe20000410000 */
[-C--:B------:R-:W-:Y:S01]  /*6bb0*/  FMUL.FTZ R71, R104, R61.reuse ;  /* 0x0000003d68477220 */ /* 0x080fe20000410000 */
[-C--:B------:R-:W-:Y:S01]  /*6bc0*/  FMUL.FTZ R20, R89, R61.reuse ;  /* 0x0000003d59147220 */ /* 0x080fe20000410000 */
[-C--:B------:R-:W-:Y:S01]  /*6bd0*/  FMUL.FTZ R77, R88, R61.reuse ;  /* 0x0000003d584d7220 */ /* 0x080fe20000410000 */
[-C--:B------:R-:W-:Y:S01]  /*6be0*/  FMUL.FTZ R6, R93, R61.reuse ;  /* 0x0000003d5d067220 */ /* 0x080fe20000410000 */
[----:B------:R-:W-:Y:S01]  /*6bf0*/  UMOV UR4, UR39 ;  /* 0x0000002700047c82 */ /* 0x000fe20008000000 */
[----:B0-----:R-:W-:Y:S01]  /*6c00*/  UMOV UR5, UR6 ;  /* 0x0000000600057c82 */ /* 0x001fe20008000000 */
[-C--:B------:R-:W-:Y:S01]  /*6c10*/  FMUL.FTZ R72, R97, R61.reuse ;  /* 0x0000003d61487220 */ /* 0x080fe20000410000 */
[----:B------:R-:W-:Y:S01]  /*6c20*/  MOV R36, UR4 ;  /* 0x0000000400247c02 */ /* 0x000fe20008000f00 */
[----:B------:R-:W-:Y:S01]  /*6c30*/  IMAD.U32 R37, RZ, RZ, UR5 ;  /* 0x00000005ff257e24 */ /* 0x000fe2000f8e00ff */
[----:B------:R-:W-:Y:S01]  /*6c40*/  UIADD3 UR4, -UR40, URZ, URZ ;  /* 0x0000003f28047290 */ /* 0x000fe2000fffe13f */
[-C--:B------:R-:W-:Y:S01]  /*6c50*/  FMUL.FTZ R70, R101, R61.reuse ;  /* 0x0000003d65467220 */ /* 0x080fe20000410000 */
[----:B------:R-:W-:Y:S01]  /*6c60*/  FMUL.FTZ R64, R117, R61 ;  /* 0x0000003d75407220 */ /* 0x000fe20000410000 */
[----:B------:R-:W-:Y:S01]  /*6c70*/  IMAD.WIDE R4, R152, 0x2, R36 ;  /* 0x0000000298047825 */ /* 0x000fe200078e0224 */
[----:B------:R-:W-:-:S03]  /*6c80*/  UIMAD UR7, UR7, UR4, UR42 ;  /* 0x00000004070772a4 */ /* 0x000fc6000f8e022a */
[-C--:B------:R-:W-:Y:S01]  /*6c90*/  FMUL.FTZ R100, R91, R11.reuse ;  /* 0x0000000b5b647220 */ /* 0x080fe20000410000 */
[-C--:B------:R-:W-:Y:S01]  /*6ca0*/  FMUL.FTZ R105, R90, R11.reuse ;  /* 0x0000000b5a697220 */ /* 0x080fe20000410000 */
[----:B------:R-:W-:Y:S01]  /*6cb0*/  IMAD.WIDE R36, R9, 0x2, R36 ;  /* 0x0000000209247825 */ /* 0x000fe200078e0224 */
[C---:B------:R-:W-:Y:S01]  /*6cc0*/  IADD3 R31, P1, R4.reuse, 0x4040, RZ ;  /* 0x00004040041f7810 */ /* 0x040fe20007f3e0ff */
[----:B------:R-:W-:Y:S01]  /*6cd0*/  UIMAD.WIDE.U32 UR4, UR7, UR8, URZ ;  /* 0x00000008070472a5 */ /* 0x000fe2000f8e003f */
[----:B------:R-:W-:Y:S01]  /*6ce0*/  IADD3 R13, P6, R4, 0x20, RZ ;  /* 0x00000020040d7810 */ /* 0x000fe20007fde0ff */
[----:B------:R-:W-:Y:S01]  /*6cf0*/  FMUL.FTZ R104, R95, R11 ;  /* 0x0000000b5f687220 */ /* 0x000fe20000410000 */
[----:B------:R-:W-:Y:S01]  /*6d00*/  IADD3.X R43, RZ, R5, RZ, P1, !PT ;  /* 0x00000005ff2b7210 */ /* 0x000fe20000ffe4ff */
[-C--:B------:R-:W-:Y:S01]  /*6d10*/  FMUL.FTZ R117, R102, R11.reuse ;  /* 0x0000000b66757220 */ /* 0x080fe20000410000 */
[----:B-1----:R-:W-:Y:S01]  /*6d20*/  ISETP.NE.AND P1, PT, R59, 0x1, PT ;  /* 0x000000013b00780c */ /* 0x002fe20003f25270 */
[----:B------:R-:W-:Y:S01]  /*6d30*/  IMAD.X R15, RZ, RZ, R5, P6 ;  /* 0x000000ffff0f7224 */ /* 0x000fe200030e0605 */
[----:B------:R-:W-:Y:S01]  /*6d40*/  LOP3.LUT R12, R31, 0x380, RZ, 0xc0, !PT ;  /* 0x000003801f0c7812 */ /* 0x000fe200078ec0ff */
[-C--:B------:R-:W-:Y:S01]  /*6d50*/  FMUL.FTZ R101, R106, R11.reuse ;  /* 0x0000000b6a657220 */ /* 0x080fe20000410000 */
[----:B------:R-:W-:Y:S01]  /*6d60*/  IADD3 R35, P6, R36, 0x1000, RZ ;  /* 0x0000100024237810 */ /* 0x000fe20007fde0ff */
[-C--:B------:R-:W-:Y:S01]  /*6d70*/  FMUL.FTZ R88, R115, R11.reuse ;  /* 0x0000000b73587220 */ /* 0x080fe20000410000 */
[----:B------:R-:W-:Y:S01]  /*6d80*/  SHF.R.U64 R12, R12, 0x3, RZ ;  /* 0x000000030c0c7819 */ /* 0x000fe200000012ff */
[-C--:B------:R-:W-:Y:S01]  /*6d90*/  FMUL.FTZ R97, R114, R11.reuse ;  /* 0x0000000b72617220 */ /* 0x080fe20000410000 */
[----:B------:R-:W-:Y:S01]  /*6da0*/  IADD3 R45, P0, R4, 0x4060, RZ ;  /* 0x00004060042d7810 */ /* 0x000fe20007f1e0ff */
[----:B------:R-:W-:Y:S01]  /*6db0*/  FMUL.FTZ R90, R119, R11 ;  /* 0x0000000b775a7220 */ /* 0x000fe20000410000 */
[----:B------:R-:W-:Y:S01]  /*6dc0*/  LOP3.LUT R42, R12, R31, RZ, 0x3c, !PT ;  /* 0x0000001f0c2a7212 */ /* 0x000fe200078e3cff */
[----:B------:R-:W-:Y:S01]  /*6dd0*/  IMAD.U32 R12, RZ, RZ, UR4 ;  /* 0x00000004ff0c7e24 */ /* 0x000fe2000f8e00ff */
[----:B------:R-:W-:Y:S01]  /*6de0*/  LOP3.LUT R34, R35, 0x380, RZ, 0xc0, !PT ;  /* 0x0000038023227812 */ /* 0x000fe200078ec0ff */
[----:B------:R-:W-:Y:S01]  /*6df0*/  UIADD3 UR4, UR10, 0x28860, URZ ;  /* 0x000288600a047890 */ /* 0x000fe2000fffe03f */
[----:B------:R-:W-:Y:S01]  /*6e00*/  LOP3.LUT R9, R4, 0x380, RZ, 0xc0, !PT ;  /* 0x0000038004097812 */ /* 0x000fe200078ec0ff */
[----:B------:R-:W0:Y:S01]  /*6e10*/  @P1 LDC R110, c[0x0][0xbec] ;  /* 0x0002fb00ff6e1b82 */ /* 0x000e220000000800 */
[----:B------:R-:W-:Y:S01]  /*6e20*/  LOP3.LUT R44, R45, 0x380, RZ, 0xc0, !PT ;  /* 0x000003802d2c7812 */ /* 0x000fe200078ec0ff */
[----:B------:R-:W-:Y:S01]  /*6e30*/  UPRMT UR4, UR37, 0x654, UR4 ;  /* 0x0000065425047896 */ /* 0x000fe20008000004 */
[----:B------:R-:W-:Y:S01]  /*6e40*/  SHF.R.U64 R34, R34, 0x3, RZ ;  /* 0x0000000322227819 */ /* 0x000fe200000012ff */
[-C--:B------:R-:W-:Y:S01]  /*6e50*/  FMUL.FTZ R95, R118, R11.reuse ;  /* 0x0000000b765f7220 */ /* 0x080fe20000410000 */
[----:B------:R-:W-:Y:S01]  /*6e60*/  SHF.R.U64 R9, R9, 0x3, RZ ;  /* 0x0000000309097819 */ /* 0x000fe200000012ff */
[-C--:B------:R-:W-:Y:S01]  /*6e70*/  FMUL.FTZ R80, R123, R11.reuse ;  /* 0x0000000b7b507220 */ /* 0x080fe20000410000 */
[----:B------:R-:W-:Y:S01]  /*6e80*/  SHF.R.U64 R44, R44, 0x3, RZ ;  /* 0x000000032c2c7819 */ /* 0x000fe200000012ff */
[----:B------:R-:W1:Y:S01]  /*6e90*/  @P1 LDC R111, c[0x0][0xbf0] ;  /* 0x0002fc00ff6f1b82 */ /* 0x000e620000000800 */
[----:B------:R-:W-:Y:S01]  /*6ea0*/  IADD3 R29, P2, R4, 0x4020, RZ ;  /* 0x00004020041d7810 */ /* 0x000fe20007f5e0ff */
[-C--:B------:R-:W-:Y:S01]  /*6eb0*/  FMUL.FTZ R93, R122, R11.reuse ;  /* 0x0000000b7a5d7220 */ /* 0x080fe20000410000 */
[C---:B------:R-:W-:Y:S01]  /*6ec0*/  IADD3 R27, P3, R4.reuse, 0x4000, RZ ;  /* 0x00004000041b7810 */ /* 0x040fe20007f7e0ff */
[-C--:B------:R-:W-:Y:S01]  /*6ed0*/  FMUL.FTZ R79, R127, R11.reuse ;  /* 0x0000000b7f4f7220 */ /* 0x080fe20000410000 */
[----:B------:R-:W-:Y:S01]  /*6ee0*/  IADD3 R25, P4, R4, 0x60, RZ ;  /* 0x0000006004197810 */ /* 0x000fe20007f9e0ff */
[-C--:B------:R-:W-:Y:S01]  /*6ef0*/  FMUL.FTZ R86, R126, R11.reuse ;  /* 0x0000000b7e567220 */ /* 0x080fe20000410000 */
[----:B------:R-:W-:Y:S01]  /*6f00*/  IADD3 R21, P5, R4, 0x40, RZ ;  /* 0x0000004004157810 */ /* 0x000fe20007fbe0ff */
[----:B------:R-:W-:Y:S01]  /*6f10*/  FMUL.FTZ R76, R131, R11 ;  /* 0x0000000b834c7220 */ /* 0x000fe20000410000 */
[----:B------:R-:W-:Y:S01]  /*6f20*/  LOP3.LUT R34, R34, R35, RZ, 0x3c, !PT ;  /* 0x0000002322227212 */ /* 0x000fe200078e3cff */
[----:B------:R-:W-:Y:S01]  /*6f30*/  IMAD.X R35, RZ, RZ, R37, P6 ;  /* 0x000000ffff237224 */ /* 0x000fe200030e0625 */
[----:B------:R-:W-:Y:S01]  /*6f40*/  LOP3.LUT R4, R9, R4, RZ, 0x3c, !PT ;  /* 0x0000000409047212 */ /* 0x000fe200078e3cff */
[-C--:B------:R-:W-:Y:S01]  /*6f50*/  FMUL.FTZ R91, R130, R11.reuse ;  /* 0x0000000b825b7220 */ /* 0x080fe20000410000 */
[----:B------:R-:W-:Y:S01]  /*6f60*/  IADD3 R107, P6, R36, 0x7000, RZ ;  /* 0x00007000246b7810 */ /* 0x000fe20007fde0ff */
[-C--:B------:R-:W-:Y:S01]  /*6f70*/  FMUL.FTZ R78, R135, R11.reuse ;  /* 0x0000000b874e7220 */ /* 0x080fe20000410000 */
[----:B------:R-:W-:Y:S01]  /*6f80*/  IADD3 R96, RZ, -UR42, RZ ;  /* 0x8000002aff607c10 */ /* 0x000fe2000fffe0ff */
        /* <DEDUP_REMOVED lines=9> */
[----:B------:R-:W-:Y:S01]  /*7020*/  LOP3.LUT R44, R44, R45, RZ, 0x3c, !PT ;  /* 0x0000002d2c2c7212 */ /* 0x000fe200078e3cff */
[--C-:B------:R-:W-:Y:S01]  /*7030*/  IMAD.X R45, RZ, RZ, R5.reuse, P0 ;  /* 0x000000ffff2d7224 */ /* 0x100fe200000e0605 */
[-C--:B------:R-:W-:Y:S01]  /*7040*/  IADD3.X R11, RZ, R5.reuse, RZ, P4, !PT ;  /* 0x00000005ff0b7210 */ /* 0x080fe200027fe4ff */
[--C-:B------:R-:W-:Y:S01]  /*7050*/  IMAD.X R41, RZ, RZ, R5.reuse, P2 ;  /* 0x000000ffff297224 */ /* 0x100fe200010e0605 */
[----:B------:R-:W-:Y:S01]  /*7060*/  MOV R106, R4 ;  /* 0x00000004006a7202 */ /* 0x000fe20000000f00 */
[--C-:B------:R-:W-:Y:S01]  /*7070*/  IMAD.X R39, RZ, RZ, R5.reuse, P3 ;  /* 0x000000ffff277224 */ /* 0x100fe200018e0605 */
[----:B------:R-:W-:Y:S01]  /*7080*/  LOP3.LUT R10, R29, 0x380, RZ, 0xc0, !PT ;  /* 0x000003801d0a7812 */ /* 0x000fe200078ec0ff */
[----:B------:R-:W-:Y:S01]  /*7090*/  IMAD.X R9, RZ, RZ, R5, P5 ;  /* 0x000000ffff097224 */ /* 0x000fe200028e0605 */
[----:B------:R-:W-:Y:S01]  /*70a0*/  LOP3.LUT R5, R107, 0x380, RZ, 0xc0, !PT ;  /* 0x000003806b057812 */ /* 0x000fe200078ec0ff */
[----:B------:R-:W-:Y:S01]  /*70b0*/  SYNCS.ARRIVE.TRANS64.RED.A1T0 RZ, [UR4], RZ ;  /* 0x000000ffffff79a7 */ /* 0x000fe20008100404 */
[----:B--2---:R-:W-:Y:S01]  /*70c0*/  IMAD R96, R103, R96, UR41 ;  /* 0x0000002967607e24 */ /* 0x004fe2000f8e0260 */
[----:B------:R-:W-:Y:S01]  /*70d0*/  LOP3.LUT R8, R27, 0x380, RZ, 0xc0, !PT ;  /* 0x000003801b087812 */ /* 0x000fe200078ec0ff */
[----:B------:R-:W-:Y:S01]  /*70e0*/  USHF.R.S32.HI UR11, URZ, 0x1f, UR7 ;  /* 0x0000001f3f0b7899 */ /* 0x000fe20008011407 */
[----:B------:R-:W-:Y:S01]  /*70f0*/  F2FP.F16.F32.PACK_AB R4, R20, R77 ;  /* 0x0000004d1404723e */ /* 0x000fe200000000ff */
[----:B------:R-:W-:Y:S01]  /*7100*/  USHF.R.S32.HI UR10, URZ, 0x1f, UR40 ;  /* 0x0000001f3f0a7899 */ /* 0x000fe20008011428 */
[----:B------:R-:W-:Y:S01]  /*7110*/  SHF.R.U64 R10, R10, 0x3, RZ ;  /* 0x000000030a0a7819 */ /* 0x000fe200000012ff */
[----:B------:R-:W-:Y:S01]  /*7120*/  UIMAD UR6, UR11, UR8, URZ ;  /* 0x000000080b0672a4 */ /* 0x000fe2000f8e023f */
[----:B------:R-:W2:Y:S01]  /*7130*/  LDC.64 R102, c[0x0][0xb98] ;  /* 0x0002e600ff667b82 */ /* 0x000ea20000000a00 */
[----:B------:R-:W-:Y:S01]  /*7140*/  SHF.R.U64 R20, R5, 0x3, RZ ;  /* 0x0000000305147819 */ /* 0x000fe200000012ff */
[----:B------:R-:W-:Y:S01]  /*7150*/  FMUL.FTZ R67, R112, R61 ;  /* 0x0000003d70437220 */ /* 0x000fe20000410000 */
[----:B------:R-:W-:Y:S01]  /*7160*/  SHF.R.U64 R8, R8, 0x3, RZ ;  /* 0x0000000308087819 */ /* 0x000fe200000012ff */
[----:B------:R-:W-:Y:S01]  /*7170*/  UIMAD UR6, UR7, UR9, UR6 ;  /* 0x00000009070672a4 */ /* 0x000fe2000f8e0206 */
[----:B------:R-:W-:Y:S01]  /*7180*/  LOP3.LUT R40, R10, R29, RZ, 0x3c, !PT ;  /* 0x0000001d0a287212 */ /* 0x000fe200078e3cff */
[----:B------:R-:W-:Y:S01]  /*7190*/  FMUL.FTZ R65, R116, R61 ;  /* 0x0000003d74417220 */ /* 0x000fe20000410000 */
[----:B------:R-:W-:Y:S01]  /*71a0*/  LOP3.LUT R20, R20, R107, RZ, 0x3c, !PT ;  /* 0x0000006b14147212 */ /* 0x000fe200078e3cff */
[----:B------:R-:W-:Y:S01]  /*71b0*/  IMAD R107, R96, 0x80, R16 ;  /* 0x00000080606b7824 */ /* 0x000fe200078e0210 */
[----:B------:R-:W-:Y:S01]  /*71c0*/  LOP3.LUT R10, R25, 0x380, RZ, 0xc0, !PT ;  /* 0x00000380190a7812 */ /* 0x000fe200078ec0ff */
[----:B------:R-:W-:Y:S01]  /*71d0*/  UIADD3 UR6, UR5, UR6, URZ ;  /* 0x0000000605067290 */ /* 0x000fe2000fffe03f */
[----:B------:R-:W-:Y:S01]  /*71e0*/  LOP3.LUT R38, R8, R27, RZ, 0x3c, !PT ;  /* 0x0000001b08267212 */ /* 0x000fe200078e3cff */
[-C--:B------:R-:W-:Y:S01]  /*71f0*/  FMUL.FTZ R60, R121, R61.reuse ;  /* 0x0000003d793c7220 */ /* 0x080fe20000410000 */
[----:B------:R-:W-:Y:S01]  /*7200*/  LOP3.LUT R8, R13, 0x380, RZ, 0xc0, !PT ;  /* 0x000003800d087812 */ /* 0x000fe200078ec0ff */
[----:B------:R-:W-:Y:S01]  /*7210*/  FMUL.FTZ R63, R120, R61 ;  /* 0x0000003d783f7220 */ /* 0x000fe20000410000 */
[----:B------:R-:W-:Y:S01]  /*7220*/  MOV R77, R44 ;  /* 0x0000002c004d7202 */ /* 0x000fe20000000f00 */
[----:B0-----:R-:W-:Y:S01]  /*7230*/  @P1 IMAD.HI.U32 R44, R107, R110, RZ ;  /* 0x0000006e6b2c1227 */ /* 0x001fe200078e00ff */
[----:B------:R-:W-:-:S03]  /*7240*/  SHF.R.U64 R10, R10, 0x3, RZ ;  /* 0x000000030a0a7819 */ /* 0x000fc600000012ff */
[----:B------:R-:W-:Y:S01]  /*7250*/  FMUL.FTZ R51, R125, R61 ;  /* 0x0000003d7d337220 */ /* 0x000fe20000410000 */
[----:B------:R-:W-:Y:S01]  /*7260*/  SHF.R.U64 R8, R8, 0x3, RZ ;  /* 0x0000000308087819 */ /* 0x000fe200000012ff */
[----:B------:R-:W-:Y:S01]  /*7270*/  IMAD.MOV.U32 R45, RZ, RZ, R107 ;  /* 0x000000ffff2d7224 */ /* 0x000fe200078e006b */
[----:B------:R-:W-:Y:S01]  /*7280*/  LOP3.LUT R10, R10, R25, RZ, 0x3c, !PT ;  /* 0x000000190a0a7212 */ /* 0x000fe200078e3cff */
[-C--:B------:R-:W-:Y:S01]  /*7290*/  FMUL.FTZ R58, R124, R61.reuse ;  /* 0x0000003d7c3a7220 */ /* 0x080fe20000410000 */
[----:B------:R-:W-:Y:S01]  /*72a0*/  IADD3 R25, P0, R36, 0x6000, RZ ;  /* 0x0000600024197810 */ /* 0x000fe20007f1e0ff */
[----:B------:R-:W-:Y:S01]  /*72b0*/  FMUL.FTZ R52, R129, R61 ;  /* 0x0000003d81347220 */ /* 0x000fe20000410000 */
[----:B-1----:R-:W-:Y:S01]  /*72c0*/  @P1 SHF.R.U32.HI R45, RZ, R111, R44 ;  /* 0x0000006fff2d1219 */ /* 0x002fe2000001162c */
[----:B------:R-:W-:Y:S01]  /*72d0*/  FMUL.FTZ R57, R128, R61 ;  /* 0x0000003d80397220 */ /* 0x000fe20000410000 */
[----:B------:R-:W-:Y:S01]  /*72e0*/  F2FP.F16.F32.PACK_AB R6, R6, R7 ;  /* 0x000000070606723e */ /* 0x000fe200000000ff */
[----:B------:R-:W-:Y:S01]  /*72f0*/  FMUL.FTZ R49, R133, R61 ;  /* 0x0000003d85317220 */ /* 0x000fe20000410000 */
[----:B------:R-:W-:Y:S01]  /*7300*/  LOP3.LUT R14, R8, R13, RZ, 0x3c, !PT ;  /* 0x0000000d080e7212 */ /* 0x000fe200078e3cff */
[----:B------:R-:W-:Y:S01]  /*7310*/  IMAD.U32 R13, RZ, RZ, UR5 ;  /* 0x00000005ff0d7e24 */ /* 0x000fe2000f8e00ff */
[----:B------:R-:W-:Y:S01]  /*7320*/  F2FP.F16.F32.PACK_AB R5, R100, R105 ;  /* 0x000000696405723e */ /* 0x000fe200000000ff */
[----:B------:R-:W-:Y:S01]  /*7330*/  ULDC.64 UR4, c[0x0][0xb88] ;  /* 0x0002e20000047ab9 */ /* 0x000fe20000000a00 */
[----:B------:R-:W-:Y:S01]  /*7340*/  F2FP.F16.F32.PACK_AB R7, R104, R109 ;  /* 0x0000006d6807723e */ /* 0x000fe200000000ff */
[----:B------:R-:W-:Y:S01]  /*7350*/  BAR.SYNC.DEFER_BLOCKING 0x1, 0x100 ;  /* 0x0044000000007b1d */ /* 0x000fe20000010000 */
[----:B------:R-:W-:Y:S01]  /*7360*/  MOV R13, UR6 ;  /* 0x00000006000d7c02 */ /* 0x000fe20008000f00 */
[-C--:B------:R-:W-:Y:S01]  /*7370*/  FMUL.FTZ R56, R132, R61.reuse ;  /* 0x0000003d84387220 */ /* 0x080fe20000410000 */
[----:B------:R-:W-:Y:S01]  /*7380*/  LOP3.LUT R24, R25, 0x380, RZ, 0xc0, !PT ;  /* 0x0000038019187812 */ /* 0x000fe200078ec0ff */
[----:B------:R-:W-:Y:S01]  /*7390*/  FMUL.FTZ R50, R137, R61 ;  /* 0x0000003d89327220 */ /* 0x000fe20000410000 */
[----:B------:R-:W-:Y:S01]  /*73a0*/  MOV R105, R38 ;  /* 0x0000002600697202 */ /* 0x000fe20000000f00 */
[----:B------:R-:W-:Y:S01]  /*73b0*/  IMAD.MOV R38, RZ, RZ, -R45 ;  /* 0x000000ffff267224 */ /* 0x000fe200078e0a2d */
[----:B------:R-:W-:Y:S01]  /*73c0*/  SHF.R.U64 R24, R24, 0x3, RZ ;  /* 0x0000000318187819 */ /* 0x000fe200000012ff */
[----:B--2---:R-:W-:Y:S01]  /*73d0*/  IMAD.WIDE.U32 R12, R102, UR40, R12 ;  /* 0x00000028660c7c25 */ /* 0x004fe2000f8e000c */
[----:B------:R-:W-:Y:S01]  /*73e0*/  LOP3.LUT R8, R21, 0x380, RZ, 0xc0, !PT ;  /* 0x0000038015087812 */ /* 0x000fe200078ec0ff */
[----:B------:R-:W-:Y:S01]  /*73f0*/  ULDC UR6, c[0x0][0xa88] ;  /* 0x0002a20000067ab9 */ /* 0x000fe20000000800 */
[----:B------:R-:W-:Y:S01]  /*7400*/  LOP3.LUT R24, R24, R25, RZ, 0x3c, !PT ;  /* 0x0000001918187212 */ /* 0x000fe200078e3cff */
[----:B------:R-:W-:Y:S01]  /*7410*/  IMAD.X R25, RZ, RZ, R37, P0 ;  /* 0x000000ffff197224 */ /* 0x000fe200000e0625 */
[----:B------:R-:W-:Y:S01]  /*7420*/  IADD3 R29, P3, R36, 0x4000, RZ ;  /* 0x00004000241d7810 */ /* 0x000fe20007f7e0ff */
[-C--:B------:R-:W-:Y:S01]  /*7430*/  FMUL.FTZ R55, R136, R61.reuse ;  /* 0x0000003d88377220 */ /* 0x080fe20000410000 */
[----:B------:R-:W-:Y:S01]  /*7440*/  SHF.R.S32.HI R39, RZ, 0x1f, R45 ;  /* 0x0000001fff277819 */ /* 0x000fe2000001142d */
[-C--:B------:R-:W-:Y:S01]  /*7450*/  FMUL.FTZ R47, R141, R61.reuse ;  /* 0x0000003d8d2f7220 */ /* 0x080fe20000410000 */
[----:B------:R-:W-:Y:S01]  /*7460*/  IADD3 R12, P0, R45, R12, RZ ;  /* 0x0000000c2d0c7210 */ /* 0x000fe20007f1e0ff */
[-C--:B------:R-:W-:Y:S01]  /*7470*/  FMUL.FTZ R54, R140, R61.reuse ;  /* 0x0000003d8c367220 */ /* 0x080fe20000410000 */
[----:B------:R-:W-:Y:S01]  /*7480*/  SHF.R.U64 R8, R8, 0x3, RZ ;  /* 0x0000000308087819 */ /* 0x000fe200000012ff */
[-C--:B------:R-:W-:Y:S01]  /*7490*/  FMUL.FTZ R48, R145, R61.reuse ;  /* 0x0000003d91307220 */ /* 0x080fe20000410000 */
[----:B------:R-:W-:Y:S01]  /*74a0*/  IADD3 R27, P2, R36, 0x5000, RZ ;  /* 0x00005000241b7810 */ /* 0x000fe20007f5e0ff */
[----:B------:R-:W-:Y:S01]  /*74b0*/  FMUL.FTZ R53, R144, R61 ;  /* 0x0000003d90357220 */ /* 0x000fe20000410000 */
[----:B------:R-:W-:Y:S01]  /*74c0*/  LOP3.LUT R28, R29, 0x380, RZ, 0xc0, !PT ;  /* 0x000003801d1c7812 */ /* 0x000fe200078ec0ff */
[----:B------:R0:W-:Y:S01]  /*74d0*/  STSM.16.M88.4 [R106], R4 ;  /* 0x000000046a007844 */ /* 0x0001e20000000200 */
[----:B------:R-:W-:Y:S01]  /*74e0*/  LOP3.LUT R8, R8, R21, RZ, 0x3c, !PT ;  /* 0x0000001508087212 */ /* 0x000fe200078e3cff */
[-C--:B------:R-:W-:Y:S01]  /*74f0*/  FMUL.FTZ R46, R149, R61.reuse ;  /* 0x0000003d952e7220 */ /* 0x080fe20000410000 */
[----:B------:R-:W-:Y:S01]  /*7500*/  LOP3.LUT R26, R27, 0x380, RZ, 0xc0, !PT ;  /* 0x000003801b1a7812 */ /* 0x000fe200078ec0ff */
[----:B------:R-:W-:Y:S01]  /*7510*/  FMUL.FTZ R61, R148, R61 ;  /* 0x0000003d943d7220 */ /* 0x000fe20000410000 */
[----:B------:R-:W-:Y:S01]  /*7520*/  MOV R104, R40 ;  /* 0x0000002800687202 */ /* 0x000fe20000000f00 */
[----:B------:R-:W-:Y:S01]  /*7530*/  ULDC.64 UR8, c[0x0][0xae8] ;  /* 0x0002ba0000087ab9 */ /* 0x000fe20000000a00 */
[----:B------:R-:W-:-:S02]  /*7540*/  MOV R15, R14 ;  /* 0x0000000e000f7202 */ /* 0x000fc40000000f00 */
[----:B------:R-:W-:Y:S02]  /*7550*/  SHF.R.U64 R28, R28, 0x3, RZ ;  /* 0x000000031c1c7819 */ /* 0x000fe400000012ff */
[----:B------:R-:W-:Y:S02]  /*7560*/  LEA R41, R96, R19, 0x7 ;  /* 0x0000001360297211 */ /* 0x000fe400078e38ff */
[----:B------:R-:W-:Y:S02]  /*7570*/  MOV R14, R8 ;  /* 0x00000008000e7202 */ /* 0x000fe40000000f00 */
[----:B------:R-:W-:Y:S01]  /*7580*/  SHF.R.U64 R26, R26, 0x3, RZ ;  /* 0x000000031a1a7819 */ /* 0x000fe200000012ff */
[----:B0-----:R-:W-:Y:S01]  /*7590*/  IMAD R4, R102, UR10, RZ ;  /* 0x0000000a66047c24 */ /* 0x001fe2000f8e02ff */
[----:B------:R-:W-:Y:S01]  /*75a0*/  MOV R106, R10 ;  /* 0x0000000a006a7202 */ /* 0x000fe20000000f00 */
[----:B------:R-:W-:Y:S01]  /*75b0*/  IMAD R11, R59, R38, R107 ;  /* 0x000000263b0b7224 */ /* 0x000fe200078e026b */
[----:B------:R-:W-:Y:S01]  /*75c0*/  F2FP.F16.F32.PACK_AB R5, R108, R113 ;  /* 0x000000716c05723e */ /* 0x000fe200000000ff */
[----:B------:R-:W-:Y:S01]  /*75d0*/  IMAD R103, R103, UR40, R4 ;  /* 0x0000002867677c24 */ /* 0x000fe2000f8e0204 */
[----:B------:R-:W-:-:S02]  /*75e0*/  F2FP.F16.F32.PACK_AB R4, R72, R75 ;  /* 0x0000004b4804723e */ /* 0x000fc400000000ff */
[----:B------:R-:W-:Y:S02]  /*75f0*/  SHF.R.S32.HI R10, RZ, 0x1f, R11 ;  /* 0x0000001fff0a7819 */ /* 0x000fe4000001140b */
[----:B------:R-:W-:Y:S02]  /*7600*/  IADD3.X R13, R39, R13, R103, P0, !PT ;  /* 0x0000000d270d7210 */ /* 0x000fe400007fe467 */
[----:B------:R-:W-:Y:S01]  /*7610*/  F2FP.F16.F32.PACK_AB R6, R70, R73 ;  /* 0x000000494606723e */ /* 0x000fe200000000ff */
[----:B------:R-:W-:Y:S01]  /*7620*/  IMAD R10, R10, UR4, RZ ;  /* 0x000000040a0a7c24 */ /* 0x000fe2000f8e02ff */
[----:B------:R-:W-:Y:S01]  /*7630*/  F2FP.F16.F32.PACK_AB R7, R98, R117 ;  /* 0x000000756207723e */ /* 0x000fe200000000ff */
[C---:B------:R-:W-:Y:S01]  /*7640*/  IMAD.WIDE.U32 R12, R11.reuse, UR4, R12 ;  /* 0x000000040b0c7c25 */ /* 0x040fe2000f8e000c */
[----:B------:R-:W-:Y:S02]  /*7650*/  F2FP.F16.F32.PACK_AB R8, R66, R71 ;  /* 0x000000474208723e */ /* 0x000fe400000000ff */
[----:B------:R-:W-:Y:S01]  /*7660*/  LOP3.LUT R28, R28, R29, RZ, 0x3c, !PT ;  /* 0x0000001d1c1c7212 */ /* 0x000fe200078e3cff */
[----:B------:R-:W-:Y:S01]  /*7670*/  IMAD R39, R11, UR5, R10 ;  /* 0x000000050b277c24 */ /* 0x000fe2000f8e020a */
[----:B------:R0:W-:Y:S01]  /*7680*/  STSM.16.M88.4 [R15], R4 ;  /* 0x000000040f007844 */ /* 0x0001e20000000200 */
[----:B------:R-:W-:Y:S01]  /*7690*/  ULDC.64 UR4, c[0x0][0xb50] ;  /* 0x0002d40000047ab9 */ /* 0x000fe20000000a00 */
[----:B------:R-:W-:Y:S01]  /*76a0*/  IMAD R66, R59, UR6, RZ ;  /* 0x000000063b427c24 */ /* 0x000fe2000f8e02ff */
[----:B------:R-:W-:-:S02]  /*76b0*/  IADD3.X R29, RZ, R37, RZ, P3, !PT ;  /* 0x00000025ff1d7210 */ /* 0x000fc40001ffe4ff */
[----:B------:R-:W-:Y:S02]  /*76c0*/  LOP3.LUT P0, RZ, R154, 0x3, RZ, 0xc0, !PT ;  /* 0x000000039aff7812 */ /* 0x000fe4000780c0ff */
[----:B------:R-:W-:Y:S02]  /*76d0*/  F2FP.F16.F32.PACK_AB R9, R94, R101 ;  /* 0x000000655e09723e */ /* 0x000fe400000000ff */
[----:B------:R-:W-:Y:S02]  /*76e0*/  F2FP.F16.F32.PACK_AB R10, R68, R69 ;  /* 0x00000045440a723e */ /* 0x000fe400000000ff */
[----:B------:R-:W-:Y:S02]  /*76f0*/  F2FP.F16.F32.PACK_AB R11, R92, R99 ;  /* 0x000000635c0b723e */ /* 0x000fe400000000ff */
[----:B------:R-:W-:Y:S02]  /*7700*/  LEA R38, P3, R12, UR4, 0x2 ;  /* 0x000000040c267c11 */ /* 0x000fe4000f8610ff */
[----:B------:R-:W-:Y:S01]  /*7710*/  LOP3.LUT R26, R26, R27, RZ, 0x3c, !PT ;  /* 0x0000001b1a1a7212 */ /* 0x000fe200078e3cff */
[----:B0-----:R-:W-:Y:S01]  /*7720*/  VIADD R5, R41, 0x8 ;  /* 0x0000000829057836 */ /* 0x001fe20000000000 */
[----:B------:R0:W-:Y:S01]  /*7730*/  STSM.16.M88.4 [R14], R8 ;  /* 0x000000080e007844 */ /* 0x0001e20000000200 */
[----:B------:R-:W-:Y:S01]  /*7740*/  IMAD.IADD R7, R13, 0x1, R39 ;  /* 0x000000010d077824 */ /* 0x000fe200078e0227 */
[----:B------:R-:W-:Y:S01]  /*7750*/  F2FP.F16.F32.PACK_AB R4, R62, R67 ;  /* 0x000000433e04723e */ /* 0x000fe200000000ff */
[----:B------:R-:W-:Y:S01]  /*7760*/  IMAD.X R27, RZ, RZ, R37, P2 ;  /* 0x000000ffff1b7224 */ /* 0x000fe200010e0625 */
[-C--:B------:R-:W-:Y:S01]  /*7770*/  ISETP.GE.OR P2, PT, R41, R66.reuse, P0 ;  /* 0x000000422900720c */ /* 0x080fe20000746670 */
[----:B------:R-:W-:Y:S01]  /*7780*/  SHFL.IDX PT, R62, R38, 0x1, 0x1c1f ;  /* 0x003c1f00263e7f89 */ /* 0x000fe200000e0000 */
[----:B------:R-:W-:-:S02]  /*7790*/  ISETP.GE.OR P0, PT, R5, R66, P0 ;  /* 0x000000420500720c */ /* 0x000fc40000706670 */
[----:B------:R-:W-:Y:S02]  /*77a0*/  LEA.HI.X R39, R12, UR5, R7, 0x2, P3 ;  /* 0x000000050c277c11 */ /* 0x000fe400098f1407 */
[----:B------:R-:W-:Y:S02]  /*77b0*/  F2FP.F16.F32.PACK_AB R5, R88, R97 ;  /* 0x000000615805723e */ /* 0x000fe400000000ff */
[----:B------:R-:W-:Y:S02]  /*77c0*/  F2FP.F16.F32.PACK_AB R6, R64, R65 ;  /* 0x000000414006723e */ /* 0x000fe400000000ff */
[----:B------:R-:W-:Y:S01]  /*77d0*/  F2FP.F16.F32.PACK_AB R7, R90, R95 ;  /* 0x0000005f5a07723e */ /* 0x000fe200000000ff */
[----:B------:R-:W-:Y:S01]  /*77e0*/  SHFL.IDX PT, R64, R38, RZ, 0x1c1f ;  /* 0x001c1fff26407589 */ /* 0x000fe200000e0000 */
[----:B------:R-:W-:Y:S02]  /*77f0*/  F2FP.F16.F32.PACK_AB R12, R60, R63 ;  /* 0x0000003f3c0c723e */ /* 0x000fe400000000ff */
[----:B------:R-:W-:Y:S01]  /*7800*/  F2FP.F16.F32.PACK_AB R13, R80, R93 ;  /* 0x0000005d500d723e */ /* 0x000fe200000000ff */
[----:B------:R-:W-:Y:S01]  /*7810*/  STSM.16.M88.4 [R106], R4 ;  /* 0x000000046a007844 */ /* 0x000fe20000000200 */
[----:B0-----:R-:W-:-:S02]  /*7820*/  F2FP.F16.F32.PACK_AB R14, R51, R58 ;  /* 0x0000003a330e723e */ /* 0x001fc400000000ff */
[----:B------:R-:W-:Y:S01]  /*7830*/  F2FP.F16.F32.PACK_AB R15, R79, R86 ;  /* 0x000000564f0f723e */ /* 0x000fe200000000ff */
[----:B------:R-:W0:Y:S01]  /*7840*/  SHFL.IDX PT, R65, R39, RZ, 0x1c1f ;  /* 0x001c1fff27417589 */ /* 0x000e2200000e0000 */
[----:B------:R-:W-:Y:S02]  /*7850*/  F2FP.F16.F32.PACK_AB R8, R52, R57 ;  /* 0x000000393408723e */ /* 0x000fe400000000ff */
[----:B------:R-:W-:Y:S01]  /*7860*/  F2FP.F16.F32.PACK_AB R9, R76, R91 ;  /* 0x0000005b4c09723e */ /* 0x000fe200000000ff */
[----:B------:R-:W-:Y:S01]  /*7870*/  STSM.16.M88.4 [R105], R12 ;  /* 0x0000000c69007844 */ /* 0x000fe20000000200 */
[----:B------:R-:W-:Y:S01]  /*7880*/  F2FP.F16.F32.PACK_AB R10, R49, R56 ;  /* 0x00000038310a723e */ /* 0x000fe200000000ff */
[----:B------:R-:W1:Y:S01]  /*7890*/  @P1 LDC R57, c[0x0][0xbec] ;  /* 0x0002fb00ff391b82 */ /* 0x000e620000000800 */
[----:B------:R-:W-:Y:S01]  /*78a0*/  F2FP.F16.F32.PACK_AB R11, R78, R89 ;  /* 0x000000594e0b723e */ /* 0x000fe200000000ff */
[----:B------:R-:W2:Y:S01]  /*78b0*/  SHFL.IDX PT, R63, R39, 0x1, 0x1c1f ;  /* 0x003c1f00273f7f89 */ /* 0x000ea200000e0000 */
[----:B------:R-:W-:-:S02]  /*78c0*/  F2FP.F16.F32.PACK_AB R71, R81, R84 ;  /* 0x000000545147723e */ /* 0x000fc400000000ff */
[----:B------:R-:W-:Y:S01]  /*78d0*/  MOV R100, R42 ;  /* 0x0000002a00647202 */ /* 0x000fe20000000f00 */
[----:B------:R-:W-:Y:S01]  /*78e0*/  STSM.16.M88.4 [R104], R8 ;  /* 0x0000000868007844 */ /* 0x000fe20000000200 */
[----:B------:R-:W-:Y:S02]  /*78f0*/  F2FP.F16.F32.PACK_AB R68, R50, R55 ;  /* 0x000000373244723e */ /* 0x000fe400000000ff */
[----:B------:R-:W-:Y:S02]  /*7900*/  F2FP.F16.F32.PACK_AB R69, R74, R87 ;  /* 0x000000574a45723e */ /* 0x000fe400000000ff */
[----:B------:R-:W-:Y:S02]  /*7910*/  F2FP.F16.F32.PACK_AB R70, R47, R54 ;  /* 0x000000362f46723e */ /* 0x000fe400000000ff */
[----:B------:R-:W-:Y:S02]  /*7920*/  F2FP.F16.F32.PACK_AB R81, R82, R85 ;  /* 0x000000555251723e */ /* 0x000fe400000000ff */
[----:B------:R-:W-:Y:S01]  /*7930*/  F2FP.F16.F32.PACK_AB R80, R48, R53 ;  /* 0x000000353050723e */ /* 0x000fe200000000ff */
[----:B------:R-:W-:Y:S01]  /*7940*/  STSM.16.M88.4 [R100], R68 ;  /* 0x0000004464007844 */ /* 0x000fe20000000200 */
[----:B------:R-:W-:-:S02]  /*7950*/  F2FP.F16.F32.PACK_AB R82, R46, R61 ;  /* 0x0000003d2e52723e */ /* 0x000fc400000000ff */
[----:B------:R-:W-:Y:S01]  /*7960*/  F2FP.F16.F32.PACK_AB R83, R83, R150 ;  /* 0x000000965353723e */ /* 0x000fe200000000ff */
[----:B------:R-:W3:Y:S01]  /*7970*/  @P1 LDC R61, c[0x0][0xbf0] ;  /* 0x0002fc00ff3d1b82 */ /* 0x000ee20000000800 */
[C---:B------:R-:W-:Y:S02]  /*7980*/  LOP3.LUT R21, R36.reuse, 0x380, RZ, 0xc0, !PT ;  /* 0x0000038024157812 */ /* 0x040fe400078ec0ff */
[C---:B------:R-:W-:Y:S01]  /*7990*/  IADD3 R33, P5, R36.reuse, 0x2000, RZ ;  /* 0x0000200024217810 */ /* 0x040fe20007fbe0ff */
[----:B------:R-:W-:Y:S01]  /*79a0*/  STSM.16.M88.4 [R77], R80 ;  /* 0x000000504d007844 */ /* 0x000fe20000000200 */
[----:B------:R-:W-:Y:S01]  /*79b0*/  SHF.R.U64 R21, R21, 0x3, RZ ;  /* 0x0000000315157819 */ /* 0x000fe200000012ff */
[----:B------:R-:W-:Y:S02]  /*79c0*/  UIMAD UR6, UR11, UR8, URZ ;  /* 0x000000080b0672a4 */ /* 0x000fe4000f8e023f */
[----:B------:R-:W-:Y:S01]  /*79d0*/  BAR.SYNC.DEFER_BLOCKING 0x1, 0x100 ;  /* 0x0044000000007b1d */ /* 0x000fe20000010000 */
[----:B------:R-:W-:-:S02]  /*79e0*/  IADD3 R31, P4, R36, 0x3000, RZ ;  /* 0x00003000241f7810 */ /* 0x000fc40007f9e0ff */
[----:B------:R-:W-:Y:S01]  /*79f0*/  LOP3.LUT R36, R21, R36, RZ, 0x3c, !PT ;  /* 0x0000002415247212 */ /* 0x000fe200078e3cff */
[----:B------:R-:W-:Y:S01]  /*7a00*/  IMAD.X R21, RZ, RZ, R37, P6 ;  /* 0x000000ffff157224 */ /* 0x000fe200030e0625 */
[----:B------:R-:W-:Y:S01]  /*7a10*/  UIMAD.WIDE.U32 UR4, UR7, UR8, URZ ;  /* 0x00000008070472a5 */ /* 0x000fe2000f8e003f */
[----:B------:R-:W-:Y:S01]  /*7a20*/  LOP3.LUT R32, R33, 0x380, RZ, 0xc0, !PT ;  /* 0x0000038021207812 */ /* 0x000fe200078ec0ff */
[----:B------:R-:W-:Y:S01]  /*7a30*/  UIMAD UR6, UR7, UR9, UR6 ;  /* 0x00000009070672a4 */ /* 0x000fe2000f8e0206 */
[----:B------:R-:W-:Y:S02]  /*7a40*/  LOP3.LUT R30, R31, 0x380, RZ, 0xc0, !PT ;  /* 0x000003801f1e7812 */ /* 0x000fe400078ec0ff */
[----:B------:R-:W-:Y:S01]  /*7a50*/  ULDC.64 UR8, c[0x0][0xaf0] ;  /* 0x0002bc0000087ab9 */ /* 0x000fe20000000a00 */
[----:B0-----:R0:W-:Y:S01]  /*7a60*/  @!P2 ST.E desc[UR48][R64.64], R3 ;  /* 0x000000034000a985 */ /* 0x0011e2000c101930 */
[----:B------:R-:W-:Y:S01]  /*7a70*/  UIADD3 UR5, UR5, UR6, URZ ;  /* 0x0000000605057290 */ /* 0x000fe2000fffe03f */
[----:B------:R-:W-:-:S02]  /*7a80*/  SHF.R.U64 R32, R32, 0x3, RZ ;  /* 0x0000000320207819 */ /* 0x000fc400000012ff */
[----:B--2---:R1:W-:Y:S01]  /*7a90*/  @!P0 ST.E desc[UR48][R62.64], R0 ;  /* 0x000000003e008985 */ /* 0x0043e2000c101930 */
[----:B------:R-:W-:Y:S01]  /*7aa0*/  SHF.R.U64 R30, R30, 0x3, RZ ;  /* 0x000000031e1e7819 */ /* 0x000fe200000012ff */
[----:B0-----:R-:W-:Y:S02]  /*7ab0*/  IMAD R3, R153, 0x20, R17 ;  /* 0x0000002099037824 */ /* 0x001fe400078e0211 */
[----:B------:R0:W5:Y:S01]  /*7ac0*/  LD.E.128 R44, desc[UR48][R34.64] ;  /* 0x00000030222c7980 */ /* 0x000162000c101d00 */
[----:B------:R-:W-:Y:S01]  /*7ad0*/  UIMAD UR6, UR10, UR8, URZ ;  /* 0x000000080a0672a4 */ /* 0x000fe2000f8e023f */
[----:B------:R-:W-:Y:S01]  /*7ae0*/  LOP3.LUT R32, R32, R33, RZ, 0x3c, !PT ;  /* 0x0000002120207212 */ /* 0x000fe200078e3cff */
[----:B------:R-:W-:Y:S01]  /*7af0*/  UIMAD.WIDE.U32 UR4, UR40, UR8, UR4 ;  /* 0x00000008280472a5 */ /* 0x000fe2000f8e0004 */
[----:B------:R2:W5:Y:S01]  /*7b00*/  LD.E.128 R48, desc[UR48][R28.64] ;  /* 0x000000301c307980 */ /* 0x000562000c101d00 */
[----:B------:R-:W-:-:S03]  /*7b10*/  LOP3.LUT R30, R30, R31, RZ, 0x3c, !PT ;  /* 0x0000001f1e1e7212 */ /* 0x000fc600078e3cff */
[----:B------:R4:W5:Y:S01]  /*7b20*/  LD.E.128 R8, desc[UR48][R20.64] ;  /* 0x0000003014087980 */ /* 0x000962000c101d00 */
[----:B0-----:R-:W0:Y:S01]  /*7b30*/  LDC.64 R34, c[0x0][0xae0] ;  /* 0x0002b800ff227b82 */ /* 0x001e220000000a00 */
[----:B------:R-:W-:Y:S01]  /*7b40*/  UIMAD UR6, UR40, UR9, UR6 ;  /* 0x00000009280672a4 */ /* 0x000fe2000f8e0206 */
[--C-:B------:R-:W-:Y:S01]  /*7b50*/  IMAD.X R33, RZ, RZ, R37.reuse, P5 ;  /* 0x000000ffff217224 */ /* 0x100fe200028e0625 */
[----:B------:R-:W5:Y:S01]  /*7b60*/  LD.E.128 R52, desc[UR48][R26.64] ;  /* 0x000000301a347980 */ /* 0x000f62000c101d00 */
[----:B--2---:R-:W-:Y:S01]  /*7b70*/  LEA R28, R96, R3, 0x7 ;  /* 0x00000003601c7211 */ /* 0x004fe200078e38ff */
[----:B------:R-:W-:Y:S01]  /*7b80*/  IMAD.X R31, RZ, RZ, R37, P4 ;  /* 0x000000ffff1f7224 */ /* 0x000fe200020e0625 */
[----:B------:R-:W-:Y:S01]  /*7b90*/  UIADD3 UR5, UR5, UR6, URZ ;  /* 0x0000000605057290 */ /* 0x000fe2000fffe03f */
[----:B------:R-:W5:Y:S02]  /*7ba0*/  LD.E.128 R36, desc[UR48][R36.64] ;  /* 0x0000003024247980 */ /* 0x000f64000c101d00 */
[----:B-1----:R-:W-:Y:S01]  /*7bb0*/  @P1 IMAD.HI.U32 R0, R28, R57, RZ ;  /* 0x000000391c001227 */ /* 0x002fe200078e00ff */
[----:B------:R-:W-:Y:S01]  /*7bc0*/  ULDC.64 UR6, c[0x0][0xad8] ;  /* 0x0002b60000067ab9 */ /* 0x000fe20000000a00 */
[----:B------:R-:W5:Y:S02]  /*7bd0*/  LD.E.128 R40, desc[UR48][R32.64] ;  /* 0x0000003020287980 */ /* 0x000f64000c101d00 */
[----:B----4-:R-:W-:Y:S01]  /*7be0*/  IMAD.MOV.U32 R20, RZ, RZ, R28 ;  /* 0x000000ffff147224 */ /* 0x010fe200078e001c */
[----:B---3--:R-:W-:Y:S01]  /*7bf0*/  @P1 SHF.R.U32.HI R20, RZ, R61, R0 ;  /* 0x0000003dff141219 */ /* 0x008fe20000011600 */
[----:B------:R-:W5:Y:S03]  /*7c00*/  LD.E.128 R4, desc[UR48][R30.64] ;  /* 0x000000301e047980 */ /* 0x000f66000c101d00 */
[--C-:B------:R-:W-:Y:S01]  /*7c10*/  SHF.R.S32.HI R3, RZ, 0x1f, R20.reuse ;  /* 0x0000001fff037819 */ /* 0x100fe20000011414 */
[----:B------:R-:W-:Y:S01]  /*7c20*/  IMAD.MOV R0, RZ, RZ, -R20 ;  /* 0x000000ffff007224 */ /* 0x000fe200078e0a14 */
[----:B------:R1:W5:Y:S03]  /*7c30*/  LD.E.128 R12, desc[UR48][R24.64] ;  /* 0x00000030180c7980 */ /* 0x000366000c101d00 */
[----:B------:R-:W-:Y:S01]  /*7c40*/  IMAD R59, R59, R0, R28 ;  /* 0x000000003b3b7224 */ /* 0x000fe200078e021c */
[----:B------:R-:W-:Y:S01]  /*7c50*/  @!PT LDS RZ, [RZ] ;  /* 0x00000000fffff984 */ /* 0x000fe20000000800 */
[----:B------:R-:W-:Y:S01]  /*7c60*/  @!PT LDS RZ, [RZ] ;  /* 0x00000000fffff984 */ /* 0x000fe20000000800 */
[----:B------:R-:W-:Y:S01]  /*7c70*/  @!PT LDS RZ, [RZ] ;  /* 0x00000000fffff984 */ /* 0x000fe20000000800 */
[----:B------:R-:W-:Y:S01]  /*7c80*/  @!PT LDS RZ, [RZ] ;  /* 0x00000000fffff984 */ /* 0x000fe20000000800 */
[----:B------:R2:W-:Y:S06]  /*7c90*/  MEMBAR.ALL.CTA ;  /* 0x0000000000007992 */ /* 0x0005ec0000008000 */
[----:B--2---:R-:W2:Y:S01]  /*7ca0*/  FENCE.VIEW.ASYNC.S ;  /* 0x00000000000073c6 */ /* 0x004ea20000000000 */
[----:B0-----:R-:W-:Y:S01]  /*7cb0*/  IMAD R3, R3, R34, RZ ;  /* 0x0000002203037224 */ /* 0x001fe200078e02ff */
[----:B------:R-:W-:-:S03]  /*7cc0*/  SHF.R.S32.HI R0, RZ, 0x1f, R59 ;  /* 0x0000001fff007819 */ /* 0x000fc6000001143b */
[C---:B------:R-:W-:Y:S02]  /*7cd0*/  IMAD R3, R20.reuse, R35, R3 ;  /* 0x0000002314037224 */ /* 0x040fe400078e0203 */
[----:B------:R-:W-:Y:S01]  /*7ce0*/  IMAD.WIDE.U32 R20, R20, R34, UR4 ;  /* 0x0000000414147e25 */ /* 0x000fe2000f8e0022 */
[----:B------:R-:W-:-:S03]  /*7cf0*/  LEA R29, R96, R17, 0x7 ;  /* 0x00000011601d7211 */ /* 0x000fc600078e38ff */
[----:B------:R-:W-:Y:S02]  /*7d00*/  IMAD.IADD R21, R21, 0x1, R3 ;  /* 0x0000000115157824 */ /* 0x000fe400078e0203 */
[----:B------:R-:W-:Y:S01]  /*7d10*/  IMAD R0, R0, UR6, RZ ;  /* 0x0000000600007c24 */ /* 0x000fe2000f8e02ff */
[----:B------:R-:W-:Y:S01]  /*7d20*/  UIADD3 UR39, UR39, 0x28820, URZ ;  /* 0x0002882027277890 */ /* 0x000fe2000fffe03f */
[----:B------:R-:W-:Y:S01]  /*7d30*/  IMAD.WIDE.U32 R20, R59, UR6, R20 ;  /* 0x000000063b147c25 */ /* 0x000fe2000f8e0014 */
[----:B------:R-:W-:Y:S01]  /*7d40*/  UIADD3 UR43, UR43, 0x1, URZ ;  /* 0x000000012b2b7890 */ /* 0x000fe2000fffe03f */
[----:B------:R-:W-:Y:S02]  /*7d50*/  ISETP.GE.AND P1, PT, R29, R66, PT ;  /* 0x000000421d00720c */ /* 0x000fe40003f26270 */
[----:B-1----:R-:W-:Y:S01]  /*7d60*/  IMAD R25, R59, UR7, R0 ;  /* 0x000000073b197c24 */ /* 0x002fe2000f8e0200 */
[----:B------:R-:W-:Y:S01]  /*7d70*/  ULDC.64 UR6, c[0x0][0xa80] ;  /* 0x0002a00000067ab9 */ /* 0x000fe20000000a00 */
[----:B------:R-:W-:Y:S01]  /*7d80*/  UPRMT UR39, URZ, 0x654, UR39 ;  /* 0x000006543f277896 */ /* 0x000fe20008000027 */
[----:B------:R-:W-:Y:S01]  /*7d90*/  LEA R0, P2, R20, UR6, 0x1 ;  /* 0x0000000614007c11 */ /* 0x000fe2000f8408ff */
[----:B------:R-:W-:Y:S01]  /*7da0*/  IMAD.IADD R21, R21, 0x1, R25 ;  /* 0x0000000115157824 */ /* 0x000fe200078e0219 */
[----:B------:R-:W-:Y:S01]  /*7db0*/  UISETP.NE.AND UP0, UPT, UR43, 0x2, UPT ;  /* 0x000000022b00788c */ /* 0x000fe2000bf05270 */
[----:B------:R-:W-:-:S03]  /*7dc0*/  VIADD R3, R29, 0x20 ;  /* 0x000000201d037836 */ /* 0x000fc60000000000 */
[----:B------:R-:W-:Y:S01]  /*7dd0*/  LEA.HI.X R28, R20, UR7, R21, 0x1, P2 ;  /* 0x00000007141c7c11 */ /* 0x000fe200090f0c15 */
[----:B------:R-:W-:Y:S01]  /*7de0*/  USEL UR5, URZ, 0x1, UP0 ;  /* 0x000000013f057887 */ /* 0x000fe20008000000 */
[-C--:B------:R-:W-:Y:S01]  /*7df0*/  ISETP.GE.AND P3, PT, R3, R66.reuse, PT ;  /* 0x000000420300720c */ /* 0x080fe20003f66270 */
[----:B------:R-:W-:Y:S01]  /*7e00*/  ULDC UR4, c[0x0][0xc] ;  /* 0x0000030000047ab9 */ /* 0x000fe20000000800 */
[----:B------:R-:W-:Y:S01]  /*7e10*/  VIADD R3, R29, 0x40 ;  /* 0x000000401d037836 */ /* 0x000fe20000000000 */
[----:B------:R-:W-:Y:S01]  /*7e20*/  UIADD3 UR41, UR4, UR41, URZ ;  /* 0x0000002904297290 */ /* 0x000fe2000fffe03f */
[----:B--2---:R0:W1:Y:S01]  /*7e30*/  SHFL.IDX PT, R26, R0, RZ, 0x181f ;  /* 0x00181fff001a7589 */ /* 0x00406200000e0000 */
[----:B------:R-:W-:Y:S01]  /*7e40*/  USEL UR43, UR43, URZ, UP0 ;  /* 0x0000003f2b2b7287 */ /* 0x000fe20008000000 */
[----:B------:R-:W-:Y:S01]  /*7e50*/  SYNCS.ARRIVE.TRANS64.RED.A1T0 RZ, [UR39], RZ ;  /* 0x000000ffffff79a7 */ /* 0x000fe20008100427 */
[----:B------:R-:W-:Y:S01]  /*7e60*/  ULOP3.LUT UR44, UR44, UR5, URZ, 0x3c, !UPT ;  /* 0x000000052c2c7292 */ /* 0x000fe2000f8e3c3f */
[----:B------:R0:W2:Y:S01]  /*7e70*/  SHFL.IDX PT, R27, R28, RZ, 0x181f ;  /* 0x00181fff1c1b7589 */ /* 0x0000a200000e0000 */
[----:B------:R-:W-:Y:S01]  /*7e80*/  BSSY B0, `(.L_x_31) ;  /* 0x000000b000007945 */ /* 0x000fe20003800000 */
[----:B------:R-:W-:-:S03]  /*7e90*/  ISETP.GE.AND P0, PT, R3, R66, PT ;  /* 0x000000420300720c */ /* 0x000fc60003f06270 */
[----:B------:R-:W-:Y:S10]  /*7ea0*/  @P1 BRA `(.L_x_32) ;  /* 0x0000000000201947 */ /* 0x000ff40003800000 */
[----:B------:R-:W-:Y:S02]  /*7eb0*/  ULDC UR4, c[0x0][0xac8] ;  /* 0x0002b20000047ab9 */ /* 0x000fe40000000800 */
[----:B------:R-:W-:Y:S02]  /*7ec0*/  ISETP.GE.AND P2, PT, R18, UR4, PT ;  /* 0x0000000412007c0c */ /* 0x000fe4000bf46270 */
[----:B------:R-:W-:-:S11]  /*7ed0*/  ISETP.GE.AND P1, PT, R22, UR4, PT ;  /* 0x0000000416007c0c */ /* 0x000fd6000bf26270 */
[----:B-1----:R-:W-:Y:S02]  /*7ee0*/  @!P2 LEA R24, P4, R18, R26, 0x1 ;  /* 0x0000001a1218a211 */ /* 0x002fe400078808ff */
[----:B--2---:R-:W-:Y:S02]  /*7ef0*/  @!P1 IMAD.WIDE R20, R22, 0x2, R26 ;  /* 0x0000000216149825 */ /* 0x004fe400078e021a */
[----:B------:R-:W-:-:S03]  /*7f00*/  @!P2 LEA.HI.X R25, R18, R27, R188, 0x1, P4 ;  /* 0x0000001b1219a211 */ /* 0x000fc600020f0cbc */
[----:B-----5:R3:W-:Y:S04]  /*7f10*/  @!P1 ST.E.128 desc[UR48][R20.64], R36 ;  /* 0x0000002414009985 */ /* 0x0207e8000c101d30 */
[----:B------:R3:W-:Y:S02]  /*7f20*/  @!P2 ST.E.128 desc[UR48][R24.64], R48 ;  /* 0x000000301800a985 */ /* 0x0007e4000c101d30 */
.L_x_32:
[----:B------:R-:W-:Y:S05]  /*7f30*/  BSYNC B0 ;  /* 0x0000000000007941 */ /* 0x000fea0003800000 */
.L_x_31:
[----:B--2---:R2:W4:Y:S01]  /*7f40*/  SHFL.IDX PT, R27, R28, 0x1, 0x181f ;  /* 0x00381f001c1b7f89 */ /* 0x00452200000e0000 */
[----:B------:R-:W-:Y:S03]  /*7f50*/  BSSY B0, `(.L_x_33) ;  /* 0x000000b000007945 */ /* 0x000fe60003800000 */
[----:B-1----:R2:W1:Y:S01]  /*7f60*/  SHFL.IDX PT, R26, R0, 0x1, 0x181f ;  /* 0x00381f00001a7f89 */ /* 0x00246200000e0000 */
[----:B------:R-:W-:Y:S05]  /*7f70*/  @P3 BRA `(.L_x_34) ;  /* 0x0000000000203947 */ /* 0x000fea0003800000 */
[----:B------:R-:W-:Y:S02]  /*7f80*/  ULDC UR4, c[0x0][0xac8] ;  /* 0x0002b20000047ab9 */ /* 0x000fe40000000800 */
[----:B------:R-:W-:Y:S02]  /*7f90*/  ISETP.GE.AND P3, PT, R18, UR4, PT ;  /* 0x0000000412007c0c */ /* 0x000fe4000bf66270 */
[----:B------:R-:W-:-:S11]  /*7fa0*/  ISETP.GE.AND P2, PT, R22, UR4, PT ;  /* 0x0000000416007c0c */ /* 0x000fd6000bf46270 */
[----:B-1-3--:R-:W-:Y:S02]  /*7fb0*/  @!P3 LEA R24, P1, R18, R26, 0x1 ;  /* 0x0000001a1218b211 */ /* 0x00afe400078208ff */
[----:B----4-:R-:W-:Y:S02]  /*7fc0*/  @!P2 IMAD.WIDE R20, R22, 0x2, R26 ;  /* 0x000000021614a825 */ /* 0x010fe400078e021a */
[----:B------:R-:W-:-:S03]  /*7fd0*/  @!P3 LEA.HI.X R25, R18, R27, R188, 0x1, P1 ;  /* 0x0000001b1219b211 */ /* 0x000fc600008f0cbc */
[----:B-----5:R1:W-:Y:S04]  /*7fe0*/  @!P2 ST.E.128 desc[UR48][R20.64], R44 ;  /* 0x0000002c1400a985 */ /* 0x0203e8000c101d30 */
[----:B------:R1:W-:Y:S02]  /*7ff0*/  @!P3 ST.E.128 desc[UR48][R24.64], R52 ;  /* 0x000000341800b985 */ /* 0x0003e4000c101d30 */
.L_x_34:
[----:B------:R-:W-:Y:S05]  /*8000*/  BSYNC B0 ;  /* 0x0000000000007941 */ /* 0x000fea0003800000 */
.L_x_33:
[----:B----4-:R4:W0:Y:S01]  /*8010*/  SHFL.IDX PT, R27, R28, 0x2, 0x181f ;  /* 0x00581f001c1b7f89 */ /* 0x01082200000e0000 */
[----:B------:R-:W-:Y:S03]  /*8020*/  BSSY B0, `(.L_x_35) ;  /* 0x000000b000007945 */ /* 0x000fe60003800000 */
[----:B-1----:R4:W1:Y:S01]  /*8030*/  SHFL.IDX PT, R26, R0, 0x2, 0x181f ;  /* 0x00581f00001a7f89 */ /* 0x00286200000e0000 */
[----:B------:R-:W-:Y:S05]  /*8040*/  @P0 BRA `(.L_x_36) ;  /* 0x0000000000200947 */ /* 0x000fea0003800000 */
[----:B------:R-:W-:Y:S02]  /*8050*/  ULDC UR4, c[0x0][0xac8] ;  /* 0x0002b20000047ab9 */ /* 0x000fe40000000800 */
[----:B------:R-:W-:Y:S02]  /*8060*/  ISETP.GE.AND P2, PT, R18, UR4, PT ;  /* 0x0000000412007c0c */ /* 0x000fe4000bf46270 */
[----:B------:R-:W-:-:S11]  /*8070*/  ISETP.GE.AND P1, PT, R22, UR4, PT ;  /* 0x0000000416007c0c */ /* 0x000fd6000bf26270 */
[----:B-1-3--:R-:W-:Y:S02]  /*8080*/  @!P2 LEA R24, P0, R18, R26, 0x1 ;  /* 0x0000001a1218a211 */ /* 0x00afe400078008ff */
[----:B0-----:R-:W-:Y:S02]  /*8090*/  @!P1 IMAD.WIDE R20, R22, 0x2, R26 ;  /* 0x0000000216149825 */ /* 0x001fe400078e021a */
[----:B------:R-:W-:-:S03]  /*80a0*/  @!P2 LEA.HI.X R25, R18, R27, R188, 0x1, P0 ;  /* 0x0000001b1219a211 */ /* 0x000fc600000f0cbc */
[----:B-----5:R0:W-:Y:S04]  /*80b0*/  @!P1 ST.E.128 desc[UR48][R20.64], R40 ;  /* 0x0000002814009985 */ /* 0x0201e8000c101d30 */
[----:B------:R0:W-:Y:S02]  /*80c0*/  @!P2 ST.E.128 desc[UR48][R24.64], R12 ;  /* 0x0000000c1800a985 */ /* 0x0001e4000c101d30 */
.L_x_36:
[----:B------:R-:W-:Y:S05]  /*80d0*/  BSYNC B0 ;  /* 0x0000000000007941 */ /* 0x000fea0003800000 */
.L_x_35:
[----:B------:R-:W-:Y:S01]  /*80e0*/  IADD3 R3, R29, 0x60, RZ ;  /* 0x000000601d037810 */ /* 0x000fe20007ffe0ff */
[----:B0--3--:R0:W3:Y:S01]  /*80f0*/  SHFL.IDX PT, R21, R28, 0x3, 0x181f ;  /* 0x00781f001c157f89 */ /* 0x0090e200000e0000 */
[----:B------:R-:W-:Y:S01]  /*8100*/  UIADD3 UR45, UR45, 0x1, URZ ;  /* 0x000000012d2d7890 */ /* 0x000fe2000fffe03f */
[----:B------:R-:W-:Y:S01]  /*8110*/  BSSY B0, `(.L_x_37) ;  /* 0x000000c000007945 */ /* 0x000fe20003800000 */
[----:B------:R-:W-:Y:S01]  /*8120*/  ISETP.GE.AND P0, PT, R3, R66, PT ;  /* 0x000000420300720c */ /* 0x000fe20003f06270 */
[----:B------:R0:W0:-:S12]  /*8130*/  SHFL.IDX PT, R20, R0, 0x3, 0x181f ;  /* 0x00781f0000147f89 */ /* 0x00001800000e0000 */
[----:B------:R-:W-:Y:S05]  /*8140*/  @P0 BRA `(.L_x_38) ;  /* 0x0000000000200947 */ /* 0x000fea0003800000 */
[----:B------:R-:W-:Y:S02]  /*8150*/  ULDC UR4, c[0x0][0xac8] ;  /* 0x0002b20000047ab9 */ /* 0x000fe40000000800 */
[----:B------:R-:W-:Y:S02]  /*8160*/  ISETP.GE.AND P2, PT, R18, UR4, PT ;  /* 0x0000000412007c0c */ /* 0x000fe4000bf46270 */
[----:B------:R-:W-:-:S11]  /*8170*/  ISETP.GE.AND P1, PT, R22, UR4, PT ;  /* 0x0000000416007c0c */ /* 0x000fd6000bf26270 */
[----:B0----5:R-:W-:Y:S02]  /*8180*/  @!P2 LEA R14, P0, R18, R20, 0x1 ;  /* 0x00000014120ea211 */ /* 0x021fe400078008ff */
[----:B---3--:R-:W-:Y:S02]  /*8190*/  @!P1 IMAD.WIDE R12, R22, 0x2, R20 ;  /* 0x00000002160c9825 */ /* 0x008fe400078e0214 */
[----:B------:R-:W-:-:S03]  /*81a0*/  @!P2 LEA.HI.X R15, R18, R21, R188, 0x1, P0 ;  /* 0x00000015120fa211 */ /* 0x000fc600000f0cbc */
[----:B------:R0:W-:Y:S04]  /*81b0*/  @!P1 ST.E.128 desc[UR48][R12.64], R4 ;  /* 0x000000040c009985 */ /* 0x0001e8000c101d30 */
[----:B------:R0:W-:Y:S02]  /*81c0*/  @!P2 ST.E.128 desc[UR48][R14.64], R8 ;  /* 0x000000080e00a985 */ /* 0x0001e4000c101d30 */
.L_x_38:
[----:B------:R-:W-:Y:S05]  /*81d0*/  BSYNC B0 ;  /* 0x0000000000007941 */ /* 0x000fea0003800000 */
.L_x_37:
[----:B0-2-4-:R-:W0:Y:S02]  /*81e0*/  LDC R0, c[0x0][0xc34] ;  /* 0x00030d00ff007b82 */ /* 0x015e240000000800 */
[----:B0-----:R-:W-:-:S13]  /*81f0*/  ISETP.LE.AND P0, PT, R0, UR41, PT ;  /* 0x0000002900007c0c */ /* 0x001fda000bf03270 */
[----:B------:R-:W-:Y:S05]  /*8200*/  @!P0 BRA `(.L_x_39) ;  /* 0xffffff8800a88947 */ /* 0x000fea000383ffff */
[----:B------:R-:W-:Y:S05]  /*8210*/  EXIT ;  /* 0x000000000000794d */ /* 0x000fea0003800000 */
.L_x_5:
[----:B------:R-:W-:-:S08]  /*8220*/  NOP ;  /* 0x0000000000007918 */ /* 0x000fd00000000000 */
[----:B------:R-:W0:-:S00]  /*8230*/  USETMAXREG.DEALLOC.CTAPOOL 0x28 ;  /* 0x00000028000079c8 */ /* 0x000e0000080e0500 */
[----:B------:R-:W1:Y:S01]  /*8240*/  S2UR UR10, SR_CTAID.X ;  /* 0x00000000000a79c3 */ /* 0x000e620000002500 */
[----:B0-----:R-:W-:Y:S02]  /*8250*/  IMAD.MOV.U32 R37, RZ, RZ, 0x1 ;  /* 0x00000001ff257424 */ /* 0x001fe400078e00ff */
[----:B------:R-:W-:Y:S02]  /*8260*/  IMAD.MOV.U32 R22, RZ, RZ, RZ ;  /* 0x000000ffff167224 */ /* 0x000fe400078e00ff */
[----:B------:R-:W-:-:S03]  /*8270*/  IMAD.MOV.U32 R25, RZ, RZ, 0x1 ;  /* 0x00000001ff197424 */ /* 0x000fc600078e00ff */
[----:B------:R-:W1:Y:S02]  /*8280*/  LDC R2, c[0x0][0xc34] ;  /* 0x00030d00ff027b82 */ /* 0x000e640000000800 */
[----:B-1----:R-:W-:-:S13]  /*8290*/  ISETP.LE.AND P0, PT, R2, UR10, PT ;  /* 0x0000000a02007c0c */ /* 0x002fda000bf03270 */
[----:B------:R-:W-:Y:S05]  /*82a0*/  @P0 BRA `(.L_x_40) ;  /* 0x0000003400740947 */ /* 0x000fea0003800000 */
[C---:B------:R-:W-:Y:S01]  /*82b0*/  SHF.L.U32 R28, R5.reuse, 0x3, RZ ;  /* 0x00000003051c7819 */ /* 0x040fe200000006ff */
[----:B------:R-:W-:Y:S01]  /*82c0*/  ULDC.64 UR6, c[0x0][0x2f0] ;  /* 0x0000bc0000067ab9 */ /* 0x000fe20000000a00 */
[----:B------:R-:W-:Y:S01]  /*82d0*/  ULDC UR9, c[0x0][0x2b8] ;  /* 0x0000ae0000097ab9 */ /* 0x000fe20000000800 */
[----:B------:R-:W-:Y:S01]  /*82e0*/  LOP3.LUT R18, R18, 0xfffffffe, RZ, 0xc0, !PT ;  /* 0xfffffffe12127812 */ /* 0x000fe200078ec0ff */
[----:B------:R-:W-:Y:S01]  /*82f0*/  ULDC.64 UR4, c[0x0][0x418] ;  /* 0x0001060000047ab9 */ /* 0x000fe20000000a00 */
[C---:B------:R-:W-:Y:S01]  /*8300*/  LOP3.LUT R0, R28.reuse, 0x1f8, RZ, 0xc0, !PT ;  /* 0x000001f81c007812 */ /* 0x040fe200078ec0ff */
[----:B------:R-:W-:Y:S01]  /*8310*/  UISETP.NE.U32.AND UP0, UPT, UR4, URZ, UPT ;  /* 0x0000003f0400728c */ /* 0x000fe2000bf05070 */
[----:B------:R-:W-:Y:S01]  /*8320*/  LOP3.LUT R34, R28, 0x38, RZ, 0xc0, !PT ;  /* 0x000000381c227812 */ /* 0x000fe200078ec0ff */
[----:B------:R-:W0:Y:S01]  /*8330*/  S2UR UR8, SR_CgaCtaId ;  /* 0x00000000000879c3 */ /* 0x000e220000008800 */
[--C-:B------:R-:W-:Y:S01]  /*8340*/  LOP3.LUT R3, R0, 0x38, R5.reuse, 0x78, !PT ;  /* 0x0000003800037812 */ /* 0x100fe200078e7805 */
[----:B------:R-:W-:Y:S01]  /*8350*/  UISETP.NE.AND.EX UP0, UPT, UR5, URZ, UPT, UP0 ;  /* 0x0000003f0500728c */ /* 0x000fe2000bf05300 */
[----:B------:R-:W-:Y:S01]  /*8360*/  LOP3.LUT R0, R34, 0x40, RZ, 0xfc, !PT ;  /* 0x0000004022007812 */ /* 0x000fe200078efcff */
[----:B------:R-:W-:Y:S01]  /*8370*/  ULDC UR4, c[0x0][0x424] ;  /* 0x0001090000047ab9 */ /* 0x000fe20000000800 */
[----:B------:R-:W-:Y:S01]  /*8380*/  ULDC UR38, c[0x0][0x448] ;  /* 0x0001120000267ab9 */ /* 0x000fe20000000800 */
[----:B------:R-:W-:Y:S01]  /*8390*/  USEL UR4, UR4, 0x1, UP0 ;  /* 0x0000000104047887 */ /* 0x000fe20008000000 */
[C---:B------:R-:W-:Y:S01]  /*83a0*/  ISETP.GE.AND P2, PT, R0.reuse, UR7, PT ;  /* 0x0000000700007c0c */ /* 0x040fe2000bf46270 */
[----:B------:R-:W-:Y:S01]  /*83b0*/  UMOV UR39, 0x400 ;  /* 0x0000040000277882 */ /* 0x000fe20000000000 */
[C---:B------:R-:W-:Y:S01]  /*83c0*/  ISETP.GE.AND P1, PT, R0.reuse, UR9, PT ;  /* 0x0000000900007c0c */ /* 0x040fe2000bf26270 */
[----:B------:R-:W-:Y:S01]  /*83d0*/  UIMAD UR37, UR4, UR6, URZ ;  /* 0x00000006042572a4 */ /* 0x000fe2000f8e023f */
[----:B------:R-:W-:Y:S01]  /*83e0*/  ISETP.GE.AND P0, PT, R0, UR7, PT ;  /* 0x0000000700007c0c */ /* 0x000fe2000bf06270 */
[----:B------:R-:W-:Y:S01]  /*83f0*/  IMAD.SHL.U32 R0, R5, 0x10, RZ ;  /* 0x0000001005007824 */ /* 0x000fe200078e00ff */
[----:B------:R-:W-:Y:S01]  /*8400*/  ULDC UR4, c[0x0][0x288] ;  /* 0x0000a20000047ab9 */ /* 0x000fe20000000800 */
[----:B------:R-:W-:Y:S01]  /*8410*/  UIADD3 UR5, UR37, 0x7f, URZ ;  /* 0x0000007f25057890 */ /* 0x000fe2000fffe03f */
[----:B------:R-:W-:Y:S01]  /*8420*/  SHF.R.U32.HI R35, RZ, 0x3, R5 ;  /* 0x00000003ff237819 */ /* 0x000fe20000011605 */
[----:B------:R-:W-:Y:S01]  /*8430*/  UIMAD UR38, UR38, UR4, URZ ;  /* 0x00000004262672a4 */ /* 0x000fe2000f8e023f */
[----:B------:R-:W-:Y:S01]  /*8440*/  LOP3.LUT R28, R3, 0x200, R28, 0xf8, !PT ;  /* 0x00000200031c7812 */ /* 0x000fe200078ef81c */
[----:B------:R-:W-:Y:S01]  /*8450*/  USHF.R.S32.HI UR6, URZ, 0x1f, UR5 ;  /* 0x0000001f3f067899 */ /* 0x000fe20008011405 */
[----:B------:R-:W-:Y:S01]  /*8460*/  LOP3.LUT R35, R35, 0xf, RZ, 0xc0, !PT ;  /* 0x0000000f23237812 */ /* 0x000fe200078ec0ff */
[----:B------:R-:W-:Y:S01]  /*8470*/  IMAD.U32 R33, RZ, RZ, UR10 ;  /* 0x0000000aff217e24 */ /* 0x000fe2000f8e00ff */
[----:B------:R-:W-:Y:S01]  /*8480*/  @P2 LOP3.LUT R18, R18, 0x1, RZ, 0xfc, !PT ;  /* 0x0000000112122812 */ /* 0x000fe200078efcff */
[----:B------:R-:W-:Y:S01]  /*8490*/  ULEA.HI UR6, UR6, UR5, URZ, 0x7 ;  /* 0x0000000506067291 */ /* 0x000fe2000f8f383f */
[----:B------:R-:W-:Y:S01]  /*84a0*/  LOP3.LUT R2, R0, 0x70, RZ, 0xc0, !PT ;  /* 0x0000007000027812 */ /* 0x000fe200078ec0ff */
[----:B0-----:R-:W-:Y:S01]  /*84b0*/  ULEA UR39, UR8, UR39, 0x18 ;  /* 0x0000002708277291 */ /* 0x001fe2000f8ec03f */
[----:B------:R-:W-:Y:S01]  /*84c0*/  LOP3.LUT R18, R18, 0xffffffbf, RZ, 0xc0, !PT ;  /* 0xffffffbf12127812 */ /* 0x000fe200078ec0ff */
[----:B------:R-:W-:Y:S01]  /*84d0*/  ULEA.HI.SX32 UR42, UR6, 0xffffffff, 0x19 ;  /* 0xffffffff062a7891 */ /* 0x000fe2000f8fca3f */
[----:B------:R-:W-:Y:S01]  /*84e0*/  IMAD.MOV.U32 R25, RZ, RZ, 0x1 ;  /* 0x00000001ff197424 */ /* 0x000fe200078e00ff */
[----:B------:R-:W-:Y:S01]  /*84f0*/  MOV R22, RZ ;  /* 0x000000ff00167202 */ /* 0x000fe20000000f00 */
[----:B------:R-:W-:Y:S01]  /*8500*/  IMAD.MOV.U32 R37, RZ, RZ, RZ ;  /* 0x000000ffff257224 */ /* 0x000fe200078e00ff */
[----:B------:R-:W-:Y:S01]  /*8510*/  @P1 LOP3.LUT R18, R18, 0x40, RZ, 0xfc, !PT ;  /* 0x0000004012121812 */ /* 0x000fe200078efcff */
[----:B------:R-:W-:Y:S01]  /*8520*/  USHF.L.U32 UR4, UR42, 0x7, URZ ;  /* 0x000000072a047899 */ /* 0x000fe2000800063f */
[----:B------:R-:W-:Y:S01]  /*8530*/  ISETP.GE.AND P1, PT, R34, UR7, PT ;  /* 0x0000000722007c0c */ /* 0x000fe2000bf26270 */
[----:B------:R-:W-:Y:S01]  /*8540*/  ULOP3.LUT UR41, UR36, 0x2, URZ, 0xfc, !UPT ;  /* 0x0000000224297892 */ /* 0x000fe2000f8efc3f */
[----:B------:R-:W-:Y:S01]  /*8550*/  LOP3.LUT R18, R18, 0xfffffffb, RZ, 0xc0, !PT ;  /* 0xfffffffb12127812 */ /* 0x000fe200078ec0ff */
[----:B------:R-:W-:Y:S01]  /*8560*/  ULEA.HI.SX32 UR40, UR6, 0xfffffffe, 0x19 ;  /* 0xfffffffe06287891 */ /* 0x000fe2000f8fca3f */
[----:B------:R-:W-:Y:S01]  /*8570*/  LEA R0, R28, UR39, 0x1 ;  /* 0x000000271c007c11 */ /* 0x000fe2000f8e08ff */
[----:B------:R-:W-:Y:S01]  /*8580*/  IMAD.U32 R30, RZ, RZ, UR4 ;  /* 0x00000004ff1e7e24 */ /* 0x000fe2000f8e00ff */
[----:B------:R-:W-:Y:S01]  /*8590*/  @P0 LOP3.LUT R18, R18, 0x4, RZ, 0xfc, !PT ;  /* 0x0000000412120812 */ /* 0x000fe200078efcff */
[----:B------:R-:W-:Y:S01]  /*85a0*/  ULDC UR43, c[0x0][0xc] ;  /* 0x00000300002b7ab9 */ /* 0x000fe20000000800 */
[----:B------:R-:W-:-:S02]  /*85b0*/  ISETP.GE.AND P0, PT, R34, UR7, PT ;  /* 0x0000000722007c0c */ /* 0x000fc4000bf06270 */
[----:B------:R-:W-:Y:S02]  /*85c0*/  LOP3.LUT R18, R18, 0xfffffffd, RZ, 0xc0, !PT ;  /* 0xfffffffd12127812 */ /* 0x000fe400078ec0ff */
[C---:B------:R-:W-:Y:S02]  /*85d0*/  LOP3.LUT R36, R35.reuse, UR4, R2, 0xfe, !PT ;  /* 0x0000000423247c12 */ /* 0x040fe4000f8efe02 */
[----:B------:R-:W-:Y:S02]  /*85e0*/  @P1 LOP3.LUT R18, R18, 0x2, RZ, 0xfc, !PT ;  /* 0x0000000212121812 */ /* 0x000fe400078efcff */
[----:B------:R-:W-:Y:S02]  /*85f0*/  IADD3 R30, -R35, UR37, -R30 ;  /* 0x00000025231e7c10 */ /* 0x000fe4000fffe91e */
[----:B------:R-:W-:-:S04]  /*8600*/  LOP3.LUT R18, R18, 0xfffffff7, RZ, 0xc0, !PT ;  /* 0xfffffff712127812 */ /* 0x000fc800078ec0ff */
[----:B------:R-:W-:Y:S02]  /*8610*/  @P0 LOP3.LUT R18, R18, 0x8, RZ, 0xfc, !PT ;  /* 0x0000000812120812 */ /* 0x000fe400078efcff */
[----:B------:R-:W-:Y:S02]  /*8620*/  ISETP.GE.AND P0, PT, R34, UR9, PT ;  /* 0x0000000922007c0c */ /* 0x000fe4000bf06270 */
[----:B------:R-:W-:-:S11]  /*8630*/  LOP3.LUT R18, R18, 0xffffff7f, RZ, 0xc0, !PT ;  /* 0xffffff7f12127812 */ /* 0x000fd600078ec0ff */
[----:B------:R-:W-:-:S07]  /*8640*/  @P0 LOP3.LUT R18, R18, 0x80, RZ, 0xfc, !PT ;  /* 0x0000008012120812 */ /* 0x000fce00078efcff */
.L_x_75:
[----:B------:R-:W0:Y:S01]  /*8650*/  LDC R0, c[0x0][0xc38] ;  /* 0x00030e00ff007b82 */ /* 0x000e220000000800 */
[----:B------:R-:W-:Y:S01]  /*8660*/  IMAD.MOV.U32 R24, RZ, RZ, R33 ;  /* 0x000000ffff187224 */ /* 0x000fe200078e0021 */
[----:B------:R-:W-:Y:S05]  /*8670*/  YIELD ;  /* 0x0000000000007946 */ /* 0x000fea0003800000 */
[----:B------:R-:W-:Y:S01]  /*8680*/  ULDC.64 UR4, c[0x0][0xa28] ;  /* 0x00028a0000047ab9 */ /* 0x000fe20000000a00 */
[----:B------:R-:W1:Y:S01]  /*8690*/  LDC R2, c[0x0][0xc44] ;  /* 0x00031100ff027b82 */ /* 0x000e620000000800 */
[----:B------:R-:W-:Y:S01]  /*86a0*/  IMAD.MOV.U32 R32, RZ, RZ, RZ ;  /* 0x000000ffff207224 */ /* 0x000fe200078e00ff */
[----:B0-----:R-:W-:-:S13]  /*86b0*/  ISETP.NE.AND P0, PT, R0, 0x1, PT ;  /* 0x000000010000780c */ /* 0x001fda0003f05270 */
[----:B------:R-:W0:Y:S08]  /*86c0*/  @P0 LDC R0, c[0x0][0xc3c] ;  /* 0x00030f00ff000b82 */ /* 0x000e300000000800 */
[----:B------:R-:W2:Y:S01]  /*86d0*/  @P0 LDC R3, c[0x0][0xc40] ;  /* 0x00031000ff030b82 */ /* 0x000ea20000000800 */
[----:B0-----:R-:W-:-:S05]  /*86e0*/  @P0 IMAD.HI.U32 R0, R33, R0, RZ ;  /* 0x0000000021000227 */ /* 0x001fca00078e00ff */
[----:B--2---:R-:W-:Y:S02]  /*86f0*/  @P0 SHF.R.U32.HI R24, RZ, R3, R0 ;  /* 0x00000003ff180219 */ /* 0x004fe40000011600 */
[----:B-1----:R-:W-:Y:S02]  /*8700*/  ISETP.NE.AND P0, PT, R2, 0x1, PT ;  /* 0x000000010200780c */ /* 0x002fe40003f05270 */
[----:B------:R-:W-:-:S11]  /*8710*/  MOV R23, R24 ;  /* 0x0000001800177202 */ /* 0x000fd60000000f00 */
[----:B------:R-:W0:Y:S02]  /*8720*/  @P0 LDC.64 R2, c[0x0][0xc48] ;  /* 0x00031200ff020b82 */ /* 0x000e240000000a00 */
[----:B0-----:R-:W-:-:S05]  /*8730*/  @P0 IMAD.HI.U32 R0, R24, R2, RZ ;  /* 0x0000000218000227 */ /* 0x001fca00078e00ff */
[----:B------:R-:W-:Y:S02]  /*8740*/  @P0 SHF.R.U32.HI R23, RZ, R3, R0 ;  /* 0x00000003ff170219 */ /* 0x000fe40000011600 */
[----:B------:R-:W-:-:S04]  /*8750*/  ISETP.NE.U32.AND P0, PT, RZ, UR4, PT ;  /* 0x00000004ff007c0c */ /* 0x000fc8000bf05070 */
[----:B------:R-:W-:-:S13]  /*8760*/  ISETP.NE.AND.EX P0, PT, RZ, UR5, PT, P0 ;  /* 0x00000005ff007c0c */ /* 0x000fda000bf05300 */
[----:B------:R-:W0:Y:S01]  /*8770*/  @P0 LDC.64 R2, c[0x0][0xa28] ;  /* 0x00028a00ff020b82 */ /* 0x000e220000000a00 */
[----:B------:R-:W-:-:S04]  /*8780*/  UIADD3 UR4, UR39, 0x18400, URZ ;  /* 0x0001840027047890 */ /* 0x000fc8000fffe03f */
[----:B------:R-:W-:Y:S01]  /*8790*/  ULOP3.LUT UP0, URZ, UR4, 0x3ff, URZ, 0xc0, !UPT ;  /* 0x000003ff043f7892 */ /* 0x000fe2000f80c03f */
[----:B0-----:R-:W-:-:S05]  /*87a0*/  @P0 IMAD.WIDE R2, R23, 0x4, R2 ;  /* 0x0000000417020825 */ /* 0x001fca00078e0202 */
[----:B------:R0:W5:Y:S01]  /*87b0*/  @P0 LDG.E R32, desc[UR48][R2.64] ;  /* 0x0000003002200981 */ /* 0x000162000c1e1900 */
[----:B------:R-:W-:-:S13]  /*87c0*/  PLOP3.LUT P0, PT, PT, PT, UP0, 0x80, 0x0 ;  /* 0x000000000000781c */ /* 0x000fda0003f0f008 */
[----:B0-----:R-:W-:Y:S05]  /*87d0*/  @!P0 BRA `(.L_x_41) ;  /* 0x0000000000408947 */ /* 0x001fea0003800000 */
[----:B------:R-:W-:Y:S01]  /*87e0*/  MOV R2, 0x0 ;  /* 0x0000000000027802 */ /* 0x000fe20000000f00 */
[----:B------:R-:W-:Y:S01]  /*87f0*/  ULDC.64 UR4, c[0x4][0x80] ;  /* 0x0100200000047ab9 */ /* 0x000fe20000000a00 */
[----:B------:R-:W-:Y:S01]  /*8800*/  ULDC.64 UR6, c[0x4][0x88] ;  /* 0x0100220000067ab9 */ /* 0x000fe20000000a00 */
[----:B------:R-:W-:Y:S01]  /*8810*/  IMAD.U32 R4, RZ, RZ, UR4 ;  /* 0x00000004ff047e24 */ /* 0x000fe2000f8e00ff */
[----:B------:R-:W-:Y:S01]  /*8820*/  MOV R6, UR6 ;  /* 0x0000000600067c02 */ /* 0x000fe20008000f00 */
[----:B------:R-:W-:Y:S01]  /*8830*/  IMAD.U32 R5, RZ, RZ, UR5 ;  /* 0x00000005ff057e24 */ /* 0x000fe2000f8e00ff */
[----:B------:R-:W0:Y:S01]  /*8840*/  LDC.64 R2, c[0x4][R2] ;  /* 0x0100000002027b82 */ /* 0x000e220000000a00 */
[----:B------:R-:W-:Y:S01]  /*8850*/  ULDC.64 UR4, c[0x4][0x8] ;  /* 0x0100020000047ab9 */ /* 0x000fe20000000a00 */
[----:B------:R-:W-:Y:S01]  /*8860*/  IMAD.U32 R7, RZ, RZ, UR7 ;  /* 0x00000007ff077e24 */ /* 0x000fe2000f8e00ff */
[----:B------:R-:W-:Y:S01]  /*8870*/  MOV R8, 0x70 ;  /* 0x0000007000087802 */ /* 0x000fe20000000f00 */
[----:B------:R-:W-:-:S02]  /*8880*/  IMAD.U32 R10, RZ, RZ, UR4 ;  /* 0x00000004ff0a7e24 */ /* 0x000fc4000f8e00ff */
[----:B------:R-:W-:Y:S02]  /*8890*/  IMAD.U32 R11, RZ, RZ, UR5 ;  /* 0x00000005ff0b7e24 */ /* 0x000fe4000f8e00ff */
[----:B------:R-:W-:Y:S02]  /*88a0*/  IMAD.MOV.U32 R12, RZ, RZ, 0x1 ;  /* 0x00000001ff0c7424 */ /* 0x000fe400078e00ff */
[----:B------:R-:W-:-:S07]  /*88b0*/  IMAD.MOV.U32 R13, RZ, RZ, RZ ;  /* 0x000000ffff0d7224 */ /* 0x000fce00078e00ff */
[----:B------:R-:W-:-:S07]  /*88c0*/  LEPC R20, `(.L_x_41) ;  /* 0x000000001014794e */ /* 0x000fce0000000000 */
[----:B0----5:R-:W-:Y:S05]  /*88d0*/  CALL.ABS.NOINC R2 ;  /* 0x0000000002007343 */ /* 0x021fea0003c00000 */
.L_x_41:
[----:B------:R-:W-:-:S04]  /*88e0*/  UIADD3 UR4, UR39, 0x400, URZ ;  /* 0x0000040027047890 */ /* 0x000fc8000fffe03f */
[----:B------:R-:W-:-:S06]  /*88f0*/  ULOP3.LUT UP0, URZ, UR4, 0x3ff, URZ, 0xc0, !UPT ;  /* 0x000003ff043f7892 */ /* 0x000fcc000f80c03f */
[----:B------:R-:W-:-:S13]  /*8900*/  PLOP3.LUT P0, PT, PT, PT, UP0, 0x80, 0x0 ;  /* 0x000000000000781c */ /* 0x000fda0003f0f008 */
[----:B------:R-:W-:Y:S05]  /*8910*/  @!P0 BRA `(.L_x_42) ;  /* 0x00000000007c8947 */ /* 0x000fea0003800000 */
[----:B------:R-:W-:Y:S01]  /*8920*/  MOV R16, 0x0 ;  /* 0x0000000000107802 */ /* 0x000fe20000000f00 */
[----:B------:R-:W-:Y:S01]  /*8930*/  ULDC.64 UR6, c[0x4][0x80] ;  /* 0x0100200000067ab9 */ /* 0x000fe20000000a00 */
[----:B------:R-:W-:Y:S01]  /*8940*/  ULDC.64 UR8, c[0x4][0x88] ;  /* 0x0100220000087ab9 */ /* 0x000fe20000000a00 */
[----:B------:R-:W-:Y:S01]  /*8950*/  ULDC.64 UR4, c[0x4][0x10] ;  /* 0x0100040000047ab9 */ /* 0x000fe20000000a00 */
[----:B------:R0:W1:Y:S01]  /*8960*/  LDC.64 R2, c[0x4][R16] ;  /* 0x0100000010027b82 */ /* 0x0000620000000a00 */
[----:B------:R-:W-:Y:S01]  /*8970*/  IMAD.U32 R4, RZ, RZ, UR6 ;  /* 0x00000006ff047e24 */ /* 0x000fe2000f8e00ff */
[----:B------:R-:W-:Y:S01]  /*8980*/  MOV R5, UR7 ;  /* 0x0000000700057c02 */ /* 0x000fe20008000f00 */
[----:B------:R-:W-:Y:S01]  /*8990*/  IMAD.U32 R6, RZ, RZ, UR8 ;  /* 0x00000008ff067e24 */ /* 0x000fe2000f8e00ff */
[----:B------:R-:W-:Y:S01]  /*89a0*/  MOV R11, UR5 ;  /* 0x00000005000b7c02 */ /* 0x000fe20008000f00 */
[----:B------:R-:W-:Y:S02]  /*89b0*/  IMAD.U32 R7, RZ, RZ, UR9 ;  /* 0x00000009ff077e24 */ /* 0x000fe4000f8e00ff */
[----:B------:R-:W-:-:S02]  /*89c0*/  IMAD.U32 R10, RZ, RZ, UR4 ;  /* 0x00000004ff0a7e24 */ /* 0x000fc4000f8e00ff */
[----:B------:R-:W-:Y:S02]  /*89d0*/  IMAD.MOV.U32 R8, RZ, RZ, 0x70 ;  /* 0x00000070ff087424 */ /* 0x000fe400078e00ff */
[----:B------:R-:W-:Y:S02]  /*89e0*/  IMAD.MOV.U32 R12, RZ, RZ, 0x1 ;  /* 0x00000001ff0c7424 */ /* 0x000fe400078e00ff */
[----:B0-----:R-:W-:-:S07]  /*89f0*/  IMAD.MOV.U32 R13, RZ, RZ, RZ ;  /* 0x000000ffff0d7224 */ /* 0x001fce00078e00ff */
[----:B------:R-:W-:-:S07]  /*8a00*/  LEPC R20, `(.L_x_43) ;  /* 0x000000001014794e */ /* 0x000fce0000000000 */
[----:B-1---5:R-:W-:Y:S05]  /*8a10*/  CALL.ABS.NOINC R2 ;  /* 0x0000000002007343 */ /* 0x022fea0003c00000 */
.L_x_43:
[----:B------:R0:W1:Y:S01]  /*8a20*/  LDC.64 R2, c[0x4][R16] ;  /* 0x0100000010027b82 */ /* 0x0000620000000a00 */
[----:B------:R-:W-:Y:S01]  /*8a30*/  ULDC.64 UR4, c[0x4][0x80] ;  /* 0x0100200000047ab9 */ /* 0x000fe20000000a00 */
[----:B------:R-:W-:Y:S01]  /*8a40*/  ULDC.64 UR6, c[0x4][0x88] ;  /* 0x0100220000067ab9 */ /* 0x000fe20000000a00 */
[----:B------:R-:W-:Y:S01]  /*8a50*/  MOV R4, UR4 ;  /* 0x0000000400047c02 */ /* 0x000fe20008000f00 */
[----:B------:R-:W-:Y:S01]  /*8a60*/  IMAD.U32 R5, RZ, RZ, UR5 ;  /* 0x00000005ff057e24 */ /* 0x000fe2000f8e00ff */
[----:B------:R-:W-:Y:S01]  /*8a70*/  ULDC.64 UR4, c[0x4][0x18] ;  /* 0x0100060000047ab9 */ /* 0x000fe20000000a00 */
[----:B------:R-:W-:Y:S01]  /*8a80*/  IMAD.U32 R6, RZ, RZ, UR6 ;  /* 0x00000006ff067e24 */ /* 0x000fe2000f8e00ff */
[----:B------:R-:W-:Y:S01]  /*8a90*/  MOV R10, UR4 ;  /* 0x00000004000a7c02 */ /* 0x000fe20008000f00 */
[----:B------:R-:W-:Y:S01]  /*8aa0*/  IMAD.U32 R7, RZ, RZ, UR7 ;  /* 0x00000007ff077e24 */ /* 0x000fe2000f8e00ff */
[----:B------:R-:W-:Y:S01]  /*8ab0*/  MOV R13, RZ ;  /* 0x000000ff000d7202 */ /* 0x000fe20000000f00 */
[----:B------:R-:W-:-:S02]  /*8ac0*/  IMAD.U32 R11, RZ, RZ, UR5 ;  /* 0x00000005ff0b7e24 */ /* 0x000fc4000f8e00ff */
[----:B------:R-:W-:Y:S02]  /*8ad0*/  IMAD.MOV.U32 R8, RZ, RZ, 0x70 ;  /* 0x00000070ff087424 */ /* 0x000fe400078e00ff */
[----:B0-----:R-:W-:-:S07]  /*8ae0*/  IMAD.MOV.U32 R12, RZ, RZ, 0x1 ;  /* 0x00000001ff0c7424 */ /* 0x001fce00078e00ff */
[----:B------:R-:W-:-:S07]  /*8af0*/  LEPC R20, `(.L_x_42) ;  /* 0x000000001014794e */ /* 0x000fce0000000000 */
[----:B-1----:R-:W-:Y:S05]  /*8b00*/  CALL.ABS.NOINC R2 ;  /* 0x0000000002007343 */ /* 0x002fea0003c00000 */
.L_x_42:
[----:B------:R-:W-:Y:S01]  /*8b10*/  ULDC.64 UR4, c[0x0][0x9f8] ;  /* 0x00027e0000047ab9 */ /* 0x000fe20000000a00 */
[----:B------:R-:W-:Y:S01]  /*8b20*/  IMAD.MOV.U32 R29, RZ, RZ, R23 ;  /* 0x000000ffff1d7224 */ /* 0x000fe200078e0017 */
[----:B------:R-:W-:Y:S01]  /*8b30*/  ISETP.NE.U32.AND P0, PT, RZ, UR4, PT ;  /* 0x00000004ff007c0c */ /* 0x000fe2000bf05070 */
[----:B------:R-:W0:Y:S01]  /*8b40*/  LDC R8, c[0x0][0x430] ;  /* 0x00010c00ff087b82 */ /* 0x000e220000000800 */
[----:B-----5:R-:W-:Y:S01]  /*8b50*/  IMAD.IADD R0, R36, 0x1, R32 ;  /* 0x0000000124007824 */ /* 0x020fe200078e0220 */
[----:B------:R-:W-:Y:S01]  /*8b60*/  LOP3.LUT R18, R18, 0xffffffdf, RZ, 0xc0, !PT ;  /* 0xffffffdf12127812 */ /* 0x000fe200078ec0ff */
[----:B------:R-:W-:Y:S01]  /*8b70*/  ULDC UR4, c[0x0][0xc44] ;  /* 0x0003110000047ab9 */ /* 0x000fe20000000800 */
[----:B------:R-:W-:-:S13]  /*8b80*/  ISETP.NE.AND.EX P0, PT, RZ, UR5, PT, P0 ;  /* 0x00000005ff007c0c */ /* 0x000fda000bf05300 */
[----:B------:R-:W1:Y:S02]  /*8b90*/  @P0 LDC.64 R2, c[0x0][0x9f8] ;  /* 0x00027e00ff020b82 */ /* 0x000e640000000a00 */
[----:B-1----:R-:W-:-:S05]  /*8ba0*/  @P0 IMAD.WIDE R2, R23, 0x4, R2 ;  /* 0x0000000417020825 */ /* 0x002fca00078e0202 */
[----:B------:R1:W2:Y:S01]  /*8bb0*/  @P0 LDG.E R29, desc[UR48][R2.64] ;  /* 0x00000030021d0981 */ /* 0x0002a2000c1e1900 */
[----:B0-----:R-:W-:Y:S01]  /*8bc0*/  ISETP.NE.AND P1, PT, R8, 0x1, PT ;  /* 0x000000010800780c */ /* 0x001fe20003f25270 */
[----:B------:R-:W-:Y:S01]  /*8bd0*/  IMAD.MOV.U32 R9, RZ, RZ, R0 ;  /* 0x000000ffff097224 */ /* 0x000fe200078e0000 */
[----:B------:R-:W-:-:S11]  /*8be0*/  ISETP.GE.AND P0, PT, R36, UR37, PT ;  /* 0x0000002524007c0c */ /* 0x000fd6000bf06270 */
[----:B------:R-:W0:Y:S01]  /*8bf0*/  @P1 LDC R5, c[0x0][0x434] ;  /* 0x00010d00ff051b82 */ /* 0x000e220000000800 */
[----:B------:R-:W-:-:S07]  /*8c00*/  @P1 LOP3.LUT R18, R18, 0x20, RZ, 0xfc, !PT ;  /* 0x0000002012121812 */ /* 0x000fce00078efcff */
[----:B------:R-:W3:Y:S08]  /*8c10*/  @P1 LDC R11, c[0x0][0x438] ;  /* 0x00010e00ff0b1b82 */ /* 0x000ef00000000800 */
[----:B------:R-:W4:Y:S01]  /*8c20*/  @!P0 LDC.64 R6, c[0x0][0x428] ;  /* 0x00010a00ff068b82 */ /* 0x000f220000000a00 */
[----:B0-----:R-:W-:-:S05]  /*8c30*/  @P1 IMAD.HI.U32 R4, R0, R5, RZ ;  /* 0x0000000500041227 */ /* 0x001fca00078e00ff */
[----:B---3--:R-:W-:Y:S02]  /*8c40*/  @P1 SHF.R.U32.HI R9, RZ, R11, R4 ;  /* 0x0000000bff091219 */ /* 0x008fe40000011604 */
[----:B------:R-:W0:Y:S02]  /*8c50*/  @!P0 LDC.64 R4, c[0x0][0x418] ;  /* 0x00010600ff048b82 */ /* 0x000e240000000a00 */
[----:B-1----:R-:W-:Y:S02]  /*8c60*/  @!P0 SHF.R.S32.HI R3, RZ, 0x1f, R9 ;  /* 0x0000001fff038819 */ /* 0x002fe40000011409 */
[----:B------:R-:W-:Y:S01]  /*8c70*/  IADD3 R19, -R23, RZ, RZ ;  /* 0x000000ff17137210 */ /* 0x000fe20007ffe1ff */
[----:B------:R-:W-:-:S04]  /*8c80*/  UMOV UR5, 0xffffffff ;  /* 0xffffffff00057882 */ /* 0x000fc80000000000 */
[----:B------:R-:W-:Y:S01]  /*8c90*/  IMAD R19, R19, UR4, R24 ;  /* 0x0000000413137c24 */ /* 0x000fe2000f8e0218 */
[----:B--2---:R-:W-:-:S05]  /*8ca0*/  SHF.R.S32.HI R31, RZ, 0x1f, R29 ;  /* 0x0000001fff1f7819 */ /* 0x004fca000001141d */
[----:B----4-:R-:W-:-:S04]  /*8cb0*/  @!P0 IMAD R2, R31, R6, RZ ;  /* 0x000000061f028224 */ /* 0x010fc800078e02ff */
[----:B------:R-:W-:Y:S01]  /*8cc0*/  @!P0 IMAD R7, R29, R7, R2 ;  /* 0x000000071d078224 */ /* 0x000fe200078e0202 */
[----:B------:R-:W-:-:S05]  /*8cd0*/  @!P0 MOV R2, R9 ;  /* 0x0000000900028202 */ /* 0x000fca0000000f00 */
[----:B------:R-:W-:-:S04]  /*8ce0*/  @!P0 IMAD.WIDE.U32 R2, R29, R6, R2 ;  /* 0x000000061d028225 */ /* 0x000fc800078e0002 */
[----:B------:R-:W-:Y:S01]  /*8cf0*/  @!P0 IMAD.IADD R3, R3, 0x1, R7 ;  /* 0x0000000103038824 */ /* 0x000fe200078e0207 */
[----:B0-----:R-:W-:Y:S01]  /*8d00*/  @!P0 LEA R4, P1, R2, R4, 0x2 ;  /* 0x0000000402048211 */ /* 0x001fe200078210ff */
[----:B------:R-:W-:-:S03]  /*8d10*/  IMAD.MOV.U32 R6, RZ, RZ, RZ ;  /* 0x000000ffff067224 */ /* 0x000fc600078e00ff */
[----:B------:R-:W-:Y:S01]  /*8d20*/  @!P0 LEA.HI.X R5, R2, R5, R3, 0x2, P1 ;  /* 0x0000000502058211 */ /* 0x000fe200008f1403 */
[----:B------:R-:W-:Y:S02]  /*8d30*/  IMAD.MOV R3, RZ, RZ, -R9 ;  /* 0x000000ffff037224 */ /* 0x000fe400078e0a09 */
[----:B------:R-:W-:Y:S02]  /*8d40*/  IMAD.U32 R2, RZ, RZ, UR41 ;  /* 0x00000029ff027e24 */ /* 0x000fe4000f8e00ff */
[----:B------:R0:W5:Y:S02]  /*8d50*/  @!P0 LDG.E R6, desc[UR48][R4.64] ;  /* 0x0000003004068981 */ /* 0x000164000c1e1900 */
[----:B0-----:R-:W-:Y:S01]  /*8d60*/  IMAD R4, R8, R3, R0 ;  /* 0x0000000308047224 */ /* 0x001fe200078e0200 */
[----:B------:R-:W-:Y:S06]  /*8d70*/  BRA.DIV UR5, `(.L_x_44) ;  /* 0x0000003205087947 */ /* 0x000fec000b800000 */
.L_x_92:
[----:B------:R-:W-:Y:S02]  /*8d80*/  ISETP.NE.AND P0, PT, R2, 0x3, PT ;  /* 0x000000030200780c */ /* 0x000fe40003f05270 */
[----:B------:R-:W-:Y:S02]  /*8d90*/  LOP3.LUT R18, R18, 0xffffffef, RZ, 0xc0, !PT ;  /* 0xffffffef12127812 */ /* 0x000fe400078ec0ff */
[----:B------:R-:W-:-:S09]  /*8da0*/  SHF.R.S32.HI R27, RZ, 0x1f, R19 ;  /* 0x0000001fff1b7819 */ /* 0x000fd20000011413 */
[----:B------:R-:W-:Y:S01]  /*8db0*/  @P0 LOP3.LUT R18, R18, 0x10, RZ, 0xfc, !PT ;  /* 0x0000001012120812 */ /* 0x000fe200078efcff */
[----:B------:R-:W-:Y:S06]  /*8dc0*/  @!P0 BRA `(.L_x_45) ;  /* 0x0000000000048947 */ /* 0x000fec0003800000 */
[----:B------:R-:W-:Y:S01]  /*8dd0*/  BPT.TRAP 0x1 ;  /* 0x000000040000795c */ /* 0x000fe20000300000 */
.L_x_45:
[----:B------:R-:W-:Y:S01]  /*8de0*/  SHF.R.S32.HI R7, RZ, 0x1f, R4 ;  /* 0x0000001fff077819 */ /* 0x000fe20000011404 */
[----:B------:R-:W-:Y:S01]  /*8df0*/  ULDC.64 UR4, c[0x0][0x328] ;  /* 0x0000ca0000047ab9 */ /* 0x000fe20000000a00 */
[----:B------:R-:W-:Y:S03]  /*8e00*/  BSSY B0, `(.L_x_46) ;  /* 0x0000017000007945 */ /* 0x000fe60003800000 */
[----:B------:R-:W-:-:S04]  /*8e10*/  IMAD R3, R7, UR4, RZ ;  /* 0x0000000407037c24 */ /* 0x000fc8000f8e02ff */
[C---:B------:R-:W-:Y:S02]  /*8e20*/  IMAD R5, R4.reuse, UR5, R3 ;  /* 0x0000000504057c24 */ /* 0x040fe4000f8e0203 */
[----:B------:R-:W-:Y:S01]  /*8e30*/  IMAD.WIDE.U32 R2, R4, UR4, RZ ;  /* 0x0000000404027c25 */ /* 0x000fe2000f8e00ff */
[----:B------:R-:W-:-:S03]  /*8e40*/  ULDC.64 UR4, c[0x0][0x338] ;  /* 0x0000ce0000047ab9 */ /* 0x000fc60000000a00 */
[----:B------:R-:W-:Y:S01]  /*8e50*/  IMAD.IADD R3, R3, 0x1, R5 ;  /* 0x0000000103037824 */ /* 0x000fe200078e0205 */
[----:B-----5:R-:W-:Y:S01]  /*8e60*/  SHF.R.S32.HI R5, RZ, 0x1f, R6 ;  /* 0x0000001fff057819 */ /* 0x020fe20000011406 */
[----:B------:R-:W-:-:S04]  /*8e70*/  IMAD.WIDE.U32 R2, R6, UR4, R2 ;  /* 0x0000000406027c25 */ /* 0x000fc8000f8e0002 */
[----:B------:R-:W-:-:S04]  /*8e80*/  IMAD R9, R5, UR4, RZ ;  /* 0x0000000405097c24 */ /* 0x000fc8000f8e02ff */
[----:B------:R-:W-:Y:S01]  /*8e90*/  IMAD R9, R6, UR5, R9 ;  /* 0x0000000506097c24 */ /* 0x000fe2000f8e0209 */
[----:B------:R-:W-:Y:S02]  /*8ea0*/  ULDC.64 UR4, c[0x0][0x330] ;  /* 0x0000cc0000047ab9 */ /* 0x000fe40000000a00 */
[----:B------:R-:W-:Y:S02]  /*8eb0*/  IMAD R0, R27, UR4, RZ ;  /* 0x000000041b007c24 */ /* 0x000fe4000f8e02ff */
[----:B------:R-:W-:Y:S02]  /*8ec0*/  IMAD.IADD R3, R3, 0x1, R9 ;  /* 0x0000000103037824 */ /* 0x000fe400078e0209 */
[C---:B------:R-:W-:Y:S01]  /*8ed0*/  IMAD R17, R19.reuse, UR5, R0 ;  /* 0x0000000513117c24 */ /* 0x040fe2000f8e0200 */
[----:B------:R-:W-:Y:S01]  /*8ee0*/  LEA R0, R22, UR39, 0x3 ;  /* 0x0000002716007c11 */ /* 0x000fe2000f8e18ff */
[----:B------:R-:W-:Y:S01]  /*8ef0*/  IMAD.WIDE.U32 R2, R19, UR4, R2 ;  /* 0x0000000413027c25 */ /* 0x000fe2000f8e0002 */
[----:B------:R-:W-:-:S02]  /*8f00*/  ULDC.64 UR4, c[0x0][0x318] ;  /* 0x0000c60000047ab9 */ /* 0x000fc40000000a00 */
[C---:B------:R-:W-:Y:S02]  /*8f10*/  LEA R16, P0, R2.reuse, UR4, 0x1 ;  /* 0x0000000402107c11 */ /* 0x040fe4000f8008ff */
[----:B------:R-:W-:Y:S02]  /*8f20*/  IADD3 R17, R3, R17, RZ ;  /* 0x0000001103117210 */ /* 0x000fe40007ffe0ff */
[----:B------:R-:W-:Y:S02]  /*8f30*/  SHF.L.U32 R3, R25, 0x1f, RZ ;  /* 0x0000001f19037819 */ /* 0x000fe400000006ff */
[----:B------:R-:W-:-:S06]  /*8f40*/  LEA.HI.X R17, R2, UR5, R17, 0x1, P0 ;  /* 0x0000000502117c11 */ /* 0x000fcc00080f0c11 */
[----:B------:R-:W0:Y:S02]  /*8f50*/  SYNCS.PHASECHK.TRANS64.TRYWAIT P0, [R0+URZ+0x28840], R3 ;  /* 0x02884003000075a7 */ /* 0x000e24000800017f */
[----:B0-----:R-:W-:Y:S05]  /*8f60*/  @!P0 BRA `(.L_x_47) ;  /* 0x0000002c00c08947 */ /* 0x001fea0003800000 */
.L_x_93:
[----:B------:R-:W-:Y:S05]  /*8f70*/  BSYNC B0 ;  /* 0x0000000000007941 */ /* 0x000fea0003800000 */
.L_x_46:
[----:B------:R-:W-:Y:S01]  /*8f80*/  ULDC.64 UR4, c[0x0][0x300] ;  /* 0x0000c00000047ab9 */ /* 0x000fe20000000a00 */
[C---:B------:R-:W-:Y:S01]  /*8f90*/  LOP3.LUT P3, RZ, R18.reuse, 0x2, RZ, 0xc0, !PT ;  /* 0x0000000212ff7812 */ /* 0x040fe2000786c0ff */
[----:B------:R-:W-:Y:S01]  /*8fa0*/  IMAD R7, R7, UR4, RZ ;  /* 0x0000000407077c24 */ /* 0x000fe2000f8e02ff */
[----:B------:R-:W-:Y:S01]  /*8fb0*/  LOP3.LUT P2, RZ, R18, 0x1, RZ, 0xc0, !PT ;  /* 0x0000000112ff7812 */ /* 0x000fe2000784c0ff */
[----:B0-----:R-:W-:-:S04]  /*8fc0*/  IMAD.WIDE.U32 R2, R4, UR4, RZ ;  /* 0x0000000404027c25 */ /* 0x001fc8000f8e00ff */
[----:B------:R-:W-:Y:S01]  /*8fd0*/  IMAD R7, R4, UR5, R7 ;  /* 0x0000000504077c24 */ /* 0x000fe2000f8e0207 */
[----:B------:R-:W-:Y:S02]  /*8fe0*/  ULDC.64 UR4, c[0x0][0x310] ;  /* 0x0000c40000047ab9 */ /* 0x000fe40000000a00 */
[----:B------:R-:W-:Y:S02]  /*8ff0*/  IMAD R5, R5, UR4, RZ ;  /* 0x0000000405057c24 */ /* 0x000fe4000f8e02ff */
[----:B------:R-:W-:Y:S02]  /*9000*/  IMAD.IADD R3, R3, 0x1, R7 ;  /* 0x0000000103037824 */ /* 0x000fe400078e0207 */
[C---:B------:R-:W-:Y:S02]  /*9010*/  IMAD R5, R6.reuse, UR5, R5 ;  /* 0x0000000506057c24 */ /* 0x040fe4000f8e0205 */
[----:B------:R-:W-:Y:S01]  /*9020*/  IMAD.WIDE.U32 R2, R6, UR4, R2 ;  /* 0x0000000406027c25 */ /* 0x000fe2000f8e0002 */
[----:B------:R-:W-:-:S03]  /*9030*/  ULDC.64 UR4, c[0x0][0x308] ;  /* 0x0000c20000047ab9 */ /* 0x000fc60000000a00 */
[----:B------:R-:W-:Y:S02]  /*9040*/  IMAD.IADD R3, R3, 0x1, R5 ;  /* 0x0000000103037824 */ /* 0x000fe400078e0205 */
[----:B------:R-:W-:Y:S02]  /*9050*/  IMAD R4, R27, UR4, RZ ;  /* 0x000000041b047c24 */ /* 0x000fe4000f8e02ff */
[----:B------:R-:W-:-:S04]  /*9060*/  IMAD.WIDE.U32 R2, R19, UR4, R2 ;  /* 0x0000000413027c25 */ /* 0x000fc8000f8e0002 */
[----:B------:R-:W-:Y:S01]  /*9070*/  IMAD R5, R19, UR5, R4 ;  /* 0x0000000513057c24 */ /* 0x000fe2000f8e0204 */
[----:B------:R-:W-:Y:S02]  /*9080*/  ULDC.64 UR4, c[0x0][0x2e8] ;  /* 0x0000ba0000047ab9 */ /* 0x000fe40000000a00 */
[----:B------:R-:W-:Y:S01]  /*9090*/  LEA R4, P0, R2, UR4, 0x1 ;  /* 0x0000000402047c11 */ /* 0x000fe2000f8008ff */
[----:B------:R-:W-:Y:S01]  /*90a0*/  IMAD.IADD R3, R3, 0x1, R5 ;  /* 0x0000000103037824 */ /* 0x000fe200078e0205 */
[----:B------:R-:W-:Y:S01]  /*90b0*/  UMOV UR4, 0xffffffff ;  /* 0xffffffff00047882 */ /* 0x000fe20000000000 */
[----:B------:R-:W-:-:S03]  /*90c0*/  LEA R5, R22, R28, 0xe ;  /* 0x0000001c16057211 */ /* 0x000fc600078e70ff */
[----:B------:R-:W-:Y:S01]  /*90d0*/  LEA.HI.X R6, R2, UR5, R3, 0x1, P0 ;  /* 0x0000000502067c11 */ /* 0x000fe200080f0c03 */
[----:B------:R-:W-:Y:S06]  /*90e0*/  BRA.DIV UR4, `(.L_x_48) ;  /* 0x0000002e04747947 */ /* 0x000fec000b800000 */
[----:B------:R-:W0:Y:S01]  /*90f0*/  SHFL.IDX PT, R14, R4, RZ, 0x181f ;  /* 0x00181fff040e7589 */ /* 0x000e2200000e0000 */
[----:B------:R-:W-:-:S03]  /*9100*/  ISETP.GE.AND P0, PT, R30, 0x1, PT ;  /* 0x000000011e00780c */ /* 0x000fc60003f06270 */
[----:B------:R-:W1:Y:S04]  /*9110*/  SHFL.IDX PT, R2, R6, RZ, 0x181f ;  /* 0x00181fff06027589 */ /* 0x000e6800000e0000 */
[----:B------:R-:W-:Y:S06]  /*9120*/  SHFL.IDX PT, R8, R6, 0x1, 0x181f ;  /* 0x00381f0006087f89 */ /* 0x000fec00000e0000 */
[----:B------:R-:W-:-:S02]  /*9130*/  @P0 LEA R7, R5, UR39, 0x1 ;  /* 0x0000002705070c11 */ /* 0x000fc4000f8e08ff */
[----:B0-----:R-:W-:-:S05]  /*9140*/  @P0 LEA R14, P1, R34, R14, 0x1 ;  /* 0x0000000e220e0211 */ /* 0x001fca00078208ff */
[----:B-1----:R-:W-:Y:S02]  /*9150*/  @P0 IMAD.X R3, RZ, RZ, R2, P1 ;  /* 0x000000ffff030224 */ /* 0x002fe400008e0602 */
[----:B------:R-:W-:Y:S02]  /*9160*/  @P0 IMAD.MOV.U32 R2, RZ, RZ, R14 ;  /* 0x000000ffff020224 */ /* 0x000fe400078e000e */
[----:B------:R-:W0:Y:S04]  /*9170*/  SHFL.IDX PT, R14, R4, 0x1, 0x181f ;  /* 0x00381f00040e7f89 */ /* 0x000e2800000e0000 */
[----:B------:R-:W-:Y:S04]  /*9180*/  @P0 LDGSTS.E.BYPASS.LTC128B.128 [R7+0x18400], desc[UR48][R2.64], !P3 ;  /* 0x1840000002070fae */ /* 0x000fe8000d901d70 */
[----:B------:R1:W-:Y:S01]  /*9190*/  @P0 LDGSTS.E.BYPASS.LTC128B.128 [R7+0x1c400], desc[UR48][R2.64+0x80], !P2 ;  /* 0x1c40008002070fae */ /* 0x0003e2000d101d70 */
[----:B------:R-:W-:-:S03]  /*91a0*/  ISETP.GE.AND P0, PT, R30, 0x11, PT ;  /* 0x000000111e00780c */ /* 0x000fc60003f06270 */
[----:B-1----:R-:W-:Y:S10]  /*91b0*/  SHFL.IDX PT, R7, R6, 0x2, 0x181f ;  /* 0x00581f0006077f89 */ /* 0x002ff400000e0000 */
[----:B------:R-:W-:-:S02]  /*91c0*/  @P0 LEA R21, R5, UR39, 0x1 ;  /* 0x0000002705150c11 */ /* 0x000fc4000f8e08ff */
[----:B0-----:R-:W-:-:S04]  /*91d0*/  @P0 LEA R14, P1, R34, R14, 0x1 ;  /* 0x0000000e220e0211 */ /* 0x001fc800078208ff */
[----:B------:R-:W-:Y:S01]  /*91e0*/  @P0 MOV R2, R14 ;  /* 0x0000000e00020202 */ /* 0x000fe20000000f00 */
[----:B------:R-:W-:Y:S01]  /*91f0*/  @P0 IMAD.X R9, RZ, RZ, R8, P1 ;  /* 0x000000ffff090224 */ /* 0x000fe200008e0608 */
[----:B------:R-:W0:Y:S03]  /*9200*/  SHFL.IDX PT, R14, R4, 0x2, 0x181f ;  /* 0x00581f00040e7f89 */ /* 0x000e2600000e0000 */
[----:B------:R-:W-:-:S05]  /*9210*/  @P0 IMAD.MOV.U32 R3, RZ, RZ, R9 ;  /* 0x000000ffff030224 */ /* 0x000fca00078e0009 */
[----:B------:R-:W-:Y:S04]  /*9220*/  @P0 LDGSTS.E.BYPASS.LTC128B.128 [R21+0x18c00], desc[UR48][R2.64], !P3 ;  /* 0x18c0000002150fae */ /* 0x000fe8000d901d70 */
[----:B------:R1:W-:Y:S01]  /*9230*/  @P0 LDGSTS.E.BYPASS.LTC128B.128 [R21+0x1cc00], desc[UR48][R2.64+0x80], !P2 ;  /* 0x1cc0008002150fae */ /* 0x0003e2000d101d70 */
[----:B------:R-:W-:-:S13]  /*9240*/  ISETP.GE.AND P0, PT, R30, 0x21, PT ;  /* 0x000000211e00780c */ /* 0x000fda0003f06270 */
[----:B0-----:R-:W-:Y:S02]  /*9250*/  @P0 LEA R14, P1, R34, R14, 0x1 ;  /* 0x0000000e220e0211 */ /* 0x001fe400078208ff */
[----:B------:R-:W-:-:S03]  /*9260*/  @P0 LEA R9, R5, UR39, 0x1 ;  /* 0x0000002705090c11 */ /* 0x000fc6000f8e08ff */
[----:B------:R-:W-:Y:S02]  /*9270*/  @P0 IMAD.X R7, RZ, RZ, R7, P1 ;  /* 0x000000ffff070224 */ /* 0x000fe400008e0607 */
[----:B-1----:R-:W-:Y:S02]  /*9280*/  @P0 IMAD.MOV.U32 R2, RZ, RZ, R14 ;  /* 0x000000ffff020224 */ /* 0x002fe400078e000e */
[----:B------:R-:W0:Y:S01]  /*9290*/  SHFL.IDX PT, R14, R4, 0x3, 0x181f ;  /* 0x00781f00040e7f89 */ /* 0x000e2200000e0000 */
[----:B------:R-:W-:-:S03]  /*92a0*/  @P0 MOV R3, R7 ;  /* 0x0000000700030202 */ /* 0x000fc60000000f00 */
[----:B------:R-:W1:Y:S04]  /*92b0*/  SHFL.IDX PT, R7, R6, 0x3, 0x181f ;  /* 0x00781f0006077f89 */ /* 0x000e6800000e0000 */
[----:B------:R-:W-:Y:S04]  /*92c0*/  @P0 LDGSTS.E.BYPASS.LTC128B.128 [R9+0x19400], desc[UR48][R2.64], !P3 ;  /* 0x1940000002090fae */ /* 0x000fe8000d901d70 */
[----:B------:R2:W-:Y:S01]  /*92d0*/  @P0 LDGSTS.E.BYPASS.LTC128B.128 [R9+0x1d400], desc[UR48][R2.64+0x80], !P2 ;  /* 0x1d40008002090fae */ /* 0x0005e2000d101d70 */
[----:B------:R-:W-:-:S13]  /*92e0*/  ISETP.GE.AND P0, PT, R30, 0x31, PT ;  /* 0x000000311e00780c */ /* 0x000fda0003f06270 */
[----:B0-----:R-:W-:Y:S02]  /*92f0*/  @P0 LEA R14, P1, R34, R14, 0x1 ;  /* 0x0000000e220e0211 */ /* 0x001fe400078208ff */
[----:B------:R-:W-:-:S03]  /*9300*/  @P0 LEA R21, R5, UR39, 0x1 ;  /* 0x0000002705150c11 */ /* 0x000fc6000f8e08ff */
[----:B-1----:R-:W-:Y:S02]  /*9310*/  @P0 IMAD.X R7, RZ, RZ, R7, P1 ;  /* 0x000000ffff070224 */ /* 0x002fe400008e0607 */
[----:B--2---:R-:W-:Y:S02]  /*9320*/  @P0 IMAD.MOV.U32 R2, RZ, RZ, R14 ;  /* 0x000000ffff020224 */ /* 0x004fe400078e000e */
[----:B------:R-:W0:Y:S01]  /*9330*/  SHFL.IDX PT, R14, R4, 0x4, 0x181f ;  /* 0x00981f00040e7f89 */ /* 0x000e2200000e0000 */
[----:B------:R-:W-:-:S03]  /*9340*/  @P0 IMAD.MOV.U32 R3, RZ, RZ, R7 ;  /* 0x000000ffff030224 */ /* 0x000fc600078e0007 */
[----:B------:R-:W1:Y:S04]  /*9350*/  SHFL.IDX PT, R7, R6, 0x4, 0x181f ;  /* 0x00981f0006077f89 */ /* 0x000e6800000e0000 */
[----:B------:R-:W-:Y:S04]  /*9360*/  @P0 LDGSTS.E.BYPASS.LTC128B.128 [R21+0x19c00], desc[UR48][R2.64], !P3 ;  /* 0x19c0000002150fae */ /* 0x000fe8000d901d70 */
[----:B------:R2:W-:Y:S01]  /*9370*/  @P0 LDGSTS.E.BYPASS.LTC128B.128 [R21+0x1dc00], desc[UR48][R2.64+0x80], !P2 ;  /* 0x1dc0008002150fae */ /* 0x0005e2000d101d70 */
[----:B------:R-:W-:-:S13]  /*9380*/  ISETP.GE.AND P0, PT, R30, 0x41, PT ;  /* 0x000000411e00780c */ /* 0x000fda0003f06270 */
[----:B0-----:R-:W-:Y:S02]  /*9390*/  @P0 LEA R14, P1, R34, R14, 0x1 ;  /* 0x0000000e220e0211 */ /* 0x001fe400078208ff */
[----:B------:R-:W-:Y:S02]  /*93a0*/  @P0 LEA R9, R5, UR39, 0x1 ;  /* 0x0000002705090c11 */ /* 0x000fe4000f8e08ff */
[----:B-1----:R-:W-:Y:S01]  /*93b0*/  @P0 IADD3.X R7, RZ, R7, RZ, P1, !PT ;  /* 0x00000007ff070210 */ /* 0x002fe20000ffe4ff */
[----:B--2---:R-:W-:Y:S02]  /*93c0*/  @P0 IMAD.MOV.U32 R2, RZ, RZ, R14 ;  /* 0x000000ffff020224 */ /* 0x004fe400078e000e */
[----:B------:R-:W0:Y:S02]  /*93d0*/  SHFL.IDX PT, R14, R4, 0x5, 0x181f ;  /* 0x00b81f00040e7f89 */ /* 0x000e2400000e0000 */
[----:B------:R-:W-:Y:S02]  /*93e0*/  @P0 IMAD.MOV.U32 R3, RZ, RZ, R7 ;  /* 0x000000ffff030224 */ /* 0x000fe400078e0007 */
[----:B------:R-:W1:Y:S04]  /*93f0*/  SHFL.IDX PT, R7, R6, 0x5, 0x181f ;  /* 0x00b81f0006077f89 */ /* 0x000e6800000e0000 */
[----:B------:R-:W-:Y:S04]  /*9400*/  @P0 LDGSTS.E.BYPASS.LTC128B.128 [R9+0x1a400], desc[UR48][R2.64], !P3 ;  /* 0x1a40000002090fae */ /* 0x000fe8000d901d70 */
[----:B------:R2:W-:Y:S01]  /*9410*/  @P0 LDGSTS.E.BYPASS.LTC128B.128 [R9+0x1e400], desc[UR48][R2.64+0x80], !P2 ;  /* 0x1e40008002090fae */ /* 0x0005e2000d101d70 */
[----:B------:R-:W-:-:S13]  /*9420*/  ISETP.GE.AND P0, PT, R30, 0x51, PT ;  /* 0x000000511e00780c */ /* 0x000fda0003f06270 */
[----:B0-----:R-:W-:Y:S02]  /*9430*/  @P0 LEA R14, P1, R34, R14, 0x1 ;  /* 0x0000000e220e0211 */ /* 0x001fe400078208ff */
[----:B------:R-:W-:Y:S02]  /*9440*/  @P0 LEA R21, R5, UR39, 0x1 ;  /* 0x0000002705150c11 */ /* 0x000fe4000f8e08ff */
[----:B--2---:R-:W-:Y:S01]  /*9450*/  @P0 MOV R2, R14 ;  /* 0x0000000e00020202 */ /* 0x004fe20000000f00 */
[----:B-1----:R-:W-:Y:S01]  /*9460*/  @P0 IMAD.X R7, RZ, RZ, R7, P1 ;  /* 0x000000ffff070224 */ /* 0x002fe200008e0607 */
[----:B------:R-:W0:Y:S03]  /*9470*/  SHFL.IDX PT, R14, R4, 0x6, 0x181f ;  /* 0x00d81f00040e7f89 */ /* 0x000e2600000e0000 */
[----:B------:R-:W-:Y:S02]  /*9480*/  @P0 IMAD.MOV.U32 R3, RZ, RZ, R7 ;  /* 0x000000ffff030224 */ /* 0x000fe400078e0007 */
        /* <DEDUP_REMOVED lines=8> */
[----:B------:R0:W1:Y:S01]  /*9510*/  SHFL.IDX PT, R14, R4, 0x7, 0x181f ;  /* 0x00f81f00040e7f89 */ /* 0x00006200000e0000 */
[----:B------:R-:W-:-:S03]  /*9520*/  @P0 MOV R3, R7 ;  /* 0x0000000700030202 */ /* 0x000fc60000000f00 */
[----:B------:R0:W2:Y:S04]  /*9530*/  SHFL.IDX PT, R7, R6, 0x7, 0x181f ;  /* 0x00f81f0006077f89 */ /* 0x0000a800000e0000 */
[----:B------:R0:W-:Y:S04]  /*9540*/  @P0 LDGSTS.E.BYPASS.LTC128B.128 [R9+0x1b400], desc[UR48][R2.64], !P3 ;  /* 0x1b40000002090fae */ /* 0x0001e8000d901d70 */
[----:B------:R0:W-:Y:S02]  /*9550*/  @P0 LDGSTS.E.BYPASS.LTC128B.128 [R9+0x1f400], desc[UR48][R2.64+0x80], !P2 ;  /* 0x1f40008002090fae */ /* 0x0001e4000d101d70 */
.L_x_111:
[----:B------:R-:W-:-:S13]  /*9560*/  ISETP.GE.AND P0, PT, R30, 0x71, PT ;  /* 0x000000711e00780c */ /* 0x000fda0003f06270 */
[----:B01----:R-:W-:Y:S02]  /*9570*/  @P0 LEA R2, P1, R34, R14, 0x1 ;  /* 0x0000000e22020211 */ /* 0x003fe400078208ff */
[----:B------:R-:W-:-:S03]  /*9580*/  @P0 LEA R5, R5, UR39, 0x1 ;  /* 0x0000002705050c11 */ /* 0x000fc6000f8e08ff */
[----:B--2---:R-:W-:-:S05]  /*9590*/  @P0 IMAD.X R3, RZ, RZ, R7, P1 ;  /* 0x000000ffff030224 */ /* 0x004fca00008e0607 */
[----:B------:R-:W-:Y:S01]  /*95a0*/  @!PT LDS RZ, [RZ] ;  /* 0x00000000fffff984 */ /* 0x000fe20000000800 */
[----:B------:R-:W-:Y:S01]  /*95b0*/  @!PT LDS RZ, [RZ] ;  /* 0x00000000fffff984 */ /* 0x000fe20000000800 */
[----:B------:R-:W-:Y:S01]  /*95c0*/  @!PT LDS RZ, [RZ] ;  /* 0x00000000fffff984 */ /* 0x000fe20000000800 */
[----:B------:R0:W-:Y:S04]  /*95d0*/  @P0 LDGSTS.E.BYPASS.LTC128B.128 [R5+0x1bc00], desc[UR48][R2.64], !P3 ;  /* 0x1bc0000002050fae */ /* 0x0001e8000d901d70 */
[----:B------:R0:W-:Y:S01]  /*95e0*/  @P0 LDGSTS.E.BYPASS.LTC128B.128 [R5+0x1fc00], desc[UR48][R2.64+0x80], !P2 ;  /* 0x1fc0008002050fae */ /* 0x0001e2000d101d70 */
[----:B------:R-:W-:Y:S01]  /*95f0*/  PLOP3.LUT P0, PT, PT, PT, PT, 0x80, 0x0 ;  /* 0x000000000000781c */ /* 0x000fe20003f0f070 */
[----:B------:R-:W-:-:S12]  /*9600*/  NOP ;  /* 0x0000000000007918 */ /* 0x000fd80000000000 */
.L_x_49:
[----:B------:R-:W-:Y:S02]  /*9610*/  PLOP3.LUT P1, PT, P1, P0, PT, 0xa2, 0x0 ;  /* 0x000000000000781c */ /* 0x000fe40000f21472 */
[----:B------:R-:W-:-:S08]  /*9620*/  @P0 R2UR P1, UR4, R0 ;  /* 0x00000000000402ca */ /* 0x000fd00000020000 */
[----:B------:R-:W-:-:S05]  /*9630*/  @P0 PLOP3.LUT P0, PT, P1, PT, PT, 0x80, 0x0 ;  /* 0x000000000000081c */ /* 0x000fca0000f0f070 */
[----:B------:R-:W-:Y:S01]  /*9640*/  @!P1 SYNCS.ARRIVE.TRANS64.RED.A0T1 RZ, [UR4+0x28830], RZ ;  /* 0x028830ffffff99a7 */ /* 0x000fe20008200404 */
[----:B------:R-:W-:Y:S07]  /*9650*/  @!P1 ARRIVES.LDGSTSBAR.64.TRANSCNT [UR4+0x28830] ;  /* 0x02883000ff0099b0 */ /* 0x000fee0008000a84 */
[----:B------:R-:W-:Y:S05]  /*9660*/  @P0 BRA.U.ANY `(.L_x_49) ;  /* 0xfffffffd00e80947 */ /* 0x000fea000393ffff */
[----:B------:R-:W-:Y:S01]  /*9670*/  NOP ;  /* 0x0000000000007918 */ /* 0x000fe20000000000 */
[----:B0-----:R-:W-:-:S05]  /*9680*/  IMAD.U32 R2, RZ, RZ, UR41 ;  /* 0x00000029ff027e24 */ /* 0x001fca000f8e00ff */
[----:B------:R-:W-:-:S13]  /*9690*/  ISETP.NE.AND P2, PT, R2, 0x3, PT ;  /* 0x000000030200780c */ /* 0x000fda0003f45270 */
[----:B------:R-:W-:Y:S05]  /*96a0*/  @!P2 BRA `(.L_x_50) ;  /* 0x000000000004a947 */ /* 0x000fea0003800000 */
[----:B------:R-:W-:Y:S01]  /*96b0*/  BPT.TRAP 0x1 ;  /* 0x000000040000795c */ /* 0x000fe20000300000 */
.L_x_50:
[----:B------:R0:W-:Y:S02]  /*96c0*/  SYNCS.ARRIVE.TRANS64.A1T0 RZ, [R0+URZ+0x28830], RZ ;  /* 0x028830ff00ff79a7 */ /* 0x0001e4000810003f */
[----:B------:R-:W-:Y:S05]  /*96d0*/  WARPSYNC.ALL ;  /* 0x0000000000007948 */ /* 0x000fea0003800000 */
[----:B------:R-:W-:-:S04]  /*96e0*/  UIADD3 UR4, UR39, 0x10400, URZ ;  /* 0x0001040027047890 */ /* 0x000fc8000fffe03f */
[----:B------:R-:W-:Y:S01]  /*96f0*/  ULOP3.LUT UP0, URZ, UR4, 0x3ff, URZ, 0xc0, !UPT ;  /* 0x000003ff043f7892 */ /* 0x000fe2000f80c03f */
[----:B------:R-:W-:Y:S05]  /*9700*/  BAR.SYNC.DEFER_BLOCKING 0x8, 0x180 ;  /* 0x0206000000007b1d */ /* 0x000fea0000010000 */
[----:B------:R-:W-:-:S13]  /*9710*/  PLOP3.LUT P0, PT, PT, PT, UP0, 0x80, 0x0 ;  /* 0x000000000000781c */ /* 0x000fda0003f0f008 */
[----:B------:R-:W-:Y:S05]  /*9720*/  @!P0 BRA `(.L_x_51) ;  /* 0x0000000000408947 */ /* 0x000fea0003800000 */
[----:B------:R-:W-:Y:S01]  /*9730*/  MOV R2, 0x0 ;  /* 0x0000000000027802 */ /* 0x000fe20000000f00 */
[----:B------:R-:W-:Y:S01]  /*9740*/  ULDC.64 UR4, c[0x4][0x80] ;  /* 0x0100200000047ab9 */ /* 0x000fe20000000a00 */
[----:B------:R-:W-:Y:S01]  /*9750*/  ULDC.64 UR6, c[0x4][0x88] ;  /* 0x0100220000067ab9 */ /* 0x000fe20000000a00 */
[----:B------:R-:W-:Y:S01]  /*9760*/  ULDC.64 UR8, c[0x4][0x20] ;  /* 0x0100080000087ab9 */ /* 0x000fe20000000a00 */
[----:B------:R-:W-:Y:S01]  /*9770*/  IMAD.U32 R4, RZ, RZ, UR4 ;  /* 0x00000004ff047e24 */ /* 0x000fe2000f8e00ff */
[----:B------:R-:W-:Y:S01]  /*9780*/  MOV R5, UR5 ;  /* 0x0000000500057c02 */ /* 0x000fe20008000f00 */
[----:B------:R-:W1:Y:S01]  /*9790*/  LDC.64 R2, c[0x4][R2] ;  /* 0x0100000002027b82 */ /* 0x000e620000000a00 */
[----:B------:R-:W-:Y:S01]  /*97a0*/  IMAD.U32 R6, RZ, RZ, UR6 ;  /* 0x00000006ff067e24 */ /* 0x000fe2000f8e00ff */
[----:B------:R-:W-:Y:S01]  /*97b0*/  MOV R11, UR9 ;  /* 0x00000009000b7c02 */ /* 0x000fe20008000f00 */
[----:B------:R-:W-:Y:S02]  /*97c0*/  IMAD.U32 R7, RZ, RZ, UR7 ;  /* 0x00000007ff077e24 */ /* 0x000fe4000f8e00ff */
[----:B------:R-:W-:-:S02]  /*97d0*/  IMAD.U32 R10, RZ, RZ, UR8 ;  /* 0x00000008ff0a7e24 */ /* 0x000fc4000f8e00ff */
[----:B------:R-:W-:Y:S02]  /*97e0*/  IMAD.MOV.U32 R8, RZ, RZ, 0x70 ;  /* 0x00000070ff087424 */ /* 0x000fe400078e00ff */
[----:B------:R-:W-:Y:S02]  /*97f0*/  IMAD.MOV.U32 R12, RZ, RZ, 0x1 ;  /* 0x00000001ff0c7424 */ /* 0x000fe400078e00ff */
[----:B------:R-:W-:-:S07]  /*9800*/  IMAD.MOV.U32 R13, RZ, RZ, RZ ;  /* 0x000000ffff0d7224 */ /* 0x000fce00078e00ff */
[----:B------:R-:W-:-:S07]  /*9810*/  LEPC R20, `(.L_x_51) ;  /* 0x000000001014794e */ /* 0x000fce0000000000 */
[----:B01----:R-:W-:Y:S05]  /*9820*/  CALL.ABS.NOINC R2 ;  /* 0x0000000002007343 */ /* 0x003fea0003c00000 */
.L_x_51:
[----:B0-----:R-:W0:Y:S01]  /*9830*/  LDC R0, c[0x0][0x448] ;  /* 0x00011200ff007b82 */ /* 0x001e220000000800 */
[----:B------:R-:W1:Y:S01]  /*9840*/  S2R R20, SR_TID.X ;  /* 0x0000000000147919 */ /* 0x000e620000002100 */
[----:B------:R-:W-:Y:S01]  /*9850*/  IADD3 R4, -R24, RZ, RZ ;  /* 0x000000ff18047210 */ /* 0x000fe20007ffe1ff */
[----:B------:R-:W-:Y:S01]  /*9860*/  ULDC UR4, c[0x0][0xc38] ;  /* 0x00030e0000047ab9 */ /* 0x000fe20000000800 */
[----:B------:R-:W-:Y:S02]  /*9870*/  SHF.R.S32.HI R6, RZ, 0x1f, R23 ;  /* 0x0000001fff067819 */ /* 0x000fe40000011417 */
[----:B------:R-:W-:Y:S01]  /*9880*/  LOP3.LUT P4, RZ, R18, 0x80, RZ, 0xc0, !PT ;  /* 0x0000008012ff7812 */ /* 0x000fe2000788c0ff */
[----:B------:R-:W-:Y:S01]  /*9890*/  IMAD R4, R4, UR4, R33 ;  /* 0x0000000404047c24 */ /* 0x000fe2000f8e0221 */
[----:B------:R-:W-:Y:S01]  /*98a0*/  ULDC.64 UR4, c[0x0][0x2d8] ;  /* 0x0000b60000047ab9 */ /* 0x000fe20000000a00 */
[----:B------:R-:W-:Y:S02]  /*98b0*/  LOP3.LUT P5, RZ, R18, 0x40, RZ, 0xc0, !PT ;  /* 0x0000004012ff7812 */ /* 0x000fe400078ac0ff */
[----:B------:R-:W-:Y:S01]  /*98c0*/  IMAD.SHL.U32 R4, R4, 0x80, RZ ;  /* 0x0000008004047824 */ /* 0x000fe200078e00ff */
[----:B------:R-:W-:-:S02]  /*98d0*/  LEA R8, R28, UR39, 0x1 ;  /* 0x000000271c087c11 */ /* 0x000fc4000f8e08ff */
[----:B0-----:R-:W-:Y:S01]  /*98e0*/  ISETP.NE.AND P0, PT, R0, 0x1, PT ;  /* 0x000000010000780c */ /* 0x001fe20003f05270 */
[----:B-1----:R-:W-:-:S12]  /*98f0*/  IMAD.SHL.U32 R20, R20, 0x10, RZ ;  /* 0x0000001014147824 */ /* 0x002fd800078e00ff */
[----:B------:R-:W0:Y:S01]  /*9900*/  @P0 LDC R2, c[0x0][0x44c] ;  /* 0x00011300ff020b82 */ /* 0x000e220000000800 */
[----:B------:R-:W-:-:S04]  /*9910*/  LOP3.LUT R20, R20, 0x70, RZ, 0xc0, !PT ;  /* 0x0000007014147812 */ /* 0x000fc800078ec0ff */
[----:B------:R-:W-:-:S03]  /*9920*/  LOP3.LUT R7, R4, R35, R20, 0xfe, !PT ;  /* 0x0000002304077212 */ /* 0x000fc600078efe14 */
[----:B------:R-:W1:Y:S02]  /*9930*/  @P0 LDC R3, c[0x0][0x450] ;  /* 0x00011400ff030b82 */ /* 0x000e640000000800 */
[----:B------:R-:W-:Y:S02]  /*9940*/  IMAD.MOV.U32 R5, RZ, RZ, R7 ;  /* 0x000000ffff057224 */ /* 0x000fe400078e0007 */
[----:B0-----:R-:W-:-:S05]  /*9950*/  @P0 IMAD.HI.U32 R2, R7, R2, RZ ;  /* 0x0000000207020227 */ /* 0x001fca00078e00ff */
[----:B-1----:R-:W-:Y:S01]  /*9960*/  @P0 SHF.R.U32.HI R5, RZ, R3, R2 ;  /* 0x00000003ff050219 */ /* 0x002fe20000011602 */
[----:B------:R-:W-:-:S04]  /*9970*/  IMAD R2, R27, UR4, RZ ;  /* 0x000000041b027c24 */ /* 0x000fc8000f8e02ff */
[C---:B------:R-:W-:Y:S02]  /*9980*/  IMAD R9, R19.reuse, UR5, R2 ;  /* 0x0000000513097c24 */ /* 0x040fe4000f8e0202 */
[----:B------:R-:W-:Y:S01]  /*9990*/  IMAD.WIDE.U32 R2, R19, UR4, RZ ;  /* 0x0000000413027c25 */ /* 0x000fe2000f8e00ff */
[----:B------:R-:W-:-:S03]  /*99a0*/  ULDC.64 UR4, c[0x0][0x2e0] ;  /* 0x0000b80000047ab9 */ /* 0x000fc60000000a00 */
[----:B------:R-:W-:Y:S01]  /*99b0*/  IMAD R6, R6, UR4, RZ ;  /* 0x0000000406067c24 */ /* 0x000fe2000f8e02ff */
[----:B------:R-:W-:-:S03]  /*99c0*/  IADD3 R3, R3, R9, RZ ;  /* 0x0000000903037210 */ /* 0x000fc60007ffe0ff */
[C---:B------:R-:W-:Y:S02]  /*99d0*/  IMAD R9, R23.reuse, UR5, R6 ;  /* 0x0000000517097c24 */ /* 0x040fe4000f8e0206 */
[----:B------:R-:W-:Y:S02]  /*99e0*/  IMAD.MOV R6, RZ, RZ, -R5 ;  /* 0x000000ffff067224 */ /* 0x000fe400078e0a05 */
[----:B------:R-:W-:Y:S01]  /*99f0*/  IMAD.WIDE.U32 R2, R23, UR4, R2 ;  /* 0x0000000417027c25 */ /* 0x000fe2000f8e0002 */
[----:B------:R-:W-:-:S03]  /*9a00*/  ULDC.64 UR4, c[0x0][0x2d0] ;  /* 0x0000b40000047ab9 */ /* 0x000fc60000000a00 */
[----:B------:R-:W-:Y:S01]  /*9a10*/  IMAD R7, R0, R6, R7 ;  /* 0x0000000600077224 */ /* 0x000fe200078e0207 */
[----:B------:R-:W-:Y:S01]  /*9a20*/  SHF.R.S32.HI R0, RZ, 0x1f, R5 ;  /* 0x0000001fff007819 */ /* 0x000fe20000011405 */
[----:B------:R-:W-:-:S04]  /*9a30*/  IMAD.IADD R3, R3, 0x1, R9 ;  /* 0x0000000103037824 */ /* 0x000fc800078e0209 */
[----:B------:R-:W-:Y:S02]  /*9a40*/  IMAD R0, R0, UR4, RZ ;  /* 0x0000000400007c24 */ /* 0x000fe4000f8e02ff */
[----:B------:R-:W-:-:S04]  /*9a50*/  IMAD.WIDE.U32 R2, R5, UR4, R2 ;  /* 0x0000000405027c25 */ /* 0x000fc8000f8e0002 */
[----:B------:R-:W-:Y:S01]  /*9a60*/  IMAD R5, R5, UR5, R0 ;  /* 0x0000000505057c24 */ /* 0x000fe2000f8e0200 */
[----:B------:R-:W-:Y:S01]  /*9a70*/  SHF.R.S32.HI R0, RZ, 0x1f, R7 ;  /* 0x0000001fff007819 */ /* 0x000fe20000011407 */
[----:B------:R-:W-:Y:S02]  /*9a80*/  ULDC.64 UR4, c[0x0][0x2c8] ;  /* 0x0000b20000047ab9 */ /* 0x000fe40000000a00 */
[----:B------:R-:W-:Y:S02]  /*9a90*/  IMAD.IADD R3, R3, 0x1, R5 ;  /* 0x0000000103037824 */ /* 0x000fe400078e0205 */
[----:B------:R-:W-:Y:S02]  /*9aa0*/  IMAD R0, R0, UR4, RZ ;  /* 0x0000000400007c24 */ /* 0x000fe4000f8e02ff */
[----:B------:R-:W-:-:S04]  /*9ab0*/  IMAD.WIDE.U32 R2, R7, UR4, R2 ;  /* 0x0000000407027c25 */ /* 0x000fc8000f8e0002 */
[----:B------:R-:W-:Y:S01]  /*9ac0*/  IMAD R5, R7, UR5, R0 ;  /* 0x0000000507057c24 */ /* 0x000fe2000f8e0200 */
[----:B------:R-:W-:Y:S02]  /*9ad0*/  ULDC.64 UR4, c[0x0][0x280] ;  /* 0x0000a00000047ab9 */ /* 0x000fe40000000a00 */
[----:B------:R-:W-:Y:S01]  /*9ae0*/  LEA R0, P0, R2, UR4, 0x1 ;  /* 0x0000000402007c11 */ /* 0x000fe2000f8008ff */
[----:B------:R-:W-:Y:S01]  /*9af0*/  UMOV UR4, 0xffffffff ;  /* 0xffffffff00047882 */ /* 0x000fe20000000000 */
[----:B------:R-:W-:-:S04]  /*9b00*/  IADD3 R5, R3, R5, RZ ;  /* 0x0000000503057210 */ /* 0x000fc80007ffe0ff */
[----:B------:R-:W-:Y:S01]  /*9b10*/  LEA.HI.X R5, R2, UR5, R5, 0x1, P0 ;  /* 0x0000000502057c11 */ /* 0x000fe200080f0c05 */
[----:B------:R-:W-:Y:S06]  /*9b20*/  BRA.DIV UR4, `(.L_x_52) ;  /* 0x0000002e04747947 */ /* 0x000fec000b800000 */
[----:B------:R-:W0:Y:S01]  /*9b30*/  SHFL.IDX PT, R14, R0, RZ, 0x181f ;  /* 0x00181fff000e7589 */ /* 0x000e2200000e0000 */
[----:B------:R-:W-:-:S03]  /*9b40*/  IMAD.IADD R4, R35, 0x1, R4 ;  /* 0x0000000123047824 */ /* 0x000fc600078e0204 */
[----:B------:R-:W1:Y:S02]  /*9b50*/  SHFL.IDX PT, R2, R5, RZ, 0x181f ;  /* 0x00181fff05027589 */ /* 0x000e6400000e0000 */
[C---:B------:R-:W-:Y:S02]  /*9b60*/  ISETP.GE.AND P0, PT, R4.reuse, UR38, PT ;  /* 0x0000002604007c0c */ /* 0x040fe4000bf06270 */
[----:B------:R-:W-:Y:S01]  /*9b70*/  SHFL.IDX PT, R6, R5, 0x1, 0x181f ;  /* 0x00381f0005067f89 */ /* 0x000fe200000e0000 */
[----:B------:R-:W-:-:S10]  /*9b80*/  IADD3 R7, R4, 0x10, RZ ;  /* 0x0000001004077810 */ /* 0x000fd40007ffe0ff */
[----:B0-----:R-:W-:-:S05]  /*9b90*/  @!P0 LEA R14, P1, R34, R14, 0x1 ;  /* 0x0000000e220e8211 */ /* 0x001fca00078208ff */
[----:B-1----:R-:W-:Y:S02]  /*9ba0*/  @!P0 IMAD.X R3, RZ, RZ, R2, P1 ;  /* 0x000000ffff038224 */ /* 0x002fe400008e0602 */
[----:B------:R-:W-:Y:S02]  /*9bb0*/  @!P0 IMAD.MOV.U32 R2, RZ, RZ, R14 ;  /* 0x000000ffff028224 */ /* 0x000fe400078e000e */
[----:B------:R-:W0:Y:S04]  /*9bc0*/  SHFL.IDX PT, R14, R0, 0x1, 0x181f ;  /* 0x00381f00000e7f89 */ /* 0x000e2800000e0000 */
[----:B------:R-:W-:Y:S04]  /*9bd0*/  @!P0 LDGSTS.E.BYPASS.LTC128B.128 [R8+0x10400], desc[UR48][R2.64], !P4 ;  /* 0x1040000002088fae */ /* 0x000fe8000e101d70 */
[----:B------:R1:W-:Y:S01]  /*9be0*/  @!P0 LDGSTS.E.BYPASS.LTC128B.128 [R8+0x14400], desc[UR48][R2.64+0x80], !P5 ;  /* 0x1440008002088fae */ /* 0x0003e2000e901d70 */
[----:B------:R-:W-:-:S13]  /*9bf0*/  ISETP.GE.AND P0, PT, R7, UR38, PT ;  /* 0x0000002607007c0c */ /* 0x000fda000bf06270 */
[----:B0-----:R-:W-:-:S05]  /*9c00*/  @!P0 LEA R14, P1, R34, R14, 0x1 ;  /* 0x0000000e220e8211 */ /* 0x001fca00078208ff */
[----:B-1----:R-:W-:Y:S02]  /*9c10*/  @!P0 IMAD.MOV.U32 R2, RZ, RZ, R14 ;  /* 0x000000ffff028224 */ /* 0x002fe400078e000e */
[----:B------:R-:W-:Y:S01]  /*9c20*/  @!P0 IMAD.X R7, RZ, RZ, R6, P1 ;  /* 0x000000ffff078224 */ /* 0x000fe200008e0606 */
[----:B------:R-:W0:Y:S03]  /*9c30*/  SHFL.IDX PT, R14, R0, 0x2, 0x181f ;  /* 0x00581f00000e7f89 */ /* 0x000e2600000e0000 */
[----:B------:R-:W-:Y:S01]  /*9c40*/  @!P0 IMAD.MOV.U32 R3, RZ, RZ, R7 ;  /* 0x000000ffff038224 */ /* 0x000fe200078e0007 */
[----:B------:R-:W1:Y:S01]  /*9c50*/  SHFL.IDX PT, R6, R5, 0x2, 0x181f ;  /* 0x00581f0005067f89 */ /* 0x000e6200000e0000 */
[----:B------:R-:W-:-:S03]  /*9c60*/  IADD3 R7, R4, 0x20, RZ ;  /* 0x0000002004077810 */ /* 0x000fc60007ffe0ff */
[----:B------:R-:W-:Y:S04]  /*9c70*/  @!P0 LDGSTS.E.BYPASS.LTC128B.128 [R8+0x10c00], desc[UR48][R2.64], !P4 ;  /* 0x10c0000002088fae */ /* 0x000fe8000e101d70 */
[----:B------:R2:W-:Y:S01]  /*9c80*/  @!P0 LDGSTS.E.BYPASS.LTC128B.128 [R8+0x14c00], desc[UR48][R2.64+0x80], !P5 ;  /* 0x14c0008002088fae */ /* 0x0005e2000e901d70 */
[----:B------:R-:W-:-:S13]  /*9c90*/  ISETP.GE.AND P0, PT, R7, UR38, PT ;  /* 0x0000002607007c0c */ /* 0x000fda000bf06270 */
[----:B0-----:R-:W-:-:S05]  /*9ca0*/  @!P0 LEA R14, P1, R34, R14, 0x1 ;  /* 0x0000000e220e8211 */ /* 0x001fca00078208ff */
[----:B--2---:R-:W-:Y:S02]  /*9cb0*/  @!P0 IMAD.MOV.U32 R2, RZ, RZ, R14 ;  /* 0x000000ffff028224 */ /* 0x004fe400078e000e */
[----:B-1----:R-:W-:Y:S01]  /*9cc0*/  @!P0 IMAD.X R7, RZ, RZ, R6, P1 ;  /* 0x000000ffff078224 */ /* 0x002fe200008e0606 */
        /* <DEDUP_REMOVED lines=38> */
[----:B-1----:R-:W-:Y:S02]  /*9f30*/  @!P0 IMAD.X R7, RZ, RZ, R6, P1 ;  /* 0x000000ffff078224 */ /* 0x002fe400008e0606 */
[----:B--2---:R-:W-:Y:S01]  /*9f40*/  @!P0 IMAD.MOV.U32 R2, RZ, RZ, R14 ;  /* 0x000000ffff028224 */ /* 0x004fe200078e000e */
[----:B------:R0:W1:Y:S01]  /*9f50*/  SHFL.IDX PT, R6, R5, 0x7, 0x181f ;  /* 0x00f81f0005067f89 */ /* 0x00006200000e0000 */
[----:B------:R-:W-:-:S03]  /*9f60*/  @!P0 IMAD.MOV.U32 R3, RZ, RZ, R7 ;  /* 0x000000ffff038224 */ /* 0x000fc600078e0007 */
[----:B------:R0:W2:Y:S04]  /*9f70*/  SHFL.IDX PT, R14, R0, 0x7, 0x181f ;  /* 0x00f81f00000e7f89 */ /* 0x0000a800000e0000 */
[----:B------:R0:W-:Y:S04]  /*9f80*/  @!P0 LDGSTS.E.BYPASS.LTC128B.128 [R8+0x13400], desc[UR48][R2.64], !P4 ;  /* 0x1340000002088fae */ /* 0x0001e8000e101d70 */
[----:B------:R0:W-:Y:S02]  /*9f90*/  @!P0 LDGSTS.E.BYPASS.LTC128B.128 [R8+0x17400], desc[UR48][R2.64+0x80], !P5 ;  /* 0x1740008002088fae */ /* 0x0001e4000e901d70 */
.L_x_128:
[----:B------:R-:W-:Y:S02]  /*9fa0*/  IADD3 R4, R4, 0x70, RZ ;  /* 0x0000007004047810 */ /* 0x000fe40007ffe0ff */
[----:B0-----:R-:W-:Y:S02]  /*9fb0*/  LOP3.LUT R0, R37, 0x1, RZ, 0xc, !PT ;  /* 0x0000000125007812 */ /* 0x001fe400078e0cff */
[----:B------:R-:W-:Y:S02]  /*9fc0*/  ISETP.GE.AND P0, PT, R4, UR38, PT ;  /* 0x0000002604007c0c */ /* 0x000fe4000bf06270 */
[----:B------:R-:W-:-:S11]  /*9fd0*/  SHF.L.U32 R0, R0, 0x1f, RZ ;  /* 0x0000001f00007819 */ /* 0x000fd600000006ff */
[----:B--2---:R-:W-:-:S05]  /*9fe0*/  @!P0 LEA R2, P1, R34, R14, 0x1 ;  /* 0x0000000e22028211 */ /* 0x004fca00078208ff */
[----:B-1----:R-:W-:-:S05]  /*9ff0*/  @!P0 IMAD.X R3, RZ, RZ, R6, P1 ;  /* 0x000000ffff038224 */ /* 0x002fca00008e0606 */
[----:B------:R-:W-:Y:S01]  /*a000*/  @!PT LDS RZ, [RZ] ;  /* 0x00000000fffff984 */ /* 0x000fe20000000800 */
[----:B------:R-:W-:Y:S01]  /*a010*/  @!PT LDS RZ, [RZ] ;  /* 0x00000000fffff984 */ /* 0x000fe20000000800 */
[----:B------:R-:W-:Y:S01]  /*a020*/  @!PT LDS RZ, [RZ] ;  /* 0x00000000fffff984 */ /* 0x000fe20000000800 */
[----:B------:R0:W-:Y:S04]  /*a030*/  @!P0 LDGSTS.E.BYPASS.LTC128B.128 [R8+0x13c00], desc[UR48][R2.64], !P4 ;  /* 0x13c0000002088fae */ /* 0x0001e8000e101d70 */
[----:B------:R0:W-:Y:S01]  /*a040*/  @!P0 LDGSTS.E.BYPASS.LTC128B.128 [R8+0x17c00], desc[UR48][R2.64+0x80], !P5 ;  /* 0x17c0008002088fae */ /* 0x0001e2000e901d70 */
[----:B------:R-:W-:Y:S01]  /*a050*/  NOP ;  /* 0x0000000000007918 */ /* 0x000fe20000000000 */
[----:B------:R-:W-:Y:S02]  /*a060*/  SYNCS.ARRIVE.TRANS64.RED.A0T1 RZ, [UR39+0x28800], RZ ;  /* 0x028800ffffff79a7 */ /* 0x000fe40008200427 */
[----:B------:R-:W-:Y:S01]  /*a070*/  ARRIVES.LDGSTSBAR.64.TRANSCNT [UR39+0x28800] ;  /* 0x02880000ff0079b0 */ /* 0x000fe20008000aa7 */
[----:B------:R-:W-:Y:S01]  /*a080*/  NOP ;  /* 0x0000000000007918 */ /* 0x000fe20000000000 */
[----:B------:R-:W-:Y:S01]  /*a090*/  SYNCS.ARRIVE.TRANS64.A1T0 RZ, [UR39+0x28800], RZ ;  /* 0x028800ffffff79a7 */ /* 0x000fe20008100027 */
[----:B------:R-:W-:Y:S01]  /*a0a0*/  BSSY B0, `(.L_x_53) ;  /* 0x0000003000007945 */ /* 0x000fe20003800000 */
[----:B------:R-:W1:Y:S03]  /*a0b0*/  SYNCS.PHASECHK.TRANS64.TRYWAIT P0, [UR39+0x28820], R0 ;  /* 0x02882000ff0075a7 */ /* 0x000e660008000167 */
[----:B01----:R-:W-:Y:S05]  /*a0c0*/  @!P0 BRA `(.L_x_54) ;  /* 0x0000003000888947 */ /* 0x003fea0003800000 */
.L_x_129:
[----:B------:R-:W-:Y:S05]  /*a0d0*/  BSYNC B0 ;  /* 0x0000000000007941 */ /* 0x000fea0003800000 */
.L_x_53:
[----:B------:R-:W-:Y:S01]  /*a0e0*/  UISETP.GE.AND UP0, UPT, UR37, 0x81, UPT ;  /* 0x000000812500788c */ /* 0x000fe2000bf06270 */
[----:B------:R-:W-:-:S05]  /*a0f0*/  IMAD.U32 R20, RZ, RZ, UR42 ;  /* 0x0000002aff147e24 */ /* 0x000fca000f8e00ff */
[----:B------:R-:W-:-:S13]  /*a100*/  PLOP3.LUT P0, PT, PT, PT, UP0, 0x40, 0x0 ;  /* 0x000000000000781c */ /* 0x000fda0003f0e808 */
[----:B------:R-:W-:Y:S05]  /*a110*/  @P0 BRA `(.L_x_55) ;  /* 0x0000001000180947 */ /* 0x000fea0003800000 */
[----:B------:R-:W-:Y:S01]  /*a120*/  BSSY B0, `(.L_x_55) ;  /* 0x0000105000007945 */ /* 0x000fe20003800000 */
[----:B------:R-:W-:Y:S01]  /*a130*/  IMAD.MOV.U32 R21, RZ, RZ, R25 ;  /* 0x000000ffff157224 */ /* 0x000fe200078e0019 */
[----:B------:R-:W-:Y:S01]  /*a140*/  MOV R10, R22 ;  /* 0x00000016000a7202 */ /* 0x000fe20000000f00 */
[----:B------:R-:W-:Y:S02]  /*a150*/  IMAD.U32 R6, RZ, RZ, UR40 ;  /* 0x00000028ff067e24 */ /* 0x000fe4000f8e00ff */
[----:B------:R-:W-:-:S07]  /*a160*/  IMAD.U32 R26, RZ, RZ, UR42 ;  /* 0x0000002aff1a7e24 */ /* 0x000fce000f8e00ff */
.L_x_68:
[----:B0-----:R-:W0:Y:S01]  /*a170*/  LDC R0, c[0x0][0x430] ;  /* 0x00010c00ff007b82 */ /* 0x001e220000000800 */
[----:B------:R-:W1:Y:S01]  /*a180*/  S2R R4, SR_TID.X ;  /* 0x0000000000047919 */ /* 0x000e620000002100 */
[----:B------:R-:W-:Y:S01]  /*a190*/  LEA R7, R6, R35, 0x7 ;  /* 0x0000002306077211 */ /* 0x000fe200078e38ff */
[----:B------:R-:W-:Y:S01]  /*a1a0*/  ULDC.64 UR4, c[0x0][0x428] ;  /* 0x00010a0000047ab9 */ /* 0x000fe20000000a00 */
[----:B------:R-:W-:Y:S02]  /*a1b0*/  IADD3 R22, R10, 0x1, RZ ;  /* 0x000000010a167810 */ /* 0x000fe40007ffe0ff */
[----:B0-----:R-:W-:Y:S01]  /*a1c0*/  ISETP.NE.AND P0, PT, R0, 0x1, PT ;  /* 0x000000010000780c */ /* 0x001fe20003f05270 */
[----:B-1----:R-:W-:-:S12]  /*a1d0*/  IMAD.SHL.U32 R4, R4, 0x10, RZ ;  /* 0x0000001004047824 */ /* 0x002fd800078e00ff */
[----:B------:R-:W0:Y:S01]  /*a1e0*/  @P0 LDC R0, c[0x0][0x434] ;  /* 0x00010d00ff000b82 */ /* 0x000e220000000800 */
[----:B------:R-:W-:-:S04]  /*a1f0*/  LOP3.LUT R4, R4, 0x70, RZ, 0xc0, !PT ;  /* 0x0000007004047812 */ /* 0x000fc800078ec0ff */
[----:B------:R-:W-:-:S03]  /*a200*/  IADD3 R7, R4, R7, R32 ;  /* 0x0000000704077210 */ /* 0x000fc60007ffe020 */
[----:B------:R-:W1:Y:S02]  /*a210*/  @P0 LDC R3, c[0x0][0x438] ;  /* 0x00010e00ff030b82 */ /* 0x000e640000000800 */
[----:B------:R-:W-:Y:S02]  /*a220*/  IMAD.MOV.U32 R9, RZ, RZ, R7 ;  /* 0x000000ffff097224 */ /* 0x000fe400078e0007 */
[----:B0-----:R-:W-:-:S05]  /*a230*/  @P0 IMAD.HI.U32 R0, R7, R0, RZ ;  /* 0x0000000007000227 */ /* 0x001fca00078e00ff */
[----:B-1----:R-:W-:Y:S01]  /*a240*/  @P0 SHF.R.U32.HI R9, RZ, R3, R0 ;  /* 0x00000003ff090219 */ /* 0x002fe20000011600 */
[----:B------:R-:W-:-:S03]  /*a250*/  IMAD R0, R31, UR4, RZ ;  /* 0x000000041f007c24 */ /* 0x000fc6000f8e02ff */
[--C-:B------:R-:W-:Y:S01]  /*a260*/  SHF.R.S32.HI R3, RZ, 0x1f, R9.reuse ;  /* 0x0000001fff037819 */ /* 0x100fe20000011409 */
[----:B------:R-:W-:Y:S02]  /*a270*/  IMAD.MOV.U32 R2, RZ, RZ, R9 ;  /* 0x000000ffff027224 */ /* 0x000fe400078e0009 */
[C---:B------:R-:W-:Y:S02]  /*a280*/  IMAD R5, R29.reuse, UR5, R0 ;  /* 0x000000051d057c24 */ /* 0x040fe4000f8e0200 */
[----:B------:R-:W-:Y:S01]  /*a290*/  IMAD.WIDE.U32 R2, R29, UR4, R2 ;  /* 0x000000041d027c25 */ /* 0x000fe2000f8e0002 */
[----:B------:R-:W-:-:S03]  /*a2a0*/  ULDC.64 UR4, c[0x0][0x418] ;  /* 0x0001060000047ab9 */ /* 0x000fc60000000a00 */
[----:B------:R-:W-:Y:S01]  /*a2b0*/  IMAD.IADD R3, R5, 0x1, R3 ;  /* 0x0000000105037824 */ /* 0x000fe200078e0203 */
[C---:B------:R-:W-:Y:S01]  /*a2c0*/  LEA R4, P0, R2.reuse, UR4, 0x2 ;  /* 0x0000000402047c11 */ /* 0x040fe2000f8010ff */
[----:B------:R-:W-:Y:S01]  /*a2d0*/  IMAD.U32 R11, RZ, RZ, UR41 ;  /* 0x00000029ff0b7e24 */ /* 0x000fe2000f8e00ff */
[----:B------:R-:W-:Y:S02]  /*a2e0*/  ULDC UR4, c[0x0][0x430] ;  /* 0x00010c0000047ab9 */ /* 0x000fe40000000800 */
[----:B------:R-:W-:Y:S02]  /*a2f0*/  LEA.HI.X R5, R2, UR5, R3, 0x2, P0 ;  /* 0x0000000502057c11 */ /* 0x000fe400080f1403 */
[----:B------:R-:W-:Y:S01]  /*a300*/  ISETP.NE.AND P1, PT, R11, 0x3, PT ;  /* 0x000000030b00780c */ /* 0x000fe20003f25270 */
[----:B------:R-:W-:Y:S01]  /*a310*/  IMAD.MOV R8, RZ, RZ, -R9 ;  /* 0x000000ffff087224 */ /* 0x000fe200078e0a09 */
[C---:B------:R-:W-:Y:S01]  /*a320*/  ISETP.NE.AND P0, PT, R22.reuse, 0x2, PT ;  /* 0x000000021600780c */ /* 0x040fe20003f05270 */
[----:B------:R0:W2:Y:S03]  /*a330*/  LDG.E R0, desc[UR48][R4.64] ;  /* 0x0000003004007981 */ /* 0x0000a6000c1e1900 */
[----:B------:R-:W-:Y:S01]  /*a340*/  SEL R2, RZ, 0x1, P0 ;  /* 0x00000001ff027807 */ /* 0x000fe20000000000 */
[----:B------:R-:W-:Y:S01]  /*a350*/  IMAD.MOV.U32 R20, RZ, RZ, R6 ;  /* 0x000000ffff147224 */ /* 0x000fe200078e0006 */
[----:B------:R-:W-:-:S02]  /*a360*/  SEL R22, R22, RZ, P0 ;  /* 0x000000ff16167207 */ /* 0x000fc40000000000 */
[----:B------:R-:W-:Y:S01]  /*a370*/  LOP3.LUT R25, R21, R2, RZ, 0x3c, !PT ;  /* 0x0000000215197212 */ /* 0x000fe200078e3cff */
[----:B0-----:R-:W-:Y:S01]  /*a380*/  IMAD R4, R8, UR4, R7 ;  /* 0x0000000408047c24 */ /* 0x001fe2000f8e0207 */
[----:B--2---:R-:W-:Y:S01]  /*a390*/  SHF.R.S32.HI R24, RZ, 0x1f, R0 ;  /* 0x0000001fff187819 */ /* 0x004fe20000011400 */
[----:B------:R-:W-:Y:S06]  /*a3a0*/  @!P1 BRA `(.L_x_56) ;  /* 0x0000000000049947 */ /* 0x000fec0003800000 */
[----:B------:R-:W-:Y:S01]  /*a3b0*/  BPT.TRAP 0x1 ;  /* 0x000000040000795c */ /* 0x000fe20000300000 */
.L_x_56:
[----:B------:R-:W-:Y:S01]  /*a3c0*/  LEA R6, R22, UR39, 0x3 ;  /* 0x0000002716067c11 */ /* 0x000fe2000f8e18ff */
[----:B------:R-:W-:Y:S01]  /*a3d0*/  BSSY B1, `(.L_x_57) ;  /* 0x0000004000017945 */ /* 0x000fe20003800000 */
[----:B------:R-:W-:-:S04]  /*a3e0*/  SHF.L.U32 R3, R25, 0x1f, RZ ;  /* 0x0000001f19037819 */ /* 0x000fc800000006ff */
[----:B------:R-:W0:Y:S02]  /*a3f0*/  SYNCS.PHASECHK.TRANS64.TRYWAIT P0, [R6+URZ+0x28840], R3 ;  /* 0x02884003060075a7 */ /* 0x000e24000800017f */
[----:B0-----:R-:W-:Y:S05]  /*a400*/  @!P0 BRA `(.L_x_58) ;  /* 0x0000002c00d08947 */ /* 0x001fea0003800000 */
.L_x_130:
[----:B------:R-:W-:Y:S05]  /*a410*/  BSYNC B1 ;  /* 0x0000000000017941 */ /* 0x000fea0003800000 */
.L_x_57:
[----:B------:R-:W-:Y:S01]  /*a420*/  SHF.R.S32.HI R23, RZ, 0x1f, R4 ;  /* 0x0000001fff177819 */ /* 0x000fe20000011404 */
[----:B------:R-:W-:Y:S01]  /*a430*/  ULDC.64 UR4, c[0x0][0x300] ;  /* 0x0000c00000047ab9 */ /* 0x000fe20000000a00 */
[C---:B------:R-:W-:Y:S02]  /*a440*/  LOP3.LUT P2, RZ, R18.reuse, 0x2, RZ, 0xc0, !PT ;  /* 0x0000000212ff7812 */ /* 0x040fe4000784c0ff */
[----:B------:R-:W-:Y:S01]  /*a450*/  LOP3.LUT P1, RZ, R18, 0x1, RZ, 0xc0, !PT ;  /* 0x0000000112ff7812 */ /* 0x000fe2000782c0ff */
[----:B0-----:R-:W-:-:S04]  /*a460*/  IMAD R3, R23, UR4, RZ ;  /* 0x0000000417037c24 */ /* 0x001fc8000f8e02ff */
[C---:B------:R-:W-:Y:S02]  /*a470*/  IMAD R5, R4.reuse, UR5, R3 ;  /* 0x0000000504057c24 */ /* 0x040fe4000f8e0203 */
[----:B------:R-:W-:Y:S01]  /*a480*/  IMAD.WIDE.U32 R2, R4, UR4, RZ ;  /* 0x0000000404027c25 */ /* 0x000fe2000f8e00ff */
[----:B------:R-:W-:-:S04]  /*a490*/  ULDC.64 UR4, c[0x0][0x310] ;  /* 0x0000c40000047ab9 */ /* 0x000fc80000000a00 */
[----:B------:R-:W-:Y:S01]  /*a4a0*/  IADD3 R3, R3, R5, RZ ;  /* 0x0000000503037210 */ /* 0x000fe20007ffe0ff */
[----:B------:R-:W-:-:S04]  /*a4b0*/  IMAD R5, R24, UR4, RZ ;  /* 0x0000000418057c24 */ /* 0x000fc8000f8e02ff */
[C---:B------:R-:W-:Y:S02]  /*a4c0*/  IMAD R5, R0.reuse, UR5, R5 ;  /* 0x0000000500057c24 */ /* 0x040fe4000f8e0205 */
[----:B------:R-:W-:Y:S01]  /*a4d0*/  IMAD.WIDE.U32 R2, R0, UR4, R2 ;  /* 0x0000000400027c25 */ /* 0x000fe2000f8e0002 */
[----:B------:R-:W-:-:S03]  /*a4e0*/  ULDC.64 UR4, c[0x0][0x308] ;  /* 0x0000c20000047ab9 */ /* 0x000fc60000000a00 */
[----:B------:R-:W-:Y:S02]  /*a4f0*/  IMAD.IADD R3, R3, 0x1, R5 ;  /* 0x0000000103037824 */ /* 0x000fe400078e0205 */
[----:B------:R-:W-:Y:S02]  /*a500*/  IMAD R8, R27, UR4, RZ ;  /* 0x000000041b087c24 */ /* 0x000fe4000f8e02ff */
[----:B------:R-:W-:-:S04]  /*a510*/  IMAD.WIDE.U32 R2, R19, UR4, R2 ;  /* 0x0000000413027c25 */ /* 0x000fc8000f8e0002 */
[----:B------:R-:W-:Y:S01]  /*a520*/  IMAD R9, R19, UR5, R8 ;  /* 0x0000000513097c24 */ /* 0x000fe2000f8e0208 */
[----:B------:R-:W-:Y:S01]  /*a530*/  ULDC.64 UR4, c[0x0][0x2e8] ;  /* 0x0000ba0000047ab9 */ /* 0x000fe20000000a00 */
[----:B------:R-:W-:Y:S01]  /*a540*/  IMAD R8, R22, 0x4000, R28 ;  /* 0x0000400016087824 */ /* 0x000fe200078e021c */
[----:B------:R-:W-:Y:S01]  /*a550*/  LEA R7, P0, R2, UR4, 0x1 ;  /* 0x0000000402077c11 */ /* 0x000fe2000f8008ff */
[----:B------:R-:W-:Y:S01]  /*a560*/  IMAD.IADD R9, R9, 0x1, R3 ;  /* 0x0000000109097824 */ /* 0x000fe200078e0203 */
[----:B------:R-:W-:-:S04]  /*a570*/  UMOV UR4, 0xffffffff ;  /* 0xffffffff00047882 */ /* 0x000fc80000000000 */
[----:B------:R-:W-:Y:S01]  /*a580*/  LEA.HI.X R9, R2, UR5, R9, 0x1, P0 ;  /* 0x0000000502097c11 */ /* 0x000fe200080f0c09 */
[----:B------:R-:W-:Y:S06]  /*a590*/  BRA.DIV UR4, `(.L_x_59) ;  /* 0x0000002e04807947 */ /* 0x000fec000b800000 */
[----:B------:R-:W0:Y:S01]  /*a5a0*/  SHFL.IDX PT, R14, R7, RZ, 0x181f ;  /* 0x00181fff070e7589 */ /* 0x000e2200000e0000 */
[----:B------:R-:W-:Y:S02]  /*a5b0*/  SHF.L.U32 R5, R34, 0x1, RZ ;  /* 0x0000000122057819 */ /* 0x000fe400000006ff */
[----:B------:R-:W-:Y:S01]  /*a5c0*/  LEA R8, R8, UR39, 0x1 ;  /* 0x0000002708087c11 */ /* 0x000fe2000f8e08ff */
[----:B------:R-:W1:Y:S01]  /*a5d0*/  SHFL.IDX PT, R3, R9, RZ, 0x181f ;  /* 0x00181fff09037589 */ /* 0x000e6200000e0000 */
[----:B0-----:R-:W-:-:S03]  /*a5e0*/  IADD3 R2, P0, R14, R5, RZ ;  /* 0x000000050e027210 */ /* 0x001fc60007f1e0ff */
[----:B------:R-:W0:Y:S02]  /*a5f0*/  SHFL.IDX PT, R14, R7, 0x1, 0x181f ;  /* 0x00381f00070e7f89 */ /* 0x000e2400000e0000 */
[----:B-1----:R-:W-:-:S05]  /*a600*/  IMAD.X R3, RZ, RZ, R3, P0 ;  /* 0x000000ffff037224 */ /* 0x002fca00000e0603 */
[----:B------:R-:W-:Y:S04]  /*a610*/  LDGSTS.E.BYPASS.LTC128B.128 [R8+0x18400], desc[UR48][R2.64], !P2 ;  /* 0x1840000002087fae */ /* 0x000fe8000d101d70 */
[----:B------:R1:W-:Y:S04]  /*a620*/  LDGSTS.E.BYPASS.LTC128B.128 [R8+0x1c400], desc[UR48][R2.64+0x80], !P1 ;  /* 0x1c40008002087fae */ /* 0x0003e8000c901d70 */
[----:B-1----:R-:W1:Y:S01]  /*a630*/  SHFL.IDX PT, R3, R9, 0x1, 0x181f ;  /* 0x00381f0009037f89 */ /* 0x002e6200000e0000 */
        /* <DEDUP_REMOVED lines=13> */
[----:B------:R-:W0:Y:S01]  /*a710*/  SHFL.IDX PT, R14, R7, 0x4, 0x181f ;  /* 0x00981f00070e7f89 */ /* 0x000e2200000e0000 */
[----:B-1----:R-:W-:-:S05]  /*a720*/  IADD3.X R3, RZ, R3, RZ, P0, !PT ;  /* 0x00000003ff037210 */ /* 0x002fca00007fe4ff */
        /* <DEDUP_REMOVED lines=16> */
[----:B------:R0:W2:Y:S04]  /*a830*/  SHFL.IDX PT, R14, R7, 0x7, 0x181f ;  /* 0x00f81f00070e7f89 */ /* 0x0000a800000e0000 */
[----:B------:R-:W3:Y:S01]  /*a840*/  SHFL.IDX PT, R9, R9, 0x7, 0x181f ;  /* 0x00f81f0009097f89 */ /* 0x000ee200000e0000 */
[----:B-1----:R-:W-:-:S05]  /*a850*/  IMAD.X R3, RZ, RZ, R3, P0 ;  /* 0x000000ffff037224 */ /* 0x002fca00000e0603 */
[----:B------:R0:W-:Y:S04]  /*a860*/  LDGSTS.E.BYPASS.LTC128B.128 [R8+0x1b400], desc[UR48][R2.64], !P2 ;  /* 0x1b40000002087fae */ /* 0x0001e8000d101d70 */
[----:B--23--:R0:W-:Y:S02]  /*a870*/  LDGSTS.E.BYPASS.LTC128B.128 [R8+0x1f400], desc[UR48][R2.64+0x80], !P1 ;  /* 0x1f40008002087fae */ /* 0x00c1e4000c901d70 */
.L_x_148:
[----:B0-----:R-:W-:-:S04]  /*a880*/  IADD3 R2, P0, R14, R5, RZ ;  /* 0x000000050e027210 */ /* 0x001fc80007f1e0ff */
[----:B------:R-:W-:Y:S02]  /*a890*/  IADD3.X R3, RZ, R9, RZ, P0, !PT ;  /* 0x00000009ff037210 */ /* 0x000fe400007fe4ff */
[----:B------:R-:W-:-:S03]  /*a8a0*/  PLOP3.LUT P0, PT, PT, PT, PT, 0x80, 0x0 ;  /* 0x000000000000781c */ /* 0x000fc60003f0f070 */
[----:B------:R-:W-:Y:S01]  /*a8b0*/  @!PT LDS RZ, [RZ] ;  /* 0x00000000fffff984 */ /* 0x000fe20000000800 */
[----:B------:R-:W-:Y:S01]  /*a8c0*/  @!PT LDS RZ, [RZ] ;  /* 0x00000000fffff984 */ /* 0x000fe20000000800 */
[----:B------:R-:W-:Y:S01]  /*a8d0*/  @!PT LDS RZ, [RZ] ;  /* 0x00000000fffff984 */ /* 0x000fe20000000800 */
[----:B------:R0:W-:Y:S04]  /*a8e0*/  LDGSTS.E.BYPASS.LTC128B.128 [R8+0x1bc00], desc[UR48][R2.64], !P2 ;  /* 0x1bc0000002087fae */ /* 0x0001e8000d101d70 */
[----:B------:R0:W-:Y:S01]  /*a8f0*/  LDGSTS.E.BYPASS.LTC128B.128 [R8+0x1fc00], desc[UR48][R2.64+0x80], !P1 ;  /* 0x1fc0008002087fae */ /* 0x0001e2000c901d70 */
[----:B------:R-:W-:-:S05]  /*a900*/  NOP ;  /* 0x0000000000007918 */ /* 0x000fca0000000000 */
.L_x_60:
        /* <DEDUP_REMOVED lines=11> */
.L_x_61:
[----:B------:R0:W-:Y:S01]  /*a9c0*/  SYNCS.ARRIVE.TRANS64.A1T0 RZ, [R6+URZ+0x28830], RZ ;  /* 0x028830ff06ff79a7 */ /* 0x0001e2000810003f */
[----:B------:R-:W-:Y:S05]  /*a9d0*/  @!P2 BRA `(.L_x_62) ;  /* 0x000000000004a947 */ /* 0x000fea0003800000 */
[----:B------:R-:W-:Y:S01]  /*a9e0*/  BPT.TRAP 0x1 ;  /* 0x000000040000795c */ /* 0x000fe20000300000 */
.L_x_62:
[----:B------:R-:W-:Y:S01]  /*a9f0*/  IMAD.MOV.U32 R3, RZ, RZ, -0x80 ;  /* 0xffffff80ff037424 */ /* 0x000fe200078e00ff */
[----:B0-----:R-:W-:Y:S01]  /*aa00*/  LEA R6, R10, UR39, 0x3 ;  /* 0x000000270a067c11 */ /* 0x001fe2000f8e18ff */
[----:B------:R-:W-:Y:S02]  /*aa10*/  BSSY B1, `(.L_x_63) ;  /* 0x0000005000017945 */ /* 0x000fe40003800000 */
[----:B------:R-:W-:Y:S01]  /*aa20*/  IMAD R8, R26, R3, UR37 ;  /* 0x000000251a087e24 */ /* 0x000fe2000f8e0203 */
[----:B------:R-:W-:-:S04]  /*aa30*/  SHF.L.U32 R3, R21, 0x1f, RZ ;  /* 0x0000001f15037819 */ /* 0x000fc800000006ff */
[----:B------:R-:W0:Y:S02]  /*aa40*/  SYNCS.PHASECHK.TRANS64.TRYWAIT P0, [R6+URZ+0x28860], R3 ;  /* 0x02886003060075a7 */ /* 0x000e24000800017f */
[----:B0-----:R-:W-:Y:S05]  /*aa50*/  @!P0 BRA `(.L_x_64) ;  /* 0x00000030007c8947 */ /* 0x001fea0003800000 */
.L_x_149:
[----:B------:R-:W-:Y:S05]  /*aa60*/  BSYNC B1 ;  /* 0x0000000000017941 */ /* 0x000fea0003800000 */
.L_x_63:
[----:B------:R-:W-:Y:S01]  /*aa70*/  UMOV UR4, 0xffffffff ;  /* 0xffffffff00047882 */ /* 0x000fe20000000000 */
[----:B------:R-:W-:Y:S01]  /*aa80*/  LOP3.LUT P2, RZ, R18, 0x8, RZ, 0xc0, !PT ;  /* 0x0000000812ff7812 */ /* 0x000fe2000784c0ff */
[----:B------:R-:W-:Y:S01]  /*aa90*/  IMAD R7, R10, 0x4000, R28 ;  /* 0x000040000a077824 */ /* 0x000fe200078e021c */
[----:B------:R-:W-:Y:S02]  /*aaa0*/  LOP3.LUT P1, RZ, R18, 0x4, RZ, 0xc0, !PT ;  /* 0x0000000412ff7812 */ /* 0x000fe4000782c0ff */
[----:B------:R-:W-:Y:S01]  /*aab0*/  IADD3 R8, -R35, R8, RZ ;  /* 0x0000000823087210 */ /* 0x000fe20007ffe1ff */
[----:B------:R-:W-:Y:S10]  /*aac0*/  BRA.DIV UR4, `(.L_x_65) ;  /* 0x0000003204747947 */ /* 0x000ff4000b800000 */
[----:B------:R-:W1:Y:S01]  /*aad0*/  SHFL.IDX PT, R14, R16, RZ, 0x181f ;  /* 0x00181fff100e7589 */ /* 0x000e6200000e0000 */
[----:B------:R-:W-:-:S03]  /*aae0*/  LEA R7, R7, UR39, 0x1 ;  /* 0x0000002707077c11 */ /* 0x000fc6000f8e08ff */
[----:B0-----:R-:W0:Y:S01]  /*aaf0*/  SHFL.IDX PT, R3, R17, RZ, 0x181f ;  /* 0x00181fff11037589 */ /* 0x001e2200000e0000 */
[----:B-1----:R-:W-:-:S03]  /*ab00*/  IADD3 R2, P0, R14, R5, RZ ;  /* 0x000000050e027210 */ /* 0x002fc60007f1e0ff */
[----:B------:R-:W1:Y:S02]  /*ab10*/  SHFL.IDX PT, R14, R16, 0x1, 0x181f ;  /* 0x00381f00100e7f89 */ /* 0x000e6400000e0000 */
[----:B0-----:R-:W-:Y:S01]  /*ab20*/  IMAD.X R3, RZ, RZ, R3, P0 ;  /* 0x000000ffff037224 */ /* 0x001fe200000e0603 */
[----:B------:R-:W-:-:S13]  /*ab30*/  ISETP.LT.OR P0, PT, R8, 0x1, P2 ;  /* 0x000000010800780c */ /* 0x000fda0001701670 */
[----:B------:R-:W-:Y:S01]  /*ab40*/  LDGSTS.E.BYPASS.LTC128B.128 [R7+0x400], desc[UR48][R2.64], !P0 ;  /* 0x0040000002077fae */ /* 0x000fe2000c101d70 */
[----:B------:R-:W-:-:S13]  /*ab50*/  ISETP.LT.OR P0, PT, R8, 0x1, P1 ;  /* 0x000000010800780c */ /* 0x000fda0000f01670 */
[----:B------:R0:W-:Y:S04]  /*ab60*/  LDGSTS.E.BYPASS.LTC128B.128 [R7+0x4400], desc[UR48][R2.64+0x80], !P0 ;  /* 0x0440008002077fae */ /* 0x0001e8000c101d70 */
[----:B0-----:R-:W0:Y:S01]  /*ab70*/  SHFL.IDX PT, R3, R17, 0x1, 0x181f ;  /* 0x00381f0011037f89 */ /* 0x001e2200000e0000 */
        /* <DEDUP_REMOVED lines=17> */
[----:B------:R-:W1:Y:S01]  /*ac90*/  SHFL.IDX PT, R14, R16, 0x4, 0x181f ;  /* 0x00981f00100e7f89 */ /* 0x000e6200000e0000 */
[----:B0-----:R-:W-:Y:S02]  /*aca0*/  IADD3.X R3, RZ, R3, RZ, P0, !PT ;  /* 0x00000003ff037210 */ /* 0x001fe400007fe4ff */
        /* <DEDUP_REMOVED lines=22> */
[----:B------:R-:W1:Y:S04]  /*ae10*/  SHFL.IDX PT, R17, R17, 0x7, 0x181f ;  /* 0x00f81f0011117f89 */ /* 0x000e6800000e0000 */
[----:B------:R2:W3:Y:S01]  /*ae20*/  SHFL.IDX PT, R14, R16, 0x7, 0x181f ;  /* 0x00f81f00100e7f89 */ /* 0x0004e200000e0000 */
[----:B0-----:R-:W-:Y:S01]  /*ae30*/  IMAD.X R3, RZ, RZ, R3, P0 ;  /* 0x000000ffff037224 */ /* 0x001fe200000e0603 */
[----:B------:R-:W-:-:S13]  /*ae40*/  ISETP.LT.OR P0, PT, R8, 0x61, P2 ;  /* 0x000000610800780c */ /* 0x000fda0001701670 */
[----:B------:R2:W-:Y:S01]  /*ae50*/  LDGSTS.E.BYPASS.LTC128B.128 [R7+0x3400], desc[UR48][R2.64], !P0 ;  /* 0x0340000002077fae */ /* 0x0005e2000c101d70 */
[----:B------:R-:W-:-:S13]  /*ae60*/  ISETP.LT.OR P0, PT, R8, 0x61, P1 ;  /* 0x000000610800780c */ /* 0x000fda0000f01670 */
[----:B-1-3--:R2:W-:Y:S02]  /*ae70*/  LDGSTS.E.BYPASS.LTC128B.128 [R7+0x7400], desc[UR48][R2.64+0x80], !P0 ;  /* 0x0740008002077fae */ /* 0x00a5e4000c101d70 */
.L_x_167:
[----:B0-2---:R-:W-:Y:S01]  /*ae80*/  IADD3 R2, P0, R14, R5, RZ ;  /* 0x000000050e027210 */ /* 0x005fe20007f1e0ff */
[----:B------:R-:W-:Y:S02]  /*ae90*/  ULDC.64 UR4, c[0x0][0x328] ;  /* 0x0000ca0000047ab9 */ /* 0x000fe40000000a00 */
[----:B------:R-:W-:Y:S01]  /*aea0*/  IMAD R23, R23, UR4, RZ ;  /* 0x0000000417177c24 */ /* 0x000fe2000f8e02ff */
[----:B------:R-:W-:Y:S02]  /*aeb0*/  IADD3.X R3, RZ, R17, RZ, P0, !PT ;  /* 0x00000011ff037210 */ /* 0x000fe400007fe4ff */
[----:B------:R-:W-:Y:S01]  /*aec0*/  ISETP.LT.OR P0, PT, R8, 0x71, P2 ;  /* 0x000000710800780c */ /* 0x000fe20001701670 */
[----:B------:R-:W-:-:S12]  /*aed0*/  IMAD R23, R4, UR5, R23 ;  /* 0x0000000504177c24 */ /* 0x000fd8000f8e0217 */
[----:B------:R-:W-:Y:S01]  /*aee0*/  @!PT LDS RZ, [RZ] ;  /* 0x00000000fffff984 */ /* 0x000fe20000000800 */
[----:B------:R-:W-:Y:S01]  /*aef0*/  @!PT LDS RZ, [RZ] ;  /* 0x00000000fffff984 */ /* 0x000fe20000000800 */
[----:B------:R-:W-:Y:S01]  /*af00*/  @!PT LDS RZ, [RZ] ;  /* 0x00000000fffff984 */ /* 0x000fe20000000800 */
[----:B------:R-:W-:Y:S01]  /*af10*/  LDGSTS.E.BYPASS.LTC128B.128 [R7+0x3c00], desc[UR48][R2.64], !P0 ;  /* 0x03c0000002077fae */ /* 0x000fe2000c101d70 */
[----:B------:R-:W-:-:S13]  /*af20*/  ISETP.LT.OR P0, PT, R8, 0x71, P1 ;  /* 0x000000710800780c */ /* 0x000fda0000f01670 */
[----:B------:R0:W-:Y:S02]  /*af30*/  LDGSTS.E.BYPASS.LTC128B.128 [R7+0x7c00], desc[UR48][R2.64+0x80], !P0 ;  /* 0x07c0008002077fae */ /* 0x0001e4000c101d70 */
[----:B0-----:R-:W-:Y:S01]  /*af40*/  IMAD.WIDE.U32 R2, R4, UR4, RZ ;  /* 0x0000000404027c25 */ /* 0x001fe2000f8e00ff */
[----:B------:R-:W-:-:S03]  /*af50*/  ULDC.64 UR4, c[0x0][0x338] ;  /* 0x0000ce0000047ab9 */ /* 0x000fc60000000a00 */
[----:B------:R-:W-:Y:S02]  /*af60*/  IMAD.IADD R3, R3, 0x1, R23 ;  /* 0x0000000103037824 */ /* 0x000fe400078e0217 */
[----:B------:R-:W-:Y:S02]  /*af70*/  IMAD R5, R24, UR4, RZ ;  /* 0x0000000418057c24 */ /* 0x000fe4000f8e02ff */
[----:B------:R-:W-:-:S04]  /*af80*/  IMAD.WIDE.U32 R2, R0, UR4, R2 ;  /* 0x0000000400027c25 */ /* 0x000fc8000f8e0002 */
[----:B------:R-:W-:Y:S01]  /*af90*/  IMAD R5, R0, UR5, R5 ;  /* 0x0000000500057c24 */ /* 0x000fe2000f8e0205 */
[----:B------:R-:W-:Y:S02]  /*afa0*/  ULDC.64 UR4, c[0x0][0x330] ;  /* 0x0000cc0000047ab9 */ /* 0x000fe40000000a00 */
[----:B------:R-:W-:Y:S02]  /*afb0*/  IMAD R0, R27, UR4, RZ ;  /* 0x000000041b007c24 */ /* 0x000fe4000f8e02ff */
[----:B------:R-:W-:Y:S02]  /*afc0*/  IMAD.IADD R3, R3, 0x1, R5 ;  /* 0x0000000103037824 */ /* 0x000fe400078e0205 */
[C---:B------:R-:W-:Y:S01]  /*afd0*/  IMAD R5, R19.reuse, UR5, R0 ;  /* 0x0000000513057c24 */ /* 0x040fe2000f8e0200 */
[----:B------:R-:W-:Y:S01]  /*afe0*/  NOP ;  /* 0x0000000000007918 */ /* 0x000fe20000000000 */
[----:B------:R-:W-:Y:S01]  /*aff0*/  IMAD.WIDE.U32 R2, R19, UR4, R2 ;  /* 0x0000000413027c25 */ /* 0x000fe2000f8e0002 */
[----:B------:R-:W-:-:S03]  /*b000*/  ULDC.64 UR4, c[0x0][0x318] ;  /* 0x0000c60000047ab9 */ /* 0x000fc60000000a00 */
[----:B------:R-:W-:Y:S01]  /*b010*/  IMAD.IADD R3, R5, 0x1, R3 ;  /* 0x0000000105037824 */ /* 0x000fe200078e0203 */
[----:B------:R-:W-:-:S04]  /*b020*/  LEA R16, P0, R2, UR4, 0x1 ;  /* 0x0000000402107c11 */ /* 0x000fc8000f8008ff */
[----:B------:R-:W-:Y:S02]  /*b030*/  LEA.HI.X R17, R2, UR5, R3, 0x1, P0 ;  /* 0x0000000502117c11 */ /* 0x000fe400080f0c03 */
[----:B------:R-:W-:-:S13]  /*b040*/  PLOP3.LUT P0, PT, PT, PT, PT, 0x80, 0x0 ;  /* 0x000000000000781c */ /* 0x000fda0003f0f070 */
.L_x_66:
[----:B------:R-:W-:Y:S02]  /*b050*/  PLOP3.LUT P1, PT, P1, P0, PT, 0xa2, 0x0 ;  /* 0x000000000000781c */ /* 0x000fe40000f21472 */
[----:B------:R-:W-:-:S08]  /*b060*/  @P0 R2UR P1, UR4, R6 ;  /* 0x00000000060402ca */ /* 0x000fd00000020000 */
[----:B------:R-:W-:-:S05]  /*b070*/  @P0 PLOP3.LUT P0, PT, P1, PT, PT, 0x80, 0x0 ;  /* 0x000000000000081c */ /* 0x000fca0000f0f070 */
[----:B------:R-:W-:Y:S01]  /*b080*/  @!P1 SYNCS.ARRIVE.TRANS64.RED.A0T1 RZ, [UR4+0x28850], RZ ;  /* 0x028850ffffff99a7 */ /* 0x000fe20008200404 */
[----:B------:R-:W-:Y:S07]  /*b090*/  @!P1 ARRIVES.LDGSTSBAR.64.TRANSCNT [UR4+0x28850] ;  /* 0x02885000ff0099b0 */ /* 0x000fee0008000a84 */
[----:B------:R-:W-:Y:S05]  /*b0a0*/  @P0 BRA.U.ANY `(.L_x_66) ;  /* 0xfffffffd00e80947 */ /* 0x000fea000393ffff */
[----:B------:R-:W-:Y:S01]  /*b0b0*/  NOP ;  /* 0x0000000000007918 */ /* 0x000fe20000000000 */
[----:B------:R-:W-:-:S04]  /*b0c0*/  MOV R0, UR41 ;  /* 0x0000002900007c02 */ /* 0x000fc80008000f00 */
[----:B------:R-:W-:-:S13]  /*b0d0*/  ISETP.NE.AND P2, PT, R0, 0x3, PT ;  /* 0x000000030000780c */ /* 0x000fda0003f45270 */
[----:B------:R-:W-:Y:S05]  /*b0e0*/  @!P2 BRA `(.L_x_67) ;  /* 0x000000000004a947 */ /* 0x000fea0003800000 */
[----:B------:R-:W-:Y:S01]  /*b0f0*/  BPT.TRAP 0x1 ;  /* 0x000000040000795c */ /* 0x000fe20000300000 */
.L_x_67:
[C---:B------:R-:W-:Y:S01]  /*b100*/  ISETP.GT.AND P0, PT, R20.reuse, RZ, PT ;  /* 0x000000ff1400720c */ /* 0x040fe20003f04270 */
[----:B------:R0:W-:Y:S01]  /*b110*/  SYNCS.ARRIVE.TRANS64.A1T0 RZ, [R6+URZ+0x28850], RZ ;  /* 0x028850ff06ff79a7 */ /* 0x0001e2000810003f */
[----:B------:R-:W-:Y:S01]  /*b120*/  IMAD.MOV.U32 R21, RZ, RZ, R25 ;  /* 0x000000ffff157224 */ /* 0x000fe200078e0019 */
[----:B------:R-:W-:Y:S01]  /*b130*/  MOV R26, R20 ;  /* 0x00000014001a7202 */ /* 0x000fe20000000f00 */
[----:B------:R-:W-:Y:S02]  /*b140*/  IMAD.MOV.U32 R10, RZ, RZ, R22 ;  /* 0x000000ffff0a7224 */ /* 0x000fe400078e0016 */
[----:B0-----:R-:W-:-:S07]  /*b150*/  VIADD R6, R20, 0xffffffff ;  /* 0xffffffff14067836 */ /* 0x001fce0000000000 */
[----:B------:R-:W-:Y:S05]  /*b160*/  @P0 BRA `(.L_x_68) ;  /* 0xfffffff000000947 */ /* 0x000fea000383ffff */
[----:B------:R-:W-:Y:S05]  /*b170*/  BSYNC B0 ;  /* 0x0000000000007941 */ /* 0x000fea0003800000 */
.L_x_55:
[----:B0-----:R-:W-:-:S05]  /*b180*/  IMAD.U32 R0, RZ, RZ, UR41 ;  /* 0x00000029ff007e24 */ /* 0x001fca000f8e00ff */
[----:B------:R-:W-:-:S13]  /*b190*/  ISETP.NE.AND P0, PT, R0, 0x3, PT ;  /* 0x000000030000780c */ /* 0x000fda0003f05270 */
[----:B------:R-:W-:Y:S05]  /*b1a0*/  @!P0 BRA `(.L_x_69) ;  /* 0x0000000000048947 */ /* 0x000fea0003800000 */
[----:B------:R-:W-:Y:S01]  /*b1b0*/  BPT.TRAP 0x1 ;  /* 0x000000040000795c */ /* 0x000fe20000300000 */
.L_x_69:
[----:B------:R-:W-:Y:S01]  /*b1c0*/  LEA R4, R22, UR39, 0x3 ;  /* 0x0000002716047c11 */ /* 0x000fe2000f8e18ff */
[----:B------:R-:W-:Y:S01]  /*b1d0*/  IMAD.MOV.U32 R5, RZ, RZ, -0x80 ;  /* 0xffffff80ff057424 */ /* 0x000fe200078e00ff */
[----:B------:R-:W-:Y:S01]  /*b1e0*/  SHF.L.U32 R3, R25, 0x1f, RZ ;  /* 0x0000001f19037819 */ /* 0x000fe200000006ff */
[----:B------:R-:W-:Y:S02]  /*b1f0*/  BSSY B0, `(.L_x_70) ;  /* 0x0000004000007945 */ /* 0x000fe40003800000 */
[----:B------:R-:W-:Y:S01]  /*b200*/  IMAD R20, R20, R5, UR37 ;  /* 0x0000002514147e24 */ /* 0x000fe2000f8e0205 */
[----:B------:R-:W0:Y:S02]  /*b210*/  SYNCS.PHASECHK.TRANS64.TRYWAIT P0, [R4+URZ+0x28860], R3 ;  /* 0x02886003040075a7 */ /* 0x000e24000800017f */
[----:B0-----:R-:W-:Y:S05]  /*b220*/  @!P0 BRA `(.L_x_71) ;  /* 0x0000003400088947 */ /* 0x001fea0003800000 */
.L_x_168:
[----:B------:R-:W-:Y:S05]  /*b230*/  BSYNC B0 ;  /* 0x0000000000007941 */ /* 0x000fea0003800000 */
.L_x_70:
[----:B------:R-:W-:Y:S01]  /*b240*/  UMOV UR4, 0xffffffff ;  /* 0xffffffff00047882 */ /* 0x000fe20000000000 */
[----:B------:R-:W-:Y:S01]  /*b250*/  LOP3.LUT P2, RZ, R18, 0x8, RZ, 0xc0, !PT ;  /* 0x0000000812ff7812 */ /* 0x000fe2000784c0ff */
[----:B------:R-:W-:Y:S01]  /*b260*/  IMAD R7, R22, 0x4000, R28 ;  /* 0x0000400016077824 */ /* 0x000fe200078e021c */
[----:B------:R-:W-:Y:S02]  /*b270*/  LOP3.LUT P1, RZ, R18, 0x4, RZ, 0xc0, !PT ;  /* 0x0000000412ff7812 */ /* 0x000fe4000782c0ff */
[----:B------:R-:W-:Y:S01]  /*b280*/  IADD3 R5, -R35, R20, RZ ;  /* 0x0000001423057210 */ /* 0x000fe20007ffe1ff */
[----:B------:R-:W-:Y:S10]  /*b290*/  BRA.DIV UR4, `(.L_x_72) ;  /* 0x0000003604007947 */ /* 0x000ff4000b800000 */
[----:B------:R-:W1:Y:S01]  /*b2a0*/  SHFL.IDX PT, R14, R16, RZ, 0x181f ;  /* 0x00181fff100e7589 */ /* 0x000e6200000e0000 */
[----:B------:R-:W-:-:S03]  /*b2b0*/  IMAD.SHL.U32 R6, R34, 0x2, RZ ;  /* 0x0000000222067824 */ /* 0x000fc600078e00ff */
[----:B------:R-:W0:Y:S02]  /*b2c0*/  SHFL.IDX PT, R0, R17, RZ, 0x181f ;  /* 0x00181fff11007589 */ /* 0x000e2400000e0000 */
[----:B-1----:R-:W-:Y:S02]  /*b2d0*/  IADD3 R2, P0, R14, R6, RZ ;  /* 0x000000060e027210 */ /* 0x002fe40007f1e0ff */
[----:B------:R-:W1:Y:S03]  /*b2e0*/  SHFL.IDX PT, R14, R16, 0x1, 0x181f ;  /* 0x00381f00100e7f89 */ /* 0x000e6600000e0000 */
[----:B0-----:R-:W-:Y:S01]  /*b2f0*/  IMAD.X R3, RZ, RZ, R0, P0 ;  /* 0x000000ffff037224 */ /* 0x001fe200000e0600 */
[----:B------:R-:W-:Y:S02]  /*b300*/  ISETP.LT.OR P0, PT, R5, 0x1, P2 ;  /* 0x000000010500780c */ /* 0x000fe40001701670 */
[----:B------:R-:W-:-:S02]  /*b310*/  LEA R0, R7, UR39, 0x1 ;  /* 0x0000002707007c11 */ /* 0x000fc4000f8e08ff */
[----:B------:R-:W0:Y:S09]  /*b320*/  SHFL.IDX PT, R7, R17, 0x1, 0x181f ;  /* 0x00381f0011077f89 */ /* 0x000e3200000e0000 */
[----:B------:R-:W-:Y:S01]  /*b330*/  LDGSTS.E.BYPASS.LTC128B.128 [R0+0x400], desc[UR48][R2.64], !P0 ;  /* 0x0040000002007fae */ /* 0x000fe2000c101d70 */
[----:B------:R-:W-:-:S13]  /*b340*/  ISETP.LT.OR P0, PT, R5, 0x1, P1 ;  /* 0x000000010500780c */ /* 0x000fda0000f01670 */
[----:B------:R1:W-:Y:S02]  /*b350*/  LDGSTS.E.BYPASS.LTC128B.128 [R0+0x4400], desc[UR48][R2.64+0x80], !P0 ;  /* 0x0440008002007fae */ /* 0x0003e4000c101d70 */
[----:B-1----:R-:W-:Y:S02]  /*b360*/  IADD3 R2, P0, R14, R6, RZ ;  /* 0x000000060e027210 */ /* 0x002fe40007f1e0ff */
[----:B------:R-:W1:Y:S03]  /*b370*/  SHFL.IDX PT, R14, R16, 0x2, 0x181f ;  /* 0x00581f00100e7f89 */ /* 0x000e6600000e0000 */
[----:B0-----:R-:W-:Y:S01]  /*b380*/  IMAD.X R3, RZ, RZ, R7, P0 ;  /* 0x000000ffff037224 */ /* 0x001fe200000e0607 */
[----:B------:R-:W-:Y:S01]  /*b390*/  ISETP.LT.OR P0, PT, R5, 0x11, P2 ;  /* 0x000000110500780c */ /* 0x000fe20001701670 */
[----:B------:R-:W0:-:S12]  /*b3a0*/  SHFL.IDX PT, R7, R17, 0x2, 0x181f ;  /* 0x00581f0011077f89 */ /* 0x000e1800000e0000 */
[----:B------:R-:W-:Y:S01]  /*b3b0*/  LDGSTS.E.BYPASS.LTC128B.128 [R0+0xc00], desc[UR48][R2.64], !P0 ;  /* 0x00c0000002007fae */ /* 0x000fe2000c101d70 */
[----:B------:R-:W-:-:S13]  /*b3c0*/  ISETP.LT.OR P0, PT, R5, 0x11, P1 ;  /* 0x000000110500780c */ /* 0x000fda0000f01670 */
[----:B------:R1:W-:Y:S02]  /*b3d0*/  LDGSTS.E.BYPASS.LTC128B.128 [R0+0x4c00], desc[UR48][R2.64+0x80], !P0 ;  /* 0x04c0008002007fae */ /* 0x0003e4000c101d70 */
[----:B-1----:R-:W-:Y:S02]  /*b3e0*/  IADD3 R2, P0, R14, R6, RZ ;  /* 0x000000060e027210 */ /* 0x002fe40007f1e0ff */
[----:B------:R-:W1:Y:S02]  /*b3f0*/  SHFL.IDX PT, R14, R16, 0x3, 0x181f ;  /* 0x00781f00100e7f89 */ /* 0x000e6400000e0000 */
[----:B0-----:R-:W-:Y:S02]  /*b400*/  IADD3.X R3, RZ, R7, RZ, P0, !PT ;  /* 0x00000007ff037210 */ /* 0x001fe400007fe4ff */
[----:B------:R-:W-:Y:S01]  /*b410*/  ISETP.LT.OR P0, PT, R5, 0x21, P2 ;  /* 0x000000210500780c */ /* 0x000fe20001701670 */
[----:B------:R-:W0:-:S12]  /*b420*/  SHFL.IDX PT, R7, R17, 0x3, 0x181f ;  /* 0x00781f0011077f89 */ /* 0x000e1800000e0000 */
        /* <DEDUP_REMOVED lines=28> */
[----:B------:R1:W2:Y:S02]  /*b5f0*/  SHFL.IDX PT, R14, R16, 0x7, 0x181f ;  /* 0x00f81f00100e7f89 */ /* 0x0002a400000e0000 */
[----:B0-----:R-:W-:Y:S02]  /*b600*/  IADD3.X R3, RZ, R7, RZ, P0, !PT ;  /* 0x00000007ff037210 */ /* 0x001fe400007fe4ff */
[----:B------:R-:W-:Y:S01]  /*b610*/  ISETP.LT.OR P0, PT, R5, 0x61, P2 ;  /* 0x000000610500780c */ /* 0x000fe20001701670 */
[----:B------:R1:W3:-:S12]  /*b620*/  SHFL.IDX PT, R7, R17, 0x7, 0x181f ;  /* 0x00f81f0011077f89 */ /* 0x0002d800000e0000 */
[----:B------:R1:W-:Y:S01]  /*b630*/  LDGSTS.E.BYPASS.LTC128B.128 [R0+0x3400], desc[UR48][R2.64], !P0 ;  /* 0x0340000002007fae */ /* 0x0003e2000c101d70 */
[----:B------:R-:W-:-:S13]  /*b640*/  ISETP.LT.OR P0, PT, R5, 0x61, P1 ;  /* 0x000000610500780c */ /* 0x000fda0000f01670 */
[----:B--23--:R1:W-:Y:S02]  /*b650*/  LDGSTS.E.BYPASS.LTC128B.128 [R0+0x7400], desc[UR48][R2.64+0x80], !P0 ;  /* 0x0740008002007fae */ /* 0x00c3e4000c101d70 */
.L_x_186:
[----:B01----:R-:W-:-:S05]  /*b660*/  IADD3 R2, P0, R14, R6, RZ ;  /* 0x000000060e027210 */ /* 0x003fca0007f1e0ff */
[----:B------:R-:W-:Y:S01]  /*b670*/  IMAD.X R3, RZ, RZ, R7, P0 ;  /* 0x000000ffff037224 */ /* 0x000fe200000e0607 */
[----:B------:R-:W-:-:S13]  /*b680*/  ISETP.LT.OR P0, PT, R5, 0x71, P2 ;  /* 0x000000710500780c */ /* 0x000fda0001701670 */
[----:B------:R-:W-:Y:S01]  /*b690*/  @!PT LDS RZ, [RZ] ;  /* 0x00000000fffff984 */ /* 0x000fe20000000800 */
[----:B------:R-:W-:Y:S01]  /*b6a0*/  @!PT LDS RZ, [RZ] ;  /* 0x00000000fffff984 */ /* 0x000fe20000000800 */
[----:B------:R-:W-:Y:S01]  /*b6b0*/  @!PT LDS RZ, [RZ] ;  /* 0x00000000fffff984 */ /* 0x000fe20000000800 */
[----:B------:R0:W-:Y:S01]  /*b6c0*/  LDGSTS.E.BYPASS.LTC128B.128 [R0+0x3c00], desc[UR48][R2.64], !P0 ;  /* 0x03c0000002007fae */ /* 0x0001e2000c101d70 */
[----:B------:R-:W-:-:S13]  /*b6d0*/  ISETP.LT.OR P0, PT, R5, 0x71, P1 ;  /* 0x000000710500780c */ /* 0x000fda0000f01670 */
[----:B------:R0:W-:Y:S01]  /*b6e0*/  LDGSTS.E.BYPASS.LTC128B.128 [R0+0x7c00], desc[UR48][R2.64+0x80], !P0 ;  /* 0x07c0008002007fae */ /* 0x0001e2000c101d70 */
[----:B------:R-:W-:Y:S01]  /*b6f0*/  PLOP3.LUT P0, PT, PT, PT, PT, 0x80, 0x0 ;  /* 0x000000000000781c */ /* 0x000fe20003f0f070 */
[----:B------:R-:W-:-:S12]  /*b700*/  NOP ;  /* 0x0000000000007918 */ /* 0x000fd80000000000 */
.L_x_73:
        /* <DEDUP_REMOVED lines=11> */
.L_x_74:
[----:B------:R-:W-:Y:S01]  /*b7c0*/  VIADD R22, R22, 0x1 ;  /* 0x0000000116167836 */ /* 0x000fe20000000000 */
[----:B------:R-:W-:Y:S01]  /*b7d0*/  IADD3 R33, R33, UR43, RZ ;  /* 0x0000002b21217c10 */ /* 0x000fe2000fffe0ff */
[----:B------:R-:W-:Y:S01]  /*b7e0*/  ULDC UR4, c[0x0][0xc34] ;  /* 0x00030d0000047ab9 */ /* 0x000fe20000000800 */
[----:B------:R0:W-:Y:S01]  /*b7f0*/  SYNCS.ARRIVE.TRANS64.A1T0 RZ, [R4+URZ+0x28850], RZ ;  /* 0x028850ff04ff79a7 */ /* 0x0001e2000810003f */
[----:B------:R-:W-:Y:S01]  /*b800*/  VIADD R37, R37, 0x1 ;  /* 0x0000000125257836 */ /* 0x000fe20000000000 */
[----:B------:R-:W-:-:S04]  /*b810*/  ISETP.NE.AND P0, PT, R22, 0x2, PT ;  /* 0x000000021600780c */ /* 0x000fc80003f05270 */
[----:B------:R-:W-:Y:S02]  /*b820*/  SEL R22, R22, RZ, P0 ;  /* 0x000000ff16167207 */ /* 0x000fe40000000000 */
[----:B------:R-:W-:Y:S02]  /*b830*/  SEL R0, RZ, 0x1, P0 ;  /* 0x00000001ff007807 */ /* 0x000fe40000000000 */
[----:B------:R-:W-:Y:S02]  /*b840*/  ISETP.GE.AND P0, PT, R33, UR4, PT ;  /* 0x0000000421007c0c */ /* 0x000fe4000bf06270 */
[----:B------:R-:W-:-:S11]  /*b850*/  LOP3.LUT R25, R25, R0, RZ, 0x3c, !PT ;  /* 0x0000000019197212 */ /* 0x000fd600078e3cff */
[----:B0-----:R-:W-:Y:S05]  /*b860*/  @!P0 BRA `(.L_x_75) ;  /* 0xffffffcc00788947 */ /* 0x001fea000383ffff */
[----:B------:R-:W-:-:S07]  /*b870*/  LOP3.LUT R37, R37, 0x1, RZ, 0xc, !PT ;  /* 0x0000000125257812 */ /* 0x000fce00078e0cff */
.L_x_40:
[----:B------:R-:W0:Y:S01]  /*b880*/  S2R R3, SR_CgaCtaId ;  /* 0x0000000000037919 */ /* 0x000e220000008800 */
[----:B------:R-:W-:Y:S01]  /*b890*/  MOV R0, 0x400 ;  /* 0x0000040000007802 */ /* 0x000fe20000000f00 */
[----:B------:R-:W-:Y:S01]  /*b8a0*/  BSSY B0, `(.L_x_76) ;  /* 0x0000005000007945 */ /* 0x000fe20003800000 */
[----:B------:R-:W-:Y:S02]  /*b8b0*/  SHF.L.U32 R37, R37, 0x1f, RZ ;  /* 0x0000001f25257819 */ /* 0x000fe400000006ff */
[----:B0-----:R-:W-:-:S04]  /*b8c0*/  LEA R5, R3, R0, 0x18 ;  /* 0x0000000003057211 */ /* 0x001fc800078ec0ff */
[----:B------:R-:W0:Y:S02]  /*b8d0*/  SYNCS.PHASECHK.TRANS64.TRYWAIT P0, [R5+URZ+0x28820], R37 ;  /* 0x02882025050075a7 */ /* 0x000e24000800017f */
[----:B0-----:R-:W-:Y:S05]  /*b8e0*/  @!P0 BRA `(.L_x_77) ;  /* 0x0000003800248947 */ /* 0x001fea0003800000 */
.L_x_187:
[----:B------:R-:W-:Y:S05]  /*b8f0*/  BSYNC B0 ;  /* 0x0000000000007941 */ /* 0x000fea0003800000 */
.L_x_76:
[----:B------:R-:W-:-:S03]  /*b900*/  UMOV UR4, 0xffffffff ;  /* 0xffffffff00047882 */ /* 0x000fc60000000000 */
[----:B------:R-:W-:Y:S05]  /*b910*/  BRA.DIV UR4, `(.L_x_78) ;  /* 0x0000003a042c7947 */ /* 0x000fea000b800000 */
[----:B------:R-:W1:Y:S02]  /*b920*/  S2R R0, SR_TID.X ;  /* 0x0000000000007919 */ /* 0x000e640000002100 */
[----:B-1----:R-:W-:-:S04]  /*b930*/  SHF.R.U32.HI R0, RZ, 0x5, R0 ;  /* 0x00000005ff007819 */ /* 0x002fc80000011600 */
[----:B------:R-:W-:-:S05]  /*b940*/  LOP3.LUT R0, R0, 0x3, RZ, 0xc0, !PT ;  /* 0x0000000300007812 */ /* 0x000fca00078ec0ff */
[----:B------:R1:W2:Y:S02]  /*b950*/  SHFL.IDX PT, R14, R0, RZ, 0x1f ;  /* 0x00001fff000e7589 */ /* 0x0002a400000e0000 */
.L_x_190:
[----:B--2---:R-:W-:Y:S01]  /*b960*/  ISETP.NE.AND P0, PT, R14, RZ, PT ;  /* 0x000000ff0e00720c */ /* 0x004fe20003f05270 */
[----:B------:R-:W-:-:S12]  /*b970*/  BSSY B0, `(.L_x_79) ;  /* 0x0000024000007945 */ /* 0x000fd80003800000 */
[----:B------:R-:W-:Y:S05]  /*b980*/  @P0 BRA `(.L_x_80) ;  /* 0x0000000000880947 */ /* 0x000fea0003800000 */
[----:B------:R-:W-:-:S03]  /*b990*/  UMOV UR4, 0xffffffff ;  /* 0xffffffff00047882 */ /* 0x000fc60000000000 */
[----:B------:R-:W-:Y:S05]  /*b9a0*/  BRA.DIV UR4, `(.L_x_81) ;  /* 0x0000003a043c7947 */ /* 0x000fea000b800000 */
[----:B------:R-:W-:-:S13]  /*b9b0*/  ELECT P6, URZ, PT ;  /* 0x00000000003f782f */ /* 0x000fda00038c0000 */
.L_x_193:
[----:B------:R-:W-:Y:S05]  /*b9c0*/  @!P6 BRA `(.L_x_80) ;  /* 0x000000000078e947 */ /* 0x000fea0003800000 */
[----:B------:R-:W-:-:S06]  /*b9d0*/  ULOP3.LUT UR4, UR36, 0x2, URZ, 0xfc, !UPT ;  /* 0x0000000224047892 */ /* 0x000fcc000f8efc3f */
[----:B-1----:R-:W-:-:S05]  /*b9e0*/  IMAD.U32 R0, RZ, RZ, UR4 ;  /* 0x00000004ff007e24 */ /* 0x002fca000f8e00ff */
[----:B------:R-:W-:-:S13]  /*b9f0*/  ISETP.NE.AND P0, PT, R0, 0x3, PT ;  /* 0x000000030000780c */ /* 0x000fda0003f05270 */
[----:B------:R-:W-:Y:S05]  /*ba00*/  @!P0 BRA `(.L_x_82) ;  /* 0x0000000000048947 */ /* 0x000fea0003800000 */
[----:B------:R-:W-:Y:S01]  /*ba10*/  BPT.TRAP 0x1 ;  /* 0x000000040000795c */ /* 0x000fe20000300000 */
.L_x_82:
[C---:B------:R-:W-:Y:S01]  /*ba20*/  LEA R3, R22.reuse, R5, 0x3 ;  /* 0x0000000516037211 */ /* 0x040fe200078e18ff */
[----:B------:R-:W-:Y:S01]  /*ba30*/  VIADD R22, R22, 0x1 ;  /* 0x0000000116167836 */ /* 0x000fe20000000000 */
[----:B------:R-:W-:-:S04]  /*ba40*/  SHF.L.U32 R2, R25, 0x1f, RZ ;  /* 0x0000001f19027819 */ /* 0x000fc800000006ff */
[----:B------:R-:W1:Y:S01]  /*ba50*/  SYNCS.PHASECHK.TRANS64.TRYWAIT P1, [R3+URZ+0x28840], R2 ;  /* 0x02884002030075a7 */ /* 0x000e62000802017f */
[----:B------:R-:W-:-:S04]  /*ba60*/  ISETP.NE.AND P2, PT, R22, 0x2, PT ;  /* 0x000000021600780c */ /* 0x000fc80003f45270 */
[----:B------:R-:W-:Y:S01]  /*ba70*/  SEL R0, RZ, 0x1, P2 ;  /* 0x00000001ff007807 */ /* 0x000fe20001000000 */
[----:B-1----:R-:W-:Y:S08]  /*ba80*/  @!P1 BRA `(.L_x_83) ;  /* 0x0000003800249947 */ /* 0x002ff00003800000 */
.L_x_194:
[----:B------:R-:W-:Y:S02]  /*ba90*/  SEL R22, R22, RZ, P2 ;  /* 0x000000ff16167207 */ /* 0x000fe40001000000 */
[----:B------:R-:W-:Y:S01]  /*baa0*/  LOP3.LUT R0, R25, R0, RZ, 0x3c, !PT ;  /* 0x0000000019007212 */ /* 0x000fe200078e3cff */
[----:B------:R-:W-:Y:S06]  /*bab0*/  @!P0 BRA `(.L_x_84) ;  /* 0x0000000000048947 */ /* 0x000fec0003800000 */
[----:B------:R-:W-:Y:S01]  /*bac0*/  BPT.TRAP 0x1 ;  /* 0x000000040000795c */ /* 0x000fe20000300000 */
.L_x_84:
[----:B0-----:R-:W-:Y:S01]  /*bad0*/  IMAD R5, R22, 0x8, R5 ;  /* 0x0000000816057824 */ /* 0x001fe200078e0205 */
[----:B------:R-:W-:-:S04]  /*bae0*/  SHF.L.U32 R0, R0, 0x1f, RZ ;  /* 0x0000001f00007819 */ /* 0x000fc800000006ff */
[----:B------:R-:W0:Y:S02]  /*baf0*/  SYNCS.PHASECHK.TRANS64.TRYWAIT P1, [R5+URZ+0x28840], R0 ;  /* 0x02884000050075a7 */ /* 0x000e24000802017f */
[----:B0-----:R-:W-:Y:S05]  /*bb00*/  @!P1 BRA `(.L_x_85) ;  /* 0x0000003800189947 */ /* 0x001fea0003800000 */
.L_x_195:
[----:B------:R-:W-:Y:S05]  /*bb10*/  @!P0 BRA `(.L_x_86) ;  /* 0x0000000000048947 */ /* 0x000fea0003800000 */
[----:B------:R-:W-:Y:S01]  /*bb20*/  BPT.TRAP 0x1 ;  /* 0x000000040000795c */ /* 0x000fe20000300000 */
.L_x_86:
[----:B------:R-:W2:Y:S02]  /*bb30*/  SYNCS.PHASECHK.TRANS64.TRYWAIT P1, [R3+URZ+0x28860], R2 ;  /* 0x02886002030075a7 */ /* 0x000ea4000802017f */
[----:B--2---:R-:W-:Y:S05]  /*bb40*/  @!P1 BRA `(.L_x_87) ;  /* 0x00000038001c9947 */ /* 0x004fea0003800000 */
.L_x_196:
[----:B------:R-:W-:Y:S05]  /*bb50*/  @!P0 BRA `(.L_x_88) ;  /* 0x0000000000048947 */ /* 0x000fea0003800000 */
[----:B------:R-:W-:Y:S01]  /*bb60*/  BPT.TRAP 0x1 ;  /* 0x000000040000795c */ /* 0x000fe20000300000 */
.L_x_88:
[----:B---3--:R3:W4:Y:S02]  /*bb70*/  SYNCS.PHASECHK.TRANS64.TRYWAIT P0, [R5+URZ+0x28860], R0 ;  /* 0x02886000050075a7 */ /* 0x008724000800017f */
[----:B----4-:R-:W-:Y:S05]  /*bb80*/  @!P0 NANOSLEEP.SYNCS 0x989680 ;  /* 0x009896800000895d */ /* 0x010fea0003900000 */
[----:B------:R-:W4:Y:S02]  /*bb90*/  @!P0 SYNCS.PHASECHK.TRANS64 P0, [R5+URZ+0x28860], R0 ;  /* 0x02886000050085a7 */ /* 0x000f24000800007f */
[----:B----4-:R-:W-:Y:S05]  /*bba0*/  @!P0 BRA `(.L_x_88) ;  /* 0xfffffffc00f08947 */ /* 0x010fea000383ffff */
.L_x_80:
[----:B------:R-:W-:Y:S05]  /*bbb0*/  BSYNC B0 ;  /* 0x0000000000007941 */ /* 0x000fea0003800000 */
.L_x_79:
[----:B------:R-:W-:Y:S05]  /*bbc0*/  EXIT ;  /* 0x000000000000794d */ /* 0x000fea0003800000 */
.L_x_8:
[----:B0-----:R-:W-:-:S04]  /*bbd0*/  MOV R3, UR39 ;  /* 0x0000002700037c02 */ /* 0x001fc80008000f00 */
[----:B------:R0:W1:Y:S03]  /*bbe0*/  SYNCS.PHASECHK.TRANS64.TRYWAIT P1, [R3+URZ+0x28800], R0 ;  /* 0x02880000030075a7 */ /* 0x000066000802017f */
[----:B-1----:R-:W-:Y:S05]  /*bbf0*/  @!P1 NANOSLEEP.SYNCS 0x989680 ;  /* 0x009896800000995d */ /* 0x002fea0003900000 */
[----:B------:R-:W1:Y:S02]  /*bc00*/  @!P1 SYNCS.PHASECHK.TRANS64 P1, [R3+URZ+0x28800], R0 ;  /* 0x02880000030095a7 */ /* 0x000e64000802007f */
[----:B-1----:R-:W-:Y:S05]  /*bc10*/  @!P1 BRA `(.L_x_8) ;  /* 0xfffffffc00ec9947 */ /* 0x002fea000383ffff */
[----:B------:R-:W-:Y:S05]  /*bc20*/  BRA `(.L_x_89) ;  /* 0xffffff5400187947 */ /* 0x000fea000383ffff */
.L_x_12:
[----:B-1----:R1:W2:Y:S02]  /*bc30*/  SYNCS.PHASECHK.TRANS64.TRYWAIT P1, [R0+URZ+0x28830], R3 ;  /* 0x02883003000075a7 */ /* 0x0022a4000802017f */
[----:B--2---:R-:W-:Y:S05]  /*bc40*/  @!P1 NANOSLEEP.SYNCS 0x989680 ;  /* 0x009896800000995d */ /* 0x004fea0003900000 */
[----:B------:R-:W2:Y:S02]  /*bc50*/  @!P1 SYNCS.PHASECHK.TRANS64 P1, [R0+URZ+0x28830], R3 ;  /* 0x02883003000095a7 */ /* 0x000ea4000802007f */
[----:B--2---:R-:W-:Y:S05]  /*bc60*/  @!P1 BRA `(.L_x_12) ;  /* 0xfffffffc00f09947 */ /* 0x004fea000383ffff */
[----:B------:R-:W-:Y:S05]  /*bc70*/  BRA `(.L_x_11) ;  /* 0xffffff5400387947 */ /* 0x000fea000383ffff */
.L_x_18:
[----:B-1----:R-:W-:-:S04]  /*bc80*/  IMAD.U32 R7, RZ, RZ, UR6 ;  /* 0x00000006ff077e24 */ /* 0x002fc8000f8e00ff */
[----:B------:R1:W2:Y:S03]  /*bc90*/  SYNCS.PHASECHK.TRANS64.TRYWAIT P1, [R7+URZ+0x28830], R6 ;  /* 0x02883006070075a7 */ /* 0x0002a6000802017f */
[----:B--2---:R-:W-:Y:S05]  /*bca0*/  @!P1 NANOSLEEP.SYNCS 0x989680 ;  /* 0x009896800000995d */ /* 0x004fea0003900000 */
[----:B------:R-:W2:Y:S02]  /*bcb0*/  @!P1 SYNCS.PHASECHK.TRANS64 P1, [R7+URZ+0x28830], R6 ;  /* 0x02883006070095a7 */ /* 0x000ea4000802007f */
[----:B--2---:R-:W-:Y:S05]  /*bcc0*/  @!P1 BRA `(.L_x_18) ;  /* 0xfffffffc00ec9947 */ /* 0x004fea000383ffff */
[----:B------:R-:W-:Y:S05]  /*bcd0*/  BRA `(.L_x_15) ;  /* 0xffffff8000607947 */ /* 0x000fea000383ffff */
.L_x_22:
[----:B-1----:R-:W-:-:S04]  /*bce0*/  IMAD.U32 R7, RZ, RZ, UR6 ;  /* 0x00000006ff077e24 */ /* 0x002fc8000f8e00ff */
[----:B------:R1:W2:Y:S03]  /*bcf0*/  SYNCS.PHASECHK.TRANS64.TRYWAIT P1, [R7+URZ+0x28850], R6 ;  /* 0x02885006070075a7 */ /* 0x0002a6000802017f */
[----:B--2---:R-:W-:Y:S05]  /*bd00*/  @!P1 NANOSLEEP.SYNCS 0x989680 ;  /* 0x009896800000995d */ /* 0x004fea0003900000 */
[----:B------:R-:W2:Y:S02]  /*bd10*/  @!P1 SYNCS.PHASECHK.TRANS64 P1, [R7+URZ+0x28850], R6 ;  /* 0x02885006070095a7 */ /* 0x000ea4000802007f */
[----:B--2---:R-:W-:Y:S05]  /*bd20*/  @!P1 BRA `(.L_x_22) ;  /* 0xfffffffc00ec9947 */ /* 0x004fea000383ffff */
[----:B------:R-:W-:Y:S05]  /*bd30*/  BRA `(.L_x_19) ;  /* 0xffffff84002c7947 */ /* 0x000fea000383ffff */
.L_x_29:
[----:B-1----:R-:W-:-:S04]  /*bd40*/  MOV R5, UR10 ;  /* 0x0000000a00057c02 */ /* 0x002fc80008000f00 */
[----:B------:R1:W2:Y:S03]  /*bd50*/  SYNCS.PHASECHK.TRANS64.TRYWAIT P1, [R5+URZ+0x28850], R4 ;  /* 0x02885004050075a7 */ /* 0x0002a6000802017f */
[----:B--2---:R-:W-:Y:S05]  /*bd60*/  @!P1 NANOSLEEP.SYNCS 0x989680 ;  /* 0x009896800000995d */ /* 0x004fea0003900000 */
[----:B------:R-:W2:Y:S02]  /*bd70*/  @!P1 SYNCS.PHASECHK.TRANS64 P1, [R5+URZ+0x28850], R4 ;  /* 0x02885004050095a7 */ /* 0x000ea4000802007f */
[----:B--2---:R-:W-:Y:S05]  /*bd80*/  @!P1 BRA `(.L_x_29) ;  /* 0xfffffffc00ec9947 */ /* 0x004fea000383ffff */
[----:B------:R-:W-:Y:S05]  /*bd90*/  BRA `(.L_x_28) ;  /* 0xffffffa800147947 */ /* 0x000fea000383ffff */
.L_x_44:
[----:B------:R-:W0:Y:S01]  /*bda0*/  S2R R16, SR_TID.X ;  /* 0x0000000000107919 */ /* 0x000e220000002100 */
[----:B------:R-:W-:Y:S01]  /*bdb0*/  BSSY B0, `(.L_x_90) ;  /* 0x000000a000007945 */ /* 0x000fe20003800000 */
[----:B------:R-:W-:Y:S01]  /*bdc0*/  IMAD.MOV.U32 R12, RZ, RZ, RZ ;  /* 0x000000ffff0c7224 */ /* 0x000fe200078e00ff */
[----:B------:R-:W-:Y:S01]  /*bdd0*/  MOV R11, 0x1f ;  /* 0x0000001f000b7802 */ /* 0x000fe20000000f00 */
[----:B------:R-:W-:Y:S01]  /*bde0*/  IMAD.MOV.U32 R15, RZ, RZ, -0x1 ;  /* 0xffffffffff0f7424 */ /* 0x000fe200078e00ff */
[----:B0-----:R-:W-:-:S04]  /*bdf0*/  SHF.R.U32.HI R16, RZ, 0x5, R16 ;  /* 0x00000005ff107819 */ /* 0x001fc80000011610 */
[----:B------:R-:W-:-:S05]  /*be00*/  LOP3.LUT R16, R16, 0x3, RZ, 0xc0, !PT ;  /* 0x0000000310107812 */ /* 0x000fca00078ec0ff */
[----:B------:R-:W-:-:S07]  /*be10*/  IMAD.MOV.U32 R13, RZ, RZ, R16 ;  /* 0x000000ffff0d7224 */ /* 0x000fce00078e0010 */
[----:B-----5:R-:W-:Y:S05]  /*be20*/  WARPSYNC.COLLECTIVE R15, `(.L_x_91) ;  /* 0x000000000f087348 */ /* 0x020fea0003c00000 */
[----:B------:R0:W1:Y:S02]  /*be30*/  SHFL.IDX P6, R14, R13, R12, R11 ;  /* 0x0000000c0d0e7389 */ /* 0x00006400000c000b */
[----:B01---5:R-:W-:Y:S01]  /*be40*/  ENDCOLLECTIVE ;  /* 0x000000000000791b */ /* 0x023fe20003800000 */
.L_x_91:
[----:B------:R-:W-:Y:S05]  /*be50*/  BSYNC B0 ;  /* 0x0000000000007941 */ /* 0x000fea0003800000 */
.L_x_90:
[----:B------:R-:W-:Y:S05]  /*be60*/  BRA `(.L_x_92) ;  /* 0xffffffcc00c47947 */ /* 0x000fea000383ffff */
.L_x_47:
[----:B0-----:R0:W1:Y:S02]  /*be70*/  SYNCS.PHASECHK.TRANS64.TRYWAIT P0, [R0+URZ+0x28840], R3 ;  /* 0x02884003000075a7 */ /* 0x001064000800017f */
[----:B-1----:R-:W-:Y:S05]  /*be80*/  @!P0 NANOSLEEP.SYNCS 0x989680 ;  /* 0x009896800000895d */ /* 0x002fea0003900000 */
[----:B------:R-:W1:Y:S02]  /*be90*/  @!P0 SYNCS.PHASECHK.TRANS64 P0, [R0+URZ+0x28840], R3 ;  /* 0x02884003000085a7 */ /* 0x000e64000800007f */
[----:B-1----:R-:W-:Y:S05]  /*bea0*/  @!P0 BRA `(.L_x_47) ;  /* 0xfffffffc00f08947 */ /* 0x002fea000383ffff */
[----:B------:R-:W-:Y:S05]  /*beb0*/  BRA `(.L_x_93) ;  /* 0xffffffd0002c7947 */ /* 0x000fea000383ffff */
.L_x_48:
[----:B------:R-:W-:Y:S01]  /*bec0*/  BSSY B0, `(.L_x_94) ;  /* 0x0000008000007945 */ /* 0x000fe20003800000 */
[----:B------:R-:W-:Y:S01]  /*bed0*/  IMAD.MOV.U32 R13, RZ, RZ, R6 ;  /* 0x000000ffff0d7224 */ /* 0x000fe200078e0006 */
[----:B------:R-:W-:Y:S01]  /*bee0*/  MOV R12, RZ ;  /* 0x000000ff000c7202 */ /* 0x000fe20000000f00 */
[----:B------:R-:W-:Y:S02]  /*bef0*/  IMAD.MOV.U32 R11, RZ, RZ, 0x181f ;  /* 0x0000181fff0b7424 */ /* 0x000fe400078e00ff */
[----:B------:R-:W-:-:S07]  /*bf00*/  IMAD.MOV.U32 R15, RZ, RZ, -0x1 ;  /* 0xffffffffff0f7424 */ /* 0x000fce00078e00ff */
[----:B------:R-:W-:Y:S05]  /*bf10*/  WARPSYNC.COLLECTIVE R15, `(.L_x_95) ;  /* 0x000000000f087348 */ /* 0x000fea0003c00000 */
[----:B------:R0:W1:Y:S02]  /*bf20*/  SHFL.IDX P6, R14, R13, R12, R11 ;  /* 0x0000000c0d0e7389 */ /* 0x00006400000c000b */
[----:B01----:R-:W-:Y:S01]  /*bf30*/  ENDCOLLECTIVE ;  /* 0x000000000000791b */ /* 0x003fe20003800000 */
.L_x_95:
[----:B------:R-:W-:Y:S05]  /*bf40*/  BSYNC B0 ;  /* 0x0000000000007941 */ /* 0x000fea0003800000 */
.L_x_94:
[----:B------:R-:W-:Y:S01]  /*bf50*/  IMAD.MOV.U32 R13, RZ, RZ, R4 ;  /* 0x000000ffff0d7224 */ /* 0x000fe200078e0004 */
[----:B------:R-:W-:Y:S01]  /*bf60*/  MOV R11, 0x181f ;  /* 0x0000181f000b7802 */ /* 0x000fe20000000f00 */
[----:B------:R-:W-:Y:S01]  /*bf70*/  IMAD.MOV.U32 R12, RZ, RZ, RZ ;  /* 0x000000ffff0c7224 */ /* 0x000fe200078e00ff */
[----:B------:R-:W-:Y:S01]  /*bf80*/  MOV R2, R14 ;  /* 0x0000000e00027202 */ /* 0x000fe20000000f00 */
[----:B------:R-:W-:Y:S01]  /*bf90*/  IMAD.MOV.U32 R15, RZ, RZ, -0x1 ;  /* 0xffffffffff0f7424 */ /* 0x000fe200078e00ff */
[----:B------:R-:W-:-:S13]  /*bfa0*/  ISETP.GE.AND P0, PT, R30, 0x1, PT ;  /* 0x000000011e00780c */ /* 0x000fda0003f06270 */
[----:B------:R-:W-:Y:S05]  /*bfb0*/  WARPSYNC.COLLECTIVE R15, `(.L_x_96) ;  /* 0x000000000f087348 */ /* 0x000fea0003c00000 */
[----:B------:R0:W1:Y:S02]  /*bfc0*/  SHFL.IDX P6, R14, R13, R12, R11 ;  /* 0x0000000c0d0e7389 */ /* 0x00006400000c000b */
[----:B01----:R-:W-:Y:S01]  /*bfd0*/  ENDCOLLECTIVE ;  /* 0x000000000000791b */ /* 0x003fe20003800000 */
.L_x_96:
[----:B------:R-:W-:Y:S01]  /*bfe0*/  @P0 LEA R7, R5, UR39, 0x1 ;  /* 0x0000002705070c11 */ /* 0x000fe2000f8e08ff */
[----:B------:R-:W-:Y:S02]  /*bff0*/  IMAD.MOV.U32 R13, RZ, RZ, R6 ;  /* 0x000000ffff0d7224 */ /* 0x000fe400078e0006 */
[----:B------:R-:W-:Y:S01]  /*c000*/  IMAD.MOV.U32 R12, RZ, RZ, 0x1 ;  /* 0x00000001ff0c7424 */ /* 0x000fe200078e00ff */
[----:B------:R-:W-:-:S05]  /*c010*/  @P0 LEA R14, P1, R34, R14, 0x1 ;  /* 0x0000000e220e0211 */ /* 0x000fca00078208ff */
[----:B------:R-:W-:Y:S01]  /*c020*/  @P0 IMAD.X R3, RZ, RZ, R2, P1 ;  /* 0x000000ffff030224 */ /* 0x000fe200008e0602 */
[----:B------:R-:W-:-:S07]  /*c030*/  @P0 MOV R2, R14 ;  /* 0x0000000e00020202 */ /* 0x000fce0000000f00 */
[----:B------:R-:W-:Y:S05]  /*c040*/  WARPSYNC.COLLECTIVE R15, `(.L_x_97) ;  /* 0x000000000f087348 */ /* 0x000fea0003c00000 */
[----:B------:R0:W1:Y:S02]  /*c050*/  SHFL.IDX P6, R14, R13, R12, R11 ;  /* 0x0000000c0d0e7389 */ /* 0x00006400000c000b */
[----:B01----:R-:W-:Y:S01]  /*c060*/  ENDCOLLECTIVE ;  /* 0x000000000000791b */ /* 0x003fe20003800000 */
.L_x_97:
[----:B------:R-:W-:Y:S01]  /*c070*/  @!PT LDS RZ, [RZ] ;  /* 0x00000000fffff984 */ /* 0x000fe20000000800 */
[----:B------:R-:W-:Y:S01]  /*c080*/  @!PT LDS RZ, [RZ] ;  /* 0x00000000fffff984 */ /* 0x000fe20000000800 */
[----:B------:R-:W-:Y:S01]  /*c090*/  @!PT LDS RZ, [RZ] ;  /* 0x00000000fffff984 */ /* 0x000fe20000000800 */
[----:B------:R0:W-:Y:S04]  /*c0a0*/  @P0 LDGSTS.E.BYPASS.LTC128B.128 [R7+0x18400], desc[UR48][R2.64], !P3 ;  /* 0x1840000002070fae */ /* 0x0001e8000d901d70 */
[----:B------:R0:W-:Y:S01]  /*c0b0*/  @P0 LDGSTS.E.BYPASS.LTC128B.128 [R7+0x1c400], desc[UR48][R2.64+0x80], !P2 ;  /* 0x1c40008002070fae */ /* 0x0001e2000d101d70 */
[----:B------:R-:W-:Y:S01]  /*c0c0*/  ISETP.GE.AND P0, PT, R30, 0x11, PT ;  /* 0x000000111e00780c */ /* 0x000fe20003f06270 */
[----:B------:R-:W-:-:S12]  /*c0d0*/  IMAD.MOV.U32 R13, RZ, RZ, R4 ;  /* 0x000000ffff0d7224 */ /* 0x000fd800078e0004 */
[----:B------:R-:W-:Y:S02]  /*c0e0*/  @P0 LEA R21, R5, UR39, 0x1 ;  /* 0x0000002705150c11 */ /* 0x000fe4000f8e08ff */
[----:B0-----:R-:W-:-:S07]  /*c0f0*/  MOV R8, R14 ;  /* 0x0000000e00087202 */ /* 0x001fce0000000f00 */
[----:B------:R-:W-:Y:S05]  /*c100*/  WARPSYNC.COLLECTIVE R15, `(.L_x_98) ;  /* 0x000000000f087348 */ /* 0x000fea0003c00000 */
[----:B------:R0:W1:Y:S02]  /*c110*/  SHFL.IDX P6, R14, R13, R12, R11 ;  /* 0x0000000c0d0e7389 */ /* 0x00006400000c000b */
[----:B01----:R-:W-:Y:S01]  /*c120*/  ENDCOLLECTIVE ;  /* 0x000000000000791b */ /* 0x003fe20003800000 */
.L_x_98:
[----:B------:R-:W-:Y:S01]  /*c130*/  IMAD.MOV.U32 R13, RZ, RZ, R6 ;  /* 0x000000ffff0d7224 */ /* 0x000fe200078e0006 */
[----:B------:R-:W-:Y:S02]  /*c140*/  MOV R12, 0x2 ;  /* 0x00000002000c7802 */ /* 0x000fe40000000f00 */
[----:B------:R-:W-:-:S04]  /*c150*/  @P0 LEA R14, P1, R34, R14, 0x1 ;  /* 0x0000000e220e0211 */ /* 0x000fc800078208ff */
[----:B------:R-:W-:Y:S01]  /*c160*/  @P0 MOV R2, R14 ;  /* 0x0000000e00020202 */ /* 0x000fe20000000f00 */
[----:B------:R-:W-:-:S08]  /*c170*/  @P0 IMAD.X R9, RZ, RZ, R8, P1 ;  /* 0x000000ffff090224 */ /* 0x000fd000008e0608 */
[----:B------:R-:W-:Y:S05]  /*c180*/  WARPSYNC.COLLECTIVE R15, `(.L_x_99) ;  /* 0x000000000f087348 */ /* 0x000fea0003c00000 */
[----:B------:R0:W1:Y:S02]  /*c190*/  SHFL.IDX P6, R14, R13, R12, R11 ;  /* 0x0000000c0d0e7389 */ /* 0x00006400000c000b */
[----:B01----:R-:W-:Y:S01]  /*c1a0*/  ENDCOLLECTIVE ;  /* 0x000000000000791b */ /* 0x003fe20003800000 */
.L_x_99:
[----:B------:R-:W-:-:S05]  /*c1b0*/  @P0 IMAD.MOV.U32 R3, RZ, RZ, R9 ;  /* 0x000000ffff030224 */ /* 0x000fca00078e0009 */
[----:B------:R-:W-:Y:S01]  /*c1c0*/  @!PT LDS RZ, [RZ] ;  /* 0x00000000fffff984 */ /* 0x000fe20000000800 */
[----:B------:R-:W-:Y:S01]  /*c1d0*/  @!PT LDS RZ, [RZ] ;  /* 0x00000000fffff984 */ /* 0x000fe20000000800 */
[----:B------:R-:W-:Y:S01]  /*c1e0*/  @!PT LDS RZ, [RZ] ;  /* 0x00000000fffff984 */ /* 0x000fe20000000800 */
[----:B------:R0:W-:Y:S04]  /*c1f0*/  @P0 LDGSTS.E.BYPASS.LTC128B.128 [R21+0x18c00], desc[UR48][R2.64], !P3 ;  /* 0x18c0000002150fae */ /* 0x0001e8000d901d70 */
[----:B------:R0:W-:Y:S01]  /*c200*/  @P0 LDGSTS.E.BYPASS.LTC128B.128 [R21+0x1cc00], desc[UR48][R2.64+0x80], !P2 ;  /* 0x1cc0008002150fae */ /* 0x0001e2000d101d70 */
[----:B------:R-:W-:Y:S01]  /*c210*/  ISETP.GE.AND P0, PT, R30, 0x21, PT ;  /* 0x000000211e00780c */ /* 0x000fe20003f06270 */
[----:B------:R-:W-:Y:S02]  /*c220*/  IMAD.MOV.U32 R13, RZ, RZ, R4 ;  /* 0x000000ffff0d7224 */ /* 0x000fe400078e0004 */
[----:B------:R-:W-:-:S10]  /*c230*/  IMAD.MOV.U32 R7, RZ, RZ, R14 ;  /* 0x000000ffff077224 */ /* 0x000fd400078e000e */
[----:B0-----:R-:W-:Y:S05]  /*c240*/  WARPSYNC.COLLECTIVE R15, `(.L_x_100) ;  /* 0x000000000f087348 */ /* 0x001fea0003c00000 */
[----:B------:R1:W2:Y:S02]  /*c250*/  SHFL.IDX P6, R14, R13, R12, R11 ;  /* 0x0000000c0d0e7389 */ /* 0x0002a400000c000b */
[----:B012---:R-:W-:Y:S01]  /*c260*/  ENDCOLLECTIVE ;  /* 0x000000000000791b */ /* 0x007fe20003800000 */
.L_x_100:
[----:B------:R-:W-:Y:S02]  /*c270*/  @P0 LEA R9, R5, UR39, 0x1 ;  /* 0x0000002705090c11 */ /* 0x000fe4000f8e08ff */
[----:B------:R-:W-:Y:S01]  /*c280*/  MOV R13, R6 ;  /* 0x00000006000d7202 */ /* 0x000fe20000000f00 */
[----:B------:R-:W-:Y:S01]  /*c290*/  IMAD.MOV.U32 R12, RZ, RZ, 0x3 ;  /* 0x00000003ff0c7424 */ /* 0x000fe200078e00ff */
[----:B------:R-:W-:-:S04]  /*c2a0*/  @P0 LEA R14, P1, R34, R14, 0x1 ;  /* 0x0000000e220e0211 */ /* 0x000fc800078208ff */
[----:B------:R-:W-:Y:S01]  /*c2b0*/  @P0 IADD3.X R7, RZ, R7, RZ, P1, !PT ;  /* 0x00000007ff070210 */ /* 0x000fe20000ffe4ff */
[----:B------:R-:W-:-:S08]  /*c2c0*/  @P0 IMAD.MOV.U32 R2, RZ, RZ, R14 ;  /* 0x000000ffff020224 */ /* 0x000fd000078e000e */
[----:B------:R-:W-:Y:S05]  /*c2d0*/  WARPSYNC.COLLECTIVE R15, `(.L_x_101) ;  /* 0x000000000f087348 */ /* 0x000fea0003c00000 */
[----:B------:R0:W1:Y:S02]  /*c2e0*/  SHFL.IDX P6, R14, R13, R12, R11 ;  /* 0x0000000c0d0e7389 */ /* 0x00006400000c000b */
[----:B01----:R-:W-:Y:S01]  /*c2f0*/  ENDCOLLECTIVE ;  /* 0x000000000000791b */ /* 0x003fe20003800000 */
.L_x_101:
[----:B------:R-:W-:-:S05]  /*c300*/  @P0 IMAD.MOV.U32 R3, RZ, RZ, R7 ;  /* 0x000000ffff030224 */ /* 0x000fca00078e0007 */
[----:B------:R-:W-:Y:S01]  /*c310*/  @!PT LDS RZ, [RZ] ;  /* 0x00000000fffff984 */ /* 0x000fe20000000800 */
[----:B------:R-:W-:Y:S01]  /*c320*/  @!PT LDS RZ, [RZ] ;  /* 0x00000000fffff984 */ /* 0x000fe20000000800 */
[----:B------:R-:W-:Y:S01]  /*c330*/  @!PT LDS RZ, [RZ] ;  /* 0x00000000fffff984 */ /* 0x000fe20000000800 */
[----:B------:R0:W-:Y:S04]  /*c340*/  @P0 LDGSTS.E.BYPASS.LTC128B.128 [R9+0x19400], desc[UR48][R2.64], !P3 ;  /* 0x1940000002090fae */ /* 0x0001e8000d901d70 */
[----:B------:R0:W-:Y:S01]  /*c350*/  @P0 LDGSTS.E.BYPASS.LTC128B.128 [R9+0x1d400], desc[UR48][R2.64+0x80], !P2 ;  /* 0x1d40008002090fae */ /* 0x0001e2000d101d70 */
[----:B------:R-:W-:Y:S02]  /*c360*/  ISETP.GE.AND P0, PT, R30, 0x31, PT ;  /* 0x000000311e00780c */ /* 0x000fe40003f06270 */
[----:B------:R-:W-:Y:S01]  /*c370*/  MOV R13, R4 ;  /* 0x00000004000d7202 */ /* 0x000fe20000000f00 */
[----:B------:R-:W-:-:S10]  /*c380*/  IMAD.MOV.U32 R7, RZ, RZ, R14 ;  /* 0x000000ffff077224 */ /* 0x000fd400078e000e */
[----:B0-----:R-:W-:-:S07]  /*c390*/  @P0 LEA R21, R5, UR39, 0x1 ;  /* 0x0000002705150c11 */ /* 0x001fce000f8e08ff */
[----:B------:R-:W-:Y:S05]  /*c3a0*/  WARPSYNC.COLLECTIVE R15, `(.L_x_102) ;  /* 0x000000000f087348 */ /* 0x000fea0003c00000 */
[----:B------:R0:W1:Y:S02]  /*c3b0*/  SHFL.IDX P6, R14, R13, R12, R11 ;  /* 0x0000000c0d0e7389 */ /* 0x00006400000c000b */
[----:B01----:R-:W-:Y:S01]  /*c3c0*/  ENDCOLLECTIVE ;  /* 0x000000000000791b */ /* 0x003fe20003800000 */
.L_x_102:
[----:B------:R-:W-:Y:S02]  /*c3d0*/  IMAD.MOV.U32 R13, RZ, RZ, R6 ;  /* 0x000000ffff0d7224 */ /* 0x000fe400078e0006 */
[----:B------:R-:W-:Y:S01]  /*c3e0*/  IMAD.MOV.U32 R12, RZ, RZ, 0x4 ;  /* 0x00000004ff0c7424 */ /* 0x000fe200078e00ff */
[----:B------:R-:W-:-:S05]  /*c3f0*/  @P0 LEA R14, P1, R34, R14, 0x1 ;  /* 0x0000000e220e0211 */ /* 0x000fca00078208ff */
[----:B------:R-:W-:-:S08]  /*c400*/  @P0 IMAD.MOV.U32 R2, RZ, RZ, R14 ;  /* 0x000000ffff020224 */ /* 0x000fd000078e000e */
[----:B------:R-:W-:Y:S05]  /*c410*/  WARPSYNC.COLLECTIVE R15, `(.L_x_103) ;  /* 0x000000000f087348 */ /* 0x000fea0003c00000 */
[----:B------:R0:W1:Y:S02]  /*c420*/  SHFL.IDX P6, R14, R13, R12, R11 ;  /* 0x0000000c0d0e7389 */ /* 0x00006400000c000b */
[----:B01----:R-:W-:Y:S01]  /*c430*/  ENDCOLLECTIVE ;  /* 0x000000000000791b */ /* 0x003fe20003800000 */
.L_x_103:
[----:B------:R-:W-:-:S05]  /*c440*/  @P0 IMAD.X R7, RZ, RZ, R7, P1 ;  /* 0x000000ffff070224 */ /* 0x000fca00008e0607 */
[----:B------:R-:W-:-:S05]  /*c450*/  @P0 MOV R3, R7 ;  /* 0x0000000700030202 */ /* 0x000fca0000000f00 */
[----:B------:R-:W-:Y:S01]  /*c460*/  @!PT LDS RZ, [RZ] ;  /* 0x00000000fffff984 */ /* 0x000fe20000000800 */
[----:B------:R-:W-:Y:S01]  /*c470*/  @!PT LDS RZ, [RZ] ;  /* 0x00000000fffff984 */ /* 0x000fe20000000800 */
[----:B------:R-:W-:Y:S01]  /*c480*/  @!PT LDS RZ, [RZ] ;  /* 0x00000000fffff984 */ /* 0x000fe20000000800 */
[----:B------:R0:W-:Y:S01]  /*c490*/  @P0 LDGSTS.E.BYPASS.LTC128B.128 [R21+0x19c00], desc[UR48][R2.64], !P3 ;  /* 0x19c0000002150fae */ /* 0x0001e2000d901d70 */
[----:B------:R-:W-:-:S03]  /*c4a0*/  IMAD.MOV.U32 R13, RZ, RZ, R4 ;  /* 0x000000ffff0d7224 */ /* 0x000fc600078e0004 */
[----:B------:R0:W-:Y:S01]  /*c4b0*/  @P0 LDGSTS.E.BYPASS.LTC128B.128 [R21+0x1dc00], desc[UR48][R2.64+0x80], !P2 ;  /* 0x1dc0008002150fae */ /* 0x0001e2000d101d70 */
[----:B------:R-:W-:Y:S02]  /*c4c0*/  ISETP.GE.AND P0, PT, R30, 0x41, PT ;  /* 0x000000411e00780c */ /* 0x000fe40003f06270 */
[----:B------:R-:W-:-:S11]  /*c4d0*/  MOV R7, R14 ;  /* 0x0000000e00077202 */ /* 0x000fd60000000f00 */
[----:B0-----:R-:W-:Y:S05]  /*c4e0*/  WARPSYNC.COLLECTIVE R15, `(.L_x_104) ;  /* 0x000000000f087348 */ /* 0x001fea0003c00000 */
[----:B------:R1:W2:Y:S02]  /*c4f0*/  SHFL.IDX P6, R14, R13, R12, R11 ;  /* 0x0000000c0d0e7389 */ /* 0x0002a400000c000b */
[----:B012---:R-:W-:Y:S01]  /*c500*/  ENDCOLLECTIVE ;  /* 0x000000000000791b */ /* 0x007fe20003800000 */
.L_x_104:
[----:B------:R-:W-:Y:S01]  /*c510*/  @P0 LEA R9, R5, UR39, 0x1 ;  /* 0x0000002705090c11 */ /* 0x000fe2000f8e08ff */
        /* <DEDUP_REMOVED lines=8> */
.L_x_105:
        /* <DEDUP_REMOVED lines=12> */
.L_x_106:
        /* <DEDUP_REMOVED lines=9> */
.L_x_107:
        /* <DEDUP_REMOVED lines=13> */
.L_x_108:
[----:B------:R-:W-:Y:S02]  /*c7c0*/  IMAD.MOV.U32 R13, RZ, RZ, R6 ;  /* 0x000000ffff0d7224 */ /* 0x000fe400078e0006 */
[----:B------:R-:W-:Y:S01]  /*c7d0*/  IMAD.MOV.U32 R12, RZ, RZ, 0x7 ;  /* 0x00000007ff0c7424 */ /* 0x000fe200078e00ff */
[----:B------:R-:W-:-:S05]  /*c7e0*/  @P0 LEA R14, P1, R34, R14, 0x1 ;  /* 0x0000000e220e0211 */ /* 0x000fca00078208ff */
[----:B------:R-:W-:-:S08]  /*c7f0*/  @P0 IMAD.MOV.U32 R2, RZ, RZ, R14 ;  /* 0x000000ffff020224 */ /* 0x000fd000078e000e */
[----:B------:R-:W-:Y:S05]  /*c800*/  WARPSYNC.COLLECTIVE R15, `(.L_x_109) ;  /* 0x000000000f087348 */ /* 0x000fea0003c00000 */
[----:B------:R0:W1:Y:S02]  /*c810*/  SHFL.IDX P6, R14, R13, R12, R11 ;  /* 0x0000000c0d0e7389 */ /* 0x00006400000c000b */
[----:B01----:R-:W-:Y:S01]  /*c820*/  ENDCOLLECTIVE ;  /* 0x000000000000791b */ /* 0x003fe20003800000 */
.L_x_109:
        /* <DEDUP_REMOVED lines=8> */
[----:B------:R-:W-:-:S07]  /*c8b0*/  MOV R7, R14 ;  /* 0x0000000e00077202 */ /* 0x000fce0000000f00 */
[----:B0-----:R-:W-:Y:S05]  /*c8c0*/  WARPSYNC.COLLECTIVE R15, `(.L_x_110) ;  /* 0x000000000f087348 */ /* 0x001fea0003c00000 */
[----:B------:R1:W2:Y:S02]  /*c8d0*/  SHFL.IDX P6, R14, R13, R12, R11 ;  /* 0x0000000c0d0e7389 */ /* 0x0002a400000c000b */
[----:B012---:R-:W-:Y:S01]  /*c8e0*/  ENDCOLLECTIVE ;  /* 0x000000000000791b */ /* 0x007fe20003800000 */
.L_x_110:
[----:B------:R-:W-:Y:S05]  /*c8f0*/  BRA `(.L_x_111) ;  /* 0xffffffcc00187947 */ /* 0x000fea000383ffff */
.L_x_52:
[----:B------:R-:W-:Y:S01]  /*c900*/  IMAD.MOV.U32 R13, RZ, RZ, R5 ;  /* 0x000000ffff0d7224 */ /* 0x000fe200078e0005 */
[----:B------:R-:W-:Y:S01]  /*c910*/  MOV R12, RZ ;  /* 0x000000ff000c7202 */ /* 0x000fe20000000f00 */
[----:B------:R-:W-:Y:S02]  /*c920*/  IMAD.MOV.U32 R11, RZ, RZ, 0x181f ;  /* 0x0000181fff0b7424 */ /* 0x000fe400078e00ff */
[----:B------:R-:W-:Y:S02]  /*c930*/  IMAD.MOV.U32 R15, RZ, RZ, -0x1 ;  /* 0xffffffffff0f7424 */ /* 0x000fe400078e00ff */
[----:B------:R-:W-:-:S07]  /*c940*/  IMAD.IADD R4, R35, 0x1, R4 ;  /* 0x0000000123047824 */ /* 0x000fce00078e0204 */
[----:B------:R-:W-:Y:S05]  /*c950*/  WARPSYNC.COLLECTIVE R15, `(.L_x_112) ;  /* 0x000000000f087348 */ /* 0x000fea0003c00000 */
[----:B------:R0:W1:Y:S02]  /*c960*/  SHFL.IDX P6, R14, R13, R12, R11 ;  /* 0x0000000c0d0e7389 */ /* 0x00006400000c000b */
[----:B01----:R-:W-:Y:S01]  /*c970*/  ENDCOLLECTIVE ;  /* 0x000000000000791b */ /* 0x003fe20003800000 */
.L_x_112:
[C---:B------:R-:W-:Y:S01]  /*c980*/  VIADD R6, R4.reuse, 0x10 ;  /* 0x0000001004067836 */ /* 0x040fe20000000000 */
[----:B------:R-:W-:Y:S01]  /*c990*/  ISETP.GE.AND P0, PT, R4, UR38, PT ;  /* 0x0000002604007c0c */ /* 0x000fe2000bf06270 */
[----:B------:R-:W-:Y:S01]  /*c9a0*/  IMAD.MOV.U32 R13, RZ, RZ, R0 ;  /* 0x000000ffff0d7224 */ /* 0x000fe200078e0000 */
[----:B------:R-:W-:-:S11]  /*c9b0*/  MOV R2, R14 ;  /* 0x0000000e00027202 */ /* 0x000fd60000000f00 */
[----:B------:R-:W-:Y:S05]  /*c9c0*/  WARPSYNC.COLLECTIVE R15, `(.L_x_113) ;  /* 0x000000000f087348 */ /* 0x000fea0003c00000 */
[----:B------:R0:W1:Y:S02]  /*c9d0*/  SHFL.IDX P6, R14, R13, R12, R11 ;  /* 0x0000000c0d0e7389 */ /* 0x00006400000c000b */
[----:B01----:R-:W-:Y:S01]  /*c9e0*/  ENDCOLLECTIVE ;  /* 0x000000000000791b */ /* 0x003fe20003800000 */
.L_x_113:
[----:B------:R-:W-:Y:S01]  /*c9f0*/  MOV R13, R5 ;  /* 0x00000005000d7202 */ /* 0x000fe20000000f00 */
[----:B------:R-:W-:Y:S01]  /*ca00*/  IMAD.MOV.U32 R12, RZ, RZ, 0x1 ;  /* 0x00000001ff0c7424 */ /* 0x000fe200078e00ff */
[----:B------:R-:W-:-:S04]  /*ca10*/  @!P0 LEA R14, P1, R34, R14, 0x1 ;  /* 0x0000000e220e8211 */ /* 0x000fc800078208ff */
[----:B------:R-:W-:Y:S01]  /*ca20*/  @!P0 IADD3.X R3, RZ, R2, RZ, P1, !PT ;  /* 0x00000002ff038210 */ /* 0x000fe20000ffe4ff */
[----:B------:R-:W-:-:S08]  /*ca30*/  @!P0 IMAD.MOV.U32 R2, RZ, RZ, R14 ;  /* 0x000000ffff028224 */ /* 0x000fd000078e000e */
[----:B------:R-:W-:Y:S05]  /*ca40*/  WARPSYNC.COLLECTIVE R15, `(.L_x_114) ;  /* 0x000000000f087348 */ /* 0x000fea0003c00000 */
[----:B------:R0:W1:Y:S02]  /*ca50*/  SHFL.IDX P6, R14, R13, R12, R11 ;  /* 0x0000000c0d0e7389 */ /* 0x00006400000c000b */
[----:B01----:R-:W-:Y:S01]  /*ca60*/  ENDCOLLECTIVE ;  /* 0x000000000000791b */ /* 0x003fe20003800000 */
.L_x_114:
[----:B------:R-:W-:Y:S01]  /*ca70*/  @!PT LDS RZ, [RZ] ;  /* 0x00000000fffff984 */ /* 0x000fe20000000800 */
[----:B------:R-:W-:Y:S01]  /*ca80*/  @!PT LDS RZ, [RZ] ;  /* 0x00000000fffff984 */ /* 0x000fe20000000800 */
[----:B------:R-:W-:Y:S01]  /*ca90*/  @!PT LDS RZ, [RZ] ;  /* 0x00000000fffff984 */ /* 0x000fe20000000800 */
[----:B------:R0:W-:Y:S04]  /*caa0*/  @!P0 LDGSTS.E.BYPASS.LTC128B.128 [R8+0x10400], desc[UR48][R2.64], !P4 ;  /* 0x1040000002088fae */ /* 0x0001e8000e101d70 */
[----:B------:R0:W-:Y:S01]  /*cab0*/  @!P0 LDGSTS.E.BYPASS.LTC128B.128 [R8+0x14400], desc[UR48][R2.64+0x80], !P5 ;  /* 0x1440008002088fae */ /* 0x0001e2000e901d70 */
[----:B------:R-:W-:Y:S02]  /*cac0*/  ISETP.GE.AND P0, PT, R6, UR38, PT ;  /* 0x0000002606007c0c */ /* 0x000fe4000bf06270 */
[----:B------:R-:W-:Y:S01]  /*cad0*/  MOV R13, R0 ;  /* 0x00000000000d7202 */ /* 0x000fe20000000f00 */
[----:B------:R-:W-:-:S10]  /*cae0*/  IMAD.MOV.U32 R6, RZ, RZ, R14 ;  /* 0x000000ffff067224 */ /* 0x000fd400078e000e */
[----:B0-----:R-:W-:Y:S05]  /*caf0*/  WARPSYNC.COLLECTIVE R15, `(.L_x_115) ;  /* 0x000000000f087348 */ /* 0x001fea0003c00000 */
[----:B------:R1:W2:Y:S02]  /*cb00*/  SHFL.IDX P6, R14, R13, R12, R11 ;  /* 0x0000000c0d0e7389 */ /* 0x0002a400000c000b */
[----:B012---:R-:W-:Y:S01]  /*cb10*/  ENDCOLLECTIVE ;  /* 0x000000000000791b */ /* 0x007fe20003800000 */
.L_x_115:
[----:B------:R-:W-:Y:S01]  /*cb20*/  IMAD.MOV.U32 R13, RZ, RZ, R5 ;  /* 0x000000ffff0d7224 */ /* 0x000fe200078e0005 */
[----:B------:R-:W-:Y:S02]  /*cb30*/  MOV R12, 0x2 ;  /* 0x00000002000c7802 */ /* 0x000fe40000000f00 */
[----:B------:R-:W-:-:S05]  /*cb40*/  @!P0 LEA R14, P1, R34, R14, 0x1 ;  /* 0x0000000e220e8211 */ /* 0x000fca00078208ff */
[----:B------:R-:W-:-:S08]  /*cb50*/  @!P0 IMAD.MOV.U32 R2, RZ, RZ, R14 ;  /* 0x000000ffff028224 */ /* 0x000fd000078e000e */
[----:B------:R-:W-:Y:S05]  /*cb60*/  WARPSYNC.COLLECTIVE R15, `(.L_x_116) ;  /* 0x000000000f087348 */ /* 0x000fea0003c00000 */
[----:B------:R0:W1:Y:S02]  /*cb70*/  SHFL.IDX P6, R14, R13, R12, R11 ;  /* 0x0000000c0d0e7389 */ /* 0x00006400000c000b */
[----:B01----:R-:W-:Y:S01]  /*cb80*/  ENDCOLLECTIVE ;  /* 0x000000000000791b */ /* 0x003fe20003800000 */
.L_x_116:
[----:B------:R-:W-:Y:S02]  /*cb90*/  @!P0 IMAD.X R7, RZ, RZ, R6, P1 ;  /* 0x000000ffff078224 */ /* 0x000fe400008e0606 */
[----:B------:R-:W-:-:S03]  /*cba0*/  VIADD R6, R4, 0x20 ;  /* 0x0000002004067836 */ /* 0x000fc60000000000 */
[----:B------:R-:W-:-:S05]  /*cbb0*/  @!P0 MOV R3, R7 ;  /* 0x0000000700038202 */ /* 0x000fca0000000f00 */
[----:B------:R-:W-:Y:S01]  /*cbc0*/  @!PT LDS RZ, [RZ] ;  /* 0x00000000fffff984 */ /* 0x000fe20000000800 */
[----:B------:R-:W-:Y:S01]  /*cbd0*/  @!PT LDS RZ, [RZ] ;  /* 0x00000000fffff984 */ /* 0x000fe20000000800 */
[----:B------:R-:W-:Y:S01]  /*cbe0*/  @!PT LDS RZ, [RZ] ;  /* 0x00000000fffff984 */ /* 0x000fe20000000800 */
[----:B------:R0:W-:Y:S01]  /*cbf0*/  @!P0 LDGSTS.E.BYPASS.LTC128B.128 [R8+0x10c00], desc[UR48][R2.64], !P4 ;  /* 0x10c0000002088fae */ /* 0x0001e2000e101d70 */
[----:B------:R-:W-:-:S03]  /*cc00*/  IMAD.MOV.U32 R13, RZ, RZ, R0 ;  /* 0x000000ffff0d7224 */ /* 0x000fc600078e0000 */
[----:B------:R0:W-:Y:S01]  /*cc10*/  @!P0 LDGSTS.E.BYPASS.LTC128B.128 [R8+0x14c00], desc[UR48][R2.64+0x80], !P5 ;  /* 0x14c0008002088fae */ /* 0x0001e2000e901d70 */
[----:B------:R-:W-:Y:S01]  /*cc20*/  ISETP.GE.AND P0, PT, R6, UR38, PT ;  /* 0x0000002606007c0c */ /* 0x000fe2000bf06270 */
[----:B------:R-:W-:-:S12]  /*cc30*/  IMAD.MOV.U32 R6, RZ, RZ, R14 ;  /* 0x000000ffff067224 */ /* 0x000fd800078e000e */
[----:B0-----:R-:W-:Y:S05]  /*cc40*/  WARPSYNC.COLLECTIVE R15, `(.L_x_117) ;  /* 0x000000000f087348 */ /* 0x001fea0003c00000 */
[----:B------:R1:W2:Y:S02]  /*cc50*/  SHFL.IDX P6, R14, R13, R12, R11 ;  /* 0x0000000c0d0e7389 */ /* 0x0002a400000c000b */
[----:B012---:R-:W-:Y:S01]  /*cc60*/  ENDCOLLECTIVE ;  /* 0x000000000000791b */ /* 0x007fe20003800000 */
.L_x_117:
[----:B------:R-:W-:Y:S02]  /*cc70*/  IMAD.MOV.U32 R13, RZ, RZ, R5 ;  /* 0x000000ffff0d7224 */ /* 0x000fe400078e0005 */
[----:B------:R-:W-:Y:S01]  /*cc80*/  IMAD.MOV.U32 R12, RZ, RZ, 0x3 ;  /* 0x00000003ff0c7424 */ /* 0x000fe200078e00ff */
[----:B------:R-:W-:-:S04]  /*cc90*/  @!P0 LEA R14, P1, R34, R14, 0x1 ;  /* 0x0000000e220e8211 */ /* 0x000fc800078208ff */
[----:B------:R-:W-:Y:S01]  /*cca0*/  @!P0 IADD3.X R7, RZ, R6, RZ, P1, !PT ;  /* 0x00000006ff078210 */ /* 0x000fe20000ffe4ff */
[----:B------:R-:W-:Y:S01]  /*ccb0*/  @!P0 IMAD.MOV.U32 R2, RZ, RZ, R14 ;  /* 0x000000ffff028224 */ /* 0x000fe200078e000e */
[----:B------:R-:W-:-:S07]  /*ccc0*/  IADD3 R6, R4, 0x30, RZ ;  /* 0x0000003004067810 */ /* 0x000fce0007ffe0ff */
[----:B------:R-:W-:Y:S05]  /*ccd0*/  WARPSYNC.COLLECTIVE R15, `(.L_x_118) ;  /* 0x000000000f087348 */ /* 0x000fea0003c00000 */
[----:B------:R0:W1:Y:S02]  /*cce0*/  SHFL.IDX P6, R14, R13, R12, R11 ;  /* 0x0000000c0d0e7389 */ /* 0x00006400000c000b */
[----:B01----:R-:W-:Y:S01]  /*ccf0*/  ENDCOLLECTIVE ;  /* 0x000000000000791b */ /* 0x003fe20003800000 */
.L_x_118:
[----:B------:R-:W-:-:S05]  /*cd00*/  @!P0 IMAD.MOV.U32 R3, RZ, RZ, R7 ;  /* 0x000000ffff038224 */ /* 0x000fca00078e0007 */
[----:B------:R-:W-:Y:S01]  /*cd10*/  @!PT LDS RZ, [RZ] ;  /* 0x00000000fffff984 */ /* 0x000fe20000000800 */
[----:B------:R-:W-:Y:S01]  /*cd20*/  @!PT LDS RZ, [RZ] ;  /* 0x00000000fffff984 */ /* 0x000fe20000000800 */
[----:B------:R-:W-:Y:S01]  /*cd30*/  @!PT LDS RZ, [RZ] ;  /* 0x00000000fffff984 */ /* 0x000fe20000000800 */
[----:B------:R0:W-:Y:S04]  /*cd40*/  @!P0 LDGSTS.E.BYPASS.LTC128B.128 [R8+0x11400], desc[UR48][R2.64], !P4 ;  /* 0x1140000002088fae */ /* 0x0001e8000e101d70 */
[----:B------:R0:W-:Y:S01]  /*cd50*/  @!P0 LDGSTS.E.BYPASS.LTC128B.128 [R8+0x15400], desc[UR48][R2.64+0x80], !P5 ;  /* 0x1540008002088fae */ /* 0x0001e2000e901d70 */
[----:B------:R-:W-:Y:S01]  /*cd60*/  ISETP.GE.AND P0, PT, R6, UR38, PT ;  /* 0x0000002606007c0c */ /* 0x000fe2000bf06270 */
[----:B------:R-:W-:Y:S01]  /*cd70*/  IMAD.MOV.U32 R13, RZ, RZ, R0 ;  /* 0x000000ffff0d7224 */ /* 0x000fe200078e0000 */
[----:B------:R-:W-:-:S11]  /*cd80*/  MOV R6, R14 ;  /* 0x0000000e00067202 */ /* 0x000fd60000000f00 */
[----:B0-----:R-:W-:Y:S05]  /*cd90*/  WARPSYNC.COLLECTIVE R15, `(.L_x_119) ;  /* 0x000000000f087348 */ /* 0x001fea0003c00000 */
[----:B------:R1:W2:Y:S02]  /*cda0*/  SHFL.IDX P6, R14, R13, R12, R11 ;  /* 0x0000000c0d0e7389 */ /* 0x0002a400000c000b */
[----:B012---:R-:W-:Y:S01]  /*cdb0*/  ENDCOLLECTIVE ;  /* 0x000000000000791b */ /* 0x007fe20003800000 */
.L_x_119:
[----:B------:R-:W-:Y:S01]  /*cdc0*/  MOV R13, R5 ;  /* 0x00000005000d7202 */ /* 0x000fe20000000f00 */
[----:B------:R-:W-:Y:S01]  /*cdd0*/  IMAD.MOV.U32 R12, RZ, RZ, 0x4 ;  /* 0x00000004ff0c7424 */ /* 0x000fe200078e00ff */
[----:B------:R-:W-:-:S04]  /*cde0*/  @!P0 LEA R14, P1, R34, R14, 0x1 ;  /* 0x0000000e220e8211 */ /* 0x000fc800078208ff */
[----:B------:R-:W-:Y:S01]  /*cdf0*/  @!P0 MOV R2, R14 ;  /* 0x0000000e00028202 */ /* 0x000fe20000000f00 */
[----:B------:R-:W-:-:S08]  /*ce00*/  @!P0 IMAD.X R7, RZ, RZ, R6, P1 ;  /* 0x000000ffff078224 */ /* 0x000fd000008e0606 */
[----:B------:R-:W-:Y:S05]  /*ce10*/  WARPSYNC.COLLECTIVE R15, `(.L_x_120) ;  /* 0x000000000f087348 */ /* 0x000fea0003c00000 */
[----:B------:R0:W1:Y:S02]  /*ce20*/  SHFL.IDX P6, R14, R13, R12, R11 ;  /* 0x0000000c0d0e7389 */ /* 0x00006400000c000b */
[----:B01----:R-:W-:Y:S01]  /*ce30*/  ENDCOLLECTIVE ;  /* 0x000000000000791b */ /* 0x003fe20003800000 */
.L_x_120:
[----:B------:R-:W-:Y:S02]  /*ce40*/  VIADD R6, R4, 0x40 ;  /* 0x0000004004067836 */ /* 0x000fe40000000000 */
[----:B------:R-:W-:-:S05]  /*ce50*/  @!P0 IMAD.MOV.U32 R3, RZ, RZ, R7 ;  /* 0x000000ffff038224 */ /* 0x000fca00078e0007 */
        /* <DEDUP_REMOVED lines=11> */
.L_x_121:
[----:B------:R-:W-:Y:S01]  /*cf10*/  IMAD.MOV.U32 R13, RZ, RZ, R5 ;  /* 0x000000ffff0d7224 */ /* 0x000fe200078e0005 */
[----:B------:R-:W-:Y:S02]  /*cf20*/  MOV R12, 0x5 ;  /* 0x00000005000c7802 */ /* 0x000fe40000000f00 */
[----:B------:R-:W-:-:S05]  /*cf30*/  @!P0 LEA R14, P1, R34, R14, 0x1 ;  /* 0x0000000e220e8211 */ /* 0x000fca00078208ff */
[----:B------:R-:W-:-:S08]  /*cf40*/  @!P0 IMAD.MOV.U32 R2, RZ, RZ, R14 ;  /* 0x000000ffff028224 */ /* 0x000fd000078e000e */
[----:B------:R-:W-:Y:S05]  /*cf50*/  WARPSYNC.COLLECTIVE R15, `(.L_x_122) ;  /* 0x000000000f087348 */ /* 0x000fea0003c00000 */
[----:B------:R0:W1:Y:S02]  /*cf60*/  SHFL.IDX P6, R14, R13, R12, R11 ;  /* 0x0000000c0d0e7389 */ /* 0x00006400000c000b */
[----:B01----:R-:W-:Y:S01]  /*cf70*/  ENDCOLLECTIVE ;  /* 0x000000000000791b */ /* 0x003fe20003800000 */
.L_x_122:
        /* <DEDUP_REMOVED lines=14> */
.L_x_123:
        /* <DEDUP_REMOVED lines=9> */
.L_x_124:
        /* <DEDUP_REMOVED lines=12> */
.L_x_125:
[----:B------:R-:W-:Y:S01]  /*d1b0*/  IMAD.MOV.U32 R13, RZ, RZ, R5 ;  /* 0x000000ffff0d7224 */ /* 0x000fe200078e0005 */
[----:B------:R-:W-:Y:S02]  /*d1c0*/  MOV R12, 0x7 ;  /* 0x00000007000c7802 */ /* 0x000fe40000000f00 */
[----:B------:R-:W-:-:S04]  /*d1d0*/  @!P0 LEA R14, P1, R34, R14, 0x1 ;  /* 0x0000000e220e8211 */ /* 0x000fc800078208ff */
[----:B------:R-:W-:Y:S01]  /*d1e0*/  @!P0 MOV R2, R14 ;  /* 0x0000000e00028202 */ /* 0x000fe20000000f00 */
[----:B------:R-:W-:-:S08]  /*d1f0*/  @!P0 IMAD.X R7, RZ, RZ, R6, P1 ;  /* 0x000000ffff078224 */ /* 0x000fd000008e0606 */
[----:B------:R-:W-:Y:S05]  /*d200*/  WARPSYNC.COLLECTIVE R15, `(.L_x_126) ;  /* 0x000000000f087348 */ /* 0x000fea0003c00000 */
[----:B------:R0:W1:Y:S02]  /*d210*/  SHFL.IDX P6, R14, R13, R12, R11 ;  /* 0x0000000c0d0e7389 */ /* 0x00006400000c000b */
[----:B01----:R-:W-:Y:S01]  /*d220*/  ENDCOLLECTIVE ;  /* 0x000000000000791b */ /* 0x003fe20003800000 */
.L_x_126:
[----:B------:R-:W-:-:S05]  /*d230*/  @!P0 IMAD.MOV.U32 R3, RZ, RZ, R7 ;  /* 0x000000ffff038224 */ /* 0x000fca00078e0007 */
[----:B------:R-:W-:Y:S01]  /*d240*/  @!PT LDS RZ, [RZ] ;  /* 0x00000000fffff984 */ /* 0x000fe20000000800 */
[----:B------:R-:W-:Y:S01]  /*d250*/  @!PT LDS RZ, [RZ] ;  /* 0x00000000fffff984 */ /* 0x000fe20000000800 */
[----:B------:R-:W-:Y:S01]  /*d260*/  @!PT LDS RZ, [RZ] ;  /* 0x00000000fffff984 */ /* 0x000fe20000000800 */
[----:B------:R0:W-:Y:S04]  /*d270*/  @!P0 LDGSTS.E.BYPASS.LTC128B.128 [R8+0x13400], desc[UR48][R2.64], !P4 ;  /* 0x1340000002088fae */ /* 0x0001e8000e101d70 */
[----:B------:R0:W-:Y:S01]  /*d280*/  @!P0 LDGSTS.E.BYPASS.LTC128B.128 [R8+0x17400], desc[UR48][R2.64+0x80], !P5 ;  /* 0x1740008002088fae */ /* 0x0001e2000e901d70 */
[----:B------:R-:W-:Y:S02]  /*d290*/  IMAD.MOV.U32 R13, RZ, RZ, R0 ;  /* 0x000000ffff0d7224 */ /* 0x000fe400078e0000 */
[----:B------:R-:W-:-:S07]  /*d2a0*/  IMAD.MOV.U32 R6, RZ, RZ, R14 ;  /* 0x000000ffff067224 */ /* 0x000fce00078e000e */
[----:B0-----:R-:W-:Y:S05]  /*d2b0*/  WARPSYNC.COLLECTIVE R15, `(.L_x_127) ;  /* 0x000000000f087348 */ /* 0x001fea0003c00000 */
[----:B------:R1:W2:Y:S02]  /*d2c0*/  SHFL.IDX P6, R14, R13, R12, R11 ;  /* 0x0000000c0d0e7389 */ /* 0x0002a400000c000b */
[----:B012---:R-:W-:Y:S01]  /*d2d0*/  ENDCOLLECTIVE ;  /* 0x000000000000791b */ /* 0x007fe20003800000 */
.L_x_127:
[----:B------:R-:W-:Y:S05]  /*d2e0*/  BRA `(.L_x_128) ;  /* 0xffffffcc002c7947 */ /* 0x000fea000383ffff */
.L_x_54:
[----:B0-----:R-:W-:-:S04]  /*d2f0*/  MOV R3, UR39 ;  /* 0x0000002700037c02 */ /* 0x001fc80008000f00 */
[----:B------:R0:W1:Y:S03]  /*d300*/  SYNCS.PHASECHK.TRANS64.TRYWAIT P0, [R3+URZ+0x28820], R0 ;  /* 0x02882000030075a7 */ /* 0x000066000800017f */
[----:B-1----:R-:W-:Y:S05]  /*d310*/  @!P0 NANOSLEEP.SYNCS 0x989680 ;  /* 0x009896800000895d */ /* 0x002fea0003900000 */
[----:B------:R-:W1:Y:S02]  /*d320*/  @!P0 SYNCS.PHASECHK.TRANS64 P0, [R3+URZ+0x28820], R0 ;  /* 0x02882000030085a7 */ /* 0x000e64000800007f */
[----:B-1----:R-:W-:Y:S05]  /*d330*/  @!P0 BRA `(.L_x_54) ;  /* 0xfffffffc00ec8947 */ /* 0x002fea000383ffff */
[----:B------:R-:W-:Y:S05]  /*d340*/  BRA `(.L_x_129) ;  /* 0xffffffcc00607947 */ /* 0x000fea000383ffff */
.L_x_58:
[----:B0-----:R0:W1:Y:S02]  /*d350*/  SYNCS.PHASECHK.TRANS64.TRYWAIT P0, [R6+URZ+0x28840], R3 ;  /* 0x02884003060075a7 */ /* 0x001064000800017f */
[----:B-1----:R-:W-:Y:S05]  /*d360*/  @!P0 NANOSLEEP.SYNCS 0x989680 ;  /* 0x009896800000895d */ /* 0x002fea0003900000 */
[----:B------:R-:W1:Y:S02]  /*d370*/  @!P0 SYNCS.PHASECHK.TRANS64 P0, [R6+URZ+0x28840], R3 ;  /* 0x02884003060085a7 */ /* 0x000e64000800007f */
[----:B-1----:R-:W-:Y:S05]  /*d380*/  @!P0 BRA `(.L_x_58) ;  /* 0xfffffffc00f08947 */ /* 0x002fea000383ffff */
[----:B------:R-:W-:Y:S05]  /*d390*/  BRA `(.L_x_130) ;  /* 0xffffffd0001c7947 */ /* 0x000fea000383ffff */
.L_x_59:
[----:B------:R-:W-:Y:S01]  /*d3a0*/  BSSY B1, `(.L_x_131) ;  /* 0x0000008000017945 */ /* 0x000fe20003800000 */
[----:B------:R-:W-:Y:S01]  /*d3b0*/  IMAD.MOV.U32 R13, RZ, RZ, R9 ;  /* 0x000000ffff0d7224 */ /* 0x000fe200078e0009 */
[----:B------:R-:W-:Y:S01]  /*d3c0*/  MOV R11, 0x181f ;  /* 0x0000181f000b7802 */ /* 0x000fe20000000f00 */
[----:B------:R-:W-:Y:S02]  /*d3d0*/  IMAD.MOV.U32 R12, RZ, RZ, RZ ;  /* 0x000000ffff0c7224 */ /* 0x000fe400078e00ff */
[----:B------:R-:W-:-:S07]  /*d3e0*/  IMAD.MOV.U32 R15, RZ, RZ, -0x1 ;  /* 0xffffffffff0f7424 */ /* 0x000fce00078e00ff */
[----:B------:R-:W-:Y:S05]  /*d3f0*/  WARPSYNC.COLLECTIVE R15, `(.L_x_132) ;  /* 0x000000000f087348 */ /* 0x000fea0003c00000 */
[----:B------:R0:W1:Y:S02]  /*d400*/  SHFL.IDX P6, R14, R13, R12, R11 ;  /* 0x0000000c0d0e7389 */ /* 0x00006400000c000b */
[----:B01----:R-:W-:Y:S01]  /*d410*/  ENDCOLLECTIVE ;  /* 0x000000000000791b */ /* 0x003fe20003800000 */
.L_x_132:
[----:B------:R-:W-:Y:S05]  /*d420*/  BSYNC B1 ;  /* 0x0000000000017941 */ /* 0x000fea0003800000 */
.L_x_131:
[----:B------:R-:W-:Y:S01]  /*d430*/  MOV R13, R7 ;  /* 0x00000007000d7202 */ /* 0x000fe20000000f00 */
[----:B------:R-:W-:Y:S01]  /*d440*/  IMAD.MOV.U32 R12, RZ, RZ, RZ ;  /* 0x000000ffff0c7224 */ /* 0x000fe200078e00ff */
[----:B------:R-:W-:Y:S01]  /*d450*/  MOV R15, 0xffffffff ;  /* 0xffffffff000f7802 */ /* 0x000fe20000000f00 */
[----:B------:R-:W-:Y:S01]  /*d460*/  IMAD.MOV.U32 R11, RZ, RZ, 0x181f ;  /* 0x0000181fff0b7424 */ /* 0x000fe200078e00ff */
[----:B------:R-:W-:Y:S01]  /*d470*/  LEA R8, R8, UR39, 0x1 ;  /* 0x0000002708087c11 */ /* 0x000fe2000f8e08ff */
[----:B------:R-:W-:Y:S02]  /*d480*/  IMAD.MOV.U32 R3, RZ, RZ, R14 ;  /* 0x000000ffff037224 */ /* 0x000fe400078e000e */
[----:B------:R-:W-:-:S07]  /*d490*/  IMAD.SHL.U32 R5, R34, 0x2, RZ ;  /* 0x0000000222057824 */ /* 0x000fce00078e00ff */
[----:B------:R-:W-:Y:S05]  /*d4a0*/  WARPSYNC.COLLECTIVE R15, `(.L_x_133) ;  /* 0x000000000f087348 */ /* 0x000fea0003c00000 */
[----:B------:R0:W1:Y:S02]  /*d4b0*/  SHFL.IDX P6, R14, R13, R12, R11 ;  /* 0x0000000c0d0e7389 */ /* 0x00006400000c000b */
[----:B01----:R-:W-:Y:S01]  /*d4c0*/  ENDCOLLECTIVE ;  /* 0x000000000000791b */ /* 0x003fe20003800000 */
.L_x_133:
[----:B------:R-:W-:Y:S01]  /*d4d0*/  MOV R13, R9 ;  /* 0x00000009000d7202 */ /* 0x000fe20000000f00 */
[----:B------:R-:W-:Y:S01]  /*d4e0*/  IMAD.MOV.U32 R12, RZ, RZ, 0x1 ;  /* 0x00000001ff0c7424 */ /* 0x000fe200078e00ff */
[----:B------:R-:W-:-:S13]  /*d4f0*/  IADD3 R2, P0, R14, R5, RZ ;  /* 0x000000050e027210 */ /* 0x000fda0007f1e0ff */
[----:B------:R-:W-:Y:S05]  /*d500*/  WARPSYNC.COLLECTIVE R15, `(.L_x_134) ;  /* 0x000000000f087348 */ /* 0x000fea0003c00000 */
[----:B------:R0:W1:Y:S02]  /*d510*/  SHFL.IDX P6, R14, R13, R12, R11 ;  /* 0x0000000c0d0e7389 */ /* 0x00006400000c000b */
[----:B01----:R-:W-:Y:S01]  /*d520*/  ENDCOLLECTIVE ;  /* 0x000000000000791b */ /* 0x003fe20003800000 */
.L_x_134:
[----:B------:R-:W-:-:S05]  /*d530*/  IMAD.X R3, RZ, RZ, R3, P0 ;  /* 0x000000ffff037224 */ /* 0x000fca00000e0603 */
[----:B------:R-:W-:Y:S01]  /*d540*/  @!PT LDS RZ, [RZ] ;  /* 0x00000000fffff984 */ /* 0x000fe20000000800 */
[----:B------:R-:W-:Y:S01]  /*d550*/  @!PT LDS RZ, [RZ] ;  /* 0x00000000fffff984 */ /* 0x000fe20000000800 */
[----:B------:R-:W-:Y:S01]  /*d560*/  @!PT LDS RZ, [RZ] ;  /* 0x00000000fffff984 */ /* 0x000fe20000000800 */
[----:B------:R-:W-:Y:S04]  /*d570*/  LDGSTS.E.BYPASS.LTC128B.128 [R8+0x18400], desc[UR48][R2.64], !P2 ;  /* 0x1840000002087fae */ /* 0x000fe8000d101d70 */
[----:B------:R0:W-:Y:S01]  /*d580*/  LDGSTS.E.BYPASS.LTC128B.128 [R8+0x1c400], desc[UR48][R2.64+0x80], !P1 ;  /* 0x1c40008002087fae */ /* 0x0001e2000c901d70 */
[----:B------:R-:W-:Y:S01]  /*d590*/  MOV R13, R7 ;  /* 0x00000007000d7202 */ /* 0x000fe20000000f00 */
[----:B0-----:R-:W-:-:S07]  /*d5a0*/  IMAD.MOV.U32 R3, RZ, RZ, R14 ;  /* 0x000000ffff037224 */ /* 0x001fce00078e000e */
[----:B------:R-:W-:Y:S05]  /*d5b0*/  WARPSYNC.COLLECTIVE R15, `(.L_x_135) ;  /* 0x000000000f087348 */ /* 0x000fea0003c00000 */
[----:B------:R0:W1:Y:S02]  /*d5c0*/  SHFL.IDX P6, R14, R13, R12, R11 ;  /* 0x0000000c0d0e7389 */ /* 0x00006400000c000b */
[----:B01----:R-:W-:Y:S01]  /*d5d0*/  ENDCOLLECTIVE ;  /* 0x000000000000791b */ /* 0x003fe20003800000 */
.L_x_135:
[----:B------:R-:W-:Y:S01]  /*d5e0*/  IMAD.MOV.U32 R13, RZ, RZ, R9 ;  /* 0x000000ffff0d7224 */ /* 0x000fe200078e0009 */
[----:B------:R-:W-:Y:S02]  /*d5f0*/  MOV R12, 0x2 ;  /* 0x00000002000c7802 */ /* 0x000fe40000000f00 */
[----:B------:R-:W-:-:S13]  /*d600*/  IADD3 R2, P0, R14, R5, RZ ;  /* 0x000000050e027210 */ /* 0x000fda0007f1e0ff */
[----:B------:R-:W-:Y:S05]  /*d610*/  WARPSYNC.COLLECTIVE R15, `(.L_x_136) ;  /* 0x000000000f087348 */ /* 0x000fea0003c00000 */
[----:B------:R0:W1:Y:S02]  /*d620*/  SHFL.IDX P6, R14, R13, R12, R11 ;  /* 0x0000000c0d0e7389 */ /* 0x00006400000c000b */
[----:B01----:R-:W-:Y:S01]  /*d630*/  ENDCOLLECTIVE ;  /* 0x000000000000791b */ /* 0x003fe20003800000 */
.L_x_136:
[----:B------:R-:W-:-:S05]  /*d640*/  IMAD.X R3, RZ, RZ, R3, P0 ;  /* 0x000000ffff037224 */ /* 0x000fca00000e0603 */
[----:B------:R-:W-:Y:S01]  /*d650*/  @!PT LDS RZ, [RZ] ;  /* 0x00000000fffff984 */ /* 0x000fe20000000800 */
[----:B------:R-:W-:Y:S01]  /*d660*/  @!PT LDS RZ, [RZ] ;  /* 0x00000000fffff984 */ /* 0x000fe20000000800 */
[----:B------:R-:W-:Y:S01]  /*d670*/  @!PT LDS RZ, [RZ] ;  /* 0x00000000fffff984 */ /* 0x000fe20000000800 */
[----:B------:R-:W-:Y:S04]  /*d680*/  LDGSTS.E.BYPASS.LTC128B.128 [R8+0x18c00], desc[UR48][R2.64], !P2 ;  /* 0x18c0000002087fae */ /* 0x000fe8000d101d70 */
[----:B------:R0:W-:Y:S01]  /*d690*/  LDGSTS.E.BYPASS.LTC128B.128 [R8+0x1cc00], desc[UR48][R2.64+0x80], !P1 ;  /* 0x1cc0008002087fae */ /* 0x0001e2000c901d70 */
[----:B------:R-:W-:Y:S02]  /*d6a0*/  IMAD.MOV.U32 R13, RZ, RZ, R7 ;  /* 0x000000ffff0d7224 */ /* 0x000fe400078e0007 */
[----:B0-----:R-:W-:-:S07]  /*d6b0*/  IMAD.MOV.U32 R3, RZ, RZ, R14 ;  /* 0x000000ffff037224 */ /* 0x001fce00078e000e */
[----:B------:R-:W-:Y:S05]  /*d6c0*/  WARPSYNC.COLLECTIVE R15, `(.L_x_137) ;  /* 0x000000000f087348 */ /* 0x000fea0003c00000 */
[----:B------:R0:W1:Y:S02]  /*d6d0*/  SHFL.IDX P6, R14, R13, R12, R11 ;  /* 0x0000000c0d0e7389 */ /* 0x00006400000c000b */
[----:B01----:R-:W-:Y:S01]  /*d6e0*/  ENDCOLLECTIVE ;  /* 0x000000000000791b */ /* 0x003fe20003800000 */
.L_x_137:
[----:B------:R-:W-:Y:S02]  /*d6f0*/  IMAD.MOV.U32 R13, RZ, RZ, R9 ;  /* 0x000000ffff0d7224 */ /* 0x000fe400078e0009 */
[----:B------:R-:W-:Y:S01]  /*d700*/  IMAD.MOV.U32 R12, RZ, RZ, 0x3 ;  /* 0x00000003ff0c7424 */ /* 0x000fe200078e00ff */
[----:B------:R-:W-:-:S13]  /*d710*/  IADD3 R2, P0, R14, R5, RZ ;  /* 0x000000050e027210 */ /* 0x000fda0007f1e0ff */
[----:B------:R-:W-:Y:S05]  /*d720*/  WARPSYNC.COLLECTIVE R15, `(.L_x_138) ;  /* 0x000000000f087348 */ /* 0x000fea0003c00000 */
[----:B------:R0:W1:Y:S02]  /*d730*/  SHFL.IDX P6, R14, R13, R12, R11 ;  /* 0x0000000c0d0e7389 */ /* 0x00006400000c000b */
[----:B01----:R-:W-:Y:S01]  /*d740*/  ENDCOLLECTIVE ;  /* 0x000000000000791b */ /* 0x003fe20003800000 */
.L_x_138:
[----:B------:R-:W-:-:S05]  /*d750*/  IADD3.X R3, RZ, R3, RZ, P0, !PT ;  /* 0x00000003ff037210 */ /* 0x000fca00007fe4ff */
[----:B------:R-:W-:Y:S01]  /*d760*/  @!PT LDS RZ, [RZ] ;  /* 0x00000000fffff984 */ /* 0x000fe20000000800 */
[----:B------:R-:W-:Y:S01]  /*d770*/  @!PT LDS RZ, [RZ] ;  /* 0x00000000fffff984 */ /* 0x000fe20000000800 */
[----:B------:R-:W-:Y:S01]  /*d780*/  @!PT LDS RZ, [RZ] ;  /* 0x00000000fffff984 */ /* 0x000fe20000000800 */
[----:B------:R-:W-:Y:S04]  /*d790*/  LDGSTS.E.BYPASS.LTC128B.128 [R8+0x19400], desc[UR48][R2.64], !P2 ;  /* 0x1940000002087fae */ /* 0x000fe8000d101d70 */
[----:B------:R0:W-:Y:S01]  /*d7a0*/  LDGSTS.E.BYPASS.LTC128B.128 [R8+0x1d400], desc[UR48][R2.64+0x80], !P1 ;  /* 0x1d40008002087fae */ /* 0x0001e2000c901d70 */
[----:B------:R-:W-:Y:S01]  /*d7b0*/  IMAD.MOV.U32 R13, RZ, RZ, R7 ;  /* 0x000000ffff0d7224 */ /* 0x000fe200078e0007 */
[----:B0-----:R-:W-:-:S07]  /*d7c0*/  MOV R3, R14 ;  /* 0x0000000e00037202 */ /* 0x001fce0000000f00 */
[----:B------:R-:W-:Y:S05]  /*d7d0*/  WARPSYNC.COLLECTIVE R15, `(.L_x_139) ;  /* 0x000000000f087348 */ /* 0x000fea0003c00000 */
[----:B------:R0:W1:Y:S02]  /*d7e0*/  SHFL.IDX P6, R14, R13, R12, R11 ;  /* 0x0000000c0d0e7389 */ /* 0x00006400000c000b */
[----:B01----:R-:W-:Y:S01]  /*d7f0*/  ENDCOLLECTIVE ;  /* 0x000000000000791b */ /* 0x003fe20003800000 */
.L_x_139:
[----:B------:R-:W-:Y:S01]  /*d800*/  MOV R13, R9 ;  /* 0x00000009000d7202 */ /* 0x000fe20000000f00 */
[----:B------:R-:W-:Y:S01]  /*d810*/  IMAD.MOV.U32 R12, RZ, RZ, 0x4 ;  /* 0x00000004ff0c7424 */ /* 0x000fe200078e00ff */
[----:B------:R-:W-:-:S13]  /*d820*/  IADD3 R2, P0, R14, R5, RZ ;  /* 0x000000050e027210 */ /* 0x000fda0007f1e0ff */
[----:B------:R-:W-:Y:S05]  /*d830*/  WARPSYNC.COLLECTIVE R15, `(.L_x_140) ;  /* 0x000000000f087348 */ /* 0x000fea0003c00000 */
[----:B------:R0:W1:Y:S02]  /*d840*/  SHFL.IDX P6, R14, R13, R12, R11 ;  /* 0x0000000c0d0e7389 */ /* 0x00006400000c000b */
[----:B01----:R-:W-:Y:S01]  /*d850*/  ENDCOLLECTIVE ;  /* 0x000000000000791b */ /* 0x003fe20003800000 */
.L_x_140:
        /* <DEDUP_REMOVED lines=11> */
.L_x_141:
[----:B------:R-:W-:Y:S01]  /*d910*/  IMAD.MOV.U32 R13, RZ, RZ, R9 ;  /* 0x000000ffff0d7224 */ /* 0x000fe200078e0009 */
[----:B------:R-:W-:Y:S02]  /*d920*/  MOV R12, 0x5 ;  /* 0x00000005000c7802 */ /* 0x000fe40000000f00 */
[----:B------:R-:W-:-:S13]  /*d930*/  IADD3 R2, P0, R14, R5, RZ ;  /* 0x000000050e027210 */ /* 0x000fda0007f1e0ff */
[----:B------:R-:W-:Y:S05]  /*d940*/  WARPSYNC.COLLECTIVE R15, `(.L_x_142) ;  /* 0x000000000f087348 */ /* 0x000fea0003c00000 */
[----:B------:R0:W1:Y:S02]  /*d950*/  SHFL.IDX P6, R14, R13, R12, R11 ;  /* 0x0000000c0d0e7389 */ /* 0x00006400000c000b */
[----:B01----:R-:W-:Y:S01]  /*d960*/  ENDCOLLECTIVE ;  /* 0x000000000000791b */ /* 0x003fe20003800000 */
.L_x_142:
        /* <DEDUP_REMOVED lines=11> */
.L_x_143:
[----:B------:R-:W-:Y:S02]  /*da20*/  IMAD.MOV.U32 R13, RZ, RZ, R9 ;  /* 0x000000ffff0d7224 */ /* 0x000fe400078e0009 */
[----:B------:R-:W-:Y:S01]  /*da30*/  IMAD.MOV.U32 R12, RZ, RZ, 0x6 ;  /* 0x00000006ff0c7424 */ /* 0x000fe200078e00ff */
[----:B------:R-:W-:-:S13]  /*da40*/  IADD3 R2, P0, R14, R5, RZ ;  /* 0x000000050e027210 */ /* 0x000fda0007f1e0ff */
[----:B------:R-:W-:Y:S05]  /*da50*/  WARPSYNC.COLLECTIVE R15, `(.L_x_144) ;  /* 0x000000000f087348 */ /* 0x000fea0003c00000 */
[----:B------:R0:W1:Y:S02]  /*da60*/  SHFL.IDX P6, R14, R13, R12, R11 ;  /* 0x0000000c0d0e7389 */ /* 0x00006400000c000b */
[----:B01----:R-:W-:Y:S01]  /*da70*/  ENDCOLLECTIVE ;  /* 0x000000000000791b */ /* 0x003fe20003800000 */
.L_x_144:
        /* <DEDUP_REMOVED lines=11> */
.L_x_145:
[----:B------:R-:W-:Y:S01]  /*db30*/  MOV R13, R9 ;  /* 0x00000009000d7202 */ /* 0x000fe20000000f00 */
[----:B------:R-:W-:Y:S01]  /*db40*/  IMAD.MOV.U32 R12, RZ, RZ, 0x7 ;  /* 0x00000007ff0c7424 */ /* 0x000fe200078e00ff */
[----:B------:R-:W-:-:S13]  /*db50*/  IADD3 R2, P0, R14, R5, RZ ;  /* 0x000000050e027210 */ /* 0x000fda0007f1e0ff */
[----:B------:R-:W-:Y:S05]  /*db60*/  WARPSYNC.COLLECTIVE R15, `(.L_x_146) ;  /* 0x000000000f087348 */ /* 0x000fea0003c00000 */
[----:B------:R0:W1:Y:S02]  /*db70*/  SHFL.IDX P6, R14, R13, R12, R11 ;  /* 0x0000000c0d0e7389 */ /* 0x00006400000c000b */
[----:B01----:R-:W-:Y:S01]  /*db80*/  ENDCOLLECTIVE ;  /* 0x000000000000791b */ /* 0x003fe20003800000 */
.L_x_146:
[----:B------:R-:W-:-:S05]  /*db90*/  IMAD.X R3, RZ, RZ, R3, P0 ;  /* 0x000000ffff037224 */ /* 0x000fca00000e0603 */
[----:B------:R-:W-:Y:S01]  /*dba0*/  @!PT LDS RZ, [RZ] ;  /* 0x00000000fffff984 */ /* 0x000fe20000000800 */
[----:B------:R-:W-:Y:S01]  /*dbb0*/  @!PT LDS RZ, [RZ] ;  /* 0x00000000fffff984 */ /* 0x000fe20000000800 */
[----:B------:R-:W-:Y:S01]  /*dbc0*/  @!PT LDS RZ, [RZ] ;  /* 0x00000000fffff984 */ /* 0x000fe20000000800 */
[----:B------:R0:W-:Y:S04]  /*dbd0*/  LDGSTS.E.BYPASS.LTC128B.128 [R8+0x1b400], desc[UR48][R2.64], !P2 ;  /* 0x1b40000002087fae */ /* 0x0001e8000d101d70 */
[----:B------:R0:W-:Y:S01]  /*dbe0*/  LDGSTS.E.BYPASS.LTC128B.128 [R8+0x1f400], desc[UR48][R2.64+0x80], !P1 ;  /* 0x1f40008002087fae */ /* 0x0001e2000c901d70 */
[----:B------:R-:W-:Y:S01]  /*dbf0*/  MOV R13, R7 ;  /* 0x00000007000d7202 */ /* 0x000fe20000000f00 */
[----:B------:R-:W-:-:S07]  /*dc00*/  IMAD.MOV.U32 R9, RZ, RZ, R14 ;  /* 0x000000ffff097224 */ /* 0x000fce00078e000e */
[----:B0-----:R-:W-:Y:S05]  /*dc10*/  WARPSYNC.COLLECTIVE R15, `(.L_x_147) ;  /* 0x000000000f087348 */ /* 0x001fea0003c00000 */
[----:B------:R1:W2:Y:S02]  /*dc20*/  SHFL.IDX P6, R14, R13, R12, R11 ;  /* 0x0000000c0d0e7389 */ /* 0x0002a400000c000b */
[----:B012---:R-:W-:Y:S01]  /*dc30*/  ENDCOLLECTIVE ;  /* 0x000000000000791b */ /* 0x007fe20003800000 */
.L_x_147:
[----:B------:R-:W-:Y:S05]  /*dc40*/  BRA `(.L_x_148) ;  /* 0xffffffcc000c7947 */ /* 0x000fea000383ffff */
.L_x_64:
[----:B0-----:R0:W1:Y:S02]  /*dc50*/  SYNCS.PHASECHK.TRANS64.TRYWAIT P0, [R6+URZ+0x28860], R3 ;  /* 0x02886003060075a7 */ /* 0x001064000800017f */
[----:B-1----:R-:W-:Y:S05]  /*dc60*/  @!P0 NANOSLEEP.SYNCS 0x989680 ;  /* 0x009896800000895d */ /* 0x002fea0003900000 */
[----:B------:R-:W1:Y:S02]  /*dc70*/  @!P0 SYNCS.PHASECHK.TRANS64 P0, [R6+URZ+0x28860], R3 ;  /* 0x02886003060085a7 */ /* 0x000e64000800007f */
[----:B-1----:R-:W-:Y:S05]  /*dc80*/  @!P0 BRA `(.L_x_64) ;  /* 0xfffffffc00f08947 */ /* 0x002fea000383ffff */
[----:B------:R-:W-:Y:S05]  /*dc90*/  BRA `(.L_x_149) ;  /* 0xffffffcc00707947 */ /* 0x000fea000383ffff */
.L_x_65:
[----:B------:R-:W-:Y:S01]  /*dca0*/  BSSY B1, `(.L_x_150) ;  /* 0x0000008000017945 */ /* 0x000fe20003800000 */
[----:B------:R-:W-:Y:S01]  /*dcb0*/  IMAD.MOV.U32 R13, RZ, RZ, R17 ;  /* 0x000000ffff0d7224 */ /* 0x000fe200078e0011 */
[----:B------:R-:W-:Y:S01]  /*dcc0*/  MOV R11, 0x181f ;  /* 0x0000181f000b7802 */ /* 0x000fe20000000f00 */
[----:B------:R-:W-:Y:S02]  /*dcd0*/  IMAD.MOV.U32 R12, RZ, RZ, RZ ;  /* 0x000000ffff0c7224 */ /* 0x000fe400078e00ff */
[----:B------:R-:W-:-:S07]  /*dce0*/  IMAD.MOV.U32 R15, RZ, RZ, -0x1 ;  /* 0xffffffffff0f7424 */ /* 0x000fce00078e00ff */
[----:B0-----:R-:W-:Y:S05]  /*dcf0*/  WARPSYNC.COLLECTIVE R15, `(.L_x_151) ;  /* 0x000000000f087348 */ /* 0x001fea0003c00000 */
[----:B------:R1:W2:Y:S02]  /*dd00*/  SHFL.IDX P6, R14, R13, R12, R11 ;  /* 0x0000000c0d0e7389 */ /* 0x0002a400000c000b */
[----:B012---:R-:W-:Y:S01]  /*dd10*/  ENDCOLLECTIVE ;  /* 0x000000000000791b */ /* 0x007fe20003800000 */
.L_x_151:
[----:B------:R-:W-:Y:S05]  /*dd20*/  BSYNC B1 ;  /* 0x0000000000017941 */ /* 0x000fea0003800000 */
.L_x_150:
[----:B------:R-:W-:Y:S01]  /*dd30*/  MOV R13, R16 ;  /* 0x00000010000d7202 */ /* 0x000fe20000000f00 */
[----:B------:R-:W-:Y:S01]  /*dd40*/  IMAD.MOV.U32 R12, RZ, RZ, RZ ;  /* 0x000000ffff0c7224 */ /* 0x000fe200078e00ff */
[----:B------:R-:W-:Y:S01]  /*dd50*/  MOV R15, 0xffffffff ;  /* 0xffffffff000f7802 */ /* 0x000fe20000000f00 */
[----:B------:R-:W-:Y:S01]  /*dd60*/  IMAD.MOV.U32 R11, RZ, RZ, 0x181f ;  /* 0x0000181fff0b7424 */ /* 0x000fe200078e00ff */
[----:B------:R-:W-:Y:S01]  /*dd70*/  LEA R7, R7, UR39, 0x1 ;  /* 0x0000002707077c11 */ /* 0x000fe2000f8e08ff */
[----:B------:R-:W-:-:S07]  /*dd80*/  IMAD.MOV.U32 R3, RZ, RZ, R14 ;  /* 0x000000ffff037224 */ /* 0x000fce00078e000e */
[----:B------:R-:W-:Y:S05]  /*dd90*/  WARPSYNC.COLLECTIVE R15, `(.L_x_152) ;  /* 0x000000000f087348 */ /* 0x000fea0003c00000 */
[----:B------:R0:W1:Y:S02]  /*dda0*/  SHFL.IDX P6, R14, R13, R12, R11 ;  /* 0x0000000c0d0e7389 */ /* 0x00006400000c000b */
[----:B01----:R-:W-:Y:S01]  /*ddb0*/  ENDCOLLECTIVE ;  /* 0x000000000000791b */ /* 0x003fe20003800000 */
.L_x_152:
[----:B------:R-:W-:Y:S01]  /*ddc0*/  IMAD.MOV.U32 R13, RZ, RZ, R17 ;  /* 0x000000ffff0d7224 */ /* 0x000fe200078e0011 */
[----:B------:R-:W-:Y:S02]  /*ddd0*/  MOV R12, 0x1 ;  /* 0x00000001000c7802 */ /* 0x000fe40000000f00 */
[----:B------:R-:W-:-:S13]  /*dde0*/  IADD3 R2, P0, R14, R5, RZ ;  /* 0x000000050e027210 */ /* 0x000fda0007f1e0ff */
[----:B------:R-:W-:Y:S05]  /*ddf0*/  WARPSYNC.COLLECTIVE R15, `(.L_x_153) ;  /* 0x000000000f087348 */ /* 0x000fea0003c00000 */
[----:B------:R0:W1:Y:S02]  /*de00*/  SHFL.IDX P6, R14, R13, R12, R11 ;  /* 0x0000000c0d0e7389 */ /* 0x00006400000c000b */
[----:B01----:R-:W-:Y:S01]  /*de10*/  ENDCOLLECTIVE ;  /* 0x000000000000791b */ /* 0x003fe20003800000 */
.L_x_153:
[----:B------:R-:W-:Y:S01]  /*de20*/  IMAD.X R3, RZ, RZ, R3, P0 ;  /* 0x000000ffff037224 */ /* 0x000fe200000e0603 */
[----:B------:R-:W-:Y:S01]  /*de30*/  ISETP.LT.OR P0, PT, R8, 0x1, P2 ;  /* 0x000000010800780c */ /* 0x000fe20001701670 */
[----:B------:R-:W-:-:S12]  /*de40*/  IMAD.MOV.U32 R13, RZ, RZ, R16 ;  /* 0x000000ffff0d7224 */ /* 0x000fd800078e0010 */
[----:B------:R-:W-:Y:S01]  /*de50*/  @!PT LDS RZ, [RZ] ;  /* 0x00000000fffff984 */ /* 0x000fe20000000800 */
[----:B------:R-:W-:Y:S01]  /*de60*/  @!PT LDS RZ, [RZ] ;  /* 0x00000000fffff984 */ /* 0x000fe20000000800 */
[----:B------:R-:W-:Y:S01]  /*de70*/  @!PT LDS RZ, [RZ] ;  /* 0x00000000fffff984 */ /* 0x000fe20000000800 */
[----:B------:R-:W-:Y:S01]  /*de80*/  LDGSTS.E.BYPASS.LTC128B.128 [R7+0x400], desc[UR48][R2.64], !P0 ;  /* 0x0040000002077fae */ /* 0x000fe2000c101d70 */
[----:B------:R-:W-:-:S13]  /*de90*/  ISETP.LT.OR P0, PT, R8, 0x1, P1 ;  /* 0x000000010800780c */ /* 0x000fda0000f01670 */
[----:B------:R0:W-:Y:S02]  /*dea0*/  LDGSTS.E.BYPASS.LTC128B.128 [R7+0x4400], desc[UR48][R2.64+0x80], !P0 ;  /* 0x0440008002077fae */ /* 0x0001e4000c101d70 */
[----:B0-----:R-:W-:-:S07]  /*deb0*/  IMAD.MOV.U32 R3, RZ, RZ, R14 ;  /* 0x000000ffff037224 */ /* 0x001fce00078e000e */
[----:B------:R-:W-:Y:S05]  /*dec0*/  WARPSYNC.COLLECTIVE R15, `(.L_x_154) ;  /* 0x000000000f087348 */ /* 0x000fea0003c00000 */
[----:B------:R0:W1:Y:S02]  /*ded0*/  SHFL.IDX P6, R14, R13, R12, R11 ;  /* 0x0000000c0d0e7389 */ /* 0x00006400000c000b */
[----:B01----:R-:W-:Y:S01]  /*dee0*/  ENDCOLLECTIVE ;  /* 0x000000000000791b */ /* 0x003fe20003800000 */
.L_x_154:
[----:B------:R-:W-:Y:S02]  /*def0*/  IMAD.MOV.U32 R13, RZ, RZ, R17 ;  /* 0x000000ffff0d7224 */ /* 0x000fe400078e0011 */
[----:B------:R-:W-:Y:S01]  /*df00*/  IMAD.MOV.U32 R12, RZ, RZ, 0x2 ;  /* 0x00000002ff0c7424 */ /* 0x000fe200078e00ff */
[----:B------:R-:W-:-:S13]  /*df10*/  IADD3 R2, P0, R14, R5, RZ ;  /* 0x000000050e027210 */ /* 0x000fda0007f1e0ff */
[----:B------:R-:W-:Y:S05]  /*df20*/  WARPSYNC.COLLECTIVE R15, `(.L_x_155) ;  /* 0x000000000f087348 */ /* 0x000fea0003c00000 */
[----:B------:R0:W1:Y:S02]  /*df30*/  SHFL.IDX P6, R14, R13, R12, R11 ;  /* 0x0000000c0d0e7389 */ /* 0x00006400000c000b */
[----:B01----:R-:W-:Y:S01]  /*df40*/  ENDCOLLECTIVE ;  /* 0x000000000000791b */ /* 0x003fe20003800000 */
.L_x_155:
[----:B------:R-:W-:Y:S02]  /*df50*/  IADD3.X R3, RZ, R3, RZ, P0, !PT ;  /* 0x00000003ff037210 */ /* 0x000fe400007fe4ff */
        /* <DEDUP_REMOVED lines=8> */
[----:B0-----:R-:W-:-:S07]  /*dfe0*/  MOV R3, R14 ;  /* 0x0000000e00037202 */ /* 0x001fce0000000f00 */
[----:B------:R-:W-:Y:S05]  /*dff0*/  WARPSYNC.COLLECTIVE R15, `(.L_x_156) ;  /* 0x000000000f087348 */ /* 0x000fea0003c00000 */
[----:B------:R0:W1:Y:S02]  /*e000*/  SHFL.IDX P6, R14, R13, R12, R11 ;  /* 0x0000000c0d0e7389 */ /* 0x00006400000c000b */
[----:B01----:R-:W-:Y:S01]  /*e010*/  ENDCOLLECTIVE ;  /* 0x000000000000791b */ /* 0x003fe20003800000 */
.L_x_156:
[----:B------:R-:W-:Y:S01]  /*e020*/  MOV R13, R17 ;  /* 0x00000011000d7202 */ /* 0x000fe20000000f00 */
[----:B------:R-:W-:Y:S01]  /*e030*/  IMAD.MOV.U32 R12, RZ, RZ, 0x3 ;  /* 0x00000003ff0c7424 */ /* 0x000fe200078e00ff */
[----:B------:R-:W-:-:S13]  /*e040*/  IADD3 R2, P0, R14, R5, RZ ;  /* 0x000000050e027210 */ /* 0x000fda0007f1e0ff */
[----:B------:R-:W-:Y:S05]  /*e050*/  WARPSYNC.COLLECTIVE R15, `(.L_x_157) ;  /* 0x000000000f087348 */ /* 0x000fea0003c00000 */
[----:B------:R0:W1:Y:S02]  /*e060*/  SHFL.IDX P6, R14, R13, R12, R11 ;  /* 0x0000000c0d0e7389 */ /* 0x00006400000c000b */
[----:B01----:R-:W-:Y:S01]  /*e070*/  ENDCOLLECTIVE ;  /* 0x000000000000791b */ /* 0x003fe20003800000 */
.L_x_157:
[----:B------:R-:W-:Y:S01]  /*e080*/  IMAD.X R3, RZ, RZ, R3, P0 ;  /* 0x000000ffff037224 */ /* 0x000fe200000e0603 */
[----:B------:R-:W-:Y:S02]  /*e090*/  ISETP.LT.OR P0, PT, R8, 0x21, P2 ;  /* 0x000000210800780c */ /* 0x000fe40001701670 */
[----:B------:R-:W-:-:S11]  /*e0a0*/  MOV R13, R16 ;  /* 0x00000010000d7202 */ /* 0x000fd60000000f00 */
        /* <DEDUP_REMOVED lines=10> */
.L_x_158:
[----:B------:R-:W-:Y:S01]  /*e150*/  IMAD.MOV.U32 R13, RZ, RZ, R17 ;  /* 0x000000ffff0d7224 */ /* 0x000fe200078e0011 */
[----:B------:R-:W-:Y:S02]  /*e160*/  MOV R12, 0x4 ;  /* 0x00000004000c7802 */ /* 0x000fe40000000f00 */
[----:B------:R-:W-:-:S13]  /*e170*/  IADD3 R2, P0, R14, R5, RZ ;  /* 0x000000050e027210 */ /* 0x000fda0007f1e0ff */
[----:B------:R-:W-:Y:S05]  /*e180*/  WARPSYNC.COLLECTIVE R15, `(.L_x_159) ;  /* 0x000000000f087348 */ /* 0x000fea0003c00000 */
[----:B------:R0:W1:Y:S02]  /*e190*/  SHFL.IDX P6, R14, R13, R12, R11 ;  /* 0x0000000c0d0e7389 */ /* 0x00006400000c000b */
[----:B01----:R-:W-:Y:S01]  /*e1a0*/  ENDCOLLECTIVE ;  /* 0x000000000000791b */ /* 0x003fe20003800000 */
.L_x_159:
        /* <DEDUP_REMOVED lines=13> */
.L_x_160:
[----:B------:R-:W-:Y:S02]  /*e280*/  IMAD.MOV.U32 R13, RZ, RZ, R17 ;  /* 0x000000ffff0d7224 */ /* 0x000fe400078e0011 */
[----:B------:R-:W-:Y:S01]  /*e290*/  IMAD.MOV.U32 R12, RZ, RZ, 0x5 ;  /* 0x00000005ff0c7424 */ /* 0x000fe200078e00ff */
[----:B------:R-:W-:-:S13]  /*e2a0*/  IADD3 R2, P0, R14, R5, RZ ;  /* 0x000000050e027210 */ /* 0x000fda0007f1e0ff */
[----:B------:R-:W-:Y:S05]  /*e2b0*/  WARPSYNC.COLLECTIVE R15, `(.L_x_161) ;  /* 0x000000000f087348 */ /* 0x000fea0003c00000 */
[----:B------:R0:W1:Y:S02]  /*e2c0*/  SHFL.IDX P6, R14, R13, R12, R11 ;  /* 0x0000000c0d0e7389 */ /* 0x00006400000c000b */
[----:B01----:R-:W-:Y:S01]  /*e2d0*/  ENDCOLLECTIVE ;  /* 0x000000000000791b */ /* 0x003fe20003800000 */
.L_x_161:
        /* <DEDUP_REMOVED lines=13> */
.L_x_162:
[----:B------:R-:W-:Y:S01]  /*e3b0*/  MOV R13, R17 ;  /* 0x00000011000d7202 */ /* 0x000fe20000000f00 */
[----:B------:R-:W-:Y:S01]  /*e3c0*/  IMAD.MOV.U32 R12, RZ, RZ, 0x6 ;  /* 0x00000006ff0c7424 */ /* 0x000fe200078e00ff */
[----:B------:R-:W-:-:S13]  /*e3d0*/  IADD3 R2, P0, R14, R5, RZ ;  /* 0x000000050e027210 */ /* 0x000fda0007f1e0ff */
[----:B------:R-:W-:Y:S05]  /*e3e0*/  WARPSYNC.COLLECTIVE R15, `(.L_x_163) ;  /* 0x000000000f087348 */ /* 0x000fea0003c00000 */
[----:B------:R0:W1:Y:S02]  /*e3f0*/  SHFL.IDX P6, R14, R13, R12, R11 ;  /* 0x0000000c0d0e7389 */ /* 0x00006400000c000b */
[----:B01----:R-:W-:Y:S01]  /*e400*/  ENDCOLLECTIVE ;  /* 0x000000000000791b */ /* 0x003fe20003800000 */
.L_x_163:
        /* <DEDUP_REMOVED lines=13> */
.L_x_164:
[----:B------:R-:W-:Y:S01]  /*e4e0*/  IMAD.MOV.U32 R13, RZ, RZ, R17 ;  /* 0x000000ffff0d7224 */ /* 0x000fe200078e0011 */
[----:B------:R-:W-:Y:S02]  /*e4f0*/  MOV R12, 0x7 ;  /* 0x00000007000c7802 */ /* 0x000fe40000000f00 */
[----:B------:R-:W-:-:S13]  /*e500*/  IADD3 R2, P0, R14, R5, RZ ;  /* 0x000000050e027210 */ /* 0x000fda0007f1e0ff */
[----:B------:R-:W-:Y:S05]  /*e510*/  WARPSYNC.COLLECTIVE R15, `(.L_x_165) ;  /* 0x000000000f087348 */ /* 0x000fea0003c00000 */
[----:B------:R0:W1:Y:S02]  /*e520*/  SHFL.IDX P6, R14, R13, R12, R11 ;  /* 0x0000000c0d0e7389 */ /* 0x00006400000c000b */
[----:B01----:R-:W-:Y:S01]  /*e530*/  ENDCOLLECTIVE ;  /* 0x000000000000791b */ /* 0x003fe20003800000 */
.L_x_165:
[----:B------:R-:W-:Y:S01]  /*e540*/  IMAD.X R3, RZ, RZ, R3, P0 ;  /* 0x000000ffff037224 */ /* 0x000fe200000e0603 */
[----:B------:R-:W-:Y:S01]  /*e550*/  ISETP.LT.OR P0, PT, R8, 0x61, P2 ;  /* 0x000000610800780c */ /* 0x000fe20001701670 */
[----:B------:R-:W-:-:S12]  /*e560*/  IMAD.MOV.U32 R13, RZ, RZ, R16 ;  /* 0x000000ffff0d7224 */ /* 0x000fd800078e0010 */
[----:B------:R-:W-:Y:S01]  /*e570*/  @!PT LDS RZ, [RZ] ;  /* 0x00000000fffff984 */ /* 0x000fe20000000800 */
[----:B------:R-:W-:Y:S01]  /*e580*/  @!PT LDS RZ, [RZ] ;  /* 0x00000000fffff984 */ /* 0x000fe20000000800 */
[----:B------:R-:W-:Y:S01]  /*e590*/  @!PT LDS RZ, [RZ] ;  /* 0x00000000fffff984 */ /* 0x000fe20000000800 */
[----:B------:R0:W-:Y:S01]  /*e5a0*/  LDGSTS.E.BYPASS.LTC128B.128 [R7+0x3400], desc[UR48][R2.64], !P0 ;  /* 0x0340000002077fae */ /* 0x0001e2000c101d70 */
[----:B------:R-:W-:Y:S01]  /*e5b0*/  ISETP.LT.OR P0, PT, R8, 0x61, P1 ;  /* 0x000000610800780c */ /* 0x000fe20000f01670 */
[----:B------:R-:W-:-:S12]  /*e5c0*/  IMAD.MOV.U32 R17, RZ, RZ, R14 ;  /* 0x000000ffff117224 */ /* 0x000fd800078e000e */
[----:B0-----:R-:W-:Y:S05]  /*e5d0*/  WARPSYNC.COLLECTIVE R15, `(.L_x_166) ;  /* 0x000000000f087348 */ /* 0x001fea0003c00000 */
[----:B------:R1:W2:Y:S02]  /*e5e0*/  SHFL.IDX P6, R14, R13, R12, R11 ;  /* 0x0000000c0d0e7389 */ /* 0x0002a400000c000b */
[----:B012---:R-:W-:Y:S01]  /*e5f0*/  ENDCOLLECTIVE ;  /* 0x000000000000791b */ /* 0x007fe20003800000 */
.L_x_166:
[----:B------:R-:W-:Y:S01]  /*e600*/  @!PT LDS RZ, [RZ] ;  /* 0x00000000fffff984 */ /* 0x000fe20000000800 */
[----:B------:R-:W-:Y:S01]  /*e610*/  @!PT LDS RZ, [RZ] ;  /* 0x00000000fffff984 */ /* 0x000fe20000000800 */
[----:B------:R-:W-:Y:S01]  /*e620*/  @!PT LDS RZ, [RZ] ;  /* 0x00000000fffff984 */ /* 0x000fe20000000800 */
[----:B------:R0:W-:Y:S01]  /*e630*/  LDGSTS.E.BYPASS.LTC128B.128 [R7+0x7400], desc[UR48][R2.64+0x80], !P0 ;  /* 0x0740008002077fae */ /* 0x0001e2000c101d70 */
[----:B------:R-:W-:Y:S05]  /*e640*/  BRA `(.L_x_167) ;  /* 0xffffffc8000c7947 */ /* 0x000fea000383ffff */
.L_x_71:
[----:B0-----:R0:W1:Y:S02]  /*e650*/  SYNCS.PHASECHK.TRANS64.TRYWAIT P0, [R4+URZ+0x28860], R3 ;  /* 0x02886003040075a7 */ /* 0x001064000800017f */
[----:B-1----:R-:W-:Y:S05]  /*e660*/  @!P0 NANOSLEEP.SYNCS 0x989680 ;  /* 0x009896800000895d */ /* 0x002fea0003900000 */
[----:B------:R-:W1:Y:S02]  /*e670*/  @!P0 SYNCS.PHASECHK.TRANS64 P0, [R4+URZ+0x28860], R3 ;  /* 0x02886003040085a7 */ /* 0x000e64000800007f */
[----:B-1----:R-:W-:Y:S05]  /*e680*/  @!P0 BRA `(.L_x_71) ;  /* 0xfffffffc00f08947 */ /* 0x002fea000383ffff */
[----:B------:R-:W-:Y:S05]  /*e690*/  BRA `(.L_x_168) ;  /* 0xffffffc800e47947 */ /* 0x000fea000383ffff */
.L_x_72:
[----:B------:R-:W-:Y:S01]  /*e6a0*/  BSSY B0, `(.L_x_169) ;  /* 0x0000008000007945 */ /* 0x000fe20003800000 */
[----:B------:R-:W-:Y:S01]  /*e6b0*/  MOV R13, R17 ;  /* 0x00000011000d7202 */ /* 0x000fe20000000f00 */
[----:B------:R-:W-:Y:S01]  /*e6c0*/  IMAD.MOV.U32 R12, RZ, RZ, RZ ;  /* 0x000000ffff0c7224 */ /* 0x000fe200078e00ff */
[----:B------:R-:W-:Y:S01]  /*e6d0*/  MOV R15, 0xffffffff ;  /* 0xffffffff000f7802 */ /* 0x000fe20000000f00 */
[----:B------:R-:W-:-:S07]  /*e6e0*/  IMAD.MOV.U32 R11, RZ, RZ, 0x181f ;  /* 0x0000181fff0b7424 */ /* 0x000fce00078e00ff */
[----:B0-----:R-:W-:Y:S05]  /*e6f0*/  WARPSYNC.COLLECTIVE R15, `(.L_x_170) ;  /* 0x000000000f087348 */ /* 0x001fea0003c00000 */
[----:B------:R1:W2:Y:S02]  /*e700*/  SHFL.IDX P6, R14, R13, R12, R11 ;  /* 0x0000000c0d0e7389 */ /* 0x0002a400000c000b */
[----:B012---:R-:W-:Y:S01]  /*e710*/  ENDCOLLECTIVE ;  /* 0x000000000000791b */ /* 0x007fe20003800000 */
.L_x_170:
[----:B------:R-:W-:Y:S05]  /*e720*/  BSYNC B0 ;  /* 0x0000000000007941 */ /* 0x000fea0003800000 */
.L_x_169:
[----:B------:R-:W-:Y:S01]  /*e730*/  IMAD.MOV.U32 R13, RZ, RZ, R16 ;  /* 0x000000ffff0d7224 */ /* 0x000fe200078e0010 */
[----:B------:R-:W-:Y:S01]  /*e740*/  MOV R12, RZ ;  /* 0x000000ff000c7202 */ /* 0x000fe20000000f00 */
[----:B------:R-:W-:Y:S01]  /*e750*/  IMAD.MOV.U32 R11, RZ, RZ, 0x181f ;  /* 0x0000181fff0b7424 */ /* 0x000fe200078e00ff */
[----:B------:R-:W-:Y:S01]  /*e760*/  SHF.L.U32 R6, R34, 0x1, RZ ;  /* 0x0000000122067819 */ /* 0x000fe200000006ff */
[----:B------:R-:W-:Y:S02]  /*e770*/  IMAD.MOV.U32 R15, RZ, RZ, -0x1 ;  /* 0xffffffffff0f7424 */ /* 0x000fe400078e00ff */
[----:B------:R-:W-:-:S07]  /*e780*/  IMAD.MOV.U32 R0, RZ, RZ, R14 ;  /* 0x000000ffff007224 */ /* 0x000fce00078e000e */
[----:B------:R-:W-:Y:S05]  /*e790*/  WARPSYNC.COLLECTIVE R15, `(.L_x_171) ;  /* 0x000000000f087348 */ /* 0x000fea0003c00000 */
[----:B------:R0:W1:Y:S02]  /*e7a0*/  SHFL.IDX P6, R14, R13, R12, R11 ;  /* 0x0000000c0d0e7389 */ /* 0x00006400000c000b */
[----:B01----:R-:W-:Y:S01]  /*e7b0*/  ENDCOLLECTIVE ;  /* 0x000000000000791b */ /* 0x003fe20003800000 */
.L_x_171:
[----:B------:R-:W-:Y:S01]  /*e7c0*/  IMAD.MOV.U32 R13, RZ, RZ, R17 ;  /* 0x000000ffff0d7224 */ /* 0x000fe200078e0011 */
[----:B------:R-:W-:Y:S02]  /*e7d0*/  MOV R12, 0x1 ;  /* 0x00000001000c7802 */ /* 0x000fe40000000f00 */
[----:B------:R-:W-:-:S13]  /*e7e0*/  IADD3 R2, P0, R14, R6, RZ ;  /* 0x000000060e027210 */ /* 0x000fda0007f1e0ff */
[----:B------:R-:W-:Y:S05]  /*e7f0*/  WARPSYNC.COLLECTIVE R15, `(.L_x_172) ;  /* 0x000000000f087348 */ /* 0x000fea0003c00000 */
[----:B------:R0:W1:Y:S02]  /*e800*/  SHFL.IDX P6, R14, R13, R12, R11 ;  /* 0x0000000c0d0e7389 */ /* 0x00006400000c000b */
[----:B01----:R-:W-:Y:S01]  /*e810*/  ENDCOLLECTIVE ;  /* 0x000000000000791b */ /* 0x003fe20003800000 */
.L_x_172:
[----:B------:R-:W-:Y:S01]  /*e820*/  IMAD.X R3, RZ, RZ, R0, P0 ;  /* 0x000000ffff037224 */ /* 0x000fe200000e0600 */
[----:B------:R-:W-:Y:S02]  /*e830*/  ISETP.LT.OR P0, PT, R5, 0x1, P2 ;  /* 0x000000010500780c */ /* 0x000fe40001701670 */
[----:B------:R-:W-:Y:S01]  /*e840*/  LEA R0, R7, UR39, 0x1 ;  /* 0x0000002707007c11 */ /* 0x000fe2000f8e08ff */
[----:B------:R-:W-:-:S10]  /*e850*/  IMAD.MOV.U32 R13, RZ, RZ, R16 ;  /* 0x000000ffff0d7224 */ /* 0x000fd400078e0010 */
        /* <DEDUP_REMOVED lines=9> */
.L_x_173:
[----:B------:R-:W-:Y:S01]  /*e8f0*/  @!PT LDS RZ, [RZ] ;  /* 0x00000000fffff984 */ /* 0x000fe20000000800 */
[----:B------:R-:W-:Y:S01]  /*e900*/  @!PT LDS RZ, [RZ] ;  /* 0x00000000fffff984 */ /* 0x000fe20000000800 */
[----:B------:R-:W-:Y:S01]  /*e910*/  @!PT LDS RZ, [RZ] ;  /* 0x00000000fffff984 */ /* 0x000fe20000000800 */
[----:B------:R0:W-:Y:S01]  /*e920*/  LDGSTS.E.BYPASS.LTC128B.128 [R0+0x4400], desc[UR48][R2.64+0x80], !P0 ;  /* 0x0440008002007fae */ /* 0x0001e2000c101d70 */
[----:B------:R-:W-:Y:S02]  /*e930*/  IMAD.MOV.U32 R13, RZ, RZ, R17 ;  /* 0x000000ffff0d7224 */ /* 0x000fe400078e0011 */
[----:B------:R-:W-:Y:S01]  /*e940*/  IMAD.MOV.U32 R12, RZ, RZ, 0x2 ;  /* 0x00000002ff0c7424 */ /* 0x000fe200078e00ff */
[----:B0-----:R-:W-:-:S13]  /*e950*/  IADD3 R2, P0, R14, R6, RZ ;  /* 0x000000060e027210 */ /* 0x001fda0007f1e0ff */
[----:B------:R-:W-:Y:S05]  /*e960*/  WARPSYNC.COLLECTIVE R15, `(.L_x_174) ;  /* 0x000000000f087348 */ /* 0x000fea0003c00000 */
[----:B------:R0:W1:Y:S02]  /*e970*/  SHFL.IDX P6, R14, R13, R12, R11 ;  /* 0x0000000c0d0e7389 */ /* 0x00006400000c000b */
[----:B01----:R-:W-:Y:S01]  /*e980*/  ENDCOLLECTIVE ;  /* 0x000000000000791b */ /* 0x003fe20003800000 */
.L_x_174:
[----:B------:R-:W-:Y:S02]  /*e990*/  IADD3.X R3, RZ, R7, RZ, P0, !PT ;  /* 0x00000007ff037210 */ /* 0x000fe400007fe4ff */
[----:B------:R-:W-:Y:S01]  /*e9a0*/  ISETP.LT.OR P0, PT, R5, 0x11, P2 ;  /* 0x000000110500780c */ /* 0x000fe20001701670 */
[----:B------:R-:W-:-:S12]  /*e9b0*/  IMAD.MOV.U32 R13, RZ, RZ, R16 ;  /* 0x000000ffff0d7224 */ /* 0x000fd800078e0010 */
[----:B------:R-:W-:Y:S01]  /*e9c0*/  @!PT LDS RZ, [RZ] ;  /* 0x00000000fffff984 */ /* 0x000fe20000000800 */
[----:B------:R-:W-:Y:S01]  /*e9d0*/  @!PT LDS RZ, [RZ] ;  /* 0x00000000fffff984 */ /* 0x000fe20000000800 */
[----:B------:R-:W-:Y:S01]  /*e9e0*/  @!PT LDS RZ, [RZ] ;  /* 0x00000000fffff984 */ /* 0x000fe20000000800 */
[----:B------:R0:W-:Y:S01]  /*e9f0*/  LDGSTS.E.BYPASS.LTC128B.128 [R0+0xc00], desc[UR48][R2.64], !P0 ;  /* 0x00c0000002007fae */ /* 0x0001e2000c101d70 */
[----:B------:R-:W-:Y:S02]  /*ea00*/  ISETP.LT.OR P0, PT, R5, 0x11, P1 ;  /* 0x000000110500780c */ /* 0x000fe40000f01670 */
[----:B------:R-:W-:-:S11]  /*ea10*/  MOV R7, R14 ;  /* 0x0000000e00077202 */ /* 0x000fd60000000f00 */
[----:B0-----:R-:W-:Y:S05]  /*ea20*/  WARPSYNC.COLLECTIVE R15, `(.L_x_175) ;  /* 0x000000000f087348 */ /* 0x001fea0003c00000 */
[----:B------:R1:W2:Y:S02]  /*ea30*/  SHFL.IDX P6, R14, R13, R12, R11 ;  /* 0x0000000c0d0e7389 */ /* 0x0002a400000c000b */
[----:B012---:R-:W-:Y:S01]  /*ea40*/  ENDCOLLECTIVE ;  /* 0x000000000000791b */ /* 0x007fe20003800000 */
.L_x_175:
[----:B------:R-:W-:Y:S01]  /*ea50*/  @!PT LDS RZ, [RZ] ;  /* 0x00000000fffff984 */ /* 0x000fe20000000800 */
[----:B------:R-:W-:Y:S01]  /*ea60*/  @!PT LDS RZ, [RZ] ;  /* 0x00000000fffff984 */ /* 0x000fe20000000800 */
[----:B------:R-:W-:Y:S01]  /*ea70*/  @!PT LDS RZ, [RZ] ;  /* 0x00000000fffff984 */ /* 0x000fe20000000800 */
[----:B------:R0:W-:Y:S01]  /*ea80*/  LDGSTS.E.BYPASS.LTC128B.128 [R0+0x4c00], desc[UR48][R2.64+0x80], !P0 ;  /* 0x04c0008002007fae */ /* 0x0001e2000c101d70 */
[----:B------:R-:W-:Y:S01]  /*ea90*/  MOV R13, R17 ;  /* 0x00000011000d7202 */ /* 0x000fe20000000f00 */
[----:B------:R-:W-:Y:S01]  /*eaa0*/  IMAD.MOV.U32 R12, RZ, RZ, 0x3 ;  /* 0x00000003ff0c7424 */ /* 0x000fe200078e00ff */
[----:B0-----:R-:W-:-:S13]  /*eab0*/  IADD3 R2, P0, R14, R6, RZ ;  /* 0x000000060e027210 */ /* 0x001fda0007f1e0ff */
[----:B------:R-:W-:Y:S05]  /*eac0*/  WARPSYNC.COLLECTIVE R15, `(.L_x_176) ;  /* 0x000000000f087348 */ /* 0x000fea0003c00000 */
[----:B------:R0:W1:Y:S02]  /*ead0*/  SHFL.IDX P6, R14, R13, R12, R11 ;  /* 0x0000000c0d0e7389 */ /* 0x00006400000c000b */
[----:B01----:R-:W-:Y:S01]  /*eae0*/  ENDCOLLECTIVE ;  /* 0x000000000000791b */ /* 0x003fe20003800000 */
.L_x_176:
[----:B------:R-:W-:Y:S01]  /*eaf0*/  IMAD.X R3, RZ, RZ, R7, P0 ;  /* 0x000000ffff037224 */ /* 0x000fe200000e0607 */
[----:B------:R-:W-:Y:S02]  /*eb00*/  ISETP.LT.OR P0, PT, R5, 0x21, P2 ;  /* 0x000000210500780c */ /* 0x000fe40001701670 */
[----:B------:R-:W-:-:S11]  /*eb10*/  MOV R13, R16 ;  /* 0x00000010000d7202 */ /* 0x000fd60000000f00 */
        /* <DEDUP_REMOVED lines=9> */
.L_x_177:
[----:B------:R-:W-:Y:S01]  /*ebb0*/  @!PT LDS RZ, [RZ] ;  /* 0x00000000fffff984 */ /* 0x000fe20000000800 */
[----:B------:R-:W-:Y:S01]  /*ebc0*/  @!PT LDS RZ, [RZ] ;  /* 0x00000000fffff984 */ /* 0x000fe20000000800 */
[----:B------:R-:W-:Y:S01]  /*ebd0*/  @!PT LDS RZ, [RZ] ;  /* 0x00000000fffff984 */ /* 0x000fe20000000800 */
[----:B------:R0:W-:Y:S01]  /*ebe0*/  LDGSTS.E.BYPASS.LTC128B.128 [R0+0x5400], desc[UR48][R2.64+0x80], !P0 ;  /* 0x0540008002007fae */ /* 0x0001e2000c101d70 */
[----:B------:R-:W-:Y:S01]  /*ebf0*/  IMAD.MOV.U32 R13, RZ, RZ, R17 ;  /* 0x000000ffff0d7224 */ /* 0x000fe200078e0011 */
[----:B------:R-:W-:Y:S02]  /*ec00*/  MOV R12, 0x4 ;  /* 0x00000004000c7802 */ /* 0x000fe40000000f00 */
[----:B0-----:R-:W-:-:S13]  /*ec10*/  IADD3 R2, P0, R14, R6, RZ ;  /* 0x000000060e027210 */ /* 0x001fda0007f1e0ff */
[----:B------:R-:W-:Y:S05]  /*ec20*/  WARPSYNC.COLLECTIVE R15, `(.L_x_178) ;  /* 0x000000000f087348 */ /* 0x000fea0003c00000 */
[----:B------:R0:W1:Y:S02]  /*ec30*/  SHFL.IDX P6, R14, R13, R12, R11 ;  /* 0x0000000c0d0e7389 */ /* 0x00006400000c000b */
[----:B01----:R-:W-:Y:S01]  /*ec40*/  ENDCOLLECTIVE ;  /* 0x000000000000791b */ /* 0x003fe20003800000 */
.L_x_178:
        /* <DEDUP_REMOVED lines=12> */
.L_x_179:
        /* <DEDUP_REMOVED lines=10> */
.L_x_180:
        /* <DEDUP_REMOVED lines=12> */
.L_x_181:
        /* <DEDUP_REMOVED lines=10> */
.L_x_182:
        /* <DEDUP_REMOVED lines=12> */
.L_x_183:
        /* <DEDUP_REMOVED lines=10> */
.L_x_184:
        /* <DEDUP_REMOVED lines=12> */
.L_x_185:
[----:B------:R-:W-:Y:S01]  /*f130*/  @!PT LDS RZ, [RZ] ;  /* 0x00000000fffff984 */ /* 0x000fe20000000800 */
[----:B------:R-:W-:Y:S01]  /*f140*/  @!PT LDS RZ, [RZ] ;  /* 0x00000000fffff984 */ /* 0x000fe20000000800 */
[----:B------:R-:W-:Y:S01]  /*f150*/  @!PT LDS RZ, [RZ] ;  /* 0x00000000fffff984 */ /* 0x000fe20000000800 */
[----:B------:R0:W-:Y:S01]  /*f160*/  LDGSTS.E.BYPASS.LTC128B.128 [R0+0x7400], desc[UR48][R2.64+0x80], !P0 ;  /* 0x0740008002007fae */ /* 0x0001e2000c101d70 */
[----:B------:R-:W-:Y:S05]  /*f170*/  BRA `(.L_x_186) ;  /* 0xffffffc400387947 */ /* 0x000fea000383ffff */
.L_x_77:
[----:B0-----:R0:W1:Y:S02]  /*f180*/  SYNCS.PHASECHK.TRANS64.TRYWAIT P0, [R5+URZ+0x28820], R37 ;  /* 0x02882025050075a7 */ /* 0x001064000800017f */
[----:B-1----:R-:W-:Y:S05]  /*f190*/  @!P0 NANOSLEEP.SYNCS 0x989680 ;  /* 0x009896800000895d */ /* 0x002fea0003900000 */
[----:B------:R-:W1:Y:S02]  /*f1a0*/  @!P0 SYNCS.PHASECHK.TRANS64 P0, [R5+URZ+0x28820], R37 ;  /* 0x02882025050085a7 */ /* 0x000e64000800007f */
[----:B-1----:R-:W-:Y:S05]  /*f1b0*/  @!P0 BRA `(.L_x_77) ;  /* 0xfffffffc00f08947 */ /* 0x002fea000383ffff */
[----:B------:R-:W-:Y:S05]  /*f1c0*/  BRA `(.L_x_187) ;  /* 0xffffffc400c87947 */ /* 0x000fea000383ffff */
.L_x_78:
[----:B------:R-:W1:Y:S01]  /*f1d0*/  S2R R0, SR_TID.X ;  /* 0x0000000000007919 */ /* 0x000e620000002100 */
[----:B------:R-:W-:Y:S01]  /*f1e0*/  BSSY B0, `(.L_x_188) ;  /* 0x000000a000007945 */ /* 0x000fe20003800000 */
[----:B------:R-:W-:Y:S01]  /*f1f0*/  IMAD.MOV.U32 R12, RZ, RZ, RZ ;  /* 0x000000ffff0c7224 */ /* 0x000fe200078e00ff */
[----:B------:R-:W-:Y:S01]  /*f200*/  MOV R15, 0xffffffff ;  /* 0xffffffff000f7802 */ /* 0x000fe20000000f00 */
[----:B------:R-:W-:Y:S01]  /*f210*/  IMAD.MOV.U32 R11, RZ, RZ, 0x1f ;  /* 0x0000001fff0b7424 */ /* 0x000fe200078e00ff */
[----:B-1----:R-:W-:-:S04]  /*f220*/  SHF.R.U32.HI R0, RZ, 0x5, R0 ;  /* 0x00000005ff007819 */ /* 0x002fc80000011600 */
[----:B------:R-:W-:-:S04]  /*f230*/  LOP3.LUT R0, R0, 0x3, RZ, 0xc0, !PT ;  /* 0x0000000300007812 */ /* 0x000fc800078ec0ff */
[----:B------:R-:W-:-:S07]  /*f240*/  MOV R13, R0 ;  /* 0x00000000000d7202 */ /* 0x000fce0000000f00 */
[----:B0-----:R-:W-:Y:S05]  /*f250*/  WARPSYNC.COLLECTIVE R15, `(.L_x_189) ;  /* 0x000000000f087348 */ /* 0x001fea0003c00000 */
[----:B------:R1:W2:Y:S02]  /*f260*/  SHFL.IDX P6, R14, R13, R12, R11 ;  /* 0x0000000c0d0e7389 */ /* 0x0002a400000c000b */
[----:B012---:R-:W-:Y:S01]  /*f270*/  ENDCOLLECTIVE ;  /* 0x000000000000791b */ /* 0x007fe20003800000 */
.L_x_189:
[----:B------:R-:W-:Y:S05]  /*f280*/  BSYNC B0 ;  /* 0x0000000000007941 */ /* 0x000fea0003800000 */
.L_x_188:
[----:B------:R-:W-:Y:S05]  /*f290*/  BRA `(.L_x_190) ;  /* 0xffffffc400b07947 */ /* 0x000fea000383ffff */
.L_x_81:
[----:B------:R-:W-:Y:S01]  /*f2a0*/  BSSY B1, `(.L_x_191) ;  /* 0x0000006000017945 */ /* 0x000fe20003800000 */
[----:B------:R-:W-:-:S07]  /*f2b0*/  IMAD.MOV.U32 R15, RZ, RZ, -0x1 ;  /* 0xffffffffff0f7424 */ /* 0x000fce00078e00ff */
[----:B01----:R-:W-:Y:S05]  /*f2c0*/  WARPSYNC.COLLECTIVE R15, `(.L_x_192) ;  /* 0x000000000f0c7348 */ /* 0x003fea0003c00000 */
[----:B------:R-:W-:Y:S02]  /*f2d0*/  ELECT P6, UR62, PT ;  /* 0x00000000003e782f */ /* 0x000fe400038c0000 */
[----:B------:R-:W-:Y:S01]  /*f2e0*/  MOV R14, UR62 ;  /* 0x0000003e000e7c02 */ /* 0x000fe20008000f00 */
[----:B01----:R-:W-:Y:S10]  /*f2f0*/  ENDCOLLECTIVE ;  /* 0x000000000000791b */ /* 0x003ff40003800000 */
.L_x_192:
[----:B------:R-:W-:Y:S05]  /*f300*/  BSYNC B1 ;  /* 0x0000000000017941 */ /* 0x000fea0003800000 */
.L_x_191:
[----:B------:R-:W-:Y:S05]  /*f310*/  BRA `(.L_x_193) ;  /* 0xffffffc400a87947 */ /* 0x000fea000383ffff */
.L_x_83:
[----:B-1----:R1:W2:Y:S02]  /*f320*/  SYNCS.PHASECHK.TRANS64.TRYWAIT P1, [R3+URZ+0x28840], R2 ;  /* 0x02884002030075a7 */ /* 0x0022a4000802017f */
[----:B--2---:R-:W-:Y:S05]  /*f330*/  @!P1 NANOSLEEP.SYNCS 0x989680 ;  /* 0x009896800000995d */ /* 0x004fea0003900000 */
[----:B------:R-:W2:Y:S02]  /*f340*/  @!P1 SYNCS.PHASECHK.TRANS64 P1, [R3+URZ+0x28840], R2 ;  /* 0x02884002030095a7 */ /* 0x000ea4000802007f */
[----:B--2---:R-:W-:Y:S05]  /*f350*/  @!P1 BRA `(.L_x_83) ;  /* 0xfffffffc00f09947 */ /* 0x004fea000383ffff */
[----:B------:R-:W-:Y:S05]  /*f360*/  BRA `(.L_x_194) ;  /* 0xffffffc400c87947 */ /* 0x000fea000383ffff */
.L_x_85:
[----:B0-----:R0:W2:Y:S02]  /*f370*/  SYNCS.PHASECHK.TRANS64.TRYWAIT P1, [R5+URZ+0x28840], R0 ;  /* 0x02884000050075a7 */ /* 0x0010a4000802017f */
[----:B--2---:R-:W-:Y:S05]  /*f380*/  @!P1 NANOSLEEP.SYNCS 0x989680 ;  /* 0x009896800000995d */ /* 0x004fea0003900000 */
[----:B------:R-:W2:Y:S02]  /*f390*/  @!P1 SYNCS.PHASECHK.TRANS64 P1, [R5+URZ+0x28840], R0 ;  /* 0x02884000050095a7 */ /* 0x000ea4000802007f */
[----:B--2---:R-:W-:Y:S05]  /*f3a0*/  @!P1 BRA `(.L_x_85) ;  /* 0xfffffffc00f09947 */ /* 0x004fea000383ffff */
[----:B------:R-:W-:Y:S05]  /*f3b0*/  BRA `(.L_x_195) ;  /* 0xffffffc400d47947 */ /* 0x000fea000383ffff */
.L_x_87:
[----:B--2---:R2:W3:Y:S02]  /*f3c0*/  SYNCS.PHASECHK.TRANS64.TRYWAIT P1, [R3+URZ+0x28860], R2 ;  /* 0x02886002030075a7 */ /* 0x0044e4000802017f */
[----:B---3--:R-:W-:Y:S05]  /*f3d0*/  @!P1 NANOSLEEP.SYNCS 0x989680 ;  /* 0x009896800000995d */ /* 0x008fea0003900000 */
[----:B------:R-:W3:Y:S02]  /*f3e0*/  @!P1 SYNCS.PHASECHK.TRANS64 P1, [R3+URZ+0x28860], R2 ;  /* 0x02886002030095a7 */ /* 0x000ee4000802007f */
[----:B---3--:R-:W-:Y:S05]  /*f3f0*/  @!P1 BRA `(.L_x_87) ;  /* 0xfffffffc00f09947 */ /* 0x008fea000383ffff */
[----:B------:R-:W-:Y:S05]  /*f400*/  BRA `(.L_x_196) ;  /* 0xffffffc400d07947 */ /* 0x000fea000383ffff */
.L_x_197:
[----:B------:R-:W-:-:S00]  /*f410*/  BRA `(.L_x_197) ;  /* 0xfffffffc00fc7947 */ /* 0x000fc0000383ffff */
[----:B------:R-:W-:-:S00]  /*f420*/  NOP ;  /* 0x0000000000007918 */ /* 0x000fc00000000000 */
        /* <DEDUP_REMOVED lines=13> */
.L_x_3478:


//--------------------- .text._ZN7cutlass13device_kernelIN5flash11enable_sm90INS1_16FlashAttnFwdSm90INS1_25CollectiveMainloopFwdSm90ILi2EN4cute5tupleIJNS5_1CILi1EEES8_S8_EEENS6_IJNS7_ILi128EEESA_SA_EEELi128ENS_6half_tEfNS_4arch4Sm90ELb0ELb0ELb1ELb1ELb1ELb0ELb0ELb1ELb1ELb1ELb0ELb0EEENS1_21CollectiveEpilogueFwdISB_S9_SC_SE_Li256ELb1ELb1ELb0ELb0EEENS1_36VarlenDynamicPersistentTileSchedulerILi128ELi128ELi256ELi128ELb0ELb1ELb1ELb0ELb1ELb1EEEEEEEEEvNT_6ParamsE --------------------------
	.section	.text._ZN7cutlass13device_kernelIN5flash11enable_sm90INS1_16FlashAttnFwdSm90INS1_25CollectiveMainloopFwdSm90ILi2EN4cute5tupleIJNS5_1CILi1EEES8_S8_EEENS6_IJNS7_ILi128EEESA_SA_EEELi128ENS_6half_tEfNS_4arch4Sm90ELb0ELb0ELb1ELb1ELb1ELb0ELb0ELb1ELb1ELb1ELb0ELb0EEENS1_21CollectiveEpilogueFwdISB_S9_SC_SE_Li256ELb1ELb1ELb0ELb0EEENS1_36VarlenDynamicPersistentTileSchedulerILi128ELi128ELi256ELi128ELb0ELb1ELb1ELb0ELb1ELb1EEEEEEEEEvNT_6ParamsE,"ax",@progbits
	.align	128
.text._ZN7cutlass13device_kernelIN5flash11enable_sm90INS1_16FlashAttnFwdSm90INS1_25CollectiveMainloopFwdSm90ILi2EN4cute5tupleIJNS5_1CILi1EEES8_S8_EEENS6_IJNS7_ILi128EEESA_SA_EEELi128ENS_6half_tEfNS_4arch4Sm90ELb0ELb0ELb1ELb1ELb1ELb0ELb0ELb1ELb1ELb1ELb0ELb0EEENS1_21CollectiveEpilogueFwdISB_S9_SC_SE_Li256ELb1ELb1ELb0ELb0EEENS1_36VarlenDynamicPersistentTileSchedulerILi128ELi128ELi256ELi128ELb0ELb1ELb1ELb0ELb1ELb1EEEEEEEEEvNT_6ParamsE:
        .type           _ZN7cutlass13device_kernelIN5flash11enable_sm90INS1_16FlashAttnFwdSm90INS1_25CollectiveMainloopFwdSm90ILi2EN4cute5tupleIJNS5_1CILi1EEES8_S8_EEENS6_IJNS7_ILi128EEESA_SA_EEELi128ENS_6half_tEfNS_4arch4Sm90ELb0ELb0ELb1ELb1ELb1ELb0ELb0ELb1ELb1ELb1ELb0ELb0EEENS1_21CollectiveEpilogueFwdISB_S9_SC_SE_Li256ELb1ELb1ELb0ELb0EEENS1_36VarlenDynamicPersistentTileSchedulerILi128ELi128ELi256ELi128ELb0ELb1ELb1ELb0ELb1ELb1EEEEEEEEEvNT_6ParamsE,@function
        .size           _ZN7cutlass13device_kernelIN5flash11enable_sm90INS1_16FlashAttnFwdSm90INS1_25CollectiveMainloopFwdSm90ILi2EN4cute5tupleIJNS5_1CILi1EEES8_S8_EEENS6_IJNS7_ILi128EEESA_SA_EEELi128ENS_6half_tEfNS_4arch4Sm90ELb0ELb0ELb1ELb1ELb1ELb0ELb0ELb1ELb1ELb1ELb0ELb0EEENS1_21CollectiveEpilogueFwdISB_S9_SC_SE_Li256ELb1ELb1ELb0ELb0EEENS1_36VarlenDynamicPersistentTileSchedulerILi128ELi128ELi256ELi128ELb0ELb1ELb1ELb0ELb1ELb1EEEEEEEEEvNT_6ParamsE,(.L_x_3479 - _ZN7cutlass13device_kernelIN5flash11enable_sm90INS1_16FlashAttnFwdSm90INS1_25CollectiveMainloopFwdSm90ILi2EN4cute5tupleIJNS5_1CILi1EEES8_S8_EEENS6_IJNS7_ILi128EEESA_SA_EEELi128ENS_6half_tEfNS_4arch4Sm90ELb0ELb0ELb1ELb1ELb1ELb0ELb0ELb1ELb1ELb1ELb0ELb0EEENS1_21CollectiveEpilogueFwdISB_S9_SC_SE_Li256ELb1ELb1ELb0ELb0EEENS1_36VarlenDynamicPersistentTileSchedulerILi128ELi128ELi256ELi128ELb0ELb1ELb1ELb0ELb1ELb1EEEEEEEEEvNT_6ParamsE)
        .other          _ZN7cutlass13device_kernelIN5flash11enable_sm90INS1_16FlashAttnFwdSm90INS1_25CollectiveMainloopFwdSm90ILi2EN4cute5tupleIJNS5_1CILi1EEES8_S8_EEENS6_IJNS7_ILi128EEESA_SA_EEELi128ENS_6half_tEfNS_4arch4Sm90ELb0ELb0ELb1ELb1ELb1ELb0ELb0ELb1ELb1ELb1ELb0ELb0EEENS1_21CollectiveEpilogueFwdISB_S9_SC_SE_Li256ELb1ELb1ELb0ELb0EEENS1_36VarlenDynamicPersistentTileSchedulerILi128ELi128ELi256ELi128ELb0ELb1ELb1ELb0ELb1ELb1EEEEEEEEEvNT_6ParamsE,@"STO_CUDA_ENTRY STV_DEFAULT"
_ZN7cutlass13device_kernelIN5flash11enable_sm90INS1_16FlashAttnFwdSm90INS1_25CollectiveMainloopFwdSm90ILi2EN4cute5tupleIJNS5_1CILi1EEES8_S8_EEENS6_IJNS7_ILi128EEESA_SA_EEELi128ENS_6half_tEfNS_4arch4Sm90ELb0ELb0ELb1ELb1ELb1ELb0ELb0ELb1ELb1ELb1ELb0ELb0EEENS1_21CollectiveEpilogueFwdISB_S9_SC_SE_Li256ELb1ELb1ELb0ELb0EEENS1_36VarlenDynamicPersistentTileSchedulerILi128ELi128ELi256ELi128ELb0ELb1ELb1ELb0ELb1ELb1EEEEEEEEEvNT_6ParamsE:
[----:B------:R-:W0:Y:S02]  /*0000*/  LDC R1, c[0x0][0x28] ;  /* 0x00000a00ff017b82 */ /* 0x000e240000000800 */
[----:B0-----:R-:W-:Y:S01]  /*0010*/  VIADD R1, R1, 0xffffffe0 ;  /* 0xffffffe001017836 */ /* 0x001fe20000000000 */
[----:B------:R-:W0:Y:S01]  /*0020*/  S2R R3, SR_TID.X ;  /* 0x0000000000037919 */ /* 0x000e220000002100 */
[----:B------:R-:W-:Y:S01]  /*0030*/  ELECT P0, URZ, PT ;  /* 0x00000000003f782f */ /* 0x000fe20003800000 */
[----:B------:R-:W-:Y:S01]  /*0040*/  UMOV UR4, 0x80 ;  /* 0x0000008000047882 */ /* 0x000fe20000000000 */
[----:B------:R-:W-:Y:S01]  /*0050*/  UMOV UR7, 0x100 ;  /* 0x0000010000077882 */ /* 0x000fe20000000000 */
[----:B0-----:R-:W-:-:S05]  /*0060*/  SHF.R.U32.HI R0, RZ, 0x5, R3 ;  /* 0x00000005ff007819 */ /* 0x001fca0000011603 */
[----:B------:R-:W0:Y:S02]  /*0070*/  SHFL.IDX PT, R2, R0, RZ, 0x1f ;  /* 0x00001fff00027589 */ /* 0x000e2400000e0000 */
[C---:B0-----:R-:W-:Y:S02]  /*0080*/  ISETP.NE.OR P0, PT, R2.reuse, RZ, !P0 ;  /* 0x000000ff0200720c */ /* 0x041fe40004705670 */
[----:B------:R-:W-:Y:S02]  /*0090*/  ISETP.NE.AND P1, PT, R2, RZ, PT ;  /* 0x000000ff0200720c */ /* 0x000fe40003f25270 */
[----:B------:R-:W-:-:S05]  /*00a0*/  SHF.R.U32.HI R2, RZ, 0x7, R3 ;  /* 0x00000007ff027819 */ /* 0x000fca0000011603 */
[----:B------:R0:W1:Y:S04]  /*00b0*/  SHFL.IDX PT, R4, R2, RZ, 0x1f ;  /* 0x00001fff02047589 */ /* 0x00006800000e0000 */
[----:B------:R-:W-:Y:S01]  /*00c0*/  VOTEU.ALL UP0, P0 ;  /* 0x00000000003f7886 */ /* 0x000fe20000000000 */
[----:B------:R-:W-:-:S04]  /*00d0*/  VOTEU.ALL UP1, P0 ;  /* 0x00000000003f7886 */ /* 0x000fc80000020000 */
[----:B------:R-:W2:Y:S01]  /*00e0*/  @!UP0 S2UR UR8, SR_CgaCtaId ;  /* 0x00000000000889c3 */ /* 0x000ea20000008800 */
[----:B------:R-:W-:Y:S01]  /*00f0*/  @!UP0 UMOV UR6, 0x400 ;  /* 0x0000040000068882 */ /* 0x000fe20000000000 */
[----:B------:R-:W-:-:S04]  /*0100*/  @!UP0 UIADD3 UR4, -UR4, 0x100000, URZ ;  /* 0x0010000004048890 */ /* 0x000fc8000fffe13f */
[----:B------:R-:W-:Y:S02]  /*0110*/  @!UP0 USHF.L.U32 UR5, UR4, 0xb, URZ ;  /* 0x0000000b04058899 */ /* 0x000fe4000800063f */
[----:B------:R-:W-:Y:S02]  /*0120*/  @!UP0 USHF.L.U32 UR4, UR4, 0x1, URZ ;  /* 0x0000000104048899 */ /* 0x000fe4000800063f */
[----:B--2---:R-:W-:Y:S02]  /*0130*/  @!UP0 ULEA UR8, UR8, UR6, 0x18 ;  /* 0x0000000608088291 */ /* 0x004fe4000f8ec03f */
[----:B------:R-:W-:-:S04]  /*0140*/  @!UP0 UIADD3 UR6, -UR7, 0x100000, URZ ;  /* 0x0010000007068890 */ /* 0x000fc8000fffe13f */
[----:B------:R-:W-:Y:S02]  /*0150*/  @!UP0 USHF.L.U32 UR7, UR6, 0xb, URZ ;  /* 0x0000000b06078899 */ /* 0x000fe4000800063f */
[----:B------:R-:W-:Y:S01]  /*0160*/  @!UP0 USHF.L.U32 UR6, UR6, 0x1, URZ ;  /* 0x0000000106068899 */ /* 0x000fe2000800063f */
[----:B------:R-:W-:-:S05]  /*0170*/  VOTEU.ALL UP0, P0 ;  /* 0x00000000003f7886 */ /* 0x000fca0000000000 */
[----:B------:R0:W2:Y:S06]  /*0180*/  @!UP0 SYNCS.EXCH.64 URZ, [UR8+0x28800], UR4 ;  /* 0x02880004083f85b2 */ /* 0x0000ac0008000100 */
[----:B------:R0:W3:Y:S02]  /*0190*/  @!UP1 SYNCS.EXCH.64 URZ, [UR8+0x28820], UR6 ;  /* 0x02882006083f95b2 */ /* 0x0000e40008000100 */
[----:B01----:R-:W-:Y:S05]  /*01a0*/  @P1 BRA `(.L_x_198) ;  /* 0x0000000000481947 */ /* 0x003fea0003800000 */
        /* <DEDUP_REMOVED lines=14> */
[----:B------:R0:W4:Y:S01]  /*0290*/  SYNCS.EXCH.64 URZ, [UR8+0x28840], UR6 ;  /* 0x02884006083f75b2 */ /* 0x0001220008000100 */
[----:B------:R0:W0:Y:S01]  /*02a0*/  SYNCS.EXCH.64 URZ, [UR8+0x28838], UR4 ;  /* 0x02883804083f75b2 */ /* 0x0000220008000100 */
[----:B------:R0:W0:Y:S01]  /*02b0*/  SYNCS.EXCH.64 URZ, [UR8+0x28848], UR6 ;  /* 0x02884806083f75b2 */ /* 0x0000220008000100 */
[----:B------:R-:W-:Y:S01]  /*02c0*/  NOP ;  /* 0x0000000000007918 */ /* 0x000fe20000000000 */
.L_x_198:
        /* <DEDUP_REMOVED lines=22> */
.L_x_199:
        /* <DEDUP_REMOVED lines=18> */
.L_x_200:
        /* <DEDUP_REMOVED lines=22> */
.L_x_201:
        /* <DEDUP_REMOVED lines=23> */
.L_x_202:
        /* <DEDUP_REMOVED lines=8> */
.L_x_204:
[----:B------:R-:W-:-:S08]  /*08a0*/  NOP ;  /* 0x0000000000007918 */ /* 0x000fd00000000000 */
[----:B------:R-:W0:Y:S02]  /*08b0*/  USETMAXREG.TRY_ALLOC.CTAPOOL UP0, 0xe8 ;  /* 0x000000e8000079c8 */ /* 0x000e240008000600 */
[----:B0-----:R-:W-:-:S13]  /*08c0*/  PLOP3.LUT P0, PT, PT, PT, UP0, 0x80, 0x0 ;  /* 0x000000000000781c */ /* 0x001fda0003f0f008 */
[----:B------:R-:W-:Y:S05]  /*08d0*/  @!P0 BRA `(.L_x_204) ;  /* 0xfffffffc00f08947 */ /* 0x000fea000383ffff */
[----:B------:R-:W0:Y:S01]  /*08e0*/  S2R R3, SR_TID.X ;  /* 0x0000000000037919 */ /* 0x000e220000002100 */
[----:B------:R-:W1:Y:S01]  /*08f0*/  S2UR UR5, SR_CgaCtaId ;  /* 0x00000000000579c3 */ /* 0x000e620000008800 */
[----:B------:R-:W-:-:S07]  /*0900*/  UMOV UR4, 0x400 ;  /* 0x0000040000047882 */ /* 0x000fce0000000000 */
[----:B------:R-:W-:Y:S06]  /*0910*/  BAR.ARV 0x8, 0x180 ;  /* 0x0206000000007b1d */ /* 0x000fec0000002000 */
[----:B-1----:R-:W-:Y:S01]  /*0920*/  ULEA UR4, UR5, UR4, 0x18 ;  /* 0x0000000405047291 */ /* 0x002fe2000f8ec03f */
[----:B0-----:R-:W-:-:S04]  /*0930*/  LOP3.LUT R0, R3, 0xffffff80, RZ, 0xc0, !PT ;  /* 0xffffff8003007812 */ /* 0x001fc800078ec0ff */
[----:B------:R-:W-:-:S13]  /*0940*/  ISETP.NE.AND P0, PT, R0, 0x80, PT ;  /* 0x000000800000780c */ /* 0x000fda0003f05270 */
[----:B------:R-:W-:Y:S08]  /*0950*/  @!P0 BAR.ARV 0x9, 0x100 ;  /* 0x0244000000008b1d */ /* 0x000ff00000002000 */
[----:B------:R-:W-:Y:S06]  /*0960*/  BAR.SYNC.DEFER_BLOCKING 0x5, 0x180 ;  /* 0x0146000000007b1d */ /* 0x000fec0000010000 */
[----:B------:R-:W0:Y:S01]  /*0970*/  LDS.128 R48, [UR4+0x288d0] ;  /* 0x0288d004ff307984 */ /* 0x000e220008000c00 */
[----:B------:R-:W-:Y:S01]  /*0980*/  ULDC UR4, c[0x0][0xc3c] ;  /* 0x00030f0000047ab9 */ /* 0x000fe20000000800 */
[----:B------:R-:W-:Y:S06]  /*0990*/  BAR.ARV 0x4, 0x180 ;  /* 0x0106000000007b1d */ /* 0x000fec0000002000 */
[----:B0-----:R-:W-:-:S13]  /*09a0*/  ISETP.GE.AND P0, PT, R51, UR4, PT ;  /* 0x0000000433007c0c */ /* 0x001fda000bf06270 */
[----:B------:R-:W-:Y:S05]  /*09b0*/  @P0 EXIT ;  /* 0x000000000000094d */ /* 0x000fea0003800000 */
[----:B------:R-:W-:Y:S01]  /*09c0*/  VIADD R190, R3, 0xffffff80 ;  /* 0xffffff8003be7836 */ /* 0x000fe20000000000 */
[----:B------:R-:W-:Y:S01]  /*09d0*/  R2UR UR5, R49 ;  /* 0x00000000310572ca */ /* 0x000fe200000e0000 */
[----:B------:R-:W-:Y:S01]  /*09e0*/  ULOP3.LUT UR45, UR36, 0x1, URZ, 0xfc, !UPT ;  /* 0x00000001242d7892 */ /* 0x000fe2000f8efc3f */
[----:B------:R-:W-:Y:S01]  /*09f0*/  R2UR UR6, R50 ;  /* 0x00000000320672ca */ /* 0x000fe200000e0000 */
[----:B------:R-:W-:Y:S01]  /*0a00*/  UMOV UR44, URZ ;  /* 0x0000003f002c7c82 */ /* 0x000fe20008000000 */
[----:B------:R-:W-:Y:S01]  /*0a10*/  SHF.R.S32.HI R3, RZ, 0x1f, R190 ;  /* 0x0000001fff037819 */ /* 0x000fe200000114be */
[----:B------:R-:W-:Y:S01]  /*0a20*/  UMOV UR43, URZ ;  /* 0x0000003f002b7c82 */ /* 0x000fe20008000000 */
[----:B------:R-:W-:Y:S01]  /*0a30*/  MOV R12, 0xfffffffe ;  /* 0xfffffffe000c7802 */ /* 0x000fe20000000f00 */
[----:B------:R-:W-:Y:S01]  /*0a40*/  UMOV UR42, URZ ;  /* 0x0000003f002a7c82 */ /* 0x000fe20008000000 */
[CC--:B------:R-:W-:Y:S02]  /*0a50*/  LEA.HI R0, R3.reuse, R190.reuse, RZ, 0x7 ;  /* 0x000000be03007211 */ /* 0x0c0fe400078f38ff */
[----:B------:R-:W-:-:S02]  /*0a60*/  LEA.HI R4, R3, R190, RZ, 0x4 ;  /* 0x000000be03047211 */ /* 0x000fc400078f20ff */
[----:B------:R-:W-:Y:S02]  /*0a70*/  LOP3.LUT R5, R0, 0xffffff80, RZ, 0xc0, !PT ;  /* 0xffffff8000057812 */ /* 0x000fe400078ec0ff */
[----:B------:R-:W-:Y:S02]  /*0a80*/  SHF.R.S32.HI R7, RZ, 0x4, R4 ;  /* 0x00000004ff077819 */ /* 0x000fe40000011404 */
[----:B------:R-:W-:Y:S01]  /*0a90*/  SHF.R.S32.HI R153, RZ, 0x7, R0 ;  /* 0x00000007ff997819 */ /* 0x000fe20000011400 */
[----:B------:R-:W-:Y:S01]  /*0aa0*/  IMAD.IADD R154, R190, 0x1, -R5 ;  /* 0x00000001be9a7824 */ /* 0x000fe200078e0a05 */
[----:B------:R-:W-:Y:S02]  /*0ab0*/  LEA.HI R5, R3, R190, RZ, 0x5 ;  /* 0x000000be03057211 */ /* 0x000fe400078f28ff */
[----:B------:R-:W-:Y:S02]  /*0ac0*/  LEA.HI R0, R0, R153, RZ, 0x1 ;  /* 0x0000009900007211 */ /* 0x000fe400078f08ff */
[----:B------:R-:W-:Y:S01]  /*0ad0*/  SHF.R.S32.HI R9, RZ, 0x1f, R154 ;  /* 0x0000001fff097819 */ /* 0x000fe2000001149a */
[----:B------:R-:W-:Y:S01]  /*0ae0*/  IMAD.SHL.U32 R6, R5, 0x20, RZ ;  /* 0x0000002005067824 */ /* 0x000fe200078e00ff */
[----:B------:R-:W-:-:S02]  /*0af0*/  LOP3.LUT R5, R4, 0x3fffff0, RZ, 0xc0, !PT ;  /* 0x03fffff004057812 */ /* 0x000fc400078ec0ff */
[----:B------:R-:W-:Y:S02]  /*0b00*/  LEA.HI R4, R4, R7, RZ, 0x1 ;  /* 0x0000000704047211 */ /* 0x000fe400078f08ff */
[----:B------:R-:W-:Y:S02]  /*0b10*/  LOP3.LUT R6, R6, 0xfffffc00, RZ, 0xc0, !PT ;  /* 0xfffffc0006067812 */ /* 0x000fe400078ec0ff */
[----:B------:R-:W-:Y:S02]  /*0b20*/  IADD3 R5, R190, -R5, RZ ;  /* 0x80000005be057210 */ /* 0x000fe40007ffe0ff */
[----:B------:R-:W-:Y:S02]  /*0b30*/  LOP3.LUT R4, R4, 0x1ffffffe, RZ, 0xc0, !PT ;  /* 0x1ffffffe04047812 */ /* 0x000fe400078ec0ff */
[----:B------:R-:W-:Y:S01]  /*0b40*/  LEA.HI R8, R9, R154, RZ, 0x2 ;  /* 0x0000009a09087211 */ /* 0x000fe200078f10ff */
[----:B------:R-:W-:Y:S01]  /*0b50*/  IMAD R5, R5, 0x40, R6 ;  /* 0x0000004005057824 */ /* 0x000fe200078e0206 */
[----:B------:R-:W-:Y:S01]  /*0b60*/  LEA.HI R6, R3, R190, RZ, 0x2 ;  /* 0x000000be03067211 */ /* 0x000fe200078f10ff */
[----:B------:R-:W-:Y:S01]  /*0b70*/  IMAD.IADD R4, R7, 0x1, -R4 ;  /* 0x0000000107047824 */ /* 0x000fe200078e0a04 */
[----:B------:R-:W-:-:S02]  /*0b80*/  SHF.R.S32.HI R10, RZ, 0x2, R8 ;  /* 0x00000002ff0a7819 */ /* 0x000fc40000011408 */
[----:B------:R-:W-:Y:S01]  /*0b90*/  SHF.R.S32.HI R11, RZ, 0x1f, R8 ;  /* 0x0000001fff0b7819 */ /* 0x000fe20000011408 */
[----:B------:R-:W-:Y:S01]  /*0ba0*/  IMAD R155, R4, 0x8, R5 ;  /* 0x00000008049b7824 */ /* 0x000fe200078e0205 */
[----:B------:R-:W-:Y:S02]  /*0bb0*/  LOP3.LUT R5, R6, 0xfffffffc, RZ, 0xc0, !PT ;  /* 0xfffffffc06057812 */ /* 0x000fe400078ec0ff */
[----:B------:R-:W-:Y:S02]  /*0bc0*/  LEA.HI R11, R11, R10, RZ, 0x3 ;  /* 0x0000000a0b0b7211 */ /* 0x000fe400078f18ff */
[----:B------:R-:W-:Y:S01]  /*0bd0*/  LEA.HI R3, R3, R190, RZ, 0x3 ;  /* 0x000000be03037211 */ /* 0x000fe200078f18ff */
[----:B------:R-:W-:Y:S01]  /*0be0*/  IMAD.IADD R4, R190, 0x1, -R5 ;  /* 0x00000001be047824 */ /* 0x000fe200078e0a05 */
[----:B------:R-:W-:Y:S02]  /*0bf0*/  LOP3.LUT R11, R11, 0xfffffff8, RZ, 0xc0, !PT ;  /* 0xfffffff80b0b7812 */ /* 0x000fe400078ec0ff */
[----:B------:R-:W-:-:S02]  /*0c00*/  LOP3.LUT R5, R3, 0xfffffff8, RZ, 0xc0, !PT ;  /* 0xfffffff803057812 */ /* 0x000fc400078ec0ff */
[----:B------:R-:W-:Y:S01]  /*0c10*/  LEA.HI R9, R9, R154, RZ, 0x5 ;  /* 0x0000009a09097211 */ /* 0x000fe200078f28ff */
[----:B------:R-:W-:Y:S01]  /*0c20*/  IMAD.IADD R10, R10, 0x1, -R11 ;  /* 0x000000010a0a7824 */ /* 0x000fe200078e0a0b */
[----:B------:R-:W-:Y:S01]  /*0c30*/  LEA.HI R6, R4, R4, RZ, 0x1 ;  /* 0x0000000404067211 */ /* 0x000fe200078f08ff */
[----:B------:R-:W-:Y:S01]  /*0c40*/  IMAD.IADD R152, R190, 0x1, -R5 ;  /* 0x00000001be987824 */ /* 0x000fe200078e0a05 */
[----:B------:R-:W-:Y:S02]  /*0c50*/  SHF.R.S32.HI R9, RZ, 0x5, R9 ;  /* 0x00000005ff097819 */ /* 0x000fe40000011409 */
[----:B------:R-:W-:Y:S01]  /*0c60*/  LOP3.LUT R0, R0, 0x3fffffe, RZ, 0xc0, !PT ;  /* 0x03fffffe00007812 */ /* 0x000fe200078ec0ff */
[----:B------:R-:W-:Y:S01]  /*0c70*/  IMAD.SHL.U32 R22, R152, 0x8, RZ ;  /* 0x0000000898167824 */ /* 0x000fe200078e00ff */
[----:B------:R-:W-:Y:S01]  /*0c80*/  LOP3.LUT R7, R6, 0x1ffffffe, RZ, 0xc0, !PT ;  /* 0x1ffffffe06077812 */ /* 0x000fe200078ec0ff */
[----:B------:R-:W-:Y:S01]  /*0c90*/  IMAD R9, R9, 0x10, R10 ;  /* 0x0000001009097824 */ /* 0x000fe200078e020a */
[----:B------:R-:W-:Y:S01]  /*0ca0*/  IADD3 R0, R153, -R0, RZ ;  /* 0x8000000099007210 */ /* 0x000fe20007ffe0ff */
[----:B------:R-:W-:Y:S01]  /*0cb0*/  VIADD R18, R22, 0x40 ;  /* 0x0000004016127836 */ /* 0x000fe20000000000 */
[----:B------:R-:W-:Y:S01]  /*0cc0*/  LOP3.LUT R11, R8, 0x7ffffffc, RZ, 0xc0, !PT ;  /* 0x7ffffffc080b7812 */ /* 0x000fe200078ec0ff */
[----:B------:R-:W-:Y:S01]  /*0cd0*/  IMAD.IADD R16, R4, 0x1, -R7 ;  /* 0x0000000104107824 */ /* 0x000fe200078e0a07 */
[----:B------:R-:W-:Y:S01]  /*0ce0*/  SHF.R.S32.HI R17, RZ, 0x3, R3 ;  /* 0x00000003ff117819 */ /* 0x000fe20000011403 */
[----:B------:R-:W-:Y:S01]  /*0cf0*/  IMAD R19, R0, 0x40, R9 ;  /* 0x0000004000137824 */ /* 0x000fe200078e0209 */
[----:B------:R-:W-:Y:S01]  /*0d00*/  SHF.R.S32.HI R189, RZ, 0x1f, R22 ;  /* 0x0000001fffbd7819 */ /* 0x000fe20000011416 */
[----:B------:R-:W-:Y:S01]  /*0d10*/  IMAD.IADD R11, R154, 0x1, -R11 ;  /* 0x000000019a0b7824 */ /* 0x000fe200078e0a0b */
[----:B------:R-:W-:-:S02]  /*0d20*/  SHF.R.S32.HI R188, RZ, 0x1f, R18 ;  /* 0x0000001fffbc7819 */ /* 0x000fc40000011412 */
[----:B------:R-:W-:Y:S01]  /*0d30*/  LEA R16, R16, R19, 0x3 ;  /* 0x0000001310107211 */ /* 0x000fe200078e18ff */
[----:B------:R-:W-:-:S07]  /*0d40*/  IMAD R23, R11, R12, 0x80 ;  /* 0x000000800b177424 */ /* 0x000fce00078e020c */
.L_x_250:
[----:B012---:R-:W0:Y:S01]  /*0d50*/  LDC.64 R4, c[0x0][0xc88] ;  /* 0x00032200ff047b82 */ /* 0x007e220000000a00 */
[----:B------:R-:W-:Y:S01]  /*0d60*/  ULDC.64 UR8, c[0x0][0xa28] ;  /* 0x00028a0000087ab9 */ /* 0x000fe20000000a00 */
[----:B------:R-:W-:Y:S01]  /*0d70*/  ULDC.64 UR10, c[0x0][0xa20] ;  /* 0x00028800000a7ab9 */ /* 0x000fe20000000a00 */
[----:B------:R-:W-:Y:S01]  /*0d80*/  ULDC UR4, c[0x0][0x424] ;  /* 0x0001090000047ab9 */ /* 0x000fe20000000800 */
[----:B0-----:R-:W-:-:S06]  /*0d90*/  IMAD.WIDE R4, R51, 0x4, R4 ;  /* 0x0000000433047825 */ /* 0x001fcc00078e0204 */
[----:B------:R-:W2:Y:S01]  /*0da0*/  LDG.E R4, desc[UR50][R4.64] ;  /* 0x0000003204047981 */ /* 0x000ea2000c1e1900 */
[----:B------:R-:W-:Y:S02]  /*0db0*/  UISETP.NE.U32.AND UP0, UPT, UR8, URZ, UPT ;  /* 0x0000003f0800728c */ /* 0x000fe4000bf05070 */
[----:B------:R-:W-:Y:S02]  /*0dc0*/  UISETP.NE.U32.AND UP1, UPT, UR10, URZ, UPT ;  /* 0x0000003f0a00728c */ /* 0x000fe4000bf25070 */
[----:B------:R-:W-:Y:S02]  /*0dd0*/  UISETP.NE.AND.EX UP0, UPT, UR9, URZ, UPT, UP0 ;  /* 0x0000003f0900728c */ /* 0x000fe4000bf05300 */
[----:B------:R-:W-:-:S04]  /*0de0*/  UISETP.NE.AND.EX UP1, UPT, UR11, URZ, UPT, UP1 ;  /* 0x0000003f0b00728c */ /* 0x000fc8000bf25310 */
[----:B------:R-:W-:Y:S02]  /*0df0*/  PLOP3.LUT P0, PT, PT, PT, UP0, 0x80, 0x0 ;  /* 0x000000000000781c */ /* 0x000fe40003f0f008 */
[----:B------:R-:W-:Y:S02]  /*0e00*/  PLOP3.LUT P1, PT, PT, PT, UP1, 0x80, 0x0 ;  /* 0x000000000000781c */ /* 0x000fe40003f2f018 */
[----:B--2---:R-:W-:-:S13]  /*0e10*/  R2UR UR37, R4 ;  /* 0x00000000042572ca */ /* 0x004fda00000e0000 */
[----:B------:R-:W-:Y:S02]  /*0e20*/  USHF.R.S32.HI UR38, URZ, 0x1f, UR37 ;  /* 0x0000001f3f267899 */ /* 0x000fe40008011425 */
[----:B------:R-:W-:Y:S02]  /*0e30*/  @UP0 ULEA UR8, UP2, UR37, UR8, 0x2 ;  /* 0x0000000825080291 */ /* 0x000fe4000f84103f */
[----:B------:R-:W-:Y:S02]  /*0e40*/  @UP1 ULEA UR10, UP3, UR37, UR10, 0x2 ;  /* 0x0000000a250a1291 */ /* 0x000fe4000f86103f */
[----:B------:R-:W-:Y:S02]  /*0e50*/  @UP0 ULEA.HI.X UR9, UR37, UR9, UR38, 0x2, UP2 ;  /* 0x0000000925090291 */ /* 0x000fe400090f1426 */
[----:B------:R-:W-:Y:S01]  /*0e60*/  @UP1 ULEA.HI.X UR11, UR37, UR11, UR38, 0x2, UP3 ;  /* 0x0000000b250b1291 */ /* 0x000fe200098f1426 */
[----:B------:R-:W-:Y:S02]  /*0e70*/  IMAD.U32 R4, RZ, RZ, UR8 ;  /* 0x00000008ff047e24 */ /* 0x000fe4000f8e00ff */
[----:B------:R-:W-:-:S02]  /*0e80*/  IMAD.U32 R6, RZ, RZ, UR10 ;  /* 0x0000000aff067e24 */ /* 0x000fc4000f8e00ff */
[----:B------:R-:W-:Y:S01]  /*0e90*/  IMAD.U32 R5, RZ, RZ, UR9 ;  /* 0x00000009ff057e24 */ /* 0x000fe2000f8e00ff */
[----:B------:R-:W-:Y:S01]  /*0ea0*/  ULDC.64 UR8, c[0x0][0x418] ;  /* 0x0001060000087ab9 */ /* 0x000fe20000000a00 */
[----:B------:R-:W-:-:S03]  /*0eb0*/  IMAD.U32 R7, RZ, RZ, UR11 ;  /* 0x0000000bff077e24 */ /* 0x000fc6000f8e00ff */
[----:B------:R-:W2:Y:S04]  /*0ec0*/  @P0 LDG.E R4, desc[UR50][R4.64] ;  /* 0x0000003204040981 */ /* 0x000ea8000c1e1900 */
[----:B---3--:R-:W3:Y:S01]  /*0ed0*/  @P1 LDG.E R6, desc[UR50][R6.64] ;  /* 0x0000003206061981 */ /* 0x008ee2000c1e1900 */
[----:B------:R-:W-:Y:S01]  /*0ee0*/  UISETP.NE.U32.AND UP0, UPT, UR8, URZ, UPT ;  /* 0x0000003f0800728c */ /* 0x000fe2000bf05070 */
[----:B------:R-:W-:Y:S01]  /*0ef0*/  MOV R3, RZ ;  /* 0x000000ff00037202 */ /* 0x000fe20000000f00 */
[----:B------:R-:W-:Y:S01]  /*0f00*/  UMOV UR39, UR5 ;  /* 0x0000000500277c82 */ /* 0x000fe20008000000 */
[----:B------:R-:W-:Y:S01]  /*0f10*/  ULDC UR5, c[0x0][0x2f0] ;  /* 0x0000bc0000057ab9 */ /* 0x000fe20000000800 */
[----:B------:R-:W-:Y:S01]  /*0f20*/  UISETP.NE.AND.EX UP0, UPT, UR9, URZ, UPT, UP0 ;  /* 0x0000003f0900728c */ /* 0x000fe2000bf05300 */
[----:B------:R-:W-:Y:S01]  /*0f30*/  IMAD.MOV.U32 R0, RZ, RZ, RZ ;  /* 0x000000ffff007224 */ /* 0x000fe200078e00ff */
[----:B------:R-:W-:Y:S01]  /*0f40*/  UMOV UR48, URZ ;  /* 0x0000003f00307c82 */ /* 0x000fe20008000000 */
[----:B------:R-:W-:Y:S01]  /*0f50*/  UMOV UR40, UR6 ;  /* 0x0000000600287c82 */ /* 0x000fe20008000000 */
[----:B------:R-:W-:Y:S01]  /*0f60*/  USEL UR4, UR4, 0x1, UP0 ;  /* 0x0000000104047887 */ /* 0x000fe20008000000 */
[----:B------:R-:W-:Y:S01]  /*0f70*/  IMAD.MOV.U32 R151, RZ, RZ, RZ ;  /* 0x000000ffff977224 */ /* 0x000fe200078e00ff */
[----:B------:R-:W-:Y:S01]  /*0f80*/  CS2R R32, SRZ ;  /* 0x0000000000207805 */ /* 0x000fe2000001ff00 */
[----:B------:R-:W-:Y:S01]  /*0f90*/  IMAD.MOV.U32 R29, RZ, RZ, RZ ;  /* 0x000000ffff1d7224 */ /* 0x000fe200078e00ff */
[----:B------:R-:W-:Y:S01]  /*0fa0*/  UIMAD UR4, UR4, UR5, URZ ;  /* 0x00000005040472a4 */ /* 0x000fe2000f8e023f */
        /* <DEDUP_REMOVED lines=22> */
[----:B------:R-:W-:Y:S01]  /*1110*/  CS2R R82, SRZ ;  /* 0x0000000000527805 */ /* 0x000fe2000001ff00 */
[----:B------:R-:W-:Y:S01]  /*1120*/  IMAD.MOV.U32 R84, RZ, RZ, RZ ;  /* 0x000000ffff547224 */ /* 0x000fe200078e00ff */
[----:B--2---:R-:W-:Y:S02]  /*1130*/  @P0 R2UR UR48, R4 ;  /* 0x00000000043002ca */ /* 0x004fe400000e0000 */
[----:B------:R-:W-:-:S02]  /*1140*/  PLOP3.LUT P0, PT, PT, PT, PT, 0x80, 0x0 ;  /* 0x000000000000781c */ /* 0x000fc40003f0f070 */
[----:B---3--:R-:W-:Y:S01]  /*1150*/  @P1 R2UR UR4, R6 ;  /* 0x00000000060412ca */ /* 0x008fe200000e0000 */
[----:B----4-:R-:W-:-:S14]  /*1160*/  @P1 BRA `(.L_x_205) ;  /* 0x0000000000341947 */ /* 0x010fdc0003800000 */
[----:B------:R-:W-:Y:S02]  /*1170*/  ULDC.64 UR6, c[0x0][0xa08] ;  /* 0x0002820000067ab9 */ /* 0x000fe40000000a00 */
[----:B------:R-:W-:-:S04]  /*1180*/  ISETP.NE.U32.AND P1, PT, RZ, UR6, PT ;  /* 0x00000006ff007c0c */ /* 0x000fc8000bf25070 */
[----:B------:R-:W-:-:S13]  /*1190*/  ISETP.NE.AND.EX P1, PT, RZ, UR7, PT, P1 ;  /* 0x00000007ff007c0c */ /* 0x000fda000bf25310 */
[----:B------:R-:W-:Y:S05]  /*11a0*/  @!P1 BRA `(.L_x_205) ;  /* 0x0000000000249947 */ /* 0x000fea0003800000 */
[----:B------:R-:W-:Y:S02]  /*11b0*/  ULDC.64 UR4, c[0x0][0xa08] ;  /* 0x0002820000047ab9 */ /* 0x000fe40000000a00 */
[----:B------:R-:W-:-:S06]  /*11c0*/  UIMAD.WIDE UR4, UR37, 0x4, UR4 ;  /* 0x00000004250478a5 */ /* 0x000fcc000f8e0204 */
[----:B------:R-:W-:Y:S01]  /*11d0*/  MOV R4, UR4 ;  /* 0x0000000400047c02 */ /* 0x000fe20008000f00 */
[----:B------:R-:W-:-:S05]  /*11e0*/  IMAD.U32 R5, RZ, RZ, UR5 ;  /* 0x00000005ff057e24 */ /* 0x000fca000f8e00ff */
[----:B------:R-:W2:Y:S04]  /*11f0*/  LDG.E R7, desc[UR50][R4.64] ;  /* 0x0000003204077981 */ /* 0x000ea8000c1e1900 */
[----:B------:R-:W3:Y:S01]  /*1200*/  LDG.E R6, desc[UR50][R4.64+0x4] ;  /* 0x0000043204067981 */ /* 0x000ee2000c1e1900 */
[----:B--2---:R-:W-:Y:S02]  /*1210*/  R2UR UR4, R7 ;  /* 0x00000000070472ca */ /* 0x004fe400000e0000 */
[----:B---3--:R-:W-:-:S13]  /*1220*/  R2UR UR5, R6 ;  /* 0x00000000060572ca */ /* 0x008fda00000e0000 */
[----:B------:R-:W-:-:S12]  /*1230*/  UIADD3 UR4, -UR4, UR5, URZ ;  /* 0x0000000504047290 */ /* 0x000fd8000fffe13f */
.L_x_205:
[----:B------:R-:W-:Y:S01]  /*1240*/  UIADD3 UR48, -UR48, UR4, URZ ;  /* 0x0000000430307290 */ /* 0x000fe2000fffe13f */
[----:B------:R-:W-:Y:S01]  /*1250*/  CS2R R86, SRZ ;  /* 0x0000000000567805 */ /* 0x000fe2000001ff00 */
[----:B------:R-:W-:Y:S01]  /*1260*/  IMAD.MOV.U32 R85, RZ, RZ, RZ ;  /* 0x000000ffff557224 */ /* 0x000fe200078e00ff */
[----:B------:R-:W-:Y:S01]  /*1270*/  CS2R R88, SRZ ;  /* 0x0000000000587805 */ /* 0x000fe2000001ff00 */
[----:B------:R-:W-:Y:S01]  /*1280*/  UISETP.GE.AND UP0, UPT, UR48, 0x1, UPT ;  /* 0x000000013000788c */ /* 0x000fe2000bf06270 */
[----:B------:R-:W-:Y:S01]  /*1290*/  CS2R R92, SRZ ;  /* 0x00000000005c7805 */ /* 0x000fe2000001ff00 */
[----:B------:R-:W-:Y:S01]  /*12a0*/  UIADD3 UR4, UR48, 0x7f, URZ ;  /* 0x0000007f30047890 */ /* 0x000fe2000fffe03f */
[----:B------:R-:W-:Y:S01]  /*12b0*/  CS2R R6, SRZ ;  /* 0x0000000000067805 */ /* 0x000fe2000001ff00 */
[----:B------:R-:W-:Y:S01]  /*12c0*/  IMAD.MOV.U32 R8, RZ, RZ, RZ ;  /* 0x000000ffff087224 */ /* 0x000fe200078e00ff */
[----:B------:R-:W-:Y:S01]  /*12d0*/  MOV R12, RZ ;  /* 0x000000ff000c7202 */ /* 0x000fe20000000f00 */
[----:B------:R-:W-:Y:S01]  /*12e0*/  USHF.R.S32.HI UR5, URZ, 0x1f, UR4 ;  /* 0x0000001f3f057899 */ /* 0x000fe20008011404 */
[----:B------:R-:W-:Y:S01]  /*12f0*/  PLOP3.LUT P1, PT, PT, PT, UP0, 0x80, 0x0 ;  /* 0x000000000000781c */ /* 0x000fe20003f2f008 */
[----:B------:R-:W-:-:S02]  /*1300*/  IMAD.MOV.U32 R10, RZ, RZ, RZ ;  /* 0x000000ffff0a7224 */ /* 0x000fc400078e00ff */
[----:B------:R-:W-:Y:S01]  /*1310*/  ULEA.HI UR5, UR5, UR4, URZ, 0x7 ;  /* 0x0000000405057291 */ /* 0x000fe2000f8f383f */
[----:B------:R-:W-:-:S09]  /*1320*/  IMAD.MOV.U32 R157, RZ, RZ, RZ ;  /* 0x000000ffff9d7224 */ /* 0x000fd200078e00ff */
[----:B------:R-:W-:Y:S05]  /*1330*/  @!P1 BRA `(.L_x_206) ;  /* 0x00000060008c9947 */ /* 0x000fea0003800000 */
[----:B------:R-:W0:Y:S01]  /*1340*/  SHFL.IDX PT, R0, R153, RZ, 0x1f ;  /* 0x00001fff99007589 */ /* 0x000e2200000e0000 */
[----:B------:R-:W1:Y:S01]  /*1350*/  S2UR UR46, SR_CgaCtaId ;  /* 0x00000000002e79c3 */ /* 0x000e620000008800 */
[----:B------:R-:W-:Y:S01]  /*1360*/  UMOV UR49, 0x400 ;  /* 0x0000040000317882 */ /* 0x000fe20000000000 */
[----:B------:R-:W-:Y:S01]  /*1370*/  USHF.R.S32.HI UR47, URZ, 0x7, UR5 ;  /* 0x000000073f2f7899 */ /* 0x000fe20008011405 */
[----:B0-----:R-:W-:Y:S01]  /*1380*/  R2UR UR41, R0 ;  /* 0x00000000002972ca */ /* 0x001fe200000e0000 */
[----:B-1----:R-:W-:-:S04]  /*1390*/  ULEA UR49, UR46, UR49, 0x18 ;  /* 0x000000312e317291 */ /* 0x002fc8000f8ec03f */
[----:B------:R-:W-:-:S04]  /*13a0*/  UIADD3 UR6, UR49, 0x10400, URZ ;  /* 0x0001040031067890 */ /* 0x000fc8000fffe03f */
[----:B------:R-:W-:-:S04]  /*13b0*/  ULOP3.LUT UP0, URZ, UR6, 0x3ff, URZ, 0xc0, !UPT ;  /* 0x000003ff063f7892 */ /* 0x000fc8000f80c03f */
[----:B------:R-:W-:Y:S02]  /*13c0*/  ULEA.HI UR4, UR41, UR41, URZ, 0x1 ;  /* 0x0000002929047291 */ /* 0x000fe4000f8f083f */
[----:B------:R-:W-:Y:S02]  /*13d0*/  PLOP3.LUT P0, PT, PT, PT, UP0, 0x80, 0x0 ;  /* 0x000000000000781c */ /* 0x000fe40003f0f008 */
[----:B------:R-:W-:-:S04]  /*13e0*/  ULOP3.LUT UR4, UR4, 0x1e, URZ, 0xc0, !UPT ;  /* 0x0000001e04047892 */ /* 0x000fc8000f8ec03f */
[----:B------:R-:W-:-:S04]  /*13f0*/  UIADD3 UR4, UR41, -UR4, URZ ;  /* 0x8000000429047290 */ /* 0x000fc8000fffe03f */
[----:B------:R-:W-:-:S04]  /*1400*/  ULEA UR4, UR4, UR6, 0xd ;  /* 0x0000000604047291 */ /* 0x000fc8000f8e683f */
[----:B------:R-:W-:-:S04]  /*1410*/  USHF.R.U32.HI UR4, URZ, 0x4, UR4 ;  /* 0x000000043f047899 */ /* 0x000fc80008011604 */
[----:B------:R-:W-:Y:S01]  /*1420*/  ULOP3.LUT UR52, UR4, 0x3fff, URZ, 0xc0, !UPT ;  /* 0x00003fff04347892 */ /* 0x000fe2000f8ec03f */
[----:B------:R-:W-:Y:S11]  /*1430*/  @!P0 BRA `(.L_x_207) ;  /* 0x0000000000408947 */ /* 0x000ff60003800000 */
[----:B------:R-:W-:Y:S01]  /*1440*/  MOV R0, 0x0 ;  /* 0x0000000000007802 */ /* 0x000fe20000000f00 */
[----:B------:R-:W-:Y:S01]  /*1450*/  ULDC.64 UR4, c[0x4][0x80] ;  /* 0x0100200000047ab9 */ /* 0x000fe20000000a00 */
[----:B------:R-:W-:Y:S01]  /*1460*/  ULDC.64 UR6, c[0x4][0x20] ;  /* 0x0100080000067ab9 */ /* 0x000fe20000000a00 */
[----:B------:R-:W-:Y:S01]  /*1470*/  IMAD.U32 R4, RZ, RZ, UR4 ;  /* 0x00000004ff047e24 */ /* 0x000fe2000f8e00ff */
[----:B------:R0:W1:Y:S01]  /*1480*/  LDC.64 R14, c[0x4][R0] ;  /* 0x01000000000e7b82 */ /* 0x0000620000000a00 */
        /* <DEDUP_REMOVED lines=11> */
.L_x_207:
[----:B------:R-:W-:Y:S01]  /*1540*/  ULEA.HI UR4, UR44, UR44, URZ, 0x1 ;  /* 0x0000002c2c047291 */ /* 0x000fe2000f8f083f */
[----:B------:R-:W-:-:S03]  /*1550*/  IMAD.U32 R3, RZ, RZ, UR45 ;  /* 0x0000002dff037e24 */ /* 0x000fc6000f8e00ff */
[----:B------:R-:W-:Y:S02]  /*1560*/  ULOP3.LUT UR4, UR4, 0xfffffffe, URZ, 0xc0, !UPT ;  /* 0xfffffffe04047892 */ /* 0x000fe4000f8ec03f */
[----:B------:R-:W-:Y:S02]  /*1570*/  ISETP.NE.AND P0, PT, R3, 0x3, PT ;  /* 0x000000030300780c */ /* 0x000fe40003f05270 */
[----:B------:R-:W-:-:S06]  /*1580*/  UIADD3 UR4, UR44, -UR4, URZ ;  /* 0x800000042c047290 */ /* 0x000fcc000fffe03f */
[----:B------:R-:W-:-:S05]  /*1590*/  IMAD.U32 R0, RZ, RZ, UR4 ;  /* 0x00000004ff007e24 */ /* 0x000fca000f8e00ff */
[----:B------:R-:W-:-:S04]  /*15a0*/  SHF.L.U32 R0, R0, 0x1f, RZ ;  /* 0x0000001f00007819 */ /* 0x000fc800000006ff */
[----:B------:R-:W0:Y:S02]  /*15b0*/  SYNCS.PHASECHK.TRANS64.TRYWAIT P1, [UR49+0x28800], R0 ;  /* 0x02880000ff0075a7 */ /* 0x000e240008020171 */
[----:B0-----:R-:W-:Y:S05]  /*15c0*/  @!P1 BRA `(.L_x_208) ;  /* 0x000000d400489947 */ /* 0x001fea0003800000 */
.L_x_337:
[----:B------:R-:W-:Y:S05]  /*15d0*/  @!P0 BRA `(.L_x_209) ;  /* 0x0000000000048947 */ /* 0x000fea0003800000 */
[----:B------:R-:W-:Y:S01]  /*15e0*/  BPT.TRAP 0x1 ;  /* 0x000000040000795c */ /* 0x000fe20000300000 */
.L_x_209:
[----:B0-----:R-:W-:Y:S02]  /*15f0*/  IMAD.U32 R0, RZ, RZ, UR42 ;  /* 0x0000002aff007e24 */ /* 0x001fe4000f8e00ff */
[----:B------:R-:W-:-:S03]  /*1600*/  IMAD.U32 R3, RZ, RZ, UR43 ;  /* 0x0000002bff037e24 */ /* 0x000fc6000f8e00ff */
[----:B------:R-:W-:Y:S02]  /*1610*/  LEA R0, R0, UR49, 0x3 ;  /* 0x0000003100007c11 */ /* 0x000fe4000f8e18ff */
[----:B------:R-:W-:-:S04]  /*1620*/  SHF.L.U32 R3, R3, 0x1f, RZ ;  /* 0x0000001f03037819 */ /* 0x000fc800000006ff */
[----:B------:R0:W1:Y:S01]  /*1630*/  SYNCS.PHASECHK.TRANS64.TRYWAIT P1, [R0+URZ+0x28830], R3 ;  /* 0x02883003000075a7 */ /* 0x000062000802017f */
[----:B------:R-:W-:Y:S05]  /*1640*/  @!P0 BRA `(.L_x_210) ;  /* 0x0000000000048947 */ /* 0x000fea0003800000 */
[----:B------:R-:W-:Y:S01]  /*1650*/  BPT.TRAP 0x1 ;  /* 0x000000040000795c */ /* 0x000fe20000300000 */
.L_x_210:
[----:B------:R-:W-:Y:S01]  /*1660*/  MOV R151, RZ ;  /* 0x000000ff00977202 */ /* 0x000fe20000000f00 */
[----:B-1----:R-:W-:Y:S06]  /*1670*/  @P1 BRA `(.L_x_211) ;  /* 0x0000000000081947 */ /* 0x002fec0003800000 */
[----:B------:R-:W1:Y:S02]  /*1680*/  SYNCS.PHASECHK.TRANS64.TRYWAIT P1, [R0+URZ+0x28830], R3 ;  /* 0x02883003000075a7 */ /* 0x000e64000802017f */
[----:B-1----:R-:W-:Y:S05]  /*1690*/  @!P1 BRA `(.L_x_212) ;  /* 0x000000d4002c9947 */ /* 0x002fea0003800000 */
.L_x_211:
[----:B------:R-:W-:Y:S05]  /*16a0*/  WARPSYNC.ALL ;  /* 0x0000000000007948 */ /* 0x000fea0003800000 */
[----:B------:R-:W-:Y:S01]  /*16b0*/  UIADD3 UR49, UR49, 0x18400, URZ ;  /* 0x0001840031317890 */ /* 0x000fe2000fffe03f */
[----:B------:R-:W-:Y:S01]  /*16c0*/  WARPGROUP.ARRIVE ;  /* 0x00000000000079c5 */ /* 0x000fe20000000000 */
[----:B------:R-:W-:Y:S02]  /*16d0*/  ULOP3.LUT UR32, UR52, 0x10000, URZ, 0xfc, !UPT ;  /* 0x0001000034207892 */ /* 0x000fe4000f8efc3f */
[----:B------:R-:W-:Y:S01]  /*16e0*/  USHF.R.U32.HI UR49, URZ, 0x4, UR49 ;  /* 0x000000043f317899 */ /* 0x000fe20008011631 */
[----:B------:R-:W-:Y:S01]  /*16f0*/  UMOV UR33, 0x40000040 ;  /* 0x4000004000217882 */ /* 0x000fe20000000000 */
[----:B------:R-:W-:-:S02]  /*1700*/  UMOV UR35, 0x40000040 ;  /* 0x4000004000237882 */ /* 0x000fc40000000000 */
[----:B------:R-:W-:Y:S02]  /*1710*/  ULOP3.LUT UR49, UR49, 0x3fff, URZ, 0xc0, !UPT ;  /* 0x00003fff31317892 */ /* 0x000fe4000f8ec03f */
[----:B------:R-:W-:Y:S02]  /*1720*/  UIADD3 UR4, UR32, 0x2, URZ ;  /* 0x0000000220047890 */ /* 0x000fe4000fffe03f */
[----:B------:R-:W-:Y:S01]  /*1730*/  ULOP3.LUT UR49, UR49, 0x10000, URZ, 0xfc, !UPT ;  /* 0x0001000031317892 */ /* 0x000fe2000f8efc3f */
[----:B------:R-:W-:Y:S01]  /*1740*/  UMOV UR5, 0x40000040 ;  /* 0x4000004000057882 */ /* 0x000fe20000000000 */
[----:B------:R-:W-:Y:S02]  /*1750*/  UMOV UR7, 0x40000040 ;  /* 0x4000004000077882 */ /* 0x000fe40000000000 */
        /* <DEDUP_REMOVED lines=51> */
.L_x_213:
        /* <DEDUP_REMOVED lines=116> */
[--C-:B------:R-:W-:Y:S01]  /*21d0*/  IMAD.MOV.U32 R148, RZ, RZ, R151.reuse ;  /* 0x000000ffff947224 */ /* 0x100fe200078e0097 */
[-C--:B------:R-:W-:Y:S01]  /*21e0*/  MOV R149, R151.reuse ;  /* 0x0000009700957202 */ /* 0x080fe20000000f00 */
[--C-:B------:R-:W-:Y:S01]  /*21f0*/  IMAD.MOV.U32 R146, RZ, RZ, R151.reuse ;  /* 0x000000ffff927224 */ /* 0x100fe200078e0097 */
[-C--:B------:R-:W-:Y:S01]  /*2200*/  MOV R144, R151.reuse ;  /* 0x0000009700907202 */ /* 0x080fe20000000f00 */
[----:B------:R-:W0:Y:S01]  /*2210*/  MUFU.TANH R41, R41 ;  /* 0x0000002900297308 */ /* 0x000e220000002400 */
[----:B-1----:R-:W-:Y:S01]  /*2220*/  FSEL R101, R40, -INF , P6 ;  /* 0xff80000028657808 */ /* 0x002fe20003000000 */
[--C-:B------:R-:W-:Y:S01]  /*2230*/  IMAD.MOV.U32 R142, RZ, RZ, R151.reuse ;  /* 0x000000ffff8e7224 */ /* 0x100fe200078e0097 */
[-C--:B------:R-:W-:Y:S01]  /*2240*/  MOV R134, R151.reuse ;  /* 0x0000009700867202 */ /* 0x080fe20000000f00 */
[----:B------:R-:W-:Y:S01]  /*2250*/  UIADD3 UR6, UR6, 0x28840, URZ ;  /* 0x0002884006067890 */ /* 0x000fe2000fffe03f */
[----:B------:R-:W-:Y:S01]  /*2260*/  FMNMX.FTZ R12, R101, R12, !PT ;  /* 0x0000000c650c7209 */ /* 0x000fe20007810000 */
[--C-:B------:R-:W-:Y:S01]  /*2270*/  IMAD.MOV.U32 R140, RZ, RZ, R151.reuse ;  /* 0x000000ffff8c7224 */ /* 0x100fe200078e0097 */
[-C--:B------:R-:W-:Y:S01]  /*2280*/  MOV R124, R151.reuse ;  /* 0x00000097007c7202 */ /* 0x080fe20000000f00 */
[----:B------:R-:W1:Y:S01]  /*2290*/  MUFU.TANH R15, R35 ;  /* 0x00000023000f7308 */ /* 0x000e620000002400 */
[----:B--2---:R-:W-:Y:S01]  /*22a0*/  FSEL R13, R13, -INF , P4 ;  /* 0xff8000000d0d7808 */ /* 0x004fe20002000000 */
[----:B------:R-:W-:Y:S01]  /*22b0*/  UPRMT UR6, UR46, 0x654, UR6 ;  /* 0x000006542e067896 */ /* 0x000fe20008000006 */
[C---:B------:R-:W-:Y:S01]  /*22c0*/  ISETP.GT.AND P4, PT, R6.reuse, 0x28, PT ;  /* 0x000000280600780c */ /* 0x040fe20003f84270 */
[--C-:B------:R-:W-:Y:S01]  /*22d0*/  IMAD.MOV.U32 R138, RZ, RZ, R151.reuse ;  /* 0x000000ffff8a7224 */ /* 0x100fe200078e0097 */
[-C--:B------:R-:W-:Y:S01]  /*22e0*/  MOV R114, R151.reuse ;  /* 0x0000009700727202 */ /* 0x080fe20000000f00 */
[--C-:B------:R-:W-:Y:S01]  /*22f0*/  IMAD.MOV.U32 R136, RZ, RZ, R151.reuse ;  /* 0x000000ffff887224 */ /* 0x100fe200078e0097 */
[-C--:B------:R-:W-:Y:S01]  /*2300*/  MOV R104, R151.reuse ;  /* 0x0000009700687202 */ /* 0x080fe20000000f00 */
[----:B------:R-:W2:Y:S01]  /*2310*/  MUFU.TANH R44, R44 ;  /* 0x0000002c002c7308 */ /* 0x000ea20000002400 */
[----:B0-----:R-:W-:Y:S01]  /*2320*/  FSEL R103, R41, -INF , P5 ;  /* 0xff80000029677808 */ /* 0x001fe20002800000 */
[--C-:B------:R-:W-:Y:S01]  /*2330*/  IMAD.MOV.U32 R132, RZ, RZ, R151.reuse ;  /* 0x000000ffff847224 */ /* 0x100fe200078e0097 */
[----:B------:R-:W-:Y:S01]  /*2340*/  SYNCS.ARRIVE.TRANS64.RED.A1T0 RZ, [UR6], RZ ;  /* 0x000000ffffff79a7 */ /* 0x000fe20008100406 */
[--C-:B------:R-:W-:Y:S01]  /*2350*/  IMAD.MOV.U32 R130, RZ, RZ, R151.reuse ;  /* 0x000000ffff827224 */ /* 0x100fe200078e0097 */
[----:B------:R-:W-:Y:S01]  /*2360*/  FMNMX.FTZ R12, R103, R12, !PT ;  /* 0x0000000c670c7209 */ /* 0x000fe20007810000 */
[--C-:B------:R-:W-:Y:S01]  /*2370*/  IMAD.MOV.U32 R128, RZ, RZ, R151.reuse ;  /* 0x000000ffff807224 */ /* 0x100fe200078e0097 */
[----:B------:R-:W-:Y:S01]  /*2380*/  MOV R94, R151 ;  /* 0x00000097005e7202 */ /* 0x000fe20000000f00 */
        /* <DEDUP_REMOVED lines=32> */
[----:B------:R-:W-:-:S03]  /*2590*/  IMAD.MOV.U32 R88, RZ, RZ, R151 ;  /* 0x000000ffff587224 */ /* 0x000fc600078e0097 */
        /* <DEDUP_REMOVED lines=105> */
[----:B------:R-:W-:Y:S01]  /*2c30*/  ISETP.GT.AND P1, PT, R6, 0x79, PT ;  /* 0x000000790600780c */ /* 0x000fe20003f24270 */
[----:B------:R-:W-:-:S04]  /*2c40*/  IMAD.U32 R6, RZ, RZ, UR7 ;  /* 0x00000007ff067e24 */ /* 0x000fc8000f8e00ff */
        /* <DEDUP_REMOVED lines=9> */
[----:B------:R-:W-:Y:S08]  /*2ce0*/  MUFU.TANH R83, R83 ;  /* 0x0000005300537308 */ /* 0x000ff00000002400 */
[----:B------:R-:W-:Y:S08]  /*2cf0*/  MUFU.TANH R86, R86 ;  /* 0x0000005600567308 */ /* 0x000ff00000002400 */
[----:B------:R-:W1:Y:S01]  /*2d00*/  MUFU.TANH R87, R87 ;  /* 0x0000005700577308 */ /* 0x000e620000002400 */
[----:B0-----:R-:W-:-:S05]  /*2d10*/  FMNMX.FTZ R14, R12, R7, !PT ;  /* 0x000000070c0e7209 */ /* 0x001fca0007810000 */
[----:B------:R-:W0:Y:S01]  /*2d20*/  SHFL.BFLY PT, R7, R14, 0x1, 0x1f ;  /* 0x0c201f000e077f89 */ /* 0x000e2200000e0000 */
[----:B-1----:R-:W-:Y:S02]  /*2d30*/  FSEL R87, R87, -INF , P1 ;  /* 0xff80000057577808 */ /* 0x002fe40000800000 */
[----:B0-----:R-:W-:-:S04]  /*2d40*/  FMNMX.FTZ R7, R14, R7, !PT ;  /* 0x000000070e077209 */ /* 0x001fc80007810000 */
[C---:B------:R-:W-:Y:S01]  /*2d50*/  FSETP.NEU.FTZ.AND P0, PT, R7.reuse, -INF , PT ;  /* 0xff8000000700780b */ /* 0x040fe20003f1d000 */
[----:B------:R-:W-:-:S05]  /*2d60*/  FMUL.FTZ R20, R7, R6 ;  /* 0x0000000607147220 */ /* 0x000fca0000410000 */
[----:B------:R-:W-:Y:S02]  /*2d70*/  FSEL R20, R20, RZ, P0 ;  /* 0x000000ff14147208 */ /* 0x000fe40000000000 */
[----:B------:R-:W-:Y:S02]  /*2d80*/  ISETP.NE.AND P0, PT, R8, RZ, PT ;  /* 0x000000ff0800720c */ /* 0x000fe40003f05270 */
        /* <DEDUP_REMOVED lines=21> */
[----:B------:R-:W-:Y:S01]  /*2ee0*/  MUFU.EX2 R156, R156 ;  /* 0x0000009c009c7308 */ /* 0x000fe20000000800 */
[-CC-:B------:R-:W-:Y:S01]  /*2ef0*/  FFMA.FTZ R166, R105, R6.reuse, -R20.reuse ;  /* 0x0000000669a67223 */ /* 0x180fe20000010814 */
        /* <DEDUP_REMOVED lines=32> */
[----:B------:R-:W-:Y:S01]  /*3100*/  FFMA.FTZ R20, R147, R6, -R20 ;  /* 0x0000000693147223 */ /* 0x000fe20000010814 */
[----:B------:R-:W-:Y:S01]  /*3110*/  FMNMX.FTZ R8, R41, R8, !PT ;  /* 0x0000000829087209 */ /* 0x000fe20007810000 */
[--C-:B------:R-:W-:Y:S01]  /*3120*/  IMAD.MOV.U32 R147, RZ, RZ, R151.reuse ;  /* 0x000000ffff937224 */ /* 0x100fe200078e0097 */
[-C--:B------:R-:W-:Y:S01]  /*3130*/  MOV R129, R151.reuse ;  /* 0x0000009700817202 */ /* 0x080fe20000000f00 */
[--C-:B------:R-:W-:Y:S01]  /*3140*/  IMAD.MOV.U32 R127, RZ, RZ, R151.reuse ;  /* 0x000000ffff7f7224 */ /* 0x100fe200078e0097 */
[----:B------:R-:W-:Y:S01]  /*3150*/  FMNMX.FTZ R8, R43, R8, !PT ;  /* 0x000000082b087209 */ /* 0x000fe20007810000 */
[----:B------:R-:W4:Y:S01]  /*3160*/  MUFU.EX2 R162, R162 ;  /* 0x000000a200a27308 */ /* 0x000f220000000800 */
[--C-:B------:R-:W-:Y:S01]  /*3170*/  IMAD.MOV.U32 R125, RZ, RZ, R151.reuse ;  /* 0x000000ffff7d7224 */ /* 0x100fe200078e0097 */
        /* <DEDUP_REMOVED lines=8> */
[--C-:B------:R-:W-:Y:S01]  /*3200*/  IMAD.MOV.U32 R115, RZ, RZ, R151.reuse ;  /* 0x000000ffff737224 */ /* 0x100fe200078e0097 */
[----:B------:R-:W-:Y:S01]  /*3210*/  MOV R99, R151 ;  /* 0x0000009700637202 */ /* 0x000fe20000000f00 */
[--C-:B------:R-:W-:Y:S01]  /*3220*/  IMAD.MOV.U32 R113, RZ, RZ, R151.reuse ;  /* 0x000000ffff717224 */ /* 0x100fe200078e0097 */
[----:B------:R-:W-:Y:S01]  /*3230*/  FMNMX.FTZ R8, R49, R8, !PT ;  /* 0x0000000831087209 */ /* 0x000fe20007810000 */
[----:B------:R-:W-:-:S02]  /*3240*/  IMAD.MOV.U32 R111, RZ, RZ, R151 ;  /* 0x000000ffff6f7224 */ /* 0x000fc400078e0097 */
[--C-:B------:R-:W-:Y:S01]  /*3250*/  IMAD.MOV.U32 R107, RZ, RZ, R151.reuse ;  /* 0x000000ffff6b7224 */ /* 0x100fe200078e0097 */
[----:B------:R-:W-:Y:S01]  /*3260*/  FMNMX.FTZ R8, R51, R8, !PT ;  /* 0x0000000833087209 */ /* 0x000fe20007810000 */
[----:B------:R-:W-:Y:S01]  /*3270*/  MUFU.EX2 R164, R164 ;  /* 0x000000a400a47308 */ /* 0x000fe20000000800 */
[--C-:B------:R-:W-:Y:S02]  /*3280*/  IMAD.MOV.U32 R105, RZ, RZ, R151.reuse ;  /* 0x000000ffff697224 */ /* 0x100fe400078e0097 */
[----:B------:R-:W-:Y:S01]  /*3290*/  FMNMX.FTZ R8, R53, R8, !PT ;  /* 0x0000000835087209 */ /* 0x000fe20007810000 */
[--C-:B------:R-:W-:Y:S02]  /*32a0*/  IMAD.MOV.U32 R103, RZ, RZ, R151.reuse ;  /* 0x000000ffff677224 */ /* 0x100fe400078e0097 */
[--C-:B------:R-:W-:Y:S01]  /*32b0*/  IMAD.MOV.U32 R101, RZ, RZ, R151.reuse ;  /* 0x000000ffff657224 */ /* 0x100fe200078e0097 */
[----:B------:R-:W-:Y:S01]  /*32c0*/  FMNMX.FTZ R8, R55, R8, !PT ;  /* 0x0000000837087209 */ /* 0x000fe20007810000 */
[----:B------:R-:W-:Y:S01]  /*32d0*/  MUFU.EX2 R71, R71 ;  /* 0x0000004700477308 */ /* 0x000fe20000000800 */
[----:B------:R-:W-:-:S02]  /*32e0*/  IMAD.MOV.U32 R97, RZ, RZ, R151 ;  /* 0x000000ffff617224 */ /* 0x000fc400078e0097 */
        /* <DEDUP_REMOVED lines=12> */
[----:B------:R-:W-:-:S05]  /*33b0*/  FMNMX.FTZ R8, R87, R8, !PT ;  /* 0x0000000857087209 */ /* 0x000fca0007810000 */
[----:B------:R-:W5:Y:S01]  /*33c0*/  SHFL.BFLY PT, R9, R8, 0x2, 0x1f ;  /* 0x0c401f0008097f89 */ /* 0x000f6200000e0000 */
[----:B------:R-:W-:Y:S08]  /*33d0*/  MUFU.EX2 R170, R170 ;  /* 0x000000aa00aa7308 */ /* 0x000ff00000000800 */
[----:B------:R-:W-:Y:S08]  /*33e0*/  MUFU.EX2 R77, R77 ;  /* 0x0000004d004d7308 */ /* 0x000ff00000000800 */
[----:B------:R-:W-:Y:S01]  /*33f0*/  MUFU.EX2 R172, R172 ;  /* 0x000000ac00ac7308 */ /* 0x000fe20000000800 */
[----:B-----5:R-:W-:-:S07]  /*3400*/  FMNMX.FTZ R10, R8, R9, !PT ;  /* 0x00000009080a7209 */ /* 0x020fce0007810000 */
[----:B------:R-:W-:Y:S01]  /*3410*/  MUFU.EX2 R79, R79 ;  /* 0x0000004f004f7308 */ /* 0x000fe20000000800 */
[----:B------:R-:W5:Y:S07]  /*3420*/  SHFL.BFLY PT, R9, R10, 0x1, 0x1f ;  /* 0x0c201f000a097f89 */ /* 0x000f6e00000e0000 */
[----:B------:R-:W-:Y:S08]  /*3430*/  MUFU.EX2 R174, R174 ;  /* 0x000000ae00ae7308 */ /* 0x000ff00000000800 */
[----:B------:R-:W-:Y:S08]  /*3440*/  MUFU.EX2 R81, R81 ;  /* 0x0000005100517308 */ /* 0x000ff00000000800 */
[----:B------:R-:W-:Y:S01]  /*3450*/  MUFU.EX2 R176, R176 ;  /* 0x000000b000b07308 */ /* 0x000fe20000000800 */
[----:B-----5:R-:W-:-:S04]  /*3460*/  FMNMX.FTZ R9, R10, R9, !PT ;  /* 0x000000090a097209 */ /* 0x020fc80007810000 */
[C---:B------:R-:W-:Y:S01]  /*3470*/  FSETP.NEU.FTZ.AND P1, PT, R9.reuse, -INF , PT ;  /* 0xff8000000900780b */ /* 0x040fe20003f3d000 */
[----:B------:R-:W-:Y:S02]  /*3480*/  FMUL.FTZ R8, R9, R6 ;  /* 0x0000000609087220 */ /* 0x000fe40000410000 */
[----:B------:R-:W-:Y:S03]  /*3490*/  MUFU.EX2 R83, R83 ;  /* 0x0000005300537308 */ /* 0x000fe60000000800 */
[----:B------:R-:W-:Y:S02]  /*34a0*/  FSEL R8, R8, RZ, P1 ;  /* 0x000000ff08087208 */ /* 0x000fe40000800000 */
[----:B------:R-:W-:-:S03]  /*34b0*/  PLOP3.LUT P1, PT, PT, PT, UP0, 0x80, 0x0 ;  /* 0x000000000000781c */ /* 0x000fc60003f2f008 */
[----:B------:R-:W-:Y:S01]  /*34c0*/  MUFU.EX2 R178, R178 ;  /* 0x000000b200b27308 */ /* 0x000fe20000000800 */
[-CC-:B------:R-:W-:Y:S01]  /*34d0*/  FFMA.FTZ R11, R11, R6.reuse, -R8.reuse ;  /* 0x000000060b0b7223 */ /* 0x180fe20000010808 */
[-CC-:B------:R-:W-:Y:S01]  /*34e0*/  FFMA.FTZ R3, R3, R6.reuse, -R8.reuse ;  /* 0x0000000603037223 */ /* 0x180fe20000010808 */
[-CC-:B------:R-:W-:Y:S01]  /*34f0*/  FFMA.FTZ R4, R4, R6.reuse, -R8.reuse ;  /* 0x0000000604047223 */ /* 0x180fe20000010808 */
        /* <DEDUP_REMOVED lines=21> */
[----:B-1----:R-:W-:Y:S01]  /*3650*/  FADD.FTZ R11, R65, R32 ;  /* 0x00000020410b7221 */ /* 0x002fe20000010000 */
[-CC-:B------:R-:W-:Y:S01]  /*3660*/  FFMA.FTZ R49, R49, R6.reuse, -R8.reuse ;  /* 0x0000000631317223 */ /* 0x180fe20000010808 */
[-CC-:B------:R-:W-:Y:S01]  /*3670*/  FFMA.FTZ R51, R51, R6.reuse, -R8.reuse ;  /* 0x0000000633337223 */ /* 0x180fe20000010808 */
[-CC-:B------:R-:W-:Y:S01]  /*3680*/  FFMA.FTZ R53, R53, R6.reuse, -R8.reuse ;  /* 0x0000000635357223 */ /* 0x180fe20000010808 */
[----:B--2---:R-:W-:Y:S01]  /*3690*/  FADD.FTZ R34, R160, R11 ;  /* 0x0000000ba0227221 */ /* 0x004fe20000010000 */
[-CC-:B------:R-:W-:Y:S01]  /*36a0*/  FFMA.FTZ R55, R55, R6.reuse, -R8.reuse ;  /* 0x0000000637377223 */ /* 0x180fe20000010808 */
[-C--:B------:R-:W-:Y:S01]  /*36b0*/  FFMA.FTZ R57, R57, R6.reuse, -R8 ;  /* 0x0000000639397223 */ /* 0x080fe20000010808 */
[----:B------:R-:W1:Y:S01]  /*36c0*/  MUFU.EX2 R5, R5 ;  /* 0x0000000500057308 */ /* 0x000e620000000800 */
[----:B---3--:R-:W-:Y:S01]  /*36d0*/  FADD.FTZ R11, R67, R34 ;  /* 0x00000022430b7221 */ /* 0x008fe20000010000 */
[-CC-:B------:R-:W-:Y:S01]  /*36e0*/  FFMA.FTZ R59, R59, R6.reuse, -R8.reuse ;  /* 0x000000063b3b7223 */ /* 0x180fe20000010808 */
[-CC-:B------:R-:W-:Y:S01]  /*36f0*/  FFMA.FTZ R61, R61, R6.reuse, -R8.reuse ;  /* 0x000000063d3d7223 */ /* 0x180fe20000010808 */
[-CC-:B------:R-:W-:Y:S01]  /*3700*/  FFMA.FTZ R85, R85, R6.reuse, -R8.reuse ;  /* 0x0000000655557223 */ /* 0x180fe20000010808 */
[----:B----4-:R-:W-:Y:S01]  /*3710*/  FADD.FTZ R36, R162, R11 ;  /* 0x0000000ba2247221 */ /* 0x010fe20000010000 */
[-CC-:B------:R-:W-:Y:S01]  /*3720*/  FFMA.FTZ R89, R89, R6.reuse, -R8.reuse ;  /* 0x0000000659597223 */ /* 0x180fe20000010808 */
[-C--:B------:R-:W-:Y:S01]  /*3730*/  FFMA.FTZ R91, R91, R6.reuse, -R8 ;  /* 0x000000065b5b7223 */ /* 0x080fe20000010808 */
[----:B------:R-:W2:Y:S01]  /*3740*/  MUFU.EX2 R13, R13 ;  /* 0x0000000d000d7308 */ /* 0x000ea20000000800 */
[----:B0-----:R-:W-:Y:S01]  /*3750*/  FADD.FTZ R34, R3, R4 ;  /* 0x0000000403227221 */ /* 0x001fe20000010000 */
[-CC-:B------:R-:W-:Y:S01]  /*3760*/  FFMA.FTZ R93, R93, R6.reuse, -R8.reuse ;  /* 0x000000065d5d7223 */ /* 0x180fe20000010808 */
[-CC-:B------:R-:W-:Y:S01]  /*3770*/  FFMA.FTZ R95, R95, R6.reuse, -R8.reuse ;  /* 0x000000065f5f7223 */ /* 0x180fe20000010808 */
[----:B------:R-:W-:Y:S01]  /*3780*/  FFMA.FTZ R87, R87, R6, -R8 ;  /* 0x0000000657577223 */ /* 0x000fe20000010808 */
[----:B------:R-:W-:-:S02]  /*3790*/  F2FP.F16.F32.PACK_AB R157, R4, R3 ;  /* 0x00000003049d723e */ /* 0x000fc400000000ff */
[----:B------:R-:W-:Y:S01]  /*37a0*/  F2FP.F16.F32.PACK_AB R156, R63, R156 ;  /* 0x0000009c3f9c723e */ /* 0x000fe200000000ff */
[----:B------:R0:W3:Y:S01]  /*37b0*/  MUFU.EX2 R12, R15 ;  /* 0x0000000f000c7308 */ /* 0x0000e20000000800 */
[----:B-1----:R-:W-:Y:S01]  /*37c0*/  FADD.FTZ R11, R5, R34 ;  /* 0x00000022050b7221 */ /* 0x002fe20000010000 */
[C---:B------:R-:W-:Y:S02]  /*37d0*/  F2FP.F16.F32.PACK_AB R159, R10.reuse, R5 ;  /* 0x000000050a9f723e */ /* 0x040fe400000000ff */
[----:B------:R-:W-:Y:S02]  /*37e0*/  F2FP.F16.F32.PACK_AB R158, R65, R158 ;  /* 0x0000009e419e723e */ /* 0x000fe400000000ff */
[----:B------:R-:W-:Y:S02]  /*37f0*/  F2FP.F16.F32.PACK_AB R160, R67, R160 ;  /* 0x000000a043a0723e */ /* 0x000fe400000000ff */
[----:B------:R-:W1:Y:S01]  /*3800*/  MUFU.EX2 R21, R21 ;  /* 0x0000001500157308 */ /* 0x000e620000000800 */
[C---:B0-----:R-:W-:Y:S01]  /*3810*/  FADD.FTZ R15, R69.reuse, R36 ;  /* 0x00000024450f7221 */ /* 0x041fe20000010000 */
[----:B------:R-:W-:Y:S01]  /*3820*/  FADD.FTZ R36, R10, R11 ;  /* 0x0000000b0a247221 */ /* 0x000fe20000010000 */
[----:B------:R-:W-:-:S02]  /*3830*/  F2FP.F16.F32.PACK_AB R162, R69, R162 ;  /* 0x000000a245a2723e */ /* 0x000fc400000000ff */
[----:B------:R-:W-:Y:S01]  /*3840*/  FADD.FTZ R38, R164, R15 ;  /* 0x0000000fa4267221 */ /* 0x000fe20000010000 */
[----:B--2---:R-:W-:Y:S01]  /*3850*/  FADD.FTZ R11, R13, R36 ;  /* 0x000000240d0b7221 */ /* 0x004fe20000010000 */
[C---:B------:R-:W-:Y:S01]  /*3860*/  F2FP.F16.F32.PACK_AB R164, R71.reuse, R164 ;  /* 0x000000a447a4723e */ /* 0x040fe200000000ff */
[----:B------:R-:W0:Y:S01]  /*3870*/  MUFU.EX2 R14, R25 ;  /* 0x00000019000e7308 */ /* 0x000e220000000800 */
[----:B------:R-:W-:Y:S01]  /*3880*/  FADD.FTZ R15, R71, R38 ;  /* 0x00000026470f7221 */ /* 0x000fe20000010000 */
[C---:B---3--:R-:W-:Y:S01]  /*3890*/  FADD.FTZ R36, R12.reuse, R11 ;  /* 0x0000000b0c247221 */ /* 0x048fe20000010000 */
[----:B------:R-:W-:Y:S02]  /*38a0*/  F2FP.F16.F32.PACK_AB R161, R12, R13 ;  /* 0x0000000d0ca1723e */ /* 0x000fe400000000ff */
[----:B------:R-:W-:Y:S01]  /*38b0*/  FADD.FTZ R38, R166, R15 ;  /* 0x0000000fa6267221 */ /* 0x000fe20000010000 */
[C---:B------:R-:W-:Y:S02]  /*38c0*/  F2FP.F16.F32.PACK_AB R166, R73.reuse, R166 ;  /* 0x000000a649a6723e */ /* 0x040fe400000000ff */
[----:B------:R-:W2:Y:S01]  /*38d0*/  MUFU.EX2 R27, R27 ;  /* 0x0000001b001b7308 */ /* 0x000ea20000000800 */
[----:B------:R-:W-:Y:S01]  /*38e0*/  FADD.FTZ R15, R73, R38 ;  /* 0x00000026490f7221 */ /* 0x000fe20000010000 */
[----:B-1----:R-:W-:-:S03]  /*38f0*/  FADD.FTZ R11, R21, R36 ;  /* 0x00000024150b7221 */ /* 0x002fc60000010000 */
[----:B------:R-:W-:Y:S01]  /*3900*/  FADD.FTZ R40, R168, R15 ;  /* 0x0000000fa8287221 */ /* 0x000fe20000010000 */
[C---:B------:R-:W-:Y:S02]  /*3910*/  F2FP.F16.F32.PACK_AB R168, R75.reuse, R168 ;  /* 0x000000a84ba8723e */ /* 0x040fe400000000ff */
[----:B------:R-:W1:Y:S01]  /*3920*/  MUFU.EX2 R24, R29 ;  /* 0x0000001d00187308 */ /* 0x000e620000000800 */
[C---:B0-----:R-:W-:Y:S01]  /*3930*/  FADD.FTZ R38, R14.reuse, R11 ;  /* 0x0000000b0e267221 */ /* 0x041fe20000010000 */
[----:B------:R-:W-:Y:S01]  /*3940*/  FADD.FTZ R15, R75, R40 ;  /* 0x000000284b0f7221 */ /* 0x000fe20000010000 */
[----:B------:R-:W-:-:S05]  /*3950*/  F2FP.F16.F32.PACK_AB R163, R14, R21 ;  /* 0x000000150ea3723e */ /* 0x000fca00000000ff */
        /* <DEDUP_REMOVED lines=17> */
[----:B--2---:R-:W-:Y:S01]  /*3a70*/  FADD.FTZ R0, R26, R11 ;  /* 0x0000000b1a007221 */ /* 0x004fe20000010000 */
[----:B------:R-:W-:Y:S01]  /*3a80*/  FADD.FTZ R40, R176, R15 ;  /* 0x0000000fb0287221 */ /* 0x000fe20000010000 */
[C---:B------:R-:W-:Y:S02]  /*3a90*/  F2FP.F16.F32.PACK_AB R176, R83.reuse, R176 ;  /* 0x000000b053b0723e */ /* 0x040fe400000000ff */
[----:B------:R-:W-:Y:S01]  /*3aa0*/  F2FP.F16.F32.PACK_AB R167, R26, R31 ;  /* 0x0000001f1aa7723e */ /* 0x000fe200000000ff */
[----:B------:R-:W-:Y:S02]  /*3ab0*/  FADD.FTZ R15, R83, R40 ;  /* 0x00000028530f7221 */ /* 0x000fe40000010000 */
[----:B------:R-:W2:Y:S01]  /*3ac0*/  MUFU.EX2 R39, R39 ;  /* 0x0000002700277308 */ /* 0x000ea20000000800 */
[----:B-1----:R-:W-:Y:S01]  /*3ad0*/  FADD.FTZ R11, R35, R0 ;  /* 0x00000000230b7221 */ /* 0x002fe20000010000 */
[----:B------:R-:W-:-:S06]  /*3ae0*/  FADD.FTZ R40, R178, R15 ;  /* 0x0000000fb2287221 */ /* 0x000fcc0000010000 */
        /* <DEDUP_REMOVED lines=8> */
[----:B------:R-:W1:Y:S01]  /*3b70*/  MUFU.EX2 R131, R131 ;  /* 0x0000008300837308 */ /* 0x000e620000000800 */
[----:B0-----:R-:W-:-:S07]  /*3b80*/  FADD.FTZ R11, R43, R0 ;  /* 0x000000002b0b7221 */ /* 0x001fce0000010000 */
[----:B------:R-:W0:Y:S01]  /*3b90*/  MUFU.EX2 R47, R47 ;  /* 0x0000002f002f7308 */ /* 0x000e220000000800 */
[C---:B--2---:R-:W-:Y:S01]  /*3ba0*/  FADD.FTZ R0, R32.reuse, R11 ;  /* 0x0000000b20007221 */ /* 0x044fe20000010000 */
[----:B------:R-:W-:-:S06]  /*3bb0*/  F2FP.F16.F32.PACK_AB R173, R32, R43 ;  /* 0x0000002b20ad723e */ /* 0x000fcc00000000ff */
[----:B------:R-:W2:Y:S01]  /*3bc0*/  MUFU.EX2 R133, R133 ;  /* 0x0000008500857308 */ /* 0x000ea20000000800 */
[C---:B-1----:R-:W-:Y:S01]  /*3bd0*/  FADD.FTZ R40, R131.reuse, R40 ;  /* 0x0000002883287221 */ /* 0x042fe20000010000 */
[----:B------:R-:W-:Y:S01]  /*3be0*/  F2FP.F16.F32.PACK_AB R178, R131, R178 ;  /* 0x000000b283b2723e */ /* 0x000fe200000000ff */
[----:B------:R-:W-:-:S05]  /*3bf0*/  IMAD.MOV.U32 R131, RZ, RZ, R151 ;  /* 0x000000ffff837224 */ /* 0x000fca00078e0097 */
[----:B------:R-:W1:Y:S01]  /*3c00*/  MUFU.EX2 R34, R49 ;  /* 0x0000003100227308 */ /* 0x000e620000000800 */
[----:B0-----:R-:W-:-:S07]  /*3c10*/  FADD.FTZ R11, R47, R0 ;  /* 0x000000002f0b7221 */ /* 0x001fce0000010000 */
[----:B------:R0:W3:Y:S01]  /*3c20*/  MUFU.EX2 R180, R135 ;  /* 0x0000008700b47308 */ /* 0x0000e20000000800 */
[----:B--2---:R-:W-:-:S07]  /*3c30*/  FADD.FTZ R15, R133, R40 ;  /* 0x00000028850f7221 */ /* 0x004fce0000010000 */
[----:B------:R-:W2:Y:S01]  /*3c40*/  MUFU.EX2 R51, R51 ;  /* 0x0000003300337308 */ /* 0x000ea20000000800 */
[C---:B-1----:R-:W-:Y:S01]  /*3c50*/  FADD.FTZ R0, R34.reuse, R11 ;  /* 0x0000000b22007221 */ /* 0x042fe20000010000 */
[----:B------:R-:W-:Y:S01]  /*3c60*/  F2FP.F16.F32.PACK_AB R175, R34, R47 ;  /* 0x0000002f22af723e */ /* 0x000fe200000000ff */
[----:B0-----:R-:W-:-:S05]  /*3c70*/  IMAD.MOV.U32 R135, RZ, RZ, R151 ;  /* 0x000000ffff877224 */ /* 0x001fca00078e0097 */
[----:B------:R-:W0:Y:S01]  /*3c80*/  MUFU.EX2 R137, R137 ;  /* 0x0000008900897308 */ /* 0x000e220000000800 */
[C---:B---3--:R-:W-:Y:S01]  /*3c90*/  FADD.FTZ R42, R180.reuse, R15 ;  /* 0x0000000fb42a7221 */ /* 0x048fe20000010000 */
[----:B------:R-:W-:Y:S01]  /*3ca0*/  F2FP.F16.F32.PACK_AB R180, R180, R133 ;  /* 0x00000085b4b4723e */ /* 0x000fe200000000ff */
[----:B------:R-:W-:-:S05]  /*3cb0*/  IMAD.MOV.U32 R133, RZ, RZ, R151 ;  /* 0x000000ffff857224 */ /* 0x000fca00078e0097 */
[----:B------:R-:W1:Y:S01]  /*3cc0*/  MUFU.EX2 R36, R53 ;  /* 0x0000003500247308 */ /* 0x000e620000000800 */
[----:B--2---:R-:W-:-:S07]  /*3cd0*/  FADD.FTZ R11, R51, R0 ;  /* 0x00000000330b7221 */ /* 0x004fce0000010000 */
[----:B------:R2:W3:Y:S01]  /*3ce0*/  MUFU.EX2 R182, R139 ;  /* 0x0000008b00b67308 */ /* 0x0004e20000000800 */
[----:B0-----:R-:W-:-:S07]  /*3cf0*/  FADD.FTZ R15, R137, R42 ;  /* 0x0000002a890f7221 */ /* 0x001fce0000010000 */
[----:B------:R-:W0:Y:S01]  /*3d00*/  MUFU.EX2 R55, R55 ;  /* 0x0000003700377308 */ /* 0x000e220000000800 */
[C---:B-1----:R-:W-:Y:S01]  /*3d10*/  FADD.FTZ R0, R36.reuse, R11 ;  /* 0x0000000b24007221 */ /* 0x042fe20000010000 */
[----:B------:R-:W-:Y:S02]  /*3d20*/  F2FP.F16.F32.PACK_AB R177, R36, R51 ;  /* 0x0000003324b1723e */ /* 0x000fe400000000ff */
[----:B--2---:R-:W-:-:S04]  /*3d30*/  MOV R139, R151 ;  /* 0x00000097008b7202 */ /* 0x004fc80000000f00 */
        /* <DEDUP_REMOVED lines=10> */
[----:B------:R-:W-:Y:S01]  /*3de0*/  F2FP.F16.F32.PACK_AB R179, R38, R55 ;  /* 0x0000003726b3723e */ /* 0x000fe200000000ff */
[----:B0-----:R-:W-:-:S05]  /*3df0*/  IMAD.MOV.U32 R143, RZ, RZ, R151 ;  /* 0x000000ffff8f7224 */ /* 0x001fca00078e0097 */
        /* <DEDUP_REMOVED lines=13> */
[----:B0-----:R-:W-:-:S06]  /*3ed0*/  MOV R89, R151 ;  /* 0x0000009700597202 */ /* 0x001fcc0000000f00 */
[----:B------:R0:W1:Y:S01]  /*3ee0*/  MUFU.EX2 R42, R93 ;  /* 0x0000005d002a7308 */ /* 0x0000620000000800 */
[C---:B---3--:R-:W-:Y:S01]  /*3ef0*/  FADD.FTZ R10, R40.reuse, R3 ;  /* 0x00000003280a7221 */ /* 0x048fe20000010000 */
[----:B------:R-:W-:-:S06]  /*3f00*/  F2FP.F16.F32.PACK_AB R183, R40, R85 ;  /* 0x0000005528b7723e */ /* 0x000fcc00000000ff */
[----:B------:R-:W3:Y:S01]  /*3f10*/  MUFU.EX2 R95, R95 ;  /* 0x0000005f005f7308 */ /* 0x000ee20000000800 */
[----:B--2---:R-:W-:Y:S01]  /*3f20*/  FADD.FTZ R3, R91, R10 ;  /* 0x0000000a5b037221 */ /* 0x004fe20000010000 */
[----:B0-----:R-:W-:-:S06]  /*3f30*/  IMAD.MOV.U32 R93, RZ, RZ, R151 ;  /* 0x000000ffff5d7224 */ /* 0x001fcc00078e0097 */
[----:B------:R-:W0:Y:S01]  /*3f40*/  MUFU.EX2 R20, R20 ;  /* 0x0000001400147308 */ /* 0x000e220000000800 */
[C---:B-1----:R-:W-:Y:S01]  /*3f50*/  FADD.FTZ R10, R42.reuse, R3 ;  /* 0x000000032a0a7221 */ /* 0x042fe20000010000 */
[----:B------:R-:W-:Y:S01]  /*3f60*/  F2FP.F16.F32.PACK_AB R185, R42, R91 ;  /* 0x0000005b2ab9723e */ /* 0x000fe200000000ff */
[----:B------:R-:W-:-:S05]  /*3f70*/  IMAD.MOV.U32 R91, RZ, RZ, R151 ;  /* 0x000000ffff5b7224 */ /* 0x000fca00078e0097 */
[----:B------:R-:W1:Y:S01]  /*3f80*/  MUFU.EX2 R4, R87 ;  /* 0x0000005700047308 */ /* 0x000e620000000800 */
[----:B---3--:R-:W-:Y:S01]  /*3f90*/  FADD.FTZ R3, R95, R10 ;  /* 0x0000000a5f037221 */ /* 0x008fe20000010000 */
[C---:B0-----:R-:W-:Y:S01]  /*3fa0*/  F2FP.F16.F32.PACK_AB R186, R20.reuse, R145 ;  /* 0x0000009114ba723e */ /* 0x041fe200000000ff */
[----:B------:R-:W-:Y:S01]  /*3fb0*/  FADD.FTZ R0, R20, R15 ;  /* 0x0000000f14007221 */ /* 0x000fe20000010000 */
[----:B------:R-:W-:Y:S01]  /*3fc0*/  IMAD.MOV.U32 R145, RZ, RZ, R151 ;  /* 0x000000ffff917224 */ /* 0x000fe200078e0097 */
[C---:B-1----:R-:W-:Y:S01]  /*3fd0*/  F2FP.F16.F32.PACK_AB R187, R4.reuse, R95 ;  /* 0x0000005f04bb723e */ /* 0x042fe200000000ff */
[----:B------:R-:W-:Y:S01]  /*3fe0*/  FADD.FTZ R3, R4, R3 ;  /* 0x0000000304037221 */ /* 0x000fe20000010000 */
[----:B------:R-:W-:Y:S01]  /*3ff0*/  IMAD.MOV.U32 R95, RZ, RZ, R151 ;  /* 0x000000ffff5f7224 */ /* 0x000fe200078e0097 */
[----:B------:R-:W-:Y:S06]  /*4000*/  @!P1 BRA `(.L_x_214) ;  /* 0x0000002800bc9947 */ /* 0x000fec0003800000 */
[----:B------:R-:W-:Y:S01]  /*4010*/  IMAD.MOV.U32 R5, RZ, RZ, R9 ;  /* 0x000000ffff057224 */ /* 0x000fe200078e0009 */
[----:B------:R-:W-:Y:S01]  /*4020*/  CS2R R150, SRZ ;  /* 0x0000000000967805 */ /* 0x000fe2000001ff00 */
        /* <DEDUP_REMOVED lines=31> */
[----:B------:R-:W-:Y:S01]  /*4220*/  CS2R R88, SRZ ;  /* 0x0000000000587805 */ /* 0x000fe2000001ff00 */
[----:B------:R-:W-:Y:S01]  /*4230*/  UIADD3 UR48, UR47, -0x2, URZ ;  /* 0xfffffffe2f307890 */ /* 0x000fe2000fffe03f */
[----:B------:R-:W-:Y:S02]  /*4240*/  UMOV UR52, UR43 ;  /* 0x0000002b00347c82 */ /* 0x000fe40008000000 */
[----:B------:R-:W-:Y:S01]  /*4250*/  UMOV UR47, UR42 ;  /* 0x0000002a002f7c82 */ /* 0x000fe20008000000 */
[----:B------:R-:W-:-:S08]  /*4260*/  ULDC UR46, c[0x0][0x9d8] ;  /* 0x00027600002e7ab9 */ /* 0x000fd00000000800 */
.L_x_225:
[----:B------:R-:W-:Y:S01]  /*4270*/  ISETP.NE.AND P2, PT, RZ, UR41, PT ;  /* 0x00000029ff007c0c */ /* 0x000fe2000bf45270 */
[----:B------:R-:W-:-:S04]  /*4280*/  UISETP.NE.AND UP0, UPT, UR47, 0x1, UPT ;  /* 0x000000012f00788c */ /* 0x000fc8000bf05270 */
[----:B------:R-:W-:-:S04]  /*4290*/  USEL UR43, URZ, 0x1, UP0 ;  /* 0x000000013f2b7887 */ /* 0x000fc80008000000 */
[----:B------:R-:W-:-:S04]  /*42a0*/  ULOP3.LUT UR43, UR52, UR43, URZ, 0x3c, !UPT ;  /* 0x0000002b342b7292 */ /* 0x000fc8000f8e3c3f */
[----:B------:R-:W-:Y:S08]  /*42b0*/  @P2 BRA `(.L_x_215) ;  /* 0x0000000000442947 */ /* 0x000ff00003800000 */
[----:B------:R-:W-:Y:S05]  /*42c0*/  @!P0 BRA `(.L_x_216) ;  /* 0x0000000000048947 */ /* 0x000fea0003800000 */
[----:B------:R-:W-:Y:S01]  /*42d0*/  BPT.TRAP 0x1 ;  /* 0x000000040000795c */ /* 0x000fe20000300000 */
.L_x_216:
[----:B------:R-:W0:Y:S01]  /*42e0*/  S2UR UR10, SR_CgaCtaId ;  /* 0x00000000000a79c3 */ /* 0x000e220000008800 */
[----:B------:R-:W-:Y:S01]  /*42f0*/  UIADD3 UR6, UR47, 0x1, URZ ;  /* 0x000000012f067890 */ /* 0x000fe2000fffe03f */
[----:B------:R-:W-:Y:S01]  /*4300*/  IMAD.U32 R6, RZ, RZ, UR43 ;  /* 0x0000002bff067e24 */ /* 0x000fe2000f8e00ff */
[----:B------:R-:W-:Y:S02]  /*4310*/  UMOV UR7, 0x400 ;  /* 0x0000040000077882 */ /* 0x000fe40000000000 */
[----:B------:R-:W-:Y:S02]  /*4320*/  UISETP.NE.AND UP0, UPT, UR6, 0x2, UPT ;  /* 0x000000020600788c */ /* 0x000fe4000bf05270 */
[----:B------:R-:W-:Y:S02]  /*4330*/  SHF.L.U32 R6, R6, 0x1f, RZ ;  /* 0x0000001f06067819 */ /* 0x000fe400000006ff */
[----:B------:R-:W-:Y:S02]  /*4340*/  USEL UR6, UR6, URZ, UP0 ;  /* 0x0000003f06067287 */ /* 0x000fe40008000000 */
[----:B0-----:R-:W-:-:S04]  /*4350*/  ULEA UR7, UR10, UR7, 0x18 ;  /* 0x000000070a077291 */ /* 0x001fc8000f8ec03f */
[----:B------:R-:W-:-:S09]  /*4360*/  ULEA UR6, UR6, UR7, 0x3 ;  /* 0x0000000706067291 */ /* 0x000fd2000f8e183f */
[----:B------:R0:W1:Y:S01]  /*4370*/  SYNCS.PHASECHK.TRANS64.TRYWAIT P1, [UR6+0x28830], R6 ;  /* 0x02883006ff0075a7 */ /* 0x0000620008020146 */
[----:B------:R-:W-:Y:S05]  /*4380*/  @!P0 BRA `(.L_x_217) ;  /* 0x0000000000048947 */ /* 0x000fea0003800000 */
[----:B------:R-:W-:Y:S01]  /*4390*/  BPT.TRAP 0x1 ;  /* 0x000000040000795c */ /* 0x000fe20000300000 */
.L_x_217:
[----:B-1----:R-:W-:Y:S05]  /*43a0*/  @P1 BRA `(.L_x_215) ;  /* 0x0000000000081947 */ /* 0x002fea0003800000 */
[----:B------:R-:W1:Y:S02]  /*43b0*/  SYNCS.PHASECHK.TRANS64.TRYWAIT P1, [UR6+0x28830], R6 ;  /* 0x02883006ff0075a7 */ /* 0x000e640008020146 */
[----:B-1----:R-:W-:Y:S05]  /*43c0*/  @!P1 BRA `(.L_x_218) ;  /* 0x000000a400f49947 */ /* 0x002fea0003800000 */
.L_x_215:
[----:B01----:R-:W-:Y:S01]  /*43d0*/  IADD3 R6, R2, 0x8, RZ ;  /* 0x0000000802067810 */ /* 0x003fe20007ffe0ff */
        /* <DEDUP_REMOVED lines=47> */
.L_x_220:
[----:B------:R-:W0:Y:S01]  /*46d0*/  S2UR UR7, SR_CgaCtaId ;  /* 0x00000000000779c3 */ /* 0x000e220000008800 */
[----:B------:R-:W-:Y:S01]  /*46e0*/  UMOV UR6, 0x400 ;  /* 0x0000040000067882 */ /* 0x000fe20000000000 */
[----:B------:R-:W-:-:S05]  /*46f0*/  IMAD.U32 R6, RZ, RZ, UR52 ;  /* 0x00000034ff067e24 */ /* 0x000fca000f8e00ff */
[----:B------:R-:W-:Y:S01]  /*4700*/  SHF.L.U32 R6, R6, 0x1f, RZ ;  /* 0x0000001f06067819 */ /* 0x000fe200000006ff */
[----:B0-----:R-:W-:-:S04]  /*4710*/  ULEA UR6, UR7, UR6, 0x18 ;  /* 0x0000000607067291 */ /* 0x001fc8000f8ec03f */
[----:B------:R-:W-:-:S09]  /*4720*/  ULEA UR6, UR47, UR6, 0x3 ;  /* 0x000000062f067291 */ /* 0x000fd2000f8e183f */
[----:B------:R0:W1:Y:S01]  /*4730*/  SYNCS.PHASECHK.TRANS64.TRYWAIT P1, [UR6+0x28850], R6 ;  /* 0x02885006ff0075a7 */ /* 0x0000620008020146 */
[----:B------:R-:W-:Y:S05]  /*4740*/  @!P0 BRA `(.L_x_221) ;  /* 0x0000000000048947 */ /* 0x000fea0003800000 */
[----:B------:R-:W-:Y:S01]  /*4750*/  BPT.TRAP 0x1 ;  /* 0x000000040000795c */ /* 0x000fe20000300000 */
.L_x_221:
[----:B-1----:R-:W-:Y:S05]  /*4760*/  @P1 BRA `(.L_x_219) ;  /* 0x0000000000081947 */ /* 0x002fea0003800000 */
[----:B------:R-:W1:Y:S02]  /*4770*/  SYNCS.PHASECHK.TRANS64.TRYWAIT P1, [UR6+0x28850], R6 ;  /* 0x02885006ff0075a7 */ /* 0x000e640008020146 */
[----:B-1----:R-:W-:Y:S05]  /*4780*/  @!P1 BRA `(.L_x_222) ;  /* 0x000000a4001c9947 */ /* 0x002fea0003800000 */
.L_x_219:
[----:B------:R-:W2:Y:S01]  /*4790*/  S2UR UR10, SR_CgaCtaId ;  /* 0x00000000000a79c3 */ /* 0x000ea20000008800 */
[----:B------:R-:W-:Y:S01]  /*47a0*/  UMOV UR11, 0x400 ;  /* 0x00000400000b7882 */ /* 0x000fe20000000000 */
[----:B------:R-:W-:Y:S01]  /*47b0*/  WARPGROUP.ARRIVE ;  /* 0x00000000000079c5 */ /* 0x000fe20000000000 */
[----:B------:R-:W-:Y:S01]  /*47c0*/  UMOV UR7, 0x40000040 ;  /* 0x4000004000077882 */ /* 0x000fe20000000000 */
[----:B01----:R-:W-:Y:S01]  /*47d0*/  IADD3 R6, -R2, 0xb, RZ ;  /* 0x0000000b02067810 */ /* 0x003fe20007ffe1ff */
[----:B--2---:R-:W-:-:S04]  /*47e0*/  ULEA UR11, UR10, UR11, 0x18 ;  /* 0x0000000b0a0b7291 */ /* 0x004fc8000f8ec03f */
[----:B------:R-:W-:-:S04]  /*47f0*/  UIADD3 UR6, UR11, 0x400, URZ ;  /* 0x000004000b067890 */ /* 0x000fc8000fffe03f */
        /* <DEDUP_REMOVED lines=45> */
.L_x_223:
        /* <DEDUP_REMOVED lines=276> */
[----:B------:R-:W-:-:S05]  /*5c10*/  FFMA.FTZ R83, R83, R6, -R10 ;  /* 0x0000000653537223 */ /* 0x000fca000001080a */
        /* <DEDUP_REMOVED lines=37> */
[----:B--2---:R-:W-:Y:S01]  /*5e70*/  FADD.FTZ R37, R165, R38 ;  /* 0x00000026a5257221 */ /* 0x004fe20000010000 */
[-CC-:B------:R-:W-:Y:S01]  /*5e80*/  FFMA.FTZ R38, R61, R6.reuse, -R10.reuse ;  /* 0x000000063d267223 */ /* 0x180fe2000001080a */
[----:B------:R-:W-:-:S05]  /*5e90*/  FFMA.FTZ R10, R85, R6, -R10 ;  /* 0x00000006550a7223 */ /* 0x000fca000001080a */
        /* <DEDUP_REMOVED lines=90> */
.L_x_224:
        /* <DEDUP_REMOVED lines=108> */
.L_x_214:
[----:B------:R-:W-:Y:S06]  /*6b00*/  BAR.ARV 0x8, 0x180 ;  /* 0x0206000000007b1d */ /* 0x000fec0000002000 */
[----:B------:R-:W-:Y:S05]  /*6b10*/  @!P0 BRA `(.L_x_226) ;  /* 0x0000000000048947 */ /* 0x000fea0003800000 */
[----:B------:R-:W-:Y:S01]  /*6b20*/  BPT.TRAP 0x1 ;  /* 0x000000040000795c */ /* 0x000fe20000300000 */
.L_x_226:
        /* <DEDUP_REMOVED lines=9> */
.L_x_227:
[----:B-1----:R-:W-:Y:S05]  /*6bc0*/  @P1 BRA `(.L_x_228) ;  /* 0x0000000000081947 */ /* 0x002fea0003800000 */
[----:B------:R-:W1:Y:S02]  /*6bd0*/  SYNCS.PHASECHK.TRANS64.TRYWAIT P1, [UR5+0x28850], R4 ;  /* 0x02885004ff0075a7 */ /* 0x000e640008020145 */
[----:B-1----:R-:W-:Y:S05]  /*6be0*/  @!P1 BRA `(.L_x_229) ;  /* 0x00000080001c9947 */ /* 0x002fea0003800000 */
.L_x_228:
        /* <DEDUP_REMOVED lines=9> */
[----:B------:R-:W-:-:S04]  /*6c80*/  ULEA UR4, UR42, UR4, 0xb ;  /* 0x000000042a047291 */ /* 0x000fc8000f8e583f */
[----:B------:R-:W-:-:S03]  /*6c90*/  UIADD3 UR6, UR4, 0x80, URZ ;  /* 0x0000008004067890 */ /* 0x000fc6000fffe03f */
[----:B------:R-:W-:Y:S02]  /*6ca0*/  UMOV UR10, UR4 ;  /* 0x00000004000a7c82 */ /* 0x000fe40008000000 */
[----:B------:R-:W-:Y:S01]  /*6cb0*/  HGMMA.64x128x16.F32 R88, R156, gdesc[UR8].tnspB, R88, gsb0 ;  /* 0x41e000089c587df0 */ /* 0x000fe20008000858 */
[----:B------:R-:W-:Y:S01]  /*6cc0*/  UMOV UR11, 0x40000040 ;  /* 0x40000040000b7882 */ /* 0x000fe20000000000 */
[----:B------:R-:W-:Y:S01]  /*6cd0*/  UMOV UR10, UR6 ;  /* 0x00000006000a7c82 */ /* 0x000fe20008000000 */
[----:B------:R-:W-:Y:S01]  /*6ce0*/  UIADD3 UR6, UR4, 0x100, URZ ;  /* 0x0000010004067890 */ /* 0x000fe2000fffe03f */
[----:B-1----:R-:W-:Y:S01]  /*6cf0*/  FADD.FTZ R5, R5, R0 ;  /* 0x0000000005057221 */ /* 0x002fe20000010000 */
        /* <DEDUP_REMOVED lines=23> */
[----:B------:R-:W-:Y:S01]  /*6e70*/  UMOV UR10, UR6 ;  /* 0x00000006000a7c82 */ /* 0x000fe20008000000 */
[----:B------:R-:W-:Y:S01]  /*6e80*/  UMOV UR11, 0x40000040 ;  /* 0x40000040000b7882 */ /* 0x000fe20000000000 */
[----:B------:R-:W-:Y:S01]  /*6e90*/  UIADD3 UR6, UR4, 0x180, URZ ;  /* 0x0000018004067890 */ /* 0x000fe2000fffe03f */
        /* <DEDUP_REMOVED lines=17> */
[----:B------:R-:W-:Y:S02]  /*6fb0*/  UIADD3 UR6, UR4, 0x300, URZ ;  /* 0x0000030004067890 */ /* 0x000fe4000fffe03f */
        /* <DEDUP_REMOVED lines=17> */
.L_x_230:
[----:B------:R-:W-:Y:S01]  /*70d0*/  UIADD3 UR4, UR5, 0x28860, URZ ;  /* 0x0002886005047890 */ /* 0x000fe2000fffe03f */
[-C--:B------:R-:W-:Y:S01]  /*70e0*/  FMUL.FTZ R12, R89, R29.reuse ;  /* 0x0000001d590c7220 */ /* 0x080fe20000410000 */
[----:B------:R-:W-:Y:S01]  /*70f0*/  UIADD3 UR42, UR42, 0x1, URZ ;  /* 0x000000012a2a7890 */ /* 0x000fe2000fffe03f */
[-C--:B------:R-:W-:Y:S01]  /*7100*/  FMUL.FTZ R89, R92, R29.reuse ;  /* 0x0000001d5c597220 */ /* 0x080fe20000410000 */
[----:B------:R-:W-:Y:S01]  /*7110*/  UPRMT UR4, UR7, 0x654, UR4 ;  /* 0x0000065407047896 */ /* 0x000fe20008000004 */
[-C--:B------:R-:W-:Y:S01]  /*7120*/  FMUL.FTZ R157, R88, R29.reuse ;  /* 0x0000001d589d7220 */ /* 0x080fe20000410000 */
[----:B------:R-:W-:Y:S01]  /*7130*/  UISETP.NE.AND UP0, UPT, UR42, 0x2, UPT ;  /* 0x000000022a00788c */ /* 0x000fe2000bf05270 */
[-C--:B------:R-:W-:Y:S01]  /*7140*/  FMUL.FTZ R6, R93, R29.reuse ;  /* 0x0000001d5d067220 */ /* 0x080fe20000410000 */
[-C--:B------:R-:W-:Y:S01]  /*7150*/  FMUL.FTZ R92, R96, R29.reuse ;  /* 0x0000001d605c7220 */ /* 0x080fe20000410000 */
[-C--:B------:R-:W-:Y:S01]  /*7160*/  FMUL.FTZ R87, R97, R29.reuse ;  /* 0x0000001d61577220 */ /* 0x080fe20000410000 */
[-C--:B------:R-:W-:Y:S01]  /*7170*/  FMUL.FTZ R86, R100, R29.reuse ;  /* 0x0000001d64567220 */ /* 0x080fe20000410000 */
[-C--:B------:R-:W-:Y:S01]  /*7180*/  FMUL.FTZ R83, R101, R29.reuse ;  /* 0x0000001d65537220 */ /* 0x080fe20000410000 */
[-C--:B------:R-:W-:Y:S01]  /*7190*/  FMUL.FTZ R82, R104, R29.reuse ;  /* 0x0000001d68527220 */ /* 0x080fe20000410000 */
[----:B------:R-:W-:Y:S01]  /*71a0*/  SYNCS.ARRIVE.TRANS64.RED.A1T0 RZ, [UR4], RZ ;  /* 0x000000ffffff79a7 */ /* 0x000fe20008100404 */
        /* <DEDUP_REMOVED lines=22> */
[----:B------:R-:W-:Y:S01]  /*7310*/  USEL UR4, URZ, 0x1, UP0 ;  /* 0x000000013f047887 */ /* 0x000fe20008000000 */
        /* <DEDUP_REMOVED lines=28> */
[----:B------:R-:W-:Y:S01]  /*74e0*/  PLOP3.LUT P0, PT, PT, PT, PT, 0x8, 0x0 ;  /* 0x000000000000781c */ /* 0x000fe20003f0e170 */
[-C--:B------:R-:W-:Y:S01]  /*74f0*/  FMUL.FTZ R37, R143, R11.reuse ;  /* 0x0000000b8f257220 */ /* 0x080fe20000410000 */
[-C--:B------:R-:W-:Y:S01]  /*7500*/  FMUL.FTZ R36, R146, R11.reuse ;  /* 0x0000000b92247220 */ /* 0x080fe20000410000 */
[-C--:B------:R-:W-:Y:S01]  /*7510*/  FMUL.FTZ R33, R147, R11.reuse ;  /* 0x0000000b93217220 */ /* 0x080fe20000410000 */
[-C--:B------:R-:W-:Y:S01]  /*7520*/  FMUL.FTZ R32, R150, R11.reuse ;  /* 0x0000000b96207220 */ /* 0x080fe20000410000 */
[----:B------:R-:W-:Y:S01]  /*7530*/  FMUL.FTZ R151, R151, R11 ;  /* 0x0000000b97977220 */ /* 0x000fe20000410000 */
[----:B------:R-:W-:-:S02]  /*7540*/  UIADD3 UR44, UR44, 0x1, URZ ;  /* 0x000000012c2c7890 */ /* 0x000fc4000fffe03f */
[----:B------:R-:W-:Y:S02]  /*7550*/  USEL UR42, UR42, URZ, UP0 ;  /* 0x0000003f2a2a7287 */ /* 0x000fe40008000000 */
[----:B------:R-:W-:-:S12]  /*7560*/  ULOP3.LUT UR43, UR43, UR4, URZ, 0x3c, !UPT ;  /* 0x000000042b2b7292 */ /* 0x000fd8000f8e3c3f */
.L_x_206:
[----:B------:R-:W0:Y:S01]  /*7570*/  S2R R5, SR_CgaCtaId ;  /* 0x0000000000057919 */ /* 0x000e220000008800 */
[----:B------:R-:W-:Y:S01]  /*7580*/  MOV R28, 0x400 ;  /* 0x00000400001c7802 */ /* 0x000fe20000000f00 */
[----:B------:R-:W-:Y:S01]  /*7590*/  BSSY B0, `(.L_x_231) ;  /* 0x0000213000007945 */ /* 0x000fe20003800000 */
[----:B------:R-:W-:Y:S02]  /*75a0*/  BAR.SYNC.DEFER_BLOCKING 0x5, 0x180 ;  /* 0x0146000000007b1d */ /* 0x000fe40000010000 */
[----:B0-----:R-:W-:-:S05]  /*75b0*/  LEA R28, R5, R28, 0x18 ;  /* 0x0000001c051c7211 */ /* 0x001fca00078ec0ff */
[----:B------:R-:W0:Y:S02]  /*75c0*/  LDS.128 R48, [R28+0x288d0] ;  /* 0x0288d0001c307984 */ /* 0x000e240000000c00 */
[----:B0-----:R-:W-:Y:S02]  /*75d0*/  R2UR UR5, R49 ;  /* 0x00000000310572ca */ /* 0x001fe400000e0000 */
[----:B------:R-:W-:Y:S01]  /*75e0*/  R2UR UR6, R50 ;  /* 0x00000000320672ca */ /* 0x000fe200000e0000 */
[----:B------:R-:W-:Y:S06]  /*75f0*/  BAR.ARV 0x4, 0x180 ;  /* 0x0106000000007b1d */ /* 0x000fec0000002000 */
[----:B------:R-:W-:Y:S08]  /*7600*/  @P0 BRA `(.L_x_232) ;  /* 0x0000001400440947 */ /* 0x000ff00003800000 */
[----:B------:R-:W0:Y:S01]  /*7610*/  S2R R5, SR_SWINHI ;  /* 0x0000000000057919 */ /* 0x000e220000002f00 */
[----:B------:R-:W-:Y:S01]  /*7620*/  F2FP.F16.F32.PACK_AB R7, R7, R8 ;  /* 0x000000080707723e */ /* 0x000fe200000000ff */
[----:B------:R-:W-:Y:S01]  /*7630*/  USHF.L.U32 UR10, UR37, 0x2, URZ ;  /* 0x00000002250a7899 */ /* 0x000fe2000800063f */
[----:B------:R-:W-:Y:S01]  /*7640*/  F2FP.F16.F32.PACK_AB R6, R6, R89 ;  /* 0x000000590606723e */ /* 0x000fe200000000ff */
[----:B------:R-:W-:Y:S01]  /*7650*/  BAR.SYNC.DEFER_BLOCKING 0x1, 0x100 ;  /* 0x0044000000007b1d */ /* 0x000fe20000010000 */
[----:B------:R-:W-:Y:S01]  /*7660*/  USHF.L.U64.HI UR11, UR37, 0x2, UR38 ;  /* 0x00000002250b7899 */ /* 0x000fe20008010226 */
[----:B------:R-:W-:Y:S02]  /*7670*/  F2FP.F16.F32.PACK_AB R148, R35, R38 ;  /* 0x000000262394723e */ /* 0x000fe400000000ff */
[----:B------:R-:W-:Y:S02]  /*7680*/  F2FP.F16.F32.PACK_AB R149, R33, R36 ;  /* 0x000000242195723e */ /* 0x000fe400000000ff */
[----:B------:R-:W-:Y:S01]  /*7690*/  ULDC.64 UR8, c[0x0][0xc00] ;  /* 0x0003000000087ab9 */ /* 0x000fe20000000a00 */
[----:B------:R-:W-:Y:S01]  /*76a0*/  F2FP.F16.F32.PACK_AB R150, R29, R34 ;  /* 0x000000221d96723e */ /* 0x000fe200000000ff */
[----:B------:R-:W-:Y:S01]  /*76b0*/  UISETP.NE.U32.AND UP0, UPT, UR8, URZ, UPT ;  /* 0x0000003f0800728c */ /* 0x000fe2000bf05070 */
[----:B------:R-:W-:Y:S01]  /*76c0*/  F2FP.F16.F32.PACK_AB R151, R151, R32 ;  /* 0x000000209797723e */ /* 0x000fe200000000ff */
[----:B------:R-:W-:-:S02]  /*76d0*/  UIADD3 UR4, UP1, UR10, UR8, URZ ;  /* 0x000000080a047290 */ /* 0x000fc4000ff3e03f */
[----:B------:R-:W-:Y:S02]  /*76e0*/  UISETP.NE.AND.EX UP0, UPT, UR9, URZ, UPT, UP0 ;  /* 0x0000003f0900728c */ /* 0x000fe4000bf05300 */
[----:B------:R-:W-:-:S03]  /*76f0*/  UIADD3.X UR7, UR11, UR9, URZ, UP1, !UPT ;  /* 0x000000090b077290 */ /* 0x000fc60008ffe43f */
[----:B------:R-:W-:Y:S01]  /*7700*/  ULDC.64 UR8, c[0x0][0xc08] ;  /* 0x0003020000087ab9 */ /* 0x000fe20000000a00 */
[----:B------:R-:W-:Y:S02]  /*7710*/  MOV R20, R28 ;  /* 0x0000001c00147202 */ /* 0x000fe40000000f00 */
[----:B0-----:R-:W-:-:S03]  /*7720*/  MOV R21, R5 ;  /* 0x0000000500157202 */ /* 0x001fc60000000f00 */
[----:B------:R-:W-:-:S03]  /*7730*/  IMAD.WIDE R4, R155, 0x2, R20 ;  /* 0x000000029b047825 */ /* 0x000fc600078e0214 */
[C---:B------:R-:W-:Y:S02]  /*7740*/  IADD3 R91, P5, R4.reuse, 0x40, RZ ;  /* 0x00000040045b7810 */ /* 0x040fe40007fbe0ff */
[C---:B------:R-:W-:Y:S02]  /*7750*/  LOP3.LUT R9, R4.reuse, 0x380, RZ, 0xc0, !PT ;  /* 0x0000038004097812 */ /* 0x040fe400078ec0ff */
[C---:B------:R-:W-:Y:S02]  /*7760*/  IADD3 R49, P6, R4.reuse, 0x20, RZ ;  /* 0x0000002004317810 */ /* 0x040fe40007fde0ff */
[----:B------:R-:W-:Y:S02]  /*7770*/  IADD3 R95, P4, R4, 0x60, RZ ;  /* 0x00000060045f7810 */ /* 0x000fe40007f9e0ff */
[----:B------:R-:W-:Y:S01]  /*7780*/  LOP3.LUT R24, R91, 0x380, RZ, 0xc0, !PT ;  /* 0x000003805b187812 */ /* 0x000fe200078ec0ff */
[--C-:B------:R-:W-:Y:S01]  /*7790*/  IMAD.X R31, RZ, RZ, R5.reuse, P6 ;  /* 0x000000ffff1f7224 */ /* 0x100fe200030e0605 */
[----:B------:R-:W-:Y:S01]  /*77a0*/  SHF.R.U64 R9, R9, 0x3, RZ ;  /* 0x0000000309097819 */ /* 0x000fe200000012ff */
[----:B------:R-:W-:Y:S01]  /*77b0*/  IMAD.X R25, RZ, RZ, R5, P4 ;  /* 0x000000ffff197224 */ /* 0x000fe200020e0605 */
[----:B------:R-:W-:-:S02]  /*77c0*/  LOP3.LUT R14, R49, 0x380, RZ, 0xc0, !PT ;  /* 0x00000380310e7812 */ /* 0x000fc400078ec0ff */
[----:B------:R-:W-:Y:S02]  /*77d0*/  LOP3.LUT R48, R95, 0x380, RZ, 0xc0, !PT ;  /* 0x000003805f307812 */ /* 0x000fe400078ec0ff */
[C---:B------:R-:W-:Y:S02]  /*77e0*/  IADD3 R97, P3, R4.reuse, 0x4000, RZ ;  /* 0x0000400004617810 */ /* 0x040fe40007f7e0ff */
[C---:B------:R-:W-:Y:S02]  /*77f0*/  IADD3 R99, P2, R4.reuse, 0x4020, RZ ;  /* 0x0000402004637810 */ /* 0x040fe40007f5e0ff */
[C---:B------:R-:W-:Y:S01]  /*7800*/  IADD3 R101, P1, R4.reuse, 0x4040, RZ ;  /* 0x0000404004657810 */ /* 0x040fe20007f3e0ff */
[--C-:B------:R-:W-:Y:S01]  /*7810*/  IMAD.X R15, RZ, RZ, R5.reuse, P3 ;  /* 0x000000ffff0f7224 */ /* 0x100fe200018e0605 */
[----:B------:R-:W-:Y:S01]  /*7820*/  IADD3 R90, P0, R4, 0x4060, RZ ;  /* 0x00004060045a7810 */ /* 0x000fe20007f1e0ff */
[--C-:B------:R-:W-:Y:S01]  /*7830*/  IMAD.X R13, RZ, RZ, R5.reuse, P2 ;  /* 0x000000ffff0d7224 */ /* 0x100fe200010e0605 */
[----:B------:R-:W-:Y:S01]  /*7840*/  SHF.R.U64 R24, R24, 0x3, RZ ;  /* 0x0000000318187819 */ /* 0x000fe200000012ff */
[----:B------:R-:W-:Y:S01]  /*7850*/  IMAD.X R11, RZ, RZ, R5, P1 ;  /* 0x000000ffff0b7224 */ /* 0x000fe200008e0605 */
[----:B------:R-:W-:-:S02]  /*7860*/  LOP3.LUT R4, R9, R4, RZ, 0x3c, !PT ;  /* 0x0000000409047212 */ /* 0x000fc400078e3cff */
[----:B------:R-:W-:Y:S02]  /*7870*/  SHF.R.U64 R14, R14, 0x3, RZ ;  /* 0x000000030e0e7819 */ /* 0x000fe400000012ff */
[----:B------:R-:W-:Y:S02]  /*7880*/  SHF.R.U64 R48, R48, 0x3, RZ ;  /* 0x0000000330307819 */ /* 0x000fe400000012ff */
[----:B------:R-:W-:Y:S02]  /*7890*/  LOP3.LUT R26, R24, R91, RZ, 0x3c, !PT ;  /* 0x0000005b181a7212 */ /* 0x000fe400078e3cff */
[-C--:B------:R-:W-:Y:S02]  /*78a0*/  IADD3.X R27, RZ, R5.reuse, RZ, P5, !PT ;  /* 0x00000005ff1b7210 */ /* 0x080fe40002ffe4ff */
[-C--:B------:R-:W-:Y:S02]  /*78b0*/  IADD3.X R9, RZ, R5.reuse, RZ, P0, !PT ;  /* 0x00000005ff097210 */ /* 0x080fe400007fe4ff */
[----:B------:R-:W-:-:S02]  /*78c0*/  MOV R91, R4 ;  /* 0x00000004005b7202 */ /* 0x000fc40000000f00 */
[----:B------:R-:W-:Y:S02]  /*78d0*/  F2FP.F16.F32.PACK_AB R5, R10, R93 ;  /* 0x0000005d0a05723e */ /* 0x000fe400000000ff */
[----:B------:R-:W-:Y:S02]  /*78e0*/  LOP3.LUT R30, R14, R49, RZ, 0x3c, !PT ;  /* 0x000000310e1e7212 */ /* 0x000fe400078e3cff */
[----:B------:R-:W-:Y:S02]  /*78f0*/  LOP3.LUT R24, R48, R95, RZ, 0x3c, !PT ;  /* 0x0000005f30187212 */ /* 0x000fe400078e3cff */
[----:B------:R-:W-:Y:S02]  /*7900*/  LOP3.LUT R10, R99, 0x380, RZ, 0xc0, !PT ;  /* 0x00000380630a7812 */ /* 0x000fe400078ec0ff */
[----:B------:R-:W-:Y:S02]  /*7910*/  LOP3.LUT R48, R101, 0x380, RZ, 0xc0, !PT ;  /* 0x0000038065307812 */ /* 0x000fe400078ec0ff */
[----:B------:R-:W-:-:S02]  /*7920*/  LOP3.LUT R49, R90, 0x380, RZ, 0xc0, !PT ;  /* 0x000003805a317812 */ /* 0x000fc400078ec0ff */
[----:B------:R-:W-:Y:S02]  /*7930*/  LOP3.LUT R50, R97, 0x380, RZ, 0xc0, !PT ;  /* 0x0000038061327812 */ /* 0x000fe400078ec0ff */
[----:B------:R-:W-:Y:S02]  /*7940*/  SHF.R.U64 R10, R10, 0x3, RZ ;  /* 0x000000030a0a7819 */ /* 0x000fe400000012ff */
[----:B------:R-:W-:Y:S02]  /*7950*/  SHF.R.U64 R48, R48, 0x3, RZ ;  /* 0x0000000330307819 */ /* 0x000fe400000012ff */
[----:B------:R-:W-:Y:S02]  /*7960*/  SHF.R.U64 R49, R49, 0x3, RZ ;  /* 0x0000000331317819 */ /* 0x000fe400000012ff */
[----:B------:R-:W-:Y:S02]  /*7970*/  F2FP.F16.F32.PACK_AB R4, R12, R157 ;  /* 0x0000009d0c04723e */ /* 0x000fe400000000ff */
[----:B------:R-:W-:-:S02]  /*7980*/  SHF.R.U64 R50, R50, 0x3, RZ ;  /* 0x0000000332327819 */ /* 0x000fc400000012ff */
[----:B------:R-:W-:Y:S01]  /*7990*/  LOP3.LUT R12, R10, R99, RZ, 0x3c, !PT ;  /* 0x000000630a0c7212 */ /* 0x000fe200078e3cff */
[----:B------:R0:W-:Y:S01]  /*79a0*/  STSM.16.M88.4 [R91], R4 ;  /* 0x000000045b007844 */ /* 0x0001e20000000200 */
[----:B------:R-:W-:Y:S02]  /*79b0*/  LOP3.LUT R10, R48, R101, RZ, 0x3c, !PT ;  /* 0x00000065300a7212 */ /* 0x000fe400078e3cff */
[----:B------:R-:W-:Y:S02]  /*79c0*/  LOP3.LUT R8, R49, R90, RZ, 0x3c, !PT ;  /* 0x0000005a31087212 */ /* 0x000fe400078e3cff */
[----:B------:R-:W-:Y:S02]  /*79d0*/  LOP3.LUT R14, R50, R97, RZ, 0x3c, !PT ;  /* 0x00000061320e7212 */ /* 0x000fe400078e3cff */
[----:B------:R-:W-:Y:S02]  /*79e0*/  MOV R90, R30 ;  /* 0x0000001e005a7202 */ /* 0x000fe40000000f00 */
[----:B------:R-:W-:-:S02]  /*79f0*/  MOV R31, R10 ;  /* 0x0000000a001f7202 */ /* 0x000fc40000000f00 */
[----:B------:R-:W-:Y:S02]  /*7a00*/  MOV R30, R8 ;  /* 0x00000008001e7202 */ /* 0x000fe40000000f00 */
[----:B------:R-:W-:Y:S02]  /*7a10*/  F2FP.F16.F32.PACK_AB R8, R87, R92 ;  /* 0x0000005c5708723e */ /* 0x000fe400000000ff */
[----:B------:R-:W-:Y:S02]  /*7a20*/  F2FP.F16.F32.PACK_AB R9, R85, R88 ;  /* 0x000000585509723e */ /* 0x000fe400000000ff */
[----:B------:R-:W-:Y:S02]  /*7a30*/  F2FP.F16.F32.PACK_AB R10, R83, R86 ;  /* 0x00000056530a723e */ /* 0x000fe400000000ff */
[----:B------:R-:W-:Y:S02]  /*7a40*/  F2FP.F16.F32.PACK_AB R11, R81, R84 ;  /* 0x00000054510b723e */ /* 0x000fe400000000ff */
[----:B------:R-:W-:-:S02]  /*7a50*/  MOV R89, R26 ;  /* 0x0000001a00597202 */ /* 0x000fc40000000f00 */
[----:B------:R-:W-:Y:S01]  /*7a60*/  MOV R49, R14 ;  /* 0x0000000e00317202 */ /* 0x000fe20000000f00 */
[----:B------:R-:W-:Y:S01]  /*7a70*/  STSM.16.M88.4 [R90], R8 ;  /* 0x000000085a007844 */ /* 0x000fe20000000200 */
[----:B------:R-:W-:Y:S02]  /*7a80*/  MOV R48, R12 ;  /* 0x0000000c00307202 */ /* 0x000fe40000000f00 */
[----:B0-----:R-:W-:Y:S02]  /*7a90*/  F2FP.F16.F32.PACK_AB R4, R79, R82 ;  /* 0x000000524f04723e */ /* 0x001fe400000000ff */
[----:B------:R-:W-:Y:S02]  /*7aa0*/  F2FP.F16.F32.PACK_AB R5, R77, R80 ;  /* 0x000000504d05723e */ /* 0x000fe400000000ff */
[----:B------:R-:W-:Y:S02]  /*7ab0*/  F2FP.F16.F32.PACK_AB R6, R75, R78 ;  /* 0x0000004e4b06723e */ /* 0x000fe400000000ff */
[----:B------:R-:W-:-:S02]  /*7ac0*/  F2FP.F16.F32.PACK_AB R7, R73, R76 ;  /* 0x0000004c4907723e */ /* 0x000fc400000000ff */
[----:B------:R-:W-:Y:S02]  /*7ad0*/  MOV R50, R24 ;  /* 0x0000001800327202 */ /* 0x000fe40000000f00 */
[----:B------:R-:W-:Y:S01]  /*7ae0*/  F2FP.F16.F32.PACK_AB R12, R71, R74 ;  /* 0x0000004a470c723e */ /* 0x000fe200000000ff */
[----:B------:R0:W-:Y:S01]  /*7af0*/  STSM.16.M88.4 [R89], R4 ;  /* 0x0000000459007844 */ /* 0x0001e20000000200 */
[----:B------:R-:W-:Y:S02]  /*7b00*/  F2FP.F16.F32.PACK_AB R13, R69, R72 ;  /* 0x00000048450d723e */ /* 0x000fe400000000ff */
[----:B------:R-:W-:Y:S02]  /*7b10*/  F2FP.F16.F32.PACK_AB R14, R67, R70 ;  /* 0x00000046430e723e */ /* 0x000fe400000000ff */
[----:B------:R-:W-:Y:S02]  /*7b20*/  F2FP.F16.F32.PACK_AB R15, R65, R68 ;  /* 0x00000044410f723e */ /* 0x000fe400000000ff */
[----:B------:R-:W-:-:S02]  /*7b30*/  F2FP.F16.F32.PACK_AB R24, R63, R66 ;  /* 0x000000423f18723e */ /* 0x000fc400000000ff */
[----:B------:R-:W-:Y:S01]  /*7b40*/  F2FP.F16.F32.PACK_AB R25, R61, R64 ;  /* 0x000000403d19723e */ /* 0x000fe200000000ff */
[----:B------:R1:W-:Y:S01]  /*7b50*/  STSM.16.M88.4 [R50], R12 ;  /* 0x0000000c32007844 */ /* 0x0003e20000000200 */
[----:B------:R-:W-:Y:S02]  /*7b60*/  F2FP.F16.F32.PACK_AB R26, R59, R62 ;  /* 0x0000003e3b1a723e */ /* 0x000fe400000000ff */
[----:B------:R-:W-:Y:S02]  /*7b70*/  F2FP.F16.F32.PACK_AB R27, R57, R60 ;  /* 0x0000003c391b723e */ /* 0x000fe400000000ff */
[----:B------:R-:W-:Y:S01]  /*7b80*/  F2FP.F16.F32.PACK_AB R60, R55, R58 ;  /* 0x0000003a373c723e */ /* 0x000fe200000000ff */
[----:B------:R-:W-:Y:S01]  /*7b90*/  UISETP.NE.U32.AND UP1, UPT, UR8, URZ, UPT ;  /* 0x0000003f0800728c */ /* 0x000fe2000bf25070 */
[----:B------:R-:W-:Y:S01]  /*7ba0*/  F2FP.F16.F32.PACK_AB R61, R53, R56 ;  /* 0x00000038353d723e */ /* 0x000fe200000000ff */
[----:B------:R-:W-:Y:S01]  /*7bb0*/  STSM.16.M88.4 [R49], R24 ;  /* 0x0000001831007844 */ /* 0x000fe20000000200 */
[----:B------:R-:W-:Y:S01]  /*7bc0*/  F2FP.F16.F32.PACK_AB R62, R47, R54 ;  /* 0x000000362f3e723e */ /* 0x000fe200000000ff */
[----:B0-----:R-:W-:Y:S01]  /*7bd0*/  IMAD.U32 R4, RZ, RZ, UR4 ;  /* 0x00000004ff047e24 */ /* 0x001fe2000f8e00ff */
[----:B------:R-:W-:Y:S01]  /*7be0*/  F2FP.F16.F32.PACK_AB R63, R45, R52 ;  /* 0x000000342d3f723e */ /* 0x000fe200000000ff */
[----:B------:R-:W-:Y:S01]  /*7bf0*/  IMAD.U32 R5, RZ, RZ, UR7 ;  /* 0x00000007ff057e24 */ /* 0x000fe2000f8e00ff */
[----:B------:R-:W-:-:S02]  /*7c00*/  F2FP.F16.F32.PACK_AB R8, R43, R46 ;  /* 0x0000002e2b08723e */ /* 0x000fc400000000ff */
[----:B------:R-:W-:Y:S01]  /*7c10*/  F2FP.F16.F32.PACK_AB R9, R41, R44 ;  /* 0x0000002c2909723e */ /* 0x000fe200000000ff */
[----:B------:R-:W-:Y:S01]  /*7c20*/  STSM.16.M88.4 [R48], R60 ;  /* 0x0000003c30007844 */ /* 0x000fe20000000200 */
[----:B------:R-:W-:Y:S02]  /*7c30*/  F2FP.F16.F32.PACK_AB R10, R39, R42 ;  /* 0x0000002a270a723e */ /* 0x000fe400000000ff */
[----:B------:R-:W-:Y:S01]  /*7c40*/  F2FP.F16.F32.PACK_AB R11, R37, R40 ;  /* 0x00000028250b723e */ /* 0x000fe200000000ff */
[----:B-1----:R-:W0:Y:S01]  /*7c50*/  LDC R50, c[0x0][0xbe8] ;  /* 0x0002fa00ff327b82 */ /* 0x002e220000000800 */
[----:B------:R-:W-:-:S03]  /*7c60*/  PLOP3.LUT P0, PT, PT, PT, UP0, 0x80, 0x0 ;  /* 0x000000000000781c */ /* 0x000fc60003f0f008 */
[----:B------:R1:W-:Y:S04]  /*7c70*/  STSM.16.M88.4 [R31], R8 ;  /* 0x000000081f007844 */ /* 0x0003e80000000200 */
[----:B------:R2:W-:Y:S01]  /*7c80*/  STSM.16.M88.4 [R30], R148 ;  /* 0x000000941e007844 */ /* 0x0005e20000000200 */
[----:B------:R-:W-:Y:S01]  /*7c90*/  BAR.SYNC.DEFER_BLOCKING 0x1, 0x100 ;  /* 0x0044000000007b1d */ /* 0x000fe20000010000 */
[----:B------:R-:W-:-:S06]  /*7ca0*/  UISETP.NE.AND.EX UP1, UPT, UR9, URZ, UPT, UP1 ;  /* 0x0000003f0900728c */ /* 0x000fcc000bf25310 */
[----:B------:R-:W-:-:S05]  /*7cb0*/  PLOP3.LUT P2, PT, PT, PT, UP1, 0x80, 0x0 ;  /* 0x000000000000781c */ /* 0x000fca0003f4f018 */
[----:B------:R-:W-:-:S04]  /*7cc0*/  @UP1 UIADD3 UR8, UP2, UR10, UR8, URZ ;  /* 0x000000080a081290 */ /* 0x000fc8000ff5e03f */
[----:B------:R-:W-:Y:S01]  /*7cd0*/  @UP1 UIADD3.X UR9, UR11, UR9, URZ, UP2, !UPT ;  /* 0x000000090b091290 */ /* 0x000fe200097fe43f */
[----:B------:R-:W-:Y:S01]  /*7ce0*/  ULDC UR7, c[0x0][0xa88] ;  /* 0x0002a20000077ab9 */ /* 0x000fe20000000800 */
[----:B-1----:R-:W-:Y:S02]  /*7cf0*/  IMAD.U32 R8, RZ, RZ, UR8 ;  /* 0x00000008ff087e24 */ /* 0x002fe4000f8e00ff */
[----:B------:R-:W-:Y:S02]  /*7d00*/  IMAD.U32 R7, RZ, RZ, UR7 ;  /* 0x00000007ff077e24 */ /* 0x000fe4000f8e00ff */
[----:B------:R-:W-:Y:S01]  /*7d10*/  MOV R9, UR9 ;  /* 0x0000000900097c02 */ /* 0x000fe20008000f00 */
[----:B------:R-:W3:Y:S01]  /*7d20*/  @P0 LDG.E R6, desc[UR50][R4.64] ;  /* 0x0000003204060981 */ /* 0x000ee2000c1e1900 */
[----:B0-----:R-:W-:Y:S01]  /*7d30*/  ISETP.NE.AND P1, PT, R50, 0x1, PT ;  /* 0x000000013200780c */ /* 0x001fe20003f25270 */
[----:B------:R-:W-:Y:S01]  /*7d40*/  UMOV UR4, URZ ;  /* 0x0000003f00047c82 */ /* 0x000fe20008000000 */
[----:B------:R-:W-:Y:S01]  /*7d50*/  IMAD.U32 R11, RZ, RZ, UR39 ;  /* 0x00000027ff0b7e24 */ /* 0x000fe2000f8e00ff */
[----:B------:R2:W5:Y:S10]  /*7d60*/  @P2 LDG.E R7, desc[UR50][R8.64] ;  /* 0x0000003208072981 */ /* 0x000574000c1e1900 */
[----:B------:R-:W0:Y:S08]  /*7d70*/  @P1 LDC R12, c[0x0][0xbec] ;  /* 0x0002fb00ff0c1b82 */ /* 0x000e300000000800 */
[----:B------:R-:W1:Y:S01]  /*7d80*/  @P1 LDC R14, c[0x0][0xbf0] ;  /* 0x0002fc00ff0e1b82 */ /* 0x000e620000000800 */
[----:B---3--:R-:W-:Y:S01]  /*7d90*/  @P0 R2UR UR4, R6 ;  /* 0x00000000060402ca */ /* 0x008fe200000e0000 */
[----:B012---:R-:W-:-:S14]  /*7da0*/  @P2 BRA `(.L_x_233) ;  /* 0x0000000000102947 */ /* 0x007fdc0003800000 */
[----:B------:R-:W-:Y:S05]  /*7db0*/  @!P0 BRA `(.L_x_233) ;  /* 0x00000000000c8947 */ /* 0x000fea0003800000 */
[----:B------:R-:W2:Y:S04]  /*7dc0*/  LDG.E R6, desc[UR50][R4.64] ;  /* 0x0000003204067981 */ /* 0x000ea8000c1e1900 */
[----:B-----5:R-:W2:Y:S02]  /*7dd0*/  LDG.E R7, desc[UR50][R4.64+0x4] ;  /* 0x0000043204077981 */ /* 0x020ea4000c1e1900 */
[----:B--2---:R-:W-:-:S07]  /*7de0*/  IMAD.IADD R7, R7, 0x1, -R6 ;  /* 0x0000000107077824 */ /* 0x004fce00078e0a06 */
.L_x_233:
[----:B------:R-:W-:Y:S01]  /*7df0*/  USHF.R.S32.HI UR14, URZ, 0x1f, UR40 ;  /* 0x0000001f3f0e7899 */ /* 0x000fe20008011428 */
[----:B------:R-:W-:Y:S01]  /*7e00*/  IMAD R11, R11, 0x80, R16 ;  /* 0x000000800b0b7824 */ /* 0x000fe200078e0210 */
[----:B------:R-:W-:Y:S01]  /*7e10*/  ULDC.64 UR12, c[0x0][0xb90] ;  /* 0x0002e400000c7ab9 */ /* 0x000fe20000000a00 */
[----:B------:R-:W-:Y:S01]  /*7e20*/  USHF.R.S32.HI UR11, URZ, 0x1f, UR4 ;  /* 0x0000001f3f0b7899 */ /* 0x000fe20008011404 */
[----:B------:R-:W-:Y:S01]  /*7e30*/  IMAD.U32 R24, RZ, RZ, UR39 ;  /* 0x00000027ff187e24 */ /* 0x000fe2000f8e00ff */
[----:B------:R-:W-:Y:S01]  /*7e40*/  UIMAD UR7, UR14, UR12, URZ ;  /* 0x0000000c0e0772a4 */ /* 0x000fe2000f8e023f */
[----:B------:R-:W-:Y:S01]  /*7e50*/  @P1 IMAD.HI.U32 R5, R11, R12, RZ ;  /* 0x0000000c0b051227 */ /* 0x000fe200078e00ff */
[----:B------:R-:W-:Y:S01]  /*7e60*/  UMOV UR10, UR4 ;  /* 0x00000004000a7c82 */ /* 0x000fe20008000000 */
[----:B------:R-:W-:Y:S01]  /*7e70*/  USEL UR38, UR38, URZ, !UP0 ;  /* 0x0000003f26267287 */ /* 0x000fe2000c000000 */
[----:B------:R-:W-:Y:S01]  /*7e80*/  LEA R24, R24, R19, 0x7 ;  /* 0x0000001318187211 */ /* 0x000fe200078e38ff */
[----:B------:R-:W-:Y:S01]  /*7e90*/  UIMAD.WIDE.U32 UR8, UR40, UR12, UR10 ;  /* 0x0000000c280872a5 */ /* 0x000fe2000f8e000a */
[----:B------:R-:W-:Y:S01]  /*7ea0*/  IMAD.MOV.U32 R4, RZ, RZ, R11 ;  /* 0x000000ffff047224 */ /* 0x000fe200078e000b */
[----:B------:R-:W-:Y:S01]  /*7eb0*/  UIMAD UR7, UR40, UR13, UR7 ;  /* 0x0000000d280772a4 */ /* 0x000fe2000f8e0207 */
[----:B------:R-:W-:Y:S01]  /*7ec0*/  @P1 SHF.R.U32.HI R4, RZ, R14, R5 ;  /* 0x0000000eff041219 */ /* 0x000fe20000011605 */
[----:B------:R-:W-:Y:S01]  /*7ed0*/  USEL UR37, UR37, URZ, !UP0 ;  /* 0x0000003f25257287 */ /* 0x000fe2000c000000 */
[----:B------:R-:W-:Y:S01]  /*7ee0*/  LEA R5, R17, R22, 0x6 ;  /* 0x0000001611057211 */ /* 0x000fe200078e30ff */
[----:B------:R-:W-:Y:S01]  /*7ef0*/  ULDC.64 UR12, c[0x0][0xb98] ;  /* 0x0002e600000c7ab9 */ /* 0x000fe20000000a00 */
[----:B------:R-:W-:Y:S01]  /*7f00*/  UIADD3 UR9, UR9, UR7, URZ ;  /* 0x0000000709097290 */ /* 0x000fe2000fffe03f */
[----:B------:R-:W-:Y:S01]  /*7f10*/  IMAD.MOV R9, RZ, RZ, -R4 ;  /* 0x000000ffff097224 */ /* 0x000fe200078e0a04 */
[----:B------:R-:W-:Y:S01]  /*7f20*/  UIMAD UR7, UR38, UR12, URZ ;  /* 0x0000000c260772a4 */ /* 0x000fe2000f8e023f */
[----:B------:R-:W-:Y:S01]  /*7f30*/  IMAD.WIDE R20, R5, 0x2, R20 ;  /* 0x0000000205147825 */ /* 0x000fe200078e0214 */
[----:B------:R-:W-:Y:S01]  /*7f40*/  UIMAD.WIDE.U32 UR8, UR37, UR12, UR8 ;  /* 0x0000000c250872a5 */ /* 0x000fe2000f8e0008 */
[----:B------:R-:W-:Y:S01]  /*7f50*/  SHF.R.S32.HI R5, RZ, 0x1f, R4 ;  /* 0x0000001fff057819 */ /* 0x000fe20000011404 */
[----:B------:R-:W-:Y:S01]  /*7f60*/  UIMAD UR7, UR37, UR13, UR7 ;  /* 0x0000000d250772a4 */ /* 0x000fe2000f8e0207 */
[----:B------:R-:W-:Y:S01]  /*7f70*/  IMAD R9, R50, R9, R11 ;  /* 0x0000000932097224 */ /* 0x000fe200078e020b */
[----:B------:R-:W-:Y:S01]  /*7f80*/  IADD3 R13, P3, R20, 0x2000, RZ ;  /* 0x00002000140d7810 */ /* 0x000fe20007f7e0ff */
[----:B-----5:R-:W-:Y:S01]  /*7f90*/  IMAD R53, R7, R50, RZ ;  /* 0x0000003207357224 */ /* 0x020fe200078e02ff */
[----:B------:R-:W-:Y:S01]  /*7fa0*/  IADD3 R4, P2, R4, UR8, RZ ;  /* 0x0000000804047c10 */ /* 0x000fe2000ff5e0ff */
[----:B------:R-:W0:Y:S01]  /*7fb0*/  @P1 LDC R29, c[0x0][0xbec] ;  /* 0x0002fb00ff1d1b82 */ /* 0x000e220000000800 */
[----:B------:R-:W-:Y:S01]  /*7fc0*/  IMAD.U32 R6, RZ, RZ, UR7 ;  /* 0x00000007ff067e24 */ /* 0x000fe2000f8e00ff */
[----:B------:R-:W-:Y:S01]  /*7fd0*/  LOP3.LUT R8, R13, 0x380, RZ, 0xc0, !PT ;  /* 0x000003800d087812 */ /* 0x000fe200078ec0ff */
[----:B------:R-:W-:Y:S01]  /*7fe0*/  ULDC.64 UR12, c[0x0][0xaa0] ;  /* 0x0002a800000c7ab9 */ /* 0x000fe20000000a00 */
[----:B------:R-:W-:-:S02]  /*7ff0*/  IADD3 R15, P0, R20, 0x1000, RZ ;  /* 0x00001000140f7810 */ /* 0x000fc40007f1e0ff */
[----:B------:R-:W-:Y:S01]  /*8000*/  IADD3.X R5, R5, UR9, R6, P2, !PT ;  /* 0x0000000905057c10 */ /* 0x000fe200097fe406 */
[----:B------:R-:W-:Y:S01]  /*8010*/  ULDC.64 UR8, c[0x0][0xb88] ;  /* 0x0002e20000087ab9 */ /* 0x000fe20000000a00 */
[----:B------:R-:W-:Y:S02]  /*8020*/  SHF.R.S32.HI R6, RZ, 0x1f, R9 ;  /* 0x0000001fff067819 */ /* 0x000fe40000011409 */
[----:B------:R-:W-:Y:S01]  /*8030*/  SHF.R.U64 R8, R8, 0x3, RZ ;  /* 0x0000000308087819 */ /* 0x000fe200000012ff */
[----:B------:R-:W-:Y:S01]  /*8040*/  IMAD.WIDE.U32 R4, R9, UR8, R4 ;  /* 0x0000000809047c25 */ /* 0x000fe2000f8e0004 */
[----:B------:R-:W-:Y:S02]  /*8050*/  IADD3 R11, P2, R20, 0x3000, RZ ;  /* 0x00003000140b7810 */ /* 0x000fe40007f5e0ff */
[----:B------:R-:W-:Y:S01]  /*8060*/  LOP3.LUT R8, R8, R13, RZ, 0x3c, !PT ;  /* 0x0000000d08087212 */ /* 0x000fe200078e3cff */
[----:B------:R-:W-:Y:S01]  /*8070*/  IMAD R10, R6, UR8, RZ ;  /* 0x00000008060a7c24 */ /* 0x000fe2000f8e02ff */
[----:B------:R-:W-:Y:S01]  /*8080*/  LOP3.LUT R6, R11, 0x380, RZ, 0xc0, !PT ;  /* 0x000003800b067812 */ /* 0x000fe200078ec0ff */
[--C-:B------:R-:W-:Y:S01]  /*8090*/  IMAD.X R7, RZ, RZ, R21.reuse, P2 ;  /* 0x000000ffff077224 */ /* 0x100fe200010e0615 */
[----:B------:R-:W-:Y:S01]  /*80a0*/  IADD3 R45, P6, R20, 0x4000, RZ ;  /* 0x00004000142d7810 */ /* 0x000fe20007fde0ff */
[----:B------:R-:W-:Y:S01]  /*80b0*/  IMAD R13, R9, UR9, R10 ;  /* 0x00000009090d7c24 */ /* 0x000fe2000f8e020a */
[----:B------:R-:W-:Y:S01]  /*80c0*/  ULDC.64 UR8, c[0x0][0xb50] ;  /* 0x0002d40000087ab9 */ /* 0x000fe20000000a00 */
[----:B------:R-:W-:Y:S01]  /*80d0*/  SHF.R.U64 R6, R6, 0x3, RZ ;  /* 0x0000000306067819 */ /* 0x000fe200000012ff */
[----:B------:R-:W-:Y:S01]  /*80e0*/  IMAD.X R9, RZ, RZ, R21, P3 ;  /* 0x000000ffff097224 */ /* 0x000fe200018e0615 */
[----:B------:R-:W-:Y:S01]  /*80f0*/  LEA R10, P4, R4, UR8, 0x2 ;  /* 0x00000008040a7c11 */ /* 0x000fe2000f8810ff */
[----:B------:R-:W-:Y:S01]  /*8100*/  IMAD.IADD R5, R5, 0x1, R13 ;  /* 0x0000000105057824 */ /* 0x000fe200078e020d */
[----:B------:R-:W-:Y:S01]  /*8110*/  LOP3.LUT R6, R6, R11, RZ, 0x3c, !PT ;  /* 0x0000000b06067212 */ /* 0x000fe200078e3cff */
[----:B------:R-:W-:Y:S01]  /*8120*/  IMAD.X R13, RZ, RZ, R21, P0 ;  /* 0x000000ffff0d7224 */ /* 0x000fe200000e0615 */
[----:B------:R-:W-:Y:S01]  /*8130*/  LOP3.LUT P0, RZ, R154, 0x3, RZ, 0xc0, !PT ;  /* 0x000000039aff7812 */ /* 0x000fe2000780c0ff */
[----:B------:R-:W-:Y:S01]  /*8140*/  SHFL.IDX PT, R30, R10, RZ, 0x1c1f ;  /* 0x001c1fff0a1e7589 */ /* 0x000fe200000e0000 */
[----:B------:R-:W-:Y:S01]  /*8150*/  LEA.HI.X R14, R4, UR9, R5, 0x2, P4 ;  /* 0x00000009040e7c11 */ /* 0x000fe2000a0f1405 */
[C---:B------:R-:W-:Y:S01]  /*8160*/  VIADD R4, R24.reuse, 0x8 ;  /* 0x0000000818047836 */ /* 0x040fe20000000000 */
[----:B------:R-:W-:Y:S01]  /*8170*/  ISETP.GE.OR P2, PT, R24, R53, P0 ;  /* 0x000000351800720c */ /* 0x000fe20000746670 */
[----:B------:R-:W-:Y:S01]  /*8180*/  SHFL.IDX PT, R48, R10, 0x1, 0x1c1f ;  /* 0x003c1f000a307f89 */ /* 0x000fe200000e0000 */
[----:B------:R-:W-:-:S02]  /*8190*/  IADD3 R41, P5, R20, 0x5000, RZ ;  /* 0x0000500014297810 */ /* 0x000fc40007fbe0ff */
[----:B------:R-:W-:Y:S01]  /*81a0*/  ISETP.GE.OR P0, PT, R4, R53, P0 ;  /* 0x000000350400720c */ /* 0x000fe20000706670 */
[----:B------:R-:W1:Y:S01]  /*81b0*/  SHFL.IDX PT, R31, R14, RZ, 0x1c1f ;  /* 0x001c1fff0e1f7589 */ /* 0x000e6200000e0000 */
[C---:B------:R-:W-:Y:S02]  /*81c0*/  IADD3 R37, P4, R20.reuse, 0x6000, RZ ;  /* 0x0000600014257810 */ /* 0x040fe40007f9e0ff */
[----:B------:R-:W-:Y:S01]  /*81d0*/  LOP3.LUT R11, R20, 0x380, RZ, 0xc0, !PT ;  /* 0x00000380140b7812 */ /* 0x000fe200078ec0ff */
[----:B------:R-:W2:Y:S01]  /*81e0*/  SHFL.IDX PT, R49, R14, 0x1, 0x1c1f ;  /* 0x003c1f000e317f89 */ /* 0x000ea200000e0000 */
[----:B------:R-:W-:Y:S02]  /*81f0*/  LOP3.LUT R44, R45, 0x380, RZ, 0xc0, !PT ;  /* 0x000003802d2c7812 */ /* 0x000fe400078ec0ff */
[----:B------:R-:W-:Y:S02]  /*8200*/  LOP3.LUT R40, R41, 0x380, RZ, 0xc0, !PT ;  /* 0x0000038029287812 */ /* 0x000fe400078ec0ff */
[----:B------:R-:W-:-:S02]  /*8210*/  LOP3.LUT R36, R37, 0x380, RZ, 0xc0, !PT ;  /* 0x0000038025247812 */ /* 0x000fc400078ec0ff */
[----:B------:R-:W-:Y:S02]  /*8220*/  SHF.R.U64 R11, R11, 0x3, RZ ;  /* 0x000000030b0b7819 */ /* 0x000fe400000012ff */
[----:B------:R-:W-:Y:S02]  /*8230*/  IADD3 R5, P3, R20, 0x7000, RZ ;  /* 0x0000700014057810 */ /* 0x000fe40007f7e0ff */
[----:B------:R-:W-:Y:S02]  /*8240*/  SHF.R.U64 R44, R44, 0x3, RZ ;  /* 0x000000032c2c7819 */ /* 0x000fe400000012ff */
[----:B------:R-:W-:Y:S01]  /*8250*/  SHF.R.U64 R40, R40, 0x3, RZ ;  /* 0x0000000328287819 */ /* 0x000fe200000012ff */
[----:B------:R-:W-:Y:S01]  /*8260*/  IMAD.X R33, RZ, RZ, R21, P3 ;  /* 0x000000ffff217224 */ /* 0x000fe200018e0615 */
[----:B------:R-:W-:Y:S02]  /*8270*/  SHF.R.U64 R36, R36, 0x3, RZ ;  /* 0x0000000324247819 */ /* 0x000fe400000012ff */
[----:B------:R-:W-:-:S02]  /*8280*/  LOP3.LUT R20, R11, R20, RZ, 0x3c, !PT ;  /* 0x000000140b147212 */ /* 0x000fc400078e3cff */
[----:B------:R-:W-:Y:S01]  /*8290*/  LOP3.LUT R44, R44, R45, RZ, 0x3c, !PT ;  /* 0x0000002d2c2c7212 */ /* 0x000fe200078e3cff */
[----:B-1----:R1:W-:Y:S01]  /*82a0*/  @!P2 ST.E desc[UR50][R30.64], R0 ;  /* 0x000000001e00a985 */ /* 0x0023e2000c101932 */
[----:B------:R-:W-:Y:S01]  /*82b0*/  LOP3.LUT R40, R40, R41, RZ, 0x3c, !PT ;  /* 0x0000002928287212 */ /* 0x000fe200078e3cff */
[--C-:B------:R-:W-:Y:S01]  /*82c0*/  IMAD.X R41, RZ, RZ, R21.reuse, P5 ;  /* 0x000000ffff297224 */ /* 0x100fe200028e0615 */
[----:B------:R-:W-:Y:S01]  /*82d0*/  LOP3.LUT R36, R36, R37, RZ, 0x3c, !PT ;  /* 0x0000002524247212 */ /* 0x000fe200078e3cff */
[----:B--2---:R2:W-:Y:S01]  /*82e0*/  @!P0 ST.E desc[UR50][R48.64], R3 ;  /* 0x0000000330008985 */ /* 0x0045e2000c101932 */
[----:B------:R-:W-:Y:S01]  /*82f0*/  IADD3.X R45, RZ, R21, RZ, P6, !PT ;  /* 0x00000015ff2d7210 */ /* 0x000fe200037fe4ff */
[----:B------:R-:W-:Y:S01]  /*8300*/  IMAD.X R37, RZ, RZ, R21, P4 ;  /* 0x000000ffff257224 */ /* 0x000fe200020e0615 */
[----:B------:R-:W-:Y:S01]  /*8310*/  UIMAD UR7, UR11, UR12, URZ ;  /* 0x0000000c0b0772a4 */ /* 0x000fe2000f8e023f */
[----:B------:R3:W5:Y:S01]  /*8320*/  LD.E.128 R24, desc[UR50][R20.64] ;  /* 0x0000003214187980 */ /* 0x000762000c101d00 */
[----:B------:R-:W-:Y:S01]  /*8330*/  UIMAD.WIDE.U32 UR8, UR4, UR12, URZ ;  /* 0x0000000c040872a5 */ /* 0x000fe2000f8e003f */
[----:B------:R-:W-:Y:S01]  /*8340*/  LOP3.LUT R12, R15, 0x380, RZ, 0xc0, !PT ;  /* 0x000003800f0c7812 */ /* 0x000fe200078ec0ff */
[----:B------:R-:W-:Y:S01]  /*8350*/  UIMAD UR7, UR4, UR13, UR7 ;  /* 0x0000000d040772a4 */ /* 0x000fe2000f8e0207 */
[----:B-1----:R-:W-:Y:S01]  /*8360*/  IMAD R0, R152, 0x20, R17 ;  /* 0x0000002098007824 */ /* 0x002fe200078e0211 */
[----:B------:R-:W-:Y:S01]  /*8370*/  ULDC.64 UR10, c[0x0][0xae8] ;  /* 0x0002ba00000a7ab9 */ /* 0x000fe20000000a00 */
[----:B------:R-:W-:Y:S01]  /*8380*/  LOP3.LUT R4, R5, 0x380, RZ, 0xc0, !PT ;  /* 0x0000038005047812 */ /* 0x000fe200078ec0ff */
[----:B------:R-:W5:Y:S01]  /*8390*/  LD.E.128 R8, desc[UR50][R8.64] ;  /* 0x0000003208087980 */ /* 0x000f62000c101d00 */
[----:B---3--:R-:W1:Y:S01]  /*83a0*/  @P1 LDC R21, c[0x0][0xbf0] ;  /* 0x0002fc00ff151b82 */ /* 0x008e620000000800 */
[----:B--2---:R-:W-:Y:S01]  /*83b0*/  MOV R3, UR39 ;  /* 0x0000002700037c02 */ /* 0x004fe20008000f00 */
[----:B------:R-:W-:Y:S01]  /*83c0*/  UIADD3 UR9, UR9, UR7, URZ ;  /* 0x0000000709097290 */ /* 0x000fe2000fffe03f */
[----:B------:R-:W-:Y:S01]  /*83d0*/  SHF.R.U64 R12, R12, 0x3, RZ ;  /* 0x000000030c0c7819 */ /* 0x000fe200000012ff */
[----:B------:R-:W-:Y:S01]  /*83e0*/  UIMAD UR4, UR14, UR10, URZ ;  /* 0x0000000a0e0472a4 */ /* 0x000fe2000f8e023f */
[----:B------:R-:W-:Y:S01]  /*83f0*/  SHF.R.U64 R4, R4, 0x3, RZ ;  /* 0x0000000304047819 */ /* 0x000fe200000012ff */
[----:B------:R-:W-:Y:S01]  /*8400*/  UIMAD.WIDE.U32 UR8, UR40, UR10, UR8 ;  /* 0x0000000a280872a5 */ /* 0x000fe2000f8e0008 */
[----:B------:R-:W-:Y:S01]  /*8410*/  IMAD R30, R3, 0x80, R0 ;  /* 0x00000080031e7824 */ /* 0x000fe200078e0200 */
[----:B------:R-:W-:Y:S01]  /*8420*/  UIMAD UR4, UR40, UR11, UR4 ;  /* 0x0000000b280472a4 */ /* 0x000fe2000f8e0204 */
[----:B------:R-:W-:Y:S01]  /*8430*/  LOP3.LUT R12, R12, R15, RZ, 0x3c, !PT ;  /* 0x0000000f0c0c7212 */ /* 0x000fe200078e3cff */
[----:B------:R-:W5:Y:S01]  /*8440*/  LD.E.128 R44, desc[UR50][R44.64] ;  /* 0x000000322c2c7980 */ /* 0x000f62000c101d00 */
[----:B------:R-:W-:Y:S01]  /*8450*/  ULDC.64 UR10, c[0x0][0xaf0] ;  /* 0x0002bc00000a7ab9 */ /* 0x000fe20000000a00 */
[----:B------:R-:W-:Y:S01]  /*8460*/  UIADD3 UR9, UR9, UR4, URZ ;  /* 0x0000000409097290 */ /* 0x000fe2000fffe03f */
[----:B0-----:R-:W-:Y:S01]  /*8470*/  @P1 IMAD.HI.U32 R0, R30, R29, RZ ;  /* 0x0000001d1e001227 */ /* 0x001fe200078e00ff */
[----:B------:R-:W-:Y:S01]  /*8480*/  UIMAD UR4, UR38, UR10, URZ ;  /* 0x0000000a260472a4 */ /* 0x000fe2000f8e023f */
[----:B------:R-:W-:Y:S01]  /*8490*/  LOP3.LUT R32, R4, R5, RZ, 0x3c, !PT ;  /* 0x0000000504207212 */ /* 0x000fe200078e3cff */
[----:B------:R-:W-:Y:S01]  /*84a0*/  UIMAD.WIDE.U32 UR8, UR37, UR10, UR8 ;  /* 0x0000000a250872a5 */ /* 0x000fe2000f8e0008 */
[----:B------:R-:W-:Y:S01]  /*84b0*/  IMAD.MOV.U32 R3, RZ, RZ, R30 ;  /* 0x000000ffff037224 */ /* 0x000fe200078e001e */
[----:B------:R-:W-:Y:S01]  /*84c0*/  UIMAD UR4, UR37, UR11, UR4 ;  /* 0x0000000b250472a4 */ /* 0x000fe2000f8e0204 */
[----:B------:R-:W5:Y:S04]  /*84d0*/  LD.E.128 R12, desc[UR50][R12.64] ;  /* 0x000000320c0c7980 */ /* 0x000f68000c101d00 */
[----:B------:R-:W5:Y:S01]  /*84e0*/  LD.E.128 R4, desc[UR50][R6.64] ;  /* 0x0000003206047980 */ /* 0x000f62000c101d00 */
[----:B-1----:R-:W-:Y:S01]  /*84f0*/  @P1 SHF.R.U32.HI R3, RZ, R21, R0 ;  /* 0x00000015ff031219 */ /* 0x002fe20000011600 */
[----:B------:R-:W-:Y:S01]  /*8500*/  UIADD3 UR4, UR9, UR4, URZ ;  /* 0x0000000409047290 */ /* 0x000fe2000fffe03f */
[----:B------:R-:W-:Y:S01]  /*8510*/  IMAD.U32 R20, RZ, RZ, UR8 ;  /* 0x00000008ff147e24 */ /* 0x000fe2000f8e00ff */
[----:B------:R-:W5:Y:S01]  /*8520*/  LD.E.128 R40, desc[UR50][R40.64] ;  /* 0x0000003228287980 */ /* 0x000f62000c101d00 */
[--C-:B------:R-:W-:Y:S01]  /*8530*/  SHF.R.S32.HI R0, RZ, 0x1f, R3.reuse ;  /* 0x0000001fff007819 */ /* 0x100fe20000011403 */
[----:B------:R-:W-:-:S02]  /*8540*/  IMAD.MOV R29, RZ, RZ, -R3 ;  /* 0x000000ffff1d7224 */ /* 0x000fc400078e0a03 */
[----:B------:R-:W-:Y:S01]  /*8550*/  IMAD.U32 R21, RZ, RZ, UR9 ;  /* 0x00000009ff157e24 */ /* 0x000fe2000f8e00ff */
[----:B------:R-:W-:Y:S01]  /*8560*/  ULDC.64 UR8, c[0x0][0xae0] ;  /* 0x0002b80000087ab9 */ /* 0x000fe20000000a00 */
[----:B------:R-:W-:Y:S01]  /*8570*/  IMAD R29, R50, R29, R30 ;  /* 0x0000001d321d7224 */ /* 0x000fe200078e021e */
[----:B------:R-:W-:Y:S01]  /*8580*/  MOV R21, UR4 ;  /* 0x0000000400157c02 */ /* 0x000fe20008000f00 */
[----:B------:R-:W-:Y:S01]  /*8590*/  IMAD R0, R0, UR8, RZ ;  /* 0x0000000800007c24 */ /* 0x000fe2000f8e02ff */
[----:B------:R-:W5:Y:S03]  /*85a0*/  LD.E.128 R36, desc[UR50][R36.64] ;  /* 0x0000003224247980 */ /* 0x000f66000c101d00 */
[C---:B------:R-:W-:Y:S01]  /*85b0*/  IMAD R31, R3.reuse, UR9, R0 ;  /* 0x00000009031f7c24 */ /* 0x040fe2000f8e0200 */
[----:B------:R-:W5:Y:S01]  /*85c0*/  LD.E.128 R32, desc[UR50][R32.64] ;  /* 0x0000003220207980 */ /* 0x000f62000c101d00 */
[----:B------:R-:W-:Y:S01]  /*85d0*/  SHF.R.S32.HI R0, RZ, 0x1f, R29 ;  /* 0x0000001fff007819 */ /* 0x000fe2000001141d */
[----:B------:R-:W-:Y:S01]  /*85e0*/  IMAD.WIDE.U32 R20, R3, UR8, R20 ;  /* 0x0000000803147c25 */ /* 0x000fe2000f8e0014 */
[----:B------:R-:W-:Y:S01]  /*85f0*/  ULDC.64 UR8, c[0x0][0xad8] ;  /* 0x0002b60000087ab9 */ /* 0x000fe20000000a00 */
[----:B------:R-:W-:Y:S01]  /*8600*/  @!PT LDS RZ, [RZ] ;  /* 0x00000000fffff984 */ /* 0x000fe20000000800 */
[----:B------:R-:W-:Y:S01]  /*8610*/  @!PT LDS RZ, [RZ] ;  /* 0x00000000fffff984 */ /* 0x000fe20000000800 */
[----:B------:R-:W-:Y:S01]  /*8620*/  @!PT LDS RZ, [RZ] ;  /* 0x00000000fffff984 */ /* 0x000fe20000000800 */
[----:B------:R-:W-:Y:S01]  /*8630*/  @!PT LDS RZ, [RZ] ;  /* 0x00000000fffff984 */ /* 0x000fe20000000800 */
[----:B------:R0:W-:Y:S06]  /*8640*/  MEMBAR.ALL.CTA ;  /* 0x0000000000007992 */ /* 0x0001ec0000008000 */
[----:B0-----:R-:W0:Y:S01]  /*8650*/  FENCE.VIEW.ASYNC.S ;  /* 0x00000000000073c6 */ /* 0x001e220000000000 */
[----:B------:R-:W-:-:S02]  /*8660*/  IMAD.U32 R48, RZ, RZ, UR39 ;  /* 0x00000027ff307e24 */ /* 0x000fc4000f8e00ff */
[----:B------:R-:W-:Y:S02]  /*8670*/  IMAD.IADD R21, R21, 0x1, R31 ;  /* 0x0000000115157824 */ /* 0x000fe400078e021f */
[----:B------:R-:W-:Y:S02]  /*8680*/  IMAD R30, R0, UR8, RZ ;  /* 0x00000008001e7c24 */ /* 0x000fe4000f8e02ff */
[----:B------:R-:W-:Y:S02]  /*8690*/  IMAD R48, R48, 0x80, R17 ;  /* 0x0000008030307824 */ /* 0x000fe400078e0211 */
[C---:B------:R-:W-:Y:S02]  /*86a0*/  IMAD R3, R29.reuse, UR9, R30 ;  /* 0x000000091d037c24 */ /* 0x040fe4000f8e021e */
[----:B------:R-:W-:Y:S01]  /*86b0*/  IMAD.WIDE.U32 R20, R29, UR8, R20 ;  /* 0x000000081d147c25 */ /* 0x000fe2000f8e0014 */
[----:B------:R-:W-:Y:S01]  /*86c0*/  ISETP.GE.AND P2, PT, R48, R53, PT ;  /* 0x000000353000720c */ /* 0x000fe20003f46270 */
[----:B------:R-:W-:-:S02]  /*86d0*/  ULDC.64 UR8, c[0x0][0xa80] ;  /* 0x0002a00000087ab9 */ /* 0x000fc40000000a00 */
[----:B------:R-:W-:Y:S01]  /*86e0*/  IMAD.IADD R3, R21, 0x1, R3 ;  /* 0x0000000115037824 */ /* 0x000fe200078e0203 */
[----:B------:R-:W-:Y:S01]  /*86f0*/  LEA R30, P3, R20, UR8, 0x1 ;  /* 0x00000008141e7c11 */ /* 0x000fe2000f8608ff */
[----:B------:R-:W-:Y:S01]  /*8700*/  VIADD R28, R28, 0x28820 ;  /* 0x000288201c1c7836 */ /* 0x000fe20000000000 */
[----:B------:R-:W-:Y:S02]  /*8710*/  IADD3 R0, R48, 0x20, RZ ;  /* 0x0000002030007810 */ /* 0x000fe40007ffe0ff */
[----:B------:R-:W-:Y:S02]  /*8720*/  LEA.HI.X R3, R20, UR9, R3, 0x1, P3 ;  /* 0x0000000914037c11 */ /* 0x000fe400098f0c03 */
[----:B------:R-:W-:Y:S02]  /*8730*/  PRMT R28, RZ, 0x654, R28 ;  /* 0x00000654ff1c7816 */ /* 0x000fe4000000001c */
[-C--:B------:R-:W-:Y:S01]  /*8740*/  ISETP.GE.AND P0, PT, R0, R53.reuse, PT ;  /* 0x000000350000720c */ /* 0x080fe20003f06270 */
[----:B------:R-:W-:Y:S01]  /*8750*/  VIADD R0, R48, 0x40 ;  /* 0x0000004030007836 */ /* 0x000fe20000000000 */
[----:B0-----:R0:W-:Y:S01]  /*8760*/  SYNCS.ARRIVE.TRANS64.RED.A1T0 RZ, [R28+URZ], RZ ;  /* 0x000000ff1cff79a7 */ /* 0x0011e2000810043f */
[----:B------:R0:W1:Y:S01]  /*8770*/  SHFL.IDX PT, R21, R30, RZ, 0x181f ;  /* 0x00181fff1e157589 */ /* 0x00006200000e0000 */
[----:B------:R-:W-:Y:S03]  /*8780*/  BSSY B1, `(.L_x_234) ;  /* 0x000000d000017945 */ /* 0x000fe60003800000 */
[----:B------:R0:W2:Y:S01]  /*8790*/  SHFL.IDX PT, R29, R3, RZ, 0x181f ;  /* 0x00181fff031d7589 */ /* 0x0000a200000e0000 */
[----:B------:R-:W-:Y:S01]  /*87a0*/  ISETP.GE.AND P1, PT, R0, R53, PT ;  /* 0x000000350000720c */ /* 0x000fe20003f26270 */
[----:B------:R-:W-:-:S12]  /*87b0*/  @P2 BRA `(.L_x_235) ;  /* 0x0000000000242947 */ /* 0x000fd80003800000 */
[----:B------:R-:W-:Y:S02]  /*87c0*/  ULDC UR4, c[0x0][0xac8] ;  /* 0x0002b20000047ab9 */ /* 0x000fe40000000800 */
[----:B------:R-:W-:Y:S02]  /*87d0*/  ISETP.GE.AND P2, PT, R22, UR4, PT ;  /* 0x0000000416007c0c */ /* 0x000fe4000bf46270 */
[----:B------:R-:W-:-:S11]  /*87e0*/  ISETP.GE.AND P3, PT, R18, UR4, PT ;  /* 0x0000000412007c0c */ /* 0x000fd6000bf66270 */
[-C--:B-1----:R-:W-:Y:S02]  /*87f0*/  @!P2 LEA R20, P4, R22, R21.reuse, 0x1 ;  /* 0x000000151614a211 */ /* 0x082fe400078808ff */
[----:B0-----:R-:W-:Y:S02]  /*8800*/  @!P3 LEA R28, P5, R18, R21, 0x1 ;  /* 0x00000015121cb211 */ /* 0x001fe400078a08ff */
[-C--:B--2---:R-:W-:Y:S02]  /*8810*/  @!P2 LEA.HI.X R21, R22, R29.reuse, R189, 0x1, P4 ;  /* 0x0000001d1615a211 */ /* 0x084fe400020f0cbd */
[----:B------:R-:W-:-:S03]  /*8820*/  @!P3 LEA.HI.X R29, R18, R29, R188, 0x1, P5 ;  /* 0x0000001d121db211 */ /* 0x000fc600028f0cbc */
[----:B-----5:R3:W-:Y:S04]  /*8830*/  @!P2 ST.E.128 desc[UR50][R20.64], R24 ;  /* 0x000000181400a985 */ /* 0x0207e8000c101d32 */
[----:B------:R3:W-:Y:S02]  /*8840*/  @!P3 ST.E.128 desc[UR50][R28.64], R44 ;  /* 0x0000002c1c00b985 */ /* 0x0007e4000c101d32 */
.L_x_235:
[----:B------:R-:W-:Y:S05]  /*8850*/  BSYNC B1 ;  /* 0x0000000000017941 */ /* 0x000fea0003800000 */
.L_x_234:
[----:B---3-5:R3:W4:Y:S01]  /*8860*/  SHFL.IDX PT, R25, R3, 0x1, 0x181f ;  /* 0x00381f0003197f89 */ /* 0x02872200000e0000 */
[----:B------:R-:W-:Y:S03]  /*8870*/  BSSY B1, `(.L_x_236) ;  /* 0x000000c000017945 */ /* 0x000fe60003800000 */
[----:B-1----:R3:W1:Y:S01]  /*8880*/  SHFL.IDX PT, R21, R30, 0x1, 0x181f ;  /* 0x00381f001e157f89 */ /* 0x00266200000e0000 */
[----:B------:R-:W-:Y:S05]  /*8890*/  @P0 BRA `(.L_x_237) ;  /* 0x0000000000240947 */ /* 0x000fea0003800000 */
[----:B------:R-:W-:Y:S02]  /*88a0*/  ULDC UR4, c[0x0][0xac8] ;  /* 0x0002b20000047ab9 */ /* 0x000fe40000000800 */
[----:B------:R-:W-:Y:S02]  /*88b0*/  ISETP.GE.AND P3, PT, R22, UR4, PT ;  /* 0x0000000416007c0c */ /* 0x000fe4000bf66270 */
[----:B------:R-:W-:-:S11]  /*88c0*/  ISETP.GE.AND P4, PT, R18, UR4, PT ;  /* 0x0000000412007c0c */ /* 0x000fd6000bf86270 */
[-C--:B-1----:R-:W-:Y:S02]  /*88d0*/  @!P3 LEA R20, P0, R22, R21.reuse, 0x1 ;  /* 0x000000151614b211 */ /* 0x082fe400078008ff */
[----:B------:R-:W-:Y:S02]  /*88e0*/  @!P4 LEA R24, P2, R18, R21, 0x1 ;  /* 0x000000151218c211 */ /* 0x000fe400078408ff */
[-C--:B----4-:R-:W-:Y:S02]  /*88f0*/  @!P3 LEA.HI.X R21, R22, R25.reuse, R189, 0x1, P0 ;  /* 0x000000191615b211 */ /* 0x090fe400000f0cbd */
[----:B------:R-:W-:-:S03]  /*8900*/  @!P4 LEA.HI.X R25, R18, R25, R188, 0x1, P2 ;  /* 0x000000191219c211 */ /* 0x000fc600010f0cbc */
[----:B------:R1:W-:Y:S04]  /*8910*/  @!P3 ST.E.128 desc[UR50][R20.64], R12 ;  /* 0x0000000c1400b985 */ /* 0x0003e8000c101d32 */
[----:B------:R1:W-:Y:S02]  /*8920*/  @!P4 ST.E.128 desc[UR50][R24.64], R40 ;  /* 0x000000281800c985 */ /* 0x0003e4000c101d32 */
.L_x_237:
[----:B------:R-:W-:Y:S05]  /*8930*/  BSYNC B1 ;  /* 0x0000000000017941 */ /* 0x000fea0003800000 */
.L_x_236:
[----:B-1----:R1:W0:Y:S01]  /*8940*/  SHFL.IDX PT, R15, R3, 0x2, 0x181f ;  /* 0x00581f00030f7f89 */ /* 0x00222200000e0000 */
[----:B------:R-:W-:Y:S03]  /*8950*/  BSSY B1, `(.L_x_238) ;  /* 0x000000c000017945 */ /* 0x000fe60003800000 */
[----:B------:R1:W0:Y:S01]  /*8960*/  SHFL.IDX PT, R13, R30, 0x2, 0x181f ;  /* 0x00581f001e0d7f89 */ /* 0x00022200000e0000 */
[----:B------:R-:W-:Y:S05]  /*8970*/  @P1 BRA `(.L_x_239) ;  /* 0x0000000000241947 */ /* 0x000fea0003800000 */
[----:B------:R-:W-:Y:S02]  /*8980*/  ULDC UR4, c[0x0][0xac8] ;  /* 0x0002b20000047ab9 */ /* 0x000fe40000000800 */
[----:B------:R-:W-:Y:S02]  /*8990*/  ISETP.GE.AND P2, PT, R22, UR4, PT ;  /* 0x0000000416007c0c */ /* 0x000fe4000bf46270 */
[----:B------:R-:W-:-:S11]  /*89a0*/  ISETP.GE.AND P3, PT, R18, UR4, PT ;  /* 0x0000000412007c0c */ /* 0x000fd6000bf66270 */
[-C--:B0-----:R-:W-:Y:S02]  /*89b0*/  @!P2 LEA R12, P0, R22, R13.reuse, 0x1 ;  /* 0x0000000d160ca211 */ /* 0x081fe400078008ff */
[----:B------:R-:W-:Y:S02]  /*89c0*/  @!P3 LEA R14, P1, R18, R13, 0x1 ;  /* 0x0000000d120eb211 */ /* 0x000fe400078208ff */
[-C--:B------:R-:W-:Y:S02]  /*89d0*/  @!P2 LEA.HI.X R13, R22, R15.reuse, R189, 0x1, P0 ;  /* 0x0000000f160da211 */ /* 0x080fe400000f0cbd */
[----:B------:R-:W-:-:S03]  /*89e0*/  @!P3 LEA.HI.X R15, R18, R15, R188, 0x1, P1 ;  /* 0x0000000f120fb211 */ /* 0x000fc600008f0cbc */
[----:B------:R0:W-:Y:S04]  /*89f0*/  @!P2 ST.E.128 desc[UR50][R12.64], R8 ;  /* 0x000000080c00a985 */ /* 0x0001e8000c101d32 */
[----:B------:R0:W-:Y:S02]  /*8a00*/  @!P3 ST.E.128 desc[UR50][R14.64], R36 ;  /* 0x000000240e00b985 */ /* 0x0001e4000c101d32 */
.L_x_239:
[----:B------:R-:W-:Y:S05]  /*8a10*/  BSYNC B1 ;  /* 0x0000000000017941 */ /* 0x000fea0003800000 */
.L_x_238:
[----:B------:R-:W-:Y:S01]  /*8a20*/  VIADD R0, R48, 0x60 ;  /* 0x0000006030007836 */ /* 0x000fe20000000000 */
[----:B01-3--:R-:W0:Y:S04]  /*8a30*/  SHFL.IDX PT, R3, R3, 0x3, 0x181f ;  /* 0x00781f0003037f89 */ /* 0x00be2800000e0000 */
[----:B------:R-:W-:Y:S01]  /*8a40*/  ISETP.GE.AND P0, PT, R0, R53, PT ;  /* 0x000000350000720c */ /* 0x000fe20003f06270 */
[----:B------:R1:W3:-:S12]  /*8a50*/  SHFL.IDX PT, R11, R30, 0x3, 0x181f ;  /* 0x00781f001e0b7f89 */ /* 0x0002d800000e0000 */
[----:B-1----:R-:W-:Y:S05]  /*8a60*/  @P0 BRA `(.L_x_240) ;  /* 0x0000000c00140947 */ /* 0x002fea0003800000 */
[----:B------:R-:W-:Y:S02]  /*8a70*/  ULDC UR4, c[0x0][0xac8] ;  /* 0x0002b20000047ab9 */ /* 0x000fe40000000800 */
[----:B------:R-:W-:-:S13]  /*8a80*/  ISETP.GE.AND P1, PT, R22, UR4, PT ;  /* 0x0000000416007c0c */ /* 0x000fda000bf26270 */
[----:B---3--:R-:W-:-:S04]  /*8a90*/  @!P1 LEA R8, P0, R22, R11, 0x1 ;  /* 0x0000000b16089211 */ /* 0x008fc800078008ff */
[----:B0-----:R-:W-:Y:S02]  /*8aa0*/  @!P1 LEA.HI.X R9, R22, R3, R189, 0x1, P0 ;  /* 0x0000000316099211 */ /* 0x001fe400000f0cbd */
[----:B------:R-:W-:-:S03]  /*8ab0*/  ISETP.GE.AND P0, PT, R18, UR4, PT ;  /* 0x0000000412007c0c */ /* 0x000fc6000bf06270 */
[----:B------:R1:W-:Y:S10]  /*8ac0*/  @!P1 ST.E.128 desc[UR50][R8.64], R4 ;  /* 0x0000000408009985 */ /* 0x0003f4000c101d32 */
[----:B------:R-:W-:Y:S05]  /*8ad0*/  @P0 BRA `(.L_x_240) ;  /* 0x0000000800f80947 */ /* 0x000fea0003800000 */
[----:B-1----:R-:W-:-:S04]  /*8ae0*/  LEA R4, P0, R18, R11, 0x1 ;  /* 0x0000000b12047211 */ /* 0x002fc800078008ff */
[----:B------:R-:W-:-:S05]  /*8af0*/  LEA.HI.X R5, R18, R3, R188, 0x1, P0 ;  /* 0x0000000312057211 */ /* 0x000fca00000f0cbc */
[----:B------:R0:W-:Y:S01]  /*8b00*/  ST.E.128 desc[UR50][R4.64], R32 ;  /* 0x0000002004007985 */ /* 0x0001e2000c101d32 */
[----:B------:R-:W-:Y:S05]  /*8b10*/  BRA `(.L_x_240) ;  /* 0x0000000800e87947 */ /* 0x000fea0003800000 */
.L_x_232:
[----:B------:R-:W-:Y:S01]  /*8b20*/  ULDC.64 UR8, c[0x0][0xc00] ;  /* 0x0003000000087ab9 */ /* 0x000fe20000000a00 */
[----:B------:R-:W-:Y:S01]  /*8b30*/  ULDC UR4, c[0x0][0xa88] ;  /* 0x0002a20000047ab9 */ /* 0x000fe20000000800 */
[----:B------:R-:W-:Y:S01]  /*8b40*/  UISETP.NE.U32.AND UP0, UPT, UR8, URZ, UPT ;  /* 0x0000003f0800728c */ /* 0x000fe2000bf05070 */
[----:B------:R-:W0:Y:S03]  /*8b50*/  LDC R11, c[0x0][0xbe8] ;  /* 0x0002fa00ff0b7b82 */ /* 0x000e260000000800 */
[----:B------:R-:W-:-:S03]  /*8b60*/  UISETP.NE.AND.EX UP0, UPT, UR9, URZ, UPT, UP0 ;  /* 0x0000003f0900728c */ /* 0x000fc6000bf05300 */
[----:B------:R-:W-:Y:S02]  /*8b70*/  ULDC.64 UR8, c[0x0][0xc00] ;  /* 0x0003000000087ab9 */ /* 0x000fe40000000a00 */
[----:B------:R-:W-:Y:S01]  /*8b80*/  UIMAD.WIDE UR8, UR37, 0x4, UR8 ;  /* 0x00000004250878a5 */ /* 0x000fe2000f8e0208 */
[----:B------:R-:W-:-:S05]  /*8b90*/  PLOP3.LUT P2, PT, PT, PT, UP0, 0x80, 0x0 ;  /* 0x000000000000781c */ /* 0x000fca0003f4f008 */
[----:B------:R-:W-:Y:S01]  /*8ba0*/  MOV R4, UR8 ;  /* 0x0000000800047c02 */ /* 0x000fe20008000f00 */
[----:B------:R-:W-:Y:S01]  /*8bb0*/  IMAD.U32 R5, RZ, RZ, UR9 ;  /* 0x00000009ff057e24 */ /* 0x000fe2000f8e00ff */
[----:B------:R-:W-:Y:S02]  /*8bc0*/  ULDC.64 UR8, c[0x0][0xc08] ;  /* 0x0003020000087ab9 */ /* 0x000fe40000000a00 */
[----:B------:R-:W-:-:S04]  /*8bd0*/  UISETP.NE.U32.AND UP1, UPT, UR8, URZ, UPT ;  /* 0x0000003f0800728c */ /* 0x000fc8000bf25070 */
[----:B------:R-:W-:Y:S01]  /*8be0*/  UISETP.NE.AND.EX UP1, UPT, UR9, URZ, UPT, UP1 ;  /* 0x0000003f0900728c */ /* 0x000fe2000bf25310 */
[----:B------:R-:W2:Y:S01]  /*8bf0*/  @P2 LDG.E R3, desc[UR50][R4.64] ;  /* 0x0000003204032981 */ /* 0x000ea2000c1e1900 */
[----:B------:R-:W-:-:S04]  /*8c00*/  IMAD.U32 R0, RZ, RZ, UR4 ;  /* 0x00000004ff007e24 */ /* 0x000fc8000f8e00ff */
[----:B------:R-:W-:-:S05]  /*8c10*/  PLOP3.LUT P3, PT, PT, PT, UP1, 0x80, 0x0 ;  /* 0x000000000000781c */ /* 0x000fca0003f6f018 */
[----:B------:R-:W-:Y:S02]  /*8c20*/  @UP1 ULDC.64 UR8, c[0x0][0xc08] ;  /* 0x0003020000081ab9 */ /* 0x000fe40000000a00 */
[----:B------:R-:W-:-:S06]  /*8c30*/  @UP1 UIMAD.WIDE UR8, UR37, 0x4, UR8 ;  /* 0x00000004250818a5 */ /* 0x000fcc000f8e0208 */
[----:B------:R-:W-:Y:S02]  /*8c40*/  IMAD.U32 R6, RZ, RZ, UR8 ;  /* 0x00000008ff067e24 */ /* 0x000fe4000f8e00ff */
[----:B------:R-:W-:-:S05]  /*8c50*/  IMAD.U32 R7, RZ, RZ, UR9 ;  /* 0x00000009ff077e24 */ /* 0x000fca000f8e00ff */
[----:B------:R1:W5:Y:S01]  /*8c60*/  @P3 LDG.E R0, desc[UR50][R6.64] ;  /* 0x0000003206003981 */ /* 0x000362000c1e1900 */
[----:B0-----:R-:W-:Y:S01]  /*8c70*/  ISETP.NE.AND P0, PT, R11, 0x1, PT ;  /* 0x000000010b00780c */ /* 0x001fe20003f05270 */
[----:B------:R-:W-:Y:S01]  /*8c80*/  UMOV UR4, URZ ;  /* 0x0000003f00047c82 */ /* 0x000fe20008000000 */
[----:B------:R-:W-:Y:S01]  /*8c90*/  USHF.R.S32.HI UR11, URZ, 0x1f, UR40 ;  /* 0x0000001f3f0b7899 */ /* 0x000fe20008011428 */
[----:B------:R-:W-:-:S10]  /*8ca0*/  ISETP.GE.AND P1, PT, R190, 0x80, PT ;  /* 0x00000080be00780c */ /* 0x000fd40003f26270 */
[----:B------:R-:W0:Y:S01]  /*8cb0*/  @P0 LDC R9, c[0x0][0xbec] ;  /* 0x0002fb00ff090b82 */ /* 0x000e220000000800 */
[----:B--2---:R-:W-:-:S13]  /*8cc0*/  @P2 R2UR UR4, R3 ;  /* 0x00000000030422ca */ /* 0x004fda00000e0000 */
[----:B------:R-:W-:Y:S01]  /*8cd0*/  USHF.R.S32.HI UR10, URZ, 0x1f, UR4 ;  /* 0x0000001f3f0a7899 */ /* 0x000fe20008011404 */
[----:B01----:R-:W-:Y:S11]  /*8ce0*/  @P3 BRA `(.L_x_241) ;  /* 0x0000000000103947 */ /* 0x003ff60003800000 */
[----:B------:R-:W-:Y:S05]  /*8cf0*/  @!P2 BRA `(.L_x_241) ;  /* 0x00000000000ca947 */ /* 0x000fea0003800000 */
[----:B------:R-:W2:Y:S04]  /*8d00*/  LDG.E R3, desc[UR50][R4.64] ;  /* 0x0000003204037981 */ /* 0x000ea8000c1e1900 */
[----:B-----5:R-:W2:Y:S02]  /*8d10*/  LDG.E R0, desc[UR50][R4.64+0x4] ;  /* 0x0000043204007981 */ /* 0x020ea4000c1e1900 */
[----:B--2---:R-:W-:-:S07]  /*8d20*/  IADD3 R0, -R3, R0, RZ ;  /* 0x0000000003007210 */ /* 0x004fce0007ffe1ff */
.L_x_241:
[----:B------:R-:W-:Y:S01]  /*8d30*/  USEL UR37, UR37, URZ, !UP0 ;  /* 0x0000003f25257287 */ /* 0x000fe2000c000000 */
[----:B------:R-:W-:Y:S01]  /*8d40*/  BSSY B1, `(.L_x_242) ;  /* 0x000002d000017945 */ /* 0x000fe20003800000 */
[----:B------:R-:W-:-:S03]  /*8d50*/  USEL UR38, UR38, URZ, !UP0 ;  /* 0x0000003f26267287 */ /* 0x000fc6000c000000 */
[----:B------:R-:W-:Y:S09]  /*8d60*/  @P1 BRA `(.L_x_243) ;  /* 0x0000000000a81947 */ /* 0x000ff20003800000 */
[----:B------:R-:W0:Y:S01]  /*8d70*/  S2R R4, SR_TID.X ;  /* 0x0000000000047919 */ /* 0x000e220000002100 */
[----:B------:R-:W1:Y:S01]  /*8d80*/  LDC R6, c[0x0][0xbe8] ;  /* 0x0002fa00ff067b82 */ /* 0x000e620000000800 */
[----:B------:R-:W-:-:S04]  /*8d90*/  IMAD.U32 R3, RZ, RZ, UR39 ;  /* 0x00000027ff037e24 */ /* 0x000fc8000f8e00ff */
[----:B0-----:R-:W-:Y:S02]  /*8da0*/  IMAD R3, R3, 0x80, R4 ;  /* 0x0000008003037824 */ /* 0x001fe400078e0204 */
[----:B-1---5:R-:W-:Y:S02]  /*8db0*/  IMAD R4, R0, R6, RZ ;  /* 0x0000000600047224 */ /* 0x022fe400078e02ff */
[----:B------:R-:W-:-:S05]  /*8dc0*/  VIADD R5, R3, 0xffffff80 ;  /* 0xffffff8003057836 */ /* 0x000fca0000000000 */
[----:B------:R-:W-:-:S13]  /*8dd0*/  ISETP.GE.AND P1, PT, R5, R4, PT ;  /* 0x000000040500720c */ /* 0x000fda0003f26270 */
[----:B------:R-:W-:Y:S05]  /*8de0*/  @P1 BRA `(.L_x_243) ;  /* 0x0000000000881947 */ /* 0x000fea0003800000 */
[----:B------:R-:W-:Y:S01]  /*8df0*/  ISETP.NE.AND P1, PT, R6, 0x1, PT ;  /* 0x000000010600780c */ /* 0x000fe20003f25270 */
[----:B------:R-:W-:Y:S01]  /*8e00*/  ULDC.64 UR12, c[0x0][0xb90] ;  /* 0x0002e400000c7ab9 */ /* 0x000fe20000000a00 */
[----:B------:R-:W-:Y:S01]  /*8e10*/  UMOV UR8, UR4 ;  /* 0x0000000400087c82 */ /* 0x000fe20008000000 */
[----:B------:R-:W-:Y:S01]  /*8e20*/  UIMAD UR7, UR11, UR12, URZ ;  /* 0x0000000c0b0772a4 */ /* 0x000fe2000f8e023f */
[----:B------:R-:W-:Y:S02]  /*8e30*/  UMOV UR9, UR10 ;  /* 0x0000000a00097c82 */ /* 0x000fe40008000000 */
[----:B------:R-:W-:Y:S02]  /*8e40*/  UIMAD.WIDE.U32 UR8, UR40, UR12, UR8 ;  /* 0x0000000c280872a5 */ /* 0x000fe4000f8e0008 */
[----:B------:R-:W-:-:S03]  /*8e50*/  UIMAD UR7, UR40, UR13, UR7 ;  /* 0x0000000d280772a4 */ /* 0x000fc6000f8e0207 */
[----:B------:R-:W-:Y:S02]  /*8e60*/  ULDC.64 UR12, c[0x0][0xb98] ;  /* 0x0002e600000c7ab9 */ /* 0x000fe40000000a00 */
[----:B------:R-:W0:Y:S01]  /*8e70*/  @P1 LDC R4, c[0x0][0xbec] ;  /* 0x0002fb00ff041b82 */ /* 0x000e220000000800 */
[----:B------:R-:W-:Y:S02]  /*8e80*/  UIADD3 UR9, UR9, UR7, URZ ;  /* 0x0000000709097290 */ /* 0x000fe4000fffe03f */
[----:B------:R-:W-:Y:S02]  /*8e90*/  UIMAD UR7, UR38, UR12, URZ ;  /* 0x0000000c260772a4 */ /* 0x000fe4000f8e023f */
[----:B------:R-:W-:Y:S02]  /*8ea0*/  UIMAD.WIDE.U32 UR8, UR37, UR12, UR8 ;  /* 0x0000000c250872a5 */ /* 0x000fe4000f8e0008 */
[----:B------:R-:W-:Y:S01]  /*8eb0*/  UIMAD UR7, UR37, UR13, UR7 ;  /* 0x0000000d250772a4 */ /* 0x000fe2000f8e0207 */
[----:B------:R-:W1:Y:S02]  /*8ec0*/  @P1 LDC R8, c[0x0][0xbf0] ;  /* 0x0002fc00ff081b82 */ /* 0x000e640000000800 */
[----:B------:R-:W-:Y:S01]  /*8ed0*/  ULDC.64 UR12, c[0x0][0xb88] ;  /* 0x0002e200000c7ab9 */ /* 0x000fe20000000a00 */
[----:B0-----:R-:W-:-:S04]  /*8ee0*/  @P1 IMAD.HI.U32 R3, R5, R4, RZ ;  /* 0x0000000405031227 */ /* 0x001fc800078e00ff */
[----:B------:R-:W-:Y:S01]  /*8ef0*/  IMAD.MOV.U32 R4, RZ, RZ, R5 ;  /* 0x000000ffff047224 */ /* 0x000fe200078e0005 */
[----:B-1----:R-:W-:Y:S01]  /*8f00*/  @P1 SHF.R.U32.HI R4, RZ, R8, R3 ;  /* 0x00000008ff041219 */ /* 0x002fe20000011603 */
[----:B------:R-:W-:-:S03]  /*8f10*/  IMAD.U32 R8, RZ, RZ, UR7 ;  /* 0x00000007ff087e24 */ /* 0x000fc6000f8e00ff */
[----:B------:R-:W-:-:S05]  /*8f20*/  IADD3 R3, -R4, RZ, RZ ;  /* 0x000000ff04037210 */ /* 0x000fca0007ffe1ff */
[----:B------:R-:W-:Y:S01]  /*8f30*/  IMAD R3, R6, R3, R5 ;  /* 0x0000000306037224 */ /* 0x000fe200078e0205 */
[----:B------:R-:W-:Y:S02]  /*8f40*/  SHF.R.S32.HI R5, RZ, 0x1f, R4 ;  /* 0x0000001fff057819 */ /* 0x000fe40000011404 */
[----:B------:R-:W-:Y:S02]  /*8f50*/  IADD3 R4, P1, R4, UR8, RZ ;  /* 0x0000000804047c10 */ /* 0x000fe4000ff3e0ff */
[----:B------:R-:W-:Y:S02]  /*8f60*/  SHF.R.S32.HI R6, RZ, 0x1f, R3 ;  /* 0x0000001fff067819 */ /* 0x000fe40000011403 */
[----:B------:R-:W-:Y:S01]  /*8f70*/  IADD3.X R5, R5, UR9, R8, P1, !PT ;  /* 0x0000000905057c10 */ /* 0x000fe20008ffe408 */
[----:B------:R-:W-:Y:S02]  /*8f80*/  ULDC.64 UR8, c[0x0][0xb50] ;  /* 0x0002d40000087ab9 */ /* 0x000fe40000000a00 */
[----:B------:R-:W-:-:S02]  /*8f90*/  IMAD R6, R6, UR12, RZ ;  /* 0x0000000c06067c24 */ /* 0x000fc4000f8e02ff */
[----:B------:R-:W-:-:S04]  /*8fa0*/  IMAD.WIDE.U32 R4, R3, UR12, R4 ;  /* 0x0000000c03047c25 */ /* 0x000fc8000f8e0004 */
[----:B------:R-:W-:Y:S01]  /*8fb0*/  IMAD R7, R3, UR13, R6 ;  /* 0x0000000d03077c24 */ /* 0x000fe2000f8e0206 */
[----:B------:R-:W-:-:S03]  /*8fc0*/  LEA R6, P1, R4, UR8, 0x2 ;  /* 0x0000000804067c11 */ /* 0x000fc6000f8210ff */
[----:B------:R-:W-:-:S05]  /*8fd0*/  IMAD.IADD R3, R5, 0x1, R7 ;  /* 0x0000000105037824 */ /* 0x000fca00078e0207 */
[----:B------:R-:W-:Y:S01]  /*8fe0*/  LEA.HI.X R7, R4, UR9, R3, 0x2, P1 ;  /* 0x0000000904077c11 */ /* 0x000fe200088f1403 */
[----:B------:R-:W-:-:S05]  /*8ff0*/  IMAD.MOV.U32 R3, RZ, RZ, -0x800000 ;  /* 0xff800000ff037424 */ /* 0x000fca00078e00ff */
[----:B------:R0:W-:Y:S02]  /*9000*/  STG.E desc[UR50][R6.64], R3 ;  /* 0x0000000306007986 */ /* 0x0001e4000c101932 */
.L_x_243:
[----:B------:R-:W-:Y:S05]  /*9010*/  BSYNC B1 ;  /* 0x0000000000017941 */ /* 0x000fea0003800000 */
.L_x_242:
[----:B------:R-:W1:Y:S01]  /*9020*/  @P0 LDC R5, c[0x0][0xbf0] ;  /* 0x0002fc00ff050b82 */ /* 0x000e620000000800 */
[----:B------:R-:W-:Y:S01]  /*9030*/  ULDC.64 UR12, c[0x0][0xaa0] ;  /* 0x0002a800000c7ab9 */ /* 0x000fe20000000a00 */
[----:B------:R-:W-:Y:S01]  /*9040*/  MOV R8, UR39 ;  /* 0x0000002700087c02 */ /* 0x000fe20008000f00 */
[----:B------:R-:W-:Y:S01]  /*9050*/  UIMAD UR7, UR10, UR12, URZ ;  /* 0x0000000c0a0772a4 */ /* 0x000fe2000f8e023f */
[----:B0-----:R-:W-:Y:S01]  /*9060*/  IMAD R3, R152, 0x20, R17 ;  /* 0x0000002098037824 */ /* 0x001fe200078e0211 */
[----:B------:R-:W-:Y:S01]  /*9070*/  UIMAD.WIDE.U32 UR8, UR4, UR12, URZ ;  /* 0x0000000c040872a5 */ /* 0x000fe2000f8e003f */
[----:B------:R-:W-:Y:S01]  /*9080*/  BSSY B1, `(.L_x_244) ;  /* 0x0000039000017945 */ /* 0x000fe20003800000 */
[----:B------:R-:W-:Y:S01]  /*9090*/  UIMAD UR7, UR4, UR13, UR7 ;  /* 0x0000000d040772a4 */ /* 0x000fe2000f8e0207 */
[----:B------:R-:W-:Y:S02]  /*90a0*/  IMAD R8, R8, 0x80, R3 ;  /* 0x0000008008087824 */ /* 0x000fe400078e0203 */
[----:B------:R-:W-:Y:S01]  /*90b0*/  ULDC.64 UR12, c[0x0][0xae8] ;  /* 0x0002ba00000c7ab9 */ /* 0x000fe20000000a00 */
[----:B------:R-:W-:Y:S01]  /*90c0*/  UIADD3 UR9, UR9, UR7, URZ ;  /* 0x0000000709097290 */ /* 0x000fe2000fffe03f */
[----:B------:R-:W-:Y:S01]  /*90d0*/  @P0 IMAD.HI.U32 R4, R8, R9, RZ ;  /* 0x0000000908040227 */ /* 0x000fe200078e00ff */
[----:B------:R-:W-:-:S02]  /*90e0*/  UIMAD UR4, UR11, UR12, URZ ;  /* 0x0000000c0b0472a4 */ /* 0x000fc4000f8e023f */
[----:B------:R-:W-:Y:S01]  /*90f0*/  UIMAD.WIDE.U32 UR8, UR40, UR12, UR8 ;  /* 0x0000000c280872a5 */ /* 0x000fe2000f8e0008 */
[----:B------:R-:W-:Y:S01]  /*9100*/  IMAD.MOV.U32 R3, RZ, RZ, R8 ;  /* 0x000000ffff037224 */ /* 0x000fe200078e0008 */
[----:B------:R-:W-:Y:S01]  /*9110*/  UIMAD UR4, UR40, UR13, UR4 ;  /* 0x0000000d280472a4 */ /* 0x000fe2000f8e0204 */
[----:B------:R-:W-:-:S03]  /*9120*/  ULDC.64 UR10, c[0x0][0xaf0] ;  /* 0x0002bc00000a7ab9 */ /* 0x000fc60000000a00 */
[----:B------:R-:W-:Y:S02]  /*9130*/  UIADD3 UR9, UR9, UR4, URZ ;  /* 0x0000000409097290 */ /* 0x000fe4000fffe03f */
[----:B------:R-:W-:Y:S01]  /*9140*/  UIMAD UR4, UR38, UR10, URZ ;  /* 0x0000000a260472a4 */ /* 0x000fe2000f8e023f */
[----:B-1----:R-:W-:Y:S01]  /*9150*/  @P0 SHF.R.U32.HI R3, RZ, R5, R4 ;  /* 0x00000005ff030219 */ /* 0x002fe20000011604 */
[----:B------:R-:W-:Y:S02]  /*9160*/  UIMAD.WIDE.U32 UR8, UR37, UR10, UR8 ;  /* 0x0000000a250872a5 */ /* 0x000fe4000f8e0008 */
[----:B------:R-:W-:Y:S01]  /*9170*/  UIMAD UR4, UR37, UR11, UR4 ;  /* 0x0000000b250472a4 */ /* 0x000fe2000f8e0204 */
[--C-:B------:R-:W-:Y:S01]  /*9180*/  SHF.R.S32.HI R4, RZ, 0x1f, R3.reuse ;  /* 0x0000001fff047819 */ /* 0x100fe20000011403 */
[----:B------:R-:W-:Y:S01]  /*9190*/  IMAD.MOV R7, RZ, RZ, -R3 ;  /* 0x000000ffff077224 */ /* 0x000fe200078e0a03 */
[----:B------:R-:W-:Y:S01]  /*91a0*/  ULDC.64 UR10, c[0x0][0xae0] ;  /* 0x0002b800000a7ab9 */ /* 0x000fe20000000a00 */
[----:B------:R-:W-:-:S02]  /*91b0*/  UIADD3 UR4, UR9, UR4, URZ ;  /* 0x0000000409047290 */ /* 0x000fc4000fffe03f */
[----:B------:R-:W-:Y:S01]  /*91c0*/  MOV R5, UR9 ;  /* 0x0000000900057c02 */ /* 0x000fe20008000f00 */
[----:B------:R-:W-:Y:S02]  /*91d0*/  IMAD R6, R4, UR10, RZ ;  /* 0x0000000a04067c24 */ /* 0x000fe4000f8e02ff */
[----:B------:R-:W-:Y:S01]  /*91e0*/  IMAD.U32 R4, RZ, RZ, UR8 ;  /* 0x00000008ff047e24 */ /* 0x000fe2000f8e00ff */
[----:B------:R-:W-:Y:S01]  /*91f0*/  ULDC.64 UR8, c[0x0][0xad8] ;  /* 0x0002b60000087ab9 */ /* 0x000fe20000000a00 */
[----:B------:R-:W-:Y:S02]  /*9200*/  IMAD.U32 R5, RZ, RZ, UR4 ;  /* 0x00000004ff057e24 */ /* 0x000fe4000f8e00ff */
[----:B------:R-:W-:Y:S02]  /*9210*/  IMAD R7, R11, R7, R8 ;  /* 0x000000070b077224 */ /* 0x000fe400078e0208 */
[C---:B------:R-:W-:Y:S02]  /*9220*/  IMAD R9, R3.reuse, UR11, R6 ;  /* 0x0000000b03097c24 */ /* 0x040fe4000f8e0206 */
[----:B------:R-:W-:Y:S01]  /*9230*/  IMAD.WIDE.U32 R4, R3, UR10, R4 ;  /* 0x0000000a03047c25 */ /* 0x000fe2000f8e0004 */
[----:B------:R-:W-:-:S03]  /*9240*/  SHF.R.S32.HI R3, RZ, 0x1f, R7 ;  /* 0x0000001fff037819 */ /* 0x000fc60000011407 */
[----:B------:R-:W-:Y:S02]  /*9250*/  IMAD.U32 R8, RZ, RZ, UR39 ;  /* 0x00000027ff087e24 */ /* 0x000fe4000f8e00ff */
[----:B------:R-:W-:Y:S02]  /*9260*/  IMAD.IADD R5, R5, 0x1, R9 ;  /* 0x0000000105057824 */ /* 0x000fe400078e0209 */
[----:B------:R-:W-:Y:S02]  /*9270*/  IMAD R6, R3, UR8, RZ ;  /* 0x0000000803067c24 */ /* 0x000fe4000f8e02ff */
[----:B------:R-:W-:Y:S02]  /*9280*/  IMAD R8, R8, 0x80, R17 ;  /* 0x0000008008087824 */ /* 0x000fe400078e0211 */
[----:B-----5:R-:W-:Y:S02]  /*9290*/  IMAD R11, R0, R11, RZ ;  /* 0x0000000b000b7224 */ /* 0x020fe400078e02ff */
[C---:B------:R-:W-:Y:S01]  /*92a0*/  IMAD R3, R7.reuse, UR9, R6 ;  /* 0x0000000907037c24 */ /* 0x040fe2000f8e0206 */
[C---:B------:R-:W-:Y:S01]  /*92b0*/  IADD3 R0, R8.reuse, 0x20, RZ ;  /* 0x0000002008007810 */ /* 0x040fe20007ffe0ff */
[----:B------:R-:W-:Y:S01]  /*92c0*/  IMAD.WIDE.U32 R4, R7, UR8, R4 ;  /* 0x0000000807047c25 */ /* 0x000fe2000f8e0004 */
[-C--:B------:R-:W-:Y:S01]  /*92d0*/  ISETP.GE.AND P2, PT, R8, R11.reuse, PT ;  /* 0x0000000b0800720c */ /* 0x080fe20003f46270 */
[----:B------:R-:W-:Y:S01]  /*92e0*/  ULDC.64 UR8, c[0x0][0xa80] ;  /* 0x0002a00000087ab9 */ /* 0x000fe20000000a00 */
[----:B------:R-:W-:Y:S01]  /*92f0*/  ISETP.GE.AND P1, PT, R0, R11, PT ;  /* 0x0000000b0000720c */ /* 0x000fe20003f26270 */
[----:B------:R-:W-:Y:S01]  /*9300*/  IMAD.IADD R3, R5, 0x1, R3 ;  /* 0x0000000105037824 */ /* 0x000fe200078e0203 */
[----:B------:R-:W-:Y:S01]  /*9310*/  LEA R6, P3, R4, UR8, 0x1 ;  /* 0x0000000804067c11 */ /* 0x000fe2000f8608ff */
[----:B------:R-:W-:-:S03]  /*9320*/  VIADD R0, R8, 0x40 ;  /* 0x0000004008007836 */ /* 0x000fc60000000000 */
[----:B------:R-:W-:Y:S01]  /*9330*/  LEA.HI.X R3, R4, UR9, R3, 0x1, P3 ;  /* 0x0000000904037c11 */ /* 0x000fe200098f0c03 */
[----:B------:R0:W1:Y:S01]  /*9340*/  SHFL.IDX PT, R7, R6, RZ, 0x181f ;  /* 0x00181fff06077589 */ /* 0x00006200000e0000 */
[----:B------:R-:W-:-:S03]  /*9350*/  ISETP.GE.AND P0, PT, R0, R11, PT ;  /* 0x0000000b0000720c */ /* 0x000fc60003f06270 */
[----:B------:R0:W2:Y:S01]  /*9360*/  SHFL.IDX PT, R5, R3, RZ, 0x181f ;  /* 0x00181fff03057589 */ /* 0x0000a200000e0000 */
[----:B------:R-:W-:Y:S09]  /*9370*/  @P2 BRA `(.L_x_245) ;  /* 0x0000000000242947 */ /* 0x000ff20003800000 */
[----:B------:R-:W-:Y:S02]  /*9380*/  ULDC UR4, c[0x0][0xac8] ;  /* 0x0002b20000047ab9 */ /* 0x000fe40000000800 */
[----:B------:R-:W-:Y:S02]  /*9390*/  ISETP.GE.AND P4, PT, R22, UR4, PT ;  /* 0x0000000416007c0c */ /* 0x000fe4000bf86270 */
[----:B------:R-:W-:-:S11]  /*93a0*/  ISETP.GE.AND P5, PT, R18, UR4, PT ;  /* 0x0000000412007c0c */ /* 0x000fd6000bfa6270 */
[-C--:B-1----:R-:W-:Y:S02]  /*93b0*/  @!P4 LEA R12, P2, R22, R7.reuse, 0x1 ;  /* 0x00000007160cc211 */ /* 0x082fe400078408ff */
[----:B------:R-:W-:Y:S02]  /*93c0*/  @!P5 LEA R4, P3, R18, R7, 0x1 ;  /* 0x000000071204d211 */ /* 0x000fe400078608ff */
[-C--:B--2---:R-:W-:Y:S02]  /*93d0*/  @!P4 LEA.HI.X R13, R22, R5.reuse, R189, 0x1, P2 ;  /* 0x00000005160dc211 */ /* 0x084fe400010f0cbd */
[----:B------:R-:W-:-:S03]  /*93e0*/  @!P5 LEA.HI.X R5, R18, R5, R188, 0x1, P3 ;  /* 0x000000051205d211 */ /* 0x000fc600018f0cbc */
[----:B------:R3:W-:Y:S04]  /*93f0*/  @!P4 ST.E.128 desc[UR50][R12.64], RZ ;  /* 0x000000ff0c00c985 */ /* 0x0007e8000c101d32 */
[----:B------:R3:W-:Y:S02]  /*9400*/  @!P5 ST.E.128 desc[UR50][R4.64], RZ ;  /* 0x000000ff0400d985 */ /* 0x0007e4000c101d32 */
.L_x_245:
[----:B------:R-:W-:Y:S05]  /*9410*/  BSYNC B1 ;  /* 0x0000000000017941 */ /* 0x000fea0003800000 */
.L_x_244:
[----:B--23--:R2:W3:Y:S01]  /*9420*/  SHFL.IDX PT, R5, R3, 0x1, 0x181f ;  /* 0x00381f0003057f89 */ /* 0x00c4e200000e0000 */
        /* <DEDUP_REMOVED lines=8> */
[-C--:B---3--:R-:W-:Y:S02]  /*94b0*/  @!P3 LEA.HI.X R13, R22, R5.reuse, R189, 0x1, P1 ;  /* 0x00000005160db211 */ /* 0x088fe400008f0cbd */
[----:B------:R-:W-:-:S03]  /*94c0*/  @!P4 LEA.HI.X R5, R18, R5, R188, 0x1, P2 ;  /* 0x000000051205c211 */ /* 0x000fc600010f0cbc */
[----:B------:R4:W-:Y:S04]  /*94d0*/  @!P3 ST.E.128 desc[UR50][R12.64], RZ ;  /* 0x000000ff0c00b985 */ /* 0x0009e8000c101d32 */
[----:B------:R4:W-:Y:S02]  /*94e0*/  @!P4 ST.E.128 desc[UR50][R4.64], RZ ;  /* 0x000000ff0400c985 */ /* 0x0009e4000c101d32 */
.L_x_247:
[----:B------:R-:W-:Y:S05]  /*94f0*/  BSYNC B1 ;  /* 0x0000000000017941 */ /* 0x000fea0003800000 */
.L_x_246:
[----:B---34-:R3:W4:Y:S01]  /*9500*/  SHFL.IDX PT, R5, R3, 0x2, 0x181f ;  /* 0x00581f0003057f89 */ /* 0x01872200000e0000 */
        /* <DEDUP_REMOVED lines=10> */
[----:B------:R1:W-:Y:S04]  /*95b0*/  @!P2 ST.E.128 desc[UR50][R12.64], RZ ;  /* 0x000000ff0c00a985 */ /* 0x0003e8000c101d32 */
[----:B------:R1:W-:Y:S02]  /*95c0*/  @!P3 ST.E.128 desc[UR50][R4.64], RZ ;  /* 0x000000ff0400b985 */ /* 0x0003e4000c101d32 */
.L_x_249:
[----:B------:R-:W-:Y:S05]  /*95d0*/  BSYNC B1 ;  /* 0x0000000000017941 */ /* 0x000fea0003800000 */
.L_x_248:
[----:B------:R-:W-:Y:S01]  /*95e0*/  VIADD R0, R8, 0x60 ;  /* 0x0000006008007836 */ /* 0x000fe20000000000 */
[----:B0-23--:R-:W0:Y:S04]  /*95f0*/  SHFL.IDX PT, R3, R3, 0x3, 0x181f ;  /* 0x00781f0003037f89 */ /* 0x00de2800000e0000 */
[----:B------:R-:W-:Y:S01]  /*9600*/  ISETP.GE.AND P0, PT, R0, R11, PT ;  /* 0x0000000b0000720c */ /* 0x000fe20003f06270 */
[----:B-1--4-:R1:W2:-:S12]  /*9610*/  SHFL.IDX PT, R5, R6, 0x3, 0x181f ;  /* 0x00781f0006057f89 */ /* 0x01229800000e0000 */
[----:B-1----:R-:W-:Y:S05]  /*9620*/  @P0 BRA `(.L_x_240) ;  /* 0x0000000000240947 */ /* 0x002fea0003800000 */
[----:B------:R-:W-:Y:S02]  /*9630*/  ULDC UR4, c[0x0][0xac8] ;  /* 0x0002b20000047ab9 */ /* 0x000fe40000000800 */
[----:B------:R-:W-:Y:S02]  /*9640*/  ISETP.GE.AND P2, PT, R22, UR4, PT ;  /* 0x0000000416007c0c */ /* 0x000fe4000bf46270 */
[----:B------:R-:W-:-:S11]  /*9650*/  ISETP.GE.AND P3, PT, R18, UR4, PT ;  /* 0x0000000412007c0c */ /* 0x000fd6000bf66270 */
[-C--:B--2---:R-:W-:Y:S02]  /*9660*/  @!P2 LEA R6, P0, R22, R5.reuse, 0x1 ;  /* 0x000000051606a211 */ /* 0x084fe400078008ff */
[----:B------:R-:W-:Y:S02]  /*9670*/  @!P3 LEA R4, P1, R18, R5, 0x1 ;  /* 0x000000051204b211 */ /* 0x000fe400078208ff */
[-C--:B0-----:R-:W-:Y:S02]  /*9680*/  @!P2 LEA.HI.X R7, R22, R3.reuse, R189, 0x1, P0 ;  /* 0x000000031607a211 */ /* 0x081fe400000f0cbd */
[----:B------:R-:W-:-:S03]  /*9690*/  @!P3 LEA.HI.X R5, R18, R3, R188, 0x1, P1 ;  /* 0x000000031205b211 */ /* 0x000fc600008f0cbc */
[----:B------:R0:W-:Y:S04]  /*96a0*/  @!P2 ST.E.128 desc[UR50][R6.64], RZ ;  /* 0x000000ff0600a985 */ /* 0x0001e8000c101d32 */
[----:B------:R0:W-:Y:S02]  /*96b0*/  @!P3 ST.E.128 desc[UR50][R4.64], RZ ;  /* 0x000000ff0400b985 */ /* 0x0001e4000c101d32 */
.L_x_240:
[----:B------:R-:W-:Y:S05]  /*96c0*/  BSYNC B0 ;  /* 0x0000000000007941 */ /* 0x000fea0003800000 */
.L_x_231:
[----:B------:R-:W-:Y:S02]  /*96d0*/  ULDC UR4, c[0x0][0xc3c] ;  /* 0x00030f0000047ab9 */ /* 0x000fe40000000800 */
[----:B------:R-:W-:-:S13]  /*96e0*/  ISETP.GE.AND P0, PT, R51, UR4, PT ;  /* 0x0000000433007c0c */ /* 0x000fda000bf06270 */
[----:B------:R-:W-:Y:S05]  /*96f0*/  @!P0 BRA `(.L_x_250) ;  /* 0xffffff7400948947 */ /* 0x000fea000383ffff */
[----:B------:R-:W-:Y:S05]  /*9700*/  EXIT ;  /* 0x000000000000794d */ /* 0x000fea0003800000 */
.L_x_203:
[----:B------:R-:W-:-:S08]  /*9710*/  NOP ;  /* 0x0000000000007918 */ /* 0x000fd00000000000 */
[----:B------:R-:W0:-:S00]  /*9720*/  USETMAXREG.DEALLOC.CTAPOOL 0x28 ;  /* 0x00000028000079c8 */ /* 0x000e0000080e0500 */
[----:B0-----:R-:W-:Y:S02]  /*9730*/  LOP3.LUT R0, R0, 0x3, RZ, 0xc0, !PT ;  /* 0x0000000300007812 */ /* 0x001fe400078ec0ff */
[----:B------:R-:W-:-:S04]  /*9740*/  LOP3.LUT R27, R27, 0xffffffdf, RZ, 0xc0, !PT ;  /* 0xffffffdf1b1b7812 */ /* 0x000fc800078ec0ff */
[----:B------:R-:W0:Y:S02]  /*9750*/  SHFL.IDX PT, R0, R0, RZ, 0x1f ;  /* 0x00001fff00007589 */ /* 0x000e2400000e0000 */
[----:B0-----:R-:W-:Y:S01]  /*9760*/  ISETP.NE.AND P0, PT, R0, RZ, PT ;  /* 0x000000ff0000720c */ /* 0x001fe20003f05270 */
[----:B------:R-:W-:-:S12]  /*9770*/  IMAD.MOV.U32 R0, RZ, RZ, RZ ;  /* 0x000000ffff007224 */ /* 0x000fd800078e00ff */
[----:B------:R-:W-:Y:S01]  /*9780*/  @P0 LOP3.LUT R27, R27, 0x20, RZ, 0xfc, !PT ;  /* 0x000000201b1b0812 */ /* 0x000fe200078efcff */
[----:B------:R-:W-:Y:S06]  /*9790*/  @!P0 BRA `(.L_x_251) ;  /* 0x00000000001c8947 */ /* 0x000fec0003800000 */
[----:B------:R-:W0:Y:S08]  /*97a0*/  S2UR UR5, SR_CgaCtaId ;  /* 0x00000000000579c3 */ /* 0x000e300000008800 */
[----:B------:R-:W-:Y:S06]  /*97b0*/  BAR.SYNC.DEFER_BLOCKING 0x5, 0x180 ;  /* 0x0146000000007b1d */ /* 0x000fec0000010000 */
[----:B------:R-:W-:-:S02]  /*97c0*/  UMOV UR4, 0x400 ;  /* 0x0000040000047882 */ /* 0x000fc40000000000 */
[----:B0-----:R-:W-:-:S09]  /*97d0*/  ULEA UR4, UR5, UR4, 0x18 ;  /* 0x0000000405047291 */ /* 0x001fd2000f8ec03f */
[----:B------:R-:W0:Y:S01]  /*97e0*/  LDS.128 R16, [UR4+0x288d0] ;  /* 0x0288d004ff107984 */ /* 0x000e220008000c00 */
[----:B------:R-:W-:Y:S06]  /*97f0*/  BAR.ARV 0x4, 0x180 ;  /* 0x0106000000007b1d */ /* 0x000fec0000002000 */
[----:B------:R-:W-:Y:S05]  /*9800*/  BRA `(.L_x_252) ;  /* 0x0000000800007947 */ /* 0x000fea0003800000 */
.L_x_251:
[----:B------:R-:W0:Y:S01]  /*9810*/  S2R R2, SR_TID.X ;  /* 0x0000000000027919 */ /* 0x000e220000002100 */
[----:B------:R-:W-:Y:S01]  /*9820*/  ULDC UR4, c[0x0][0xc3c] ;  /* 0x00030f0000047ab9 */ /* 0x000fe20000000800 */
[----:B------:R-:W1:Y:S01]  /*9830*/  S2UR UR6, SR_CTAID.X ;  /* 0x00000000000679c3 */ /* 0x000e620000002500 */
[----:B------:R-:W-:Y:S01]  /*9840*/  ULDC UR5, c[0x0][0xc38] ;  /* 0x00030e0000057ab9 */ /* 0x000fe20000000800 */
[----:B0-----:R-:W-:-:S04]  /*9850*/  LOP3.LUT R5, R2, 0x1f, RZ, 0xc0, !PT ;  /* 0x0000001f02057812 */ /* 0x001fc800078ec0ff */
[----:B------:R-:W-:-:S04]  /*9860*/  ISETP.NE.AND P0, PT, R5, 0x1f, PT ;  /* 0x0000001f0500780c */ /* 0x000fc80003f05270 */
[----:B------:R-:W-:-:S13]  /*9870*/  ISETP.GE.OR P1, PT, R5, UR4, !P0 ;  /* 0x0000000405007c0c */ /* 0x000fda000c726670 */
[----:B------:R-:W0:Y:S02]  /*9880*/  @!P1 LDC.64 R2, c[0x0][0xc80] ;  /* 0x00032000ff029b82 */ /* 0x000e240000000a00 */
[----:B0-----:R-:W-:-:S05]  /*9890*/  @!P1 IMAD.WIDE.U32 R2, R5, 0x4, R2 ;  /* 0x0000000405029825 */ /* 0x001fca00078e0002 */
[----:B------:R-:W2:Y:S01]  /*98a0*/  @!P1 LDG.E R0, desc[UR50][R2.64] ;  /* 0x0000003202009981 */ /* 0x000ea2000c1e1900 */
[C---:B------:R-:W-:Y:S01]  /*98b0*/  ISETP.NE.AND P1, PT, R5.reuse, RZ, PT ;  /* 0x000000ff0500720c */ /* 0x040fe20003f25270 */
[----:B------:R-:W-:Y:S01]  /*98c0*/  UMOV UR4, URZ ;  /* 0x0000003f00047c82 */ /* 0x000fe20008000000 */
[C---:B------:R-:W-:Y:S02]  /*98d0*/  ISETP.GE.U32.AND P2, PT, R5.reuse, 0x2, PT ;  /* 0x000000020500780c */ /* 0x040fe40003f46070 */
[C---:B------:R-:W-:Y:S02]  /*98e0*/  ISETP.GE.U32.AND P3, PT, R5.reuse, 0x4, PT ;  /* 0x000000040500780c */ /* 0x040fe40003f66070 */
[C---:B------:R-:W-:Y:S02]  /*98f0*/  ISETP.GE.U32.AND P4, PT, R5.reuse, 0x8, PT ;  /* 0x000000080500780c */ /* 0x040fe40003f86070 */
[----:B------:R-:W-:Y:S02]  /*9900*/  ISETP.GE.U32.AND P5, PT, R5, 0x10, PT ;  /* 0x000000100500780c */ /* 0x000fe40003fa6070 */
[----:B------:R-:W-:Y:S01]  /*9910*/  MOV R16, RZ ;  /* 0x000000ff00107202 */ /* 0x000fe20000000f00 */
[----:B--2---:R-:W0:Y:S02]  /*9920*/  SHFL.UP PT, R4, R0, 0x1, RZ ;  /* 0x0420000000047989 */ /* 0x004e2400000e00ff */
[----:B0-----:R-:W-:-:S04]  /*9930*/  SEL R7, R4, RZ, P1 ;  /* 0x000000ff04077207 */ /* 0x001fc80000800000 */
[----:B------:R-:W-:-:S05]  /*9940*/  IADD3 R7, R0, R7, RZ ;  /* 0x0000000700077210 */ /* 0x000fca0007ffe0ff */
[----:B------:R-:W0:Y:S02]  /*9950*/  SHFL.UP PT, R4, R7, 0x2, RZ ;  /* 0x0440000007047989 */ /* 0x000e2400000e00ff */
[----:B0-----:R-:W-:-:S05]  /*9960*/  SEL R4, R4, RZ, P2 ;  /* 0x000000ff04047207 */ /* 0x001fca0001000000 */
[----:B------:R-:W-:-:S05]  /*9970*/  IMAD.IADD R4, R7, 0x1, R4 ;  /* 0x0000000107047824 */ /* 0x000fca00078e0204 */
        /* <DEDUP_REMOVED lines=9> */
[----:B------:R-:W0:Y:S02]  /*9a10*/  SHFL.IDX PT, R4, R7, 0x1f, 0x1f ;  /* 0x03e01f0007047f89 */ /* 0x000e2400000e0000 */
[----:B0-----:R-:W-:-:S04]  /*9a20*/  IMAD R4, R4, UR5, RZ ;  /* 0x0000000504047c24 */ /* 0x001fc8000f8e02ff */
[----:B------:R-:W-:Y:S01]  /*9a30*/  IMAD.MOV.U32 R3, RZ, RZ, R4 ;  /* 0x000000ffff037224 */ /* 0x000fe200078e0004 */
[----:B-1----:R-:W-:-:S13]  /*9a40*/  ISETP.GT.AND P6, PT, R4, UR6, PT ;  /* 0x0000000604007c0c */ /* 0x002fda000bfc4270 */
[----:B------:R-:W-:Y:S05]  /*9a50*/  @P6 BRA `(.L_x_253) ;  /* 0x0000000000946947 */ /* 0x000fea0003800000 */
[----:B------:R-:W-:Y:S01]  /*9a60*/  IMAD.MOV.U32 R4, RZ, RZ, R3 ;  /* 0x000000ffff047224 */ /* 0x000fe200078e0003 */
[----:B------:R-:W-:Y:S01]  /*9a70*/  UMOV UR4, URZ ;  /* 0x0000003f00047c82 */ /* 0x000fe20008000000 */
[----:B------:R-:W-:-:S05]  /*9a80*/  ULDC UR5, c[0x0][0xc38] ;  /* 0x00030e0000057ab9 */ /* 0x000fca0000000800 */
.L_x_257:
[----:B------:R-:W0:Y:S01]  /*9a90*/  LDC R2, c[0x0][0xc3c] ;  /* 0x00030f00ff027b82 */ /* 0x000e220000000800 */
[----:B------:R-:W-:-:S06]  /*9aa0*/  UIADD3 UR4, UR4, 0x1f, URZ ;  /* 0x0000001f04047890 */ /* 0x000fcc000fffe03f */
[----:B0-----:R-:W-:-:S13]  /*9ab0*/  ISETP.LE.AND P6, PT, R2, UR4, PT ;  /* 0x0000000402007c0c */ /* 0x001fda000bfc3270 */
[----:B------:R-:W-:Y:S05]  /*9ac0*/  @P6 BRA `(.L_x_254) ;  /* 0x0000000400246947 */ /* 0x000fea0003800000 */
[----:B------:R-:W-:Y:S01]  /*9ad0*/  VIADD R7, R5, UR4 ;  /* 0x0000000405077c36 */ /* 0x000fe20008000000 */
[----:B------:R-:W-:Y:S01]  /*9ae0*/  BSSY B0, `(.L_x_255) ;  /* 0x0000007000007945 */ /* 0x000fe20003800000 */
[----:B------:R-:W-:-:S03]  /*9af0*/  IMAD.MOV.U32 R0, RZ, RZ, RZ ;  /* 0x000000ffff007224 */ /* 0x000fc600078e00ff */
[----:B------:R-:W-:-:S13]  /*9b00*/  ISETP.GE.OR P6, PT, R7, R2, !P0 ;  /* 0x000000020700720c */ /* 0x000fda00047c6670 */
[----:B------:R-:W-:Y:S05]  /*9b10*/  @P6 BRA `(.L_x_256) ;  /* 0x00000000000c6947 */ /* 0x000fea0003800000 */
[----:B------:R-:W0:Y:S02]  /*9b20*/  LDC.64 R2, c[0x0][0xc80] ;  /* 0x00032000ff027b82 */ /* 0x000e240000000a00 */
[----:B0-----:R-:W-:-:S05]  /*9b30*/  IMAD.WIDE R2, R7, 0x4, R2 ;  /* 0x0000000407027825 */ /* 0x001fca00078e0202 */
[----:B------:R0:W5:Y:S02]  /*9b40*/  LDG.E R0, desc[UR50][R2.64] ;  /* 0x0000003202007981 */ /* 0x000164000c1e1900 */
.L_x_256:
[----:B------:R-:W-:Y:S05]  /*9b50*/  BSYNC B0 ;  /* 0x0000000000007941 */ /* 0x000fea0003800000 */
.L_x_255:
[----:B0----5:R-:W0:Y:S02]  /*9b60*/  SHFL.UP PT, R2, R0, 0x1, RZ ;  /* 0x0420000000027989 */ /* 0x021e2400000e00ff */
        /* <DEDUP_REMOVED lines=15> */
[----:B0-----:R-:W-:-:S05]  /*9c60*/  IMAD R3, R3, UR5, RZ ;  /* 0x0000000503037c24 */ /* 0x001fca000f8e02ff */
[----:B------:R-:W-:-:S04]  /*9c70*/  IADD3 R4, R3, R4, RZ ;  /* 0x0000000403047210 */ /* 0x000fc80007ffe0ff */
[----:B------:R-:W-:-:S13]  /*9c80*/  ISETP.GT.AND P6, PT, R4, UR6, PT ;  /* 0x0000000604007c0c */ /* 0x000fda000bfc4270 */
[----:B------:R-:W-:Y:S05]  /*9c90*/  @!P6 BRA `(.L_x_257) ;  /* 0xfffffffc007ce947 */ /* 0x000fea000383ffff */
[----:B------:R-:W-:-:S07]  /*9ca0*/  IMAD.MOV.U32 R7, RZ, RZ, R9 ;  /* 0x000000ffff077224 */ /* 0x000fce00078e0009 */
.L_x_253:
[----:B------:R-:W-:-:S04]  /*9cb0*/  IMAD.IADD R8, R4, 0x1, -R3 ;  /* 0x0000000104087824 */ /* 0x000fc800078e0a03 */
[----:B------:R-:W-:-:S05]  /*9cc0*/  IMAD R2, R7, UR5, R8 ;  /* 0x0000000507027c24 */ /* 0x000fca000f8e0208 */
[----:B------:R-:W-:-:S13]  /*9cd0*/  ISETP.GT.AND P0, PT, R2, UR6, PT ;  /* 0x0000000602007c0c */ /* 0x000fda000bf04270 */
[----:B------:R-:W-:-:S04]  /*9ce0*/  VOTE.ANY R4, PT, !P0 ;  /* 0x0000000000047806 */ /* 0x000fc800040e0100 */
[----:B------:R-:W0:Y:S01]  /*9cf0*/  POPC R19, R4 ;  /* 0x0000000400137309 */ /* 0x000e220000000000 */
[----:B------:R-:W-:Y:S01]  /*9d00*/  ISETP.NE.AND P0, PT, R4, RZ, PT ;  /* 0x000000ff0400720c */ /* 0x000fe20003f05270 */
[----:B0-----:R-:W0:Y:S02]  /*9d10*/  SHFL.IDX PT, R10, R0, R19, 0x1f ;  /* 0x00001f13000a7589 */ /* 0x001e2400000e0000 */
[----:B0-----:R-:W-:-:S04]  /*9d20*/  IABS R9, R10 ;  /* 0x0000000a00097213 */ /* 0x001fc80000000000 */
[----:B------:R-:W0:Y:S08]  /*9d30*/  I2F.RP R6, R9 ;  /* 0x0000000900067306 */ /* 0x000e300000209400 */
[----:B0-----:R-:W0:Y:S02]  /*9d40*/  MUFU.RCP R6, R6 ;  /* 0x0000000600067308 */ /* 0x001e240000001000 */
[----:B0-----:R-:W-:-:S06]  /*9d50*/  VIADD R2, R6, 0xffffffe ;  /* 0x0ffffffe06027836 */ /* 0x001fcc0000000000 */
[----:B------:R0:W1:Y:S01]  /*9d60*/  F2I.FTZ.U32.TRUNC.NTZ R3, R2 ;  /* 0x0000000200037305 */ /* 0x000062000021f000 */
[----:B------:R-:W-:Y:S05]  /*9d70*/  @!P0 BRA `(.L_x_258) ;  /* 0x0000000000088947 */ /* 0x000fea0003800000 */
[----:B------:R-:W-:-:S06]  /*9d80*/  VIADD R16, R19, 0xffffffff ;  /* 0xffffffff13107836 */ /* 0x000fcc0000000000 */
[----:B------:R2:W3:Y:S02]  /*9d90*/  SHFL.IDX PT, R16, R7, R16, 0x1f ;  /* 0x00001f1007107589 */ /* 0x0004e400000e0000 */
.L_x_258:
[----:B---3--:R-:W-:Y:S01]  /*9da0*/  IMAD R16, R16, UR5, R8 ;  /* 0x0000000510107c24 */ /* 0x008fe2000f8e0208 */
[----:B0-----:R-:W-:Y:S02]  /*9db0*/  IABS R2, R10 ;  /* 0x0000000a00027213 */ /* 0x001fe40000000000 */
[----:B-1----:R-:W-:Y:S02]  /*9dc0*/  IADD3 R0, RZ, -R3, RZ ;  /* 0x80000003ff007210 */ /* 0x002fe40007ffe0ff */
[----:B------:R-:W-:Y:S01]  /*9dd0*/  IADD3 R11, -R16, UR6, RZ ;  /* 0x00000006100b7c10 */ /* 0x000fe2000fffe1ff */
[----:B------:R-:W-:Y:S01]  /*9de0*/  IMAD.MOV R4, RZ, RZ, -R2 ;  /* 0x000000ffff047224 */ /* 0x000fe200078e0a02 */
[----:B------:R-:W-:Y:S01]  /*9df0*/  IADD3 R19, R19, UR4, RZ ;  /* 0x0000000413137c10 */ /* 0x000fe2000fffe0ff */
[----:B--2---:R-:W-:Y:S01]  /*9e00*/  IMAD R7, R0, R9, RZ ;  /* 0x0000000900077224 */ /* 0x004fe200078e02ff */
[----:B------:R-:W-:Y:S01]  /*9e10*/  IABS R0, R11 ;  /* 0x0000000b00007213 */ /* 0x000fe20000000000 */
[----:B------:R-:W-:-:S04]  /*9e20*/  IMAD.MOV.U32 R2, RZ, RZ, RZ ;  /* 0x000000ffff027224 */ /* 0x000fc800078e00ff */
[----:B------:R-:W-:-:S04]  /*9e30*/  IMAD.HI.U32 R2, R3, R7, R2 ;  /* 0x0000000703027227 */ /* 0x000fc800078e0002 */
[----:B------:R-:W-:Y:S02]  /*9e40*/  IMAD.MOV.U32 R3, RZ, RZ, R0 ;  /* 0x000000ffff037224 */ /* 0x000fe400078e0000 */
[----:B------:R-:W-:Y:S02]  /*9e50*/  IMAD.MOV.U32 R0, RZ, RZ, R4 ;  /* 0x000000ffff007224 */ /* 0x000fe400078e0004 */
[----:B------:R-:W-:-:S04]  /*9e60*/  IMAD.HI.U32 R2, R2, R3, RZ ;  /* 0x0000000302027227 */ /* 0x000fc800078e00ff */
[----:B------:R-:W-:-:S05]  /*9e70*/  IMAD R0, R2, R0, R3 ;  /* 0x0000000002007224 */ /* 0x000fca00078e0203 */
[----:B------:R-:W-:-:S13]  /*9e80*/  ISETP.GT.U32.AND P1, PT, R9, R0, PT ;  /* 0x000000000900720c */ /* 0x000fda0003f24070 */
[-C--:B------:R-:W-:Y:S01]  /*9e90*/  @!P1 IADD3 R0, R0, -R9.reuse, RZ ;  /* 0x8000000900009210 */ /* 0x080fe20007ffe0ff */
[----:B------:R-:W-:Y:S01]  /*9ea0*/  @!P1 VIADD R2, R2, 0x1 ;  /* 0x0000000102029836 */ /* 0x000fe20000000000 */
[----:B------:R-:W-:Y:S02]  /*9eb0*/  ISETP.NE.AND P1, PT, R10, RZ, PT ;  /* 0x000000ff0a00720c */ /* 0x000fe40003f25270 */
[----:B------:R-:W-:Y:S02]  /*9ec0*/  ISETP.GE.U32.AND P0, PT, R0, R9, PT ;  /* 0x000000090000720c */ /* 0x000fe40003f06070 */
[----:B------:R-:W-:-:S04]  /*9ed0*/  LOP3.LUT R0, R11, R10, RZ, 0x3c, !PT ;  /* 0x0000000a0b007212 */ /* 0x000fc800078e3cff */
[----:B------:R-:W-:-:S07]  /*9ee0*/  ISETP.GE.AND P2, PT, R0, RZ, PT ;  /* 0x000000ff0000720c */ /* 0x000fce0003f46270 */
[----:B------:R-:W-:-:S06]  /*9ef0*/  @P0 VIADD R2, R2, 0x1 ;  /* 0x0000000102020836 */ /* 0x000fcc0000000000 */
[----:B------:R-:W-:Y:S01]  /*9f00*/  @!P2 IMAD.MOV R2, RZ, RZ, -R2 ;  /* 0x000000ffff02a224 */ /* 0x000fe200078e0a02 */
[----:B------:R-:W-:-:S05]  /*9f10*/  @!P1 LOP3.LUT R2, RZ, R10, RZ, 0x33, !PT ;  /* 0x0000000aff029212 */ /* 0x000fca00078e33ff */
[--C-:B------:R-:W-:Y:S02]  /*9f20*/  IMAD.MOV R17, RZ, RZ, -R2.reuse ;  /* 0x000000ffff117224 */ /* 0x100fe400078e0a02 */
[----:B------:R-:W-:Y:S02]  /*9f30*/  IMAD.MOV.U32 R18, RZ, RZ, R2 ;  /* 0x000000ffff127224 */ /* 0x000fe400078e0002 */
[----:B------:R-:W-:Y:S01]  /*9f40*/  IMAD R17, R10, R17, R11 ;  /* 0x000000110a117224 */ /* 0x000fe200078e020b */
[----:B------:R-:W-:Y:S06]  /*9f50*/  BRA `(.L_x_259) ;  /* 0x0000000000147947 */ /* 0x000fec0003800000 */
.L_x_254:
[----:B------:R-:W-:Y:S01]  /*9f60*/  ULDC UR4, c[0x0][0xc3c] ;  /* 0x00030f0000047ab9 */ /* 0x000fe20000000800 */
[----:B------:R-:W-:Y:S01]  /*9f70*/  IMAD.MOV.U32 R17, RZ, RZ, RZ ;  /* 0x000000ffff117224 */ /* 0x000fe200078e00ff */
[----:B------:R-:W-:Y:S01]  /*9f80*/  MOV R19, UR4 ;  /* 0x0000000400137c02 */ /* 0x000fe20008000f00 */
[----:B------:R-:W-:Y:S02]  /*9f90*/  IMAD.U32 R16, RZ, RZ, UR6 ;  /* 0x00000006ff107e24 */ /* 0x000fe4000f8e00ff */
[----:B------:R-:W-:-:S07]  /*9fa0*/  IMAD.MOV.U32 R18, RZ, RZ, RZ ;  /* 0x000000ffff127224 */ /* 0x000fce00078e00ff */
.L_x_259:
[----:B------:R-:W-:-:S13]  /*9fb0*/  ISETP.NE.AND P0, PT, R5, RZ, PT ;  /* 0x000000ff0500720c */ /* 0x000fda0003f05270 */
[----:B------:R-:W0:Y:S01]  /*9fc0*/  @!P0 S2R R3, SR_CgaCtaId ;  /* 0x0000000000038919 */ /* 0x000e220000008800 */
[----:B------:R-:W-:-:S04]  /*9fd0*/  @!P0 MOV R0, 0x400 ;  /* 0x0000040000008802 */ /* 0x000fc80000000f00 */
[----:B0-----:R-:W-:-:S05]  /*9fe0*/  @!P0 LEA R0, R3, R0, 0x18 ;  /* 0x0000000003008211 */ /* 0x001fca00078ec0ff */
[----:B------:R1:W-:Y:S01]  /*9ff0*/  @!P0 STS.128 [R0+0x288d0], R16 ;  /* 0x0288d01000008388 */ /* 0x0003e20000000c00 */
[----:B------:R-:W-:Y:S06]  /*a000*/  BAR.ARV 0x5, 0x180 ;  /* 0x0146000000007b1d */ /* 0x000fec0000002000 */
.L_x_252:
[----:B------:R2:W-:Y:S01]  /*a010*/  STL [R1+0x1c], RZ ;  /* 0x00001cff01007387 */ /* 0x0005e20000100800 */
[----:B------:R-:W-:Y:S01]  /*a020*/  ULDC UR4, c[0x0][0xc3c] ;  /* 0x00030f0000047ab9 */ /* 0x000fe20000000800 */
[----:B------:R-:W-:Y:S01]  /*a030*/  IMAD.MOV.U32 R28, RZ, RZ, 0x1 ;  /* 0x00000001ff1c7424 */ /* 0x000fe200078e00ff */
[----:B0-----:R-:W-:Y:S01]  /*a040*/  ISETP.GE.AND P0, PT, R19, UR4, PT ;  /* 0x0000000413007c0c */ /* 0x001fe2000bf06270 */
[----:B------:R-:W-:-:S12]  /*a050*/  IMAD.MOV.U32 R25, RZ, RZ, RZ ;  /* 0x000000ffff197224 */ /* 0x000fd800078e00ff */
[----:B--2---:R-:W-:Y:S05]  /*a060*/  @P0 BRA `(.L_x_260) ;  /* 0x0000004400b80947 */ /* 0x004fea0003800000 */
[----:B------:R-:W0:Y:S01]  /*a070*/  S2R R3, SR_TID.X ;  /* 0x0000000000037919 */ /* 0x000e220000002100 */
[----:B------:R-:W2:Y:S01]  /*a080*/  S2UR UR5, SR_CgaCtaId ;  /* 0x00000000000579c3 */ /* 0x000ea20000008800 */
[----:B------:R-:W-:Y:S01]  /*a090*/  UMOV UR4, 0x400 ;  /* 0x0000040000047882 */ /* 0x000fe20000000000 */
[----:B------:R-:W-:Y:S01]  /*a0a0*/  BSSY B8, `(.L_x_260) ;  /* 0x000046a000087945 */ /* 0x000fe20003800000 */
[----:B------:R3:W-:Y:S01]  /*a0b0*/  STL [R1+0x1c], RZ ;  /* 0x00001cff01007387 */ /* 0x0007e20000100800 */
[----:B------:R-:W-:Y:S01]  /*a0c0*/  IMAD.MOV.U32 R28, RZ, RZ, 0x1 ;  /* 0x00000001ff1c7424 */ /* 0x000fe200078e00ff */
[----:B------:R-:W-:Y:S01]  /*a0d0*/  MOV R25, RZ ;  /* 0x000000ff00197202 */ /* 0x000fe20000000f00 */
[----:B------:R-:W-:Y:S01]  /*a0e0*/  ULOP3.LUT UR37, UR36, 0x2, URZ, 0xfc, !UPT ;  /* 0x0000000224257892 */ /* 0x000fe2000f8efc3f */
[----:B------:R-:W-:Y:S01]  /*a0f0*/  ULDC UR38, c[0x0][0xc] ;  /* 0x0000030000267ab9 */ /* 0x000fe20000000800 */
[----:B--2---:R-:W-:-:S06]  /*a100*/  ULEA UR4, UR5, UR4, 0x18 ;  /* 0x0000000405047291 */ /* 0x004fcc000f8ec03f */
[----:B------:R-:W-:Y:S02]  /*a110*/  IMAD.U32 R22, RZ, RZ, UR4 ;  /* 0x00000004ff167e24 */ /* 0x000fe4000f8e00ff */
[----:B0-----:R-:W-:-:S05]  /*a120*/  IMAD.SHL.U32 R30, R3, 0x8, RZ ;  /* 0x00000008031e7824 */ /* 0x001fca00078e00ff */
[----:B-1----:R-:W-:-:S04]  /*a130*/  LOP3.LUT R0, R30, 0x1f8, RZ, 0xc0, !PT ;  /* 0x000001f81e007812 */ /* 0x002fc800078ec0ff */
[----:B------:R-:W-:-:S04]  /*a140*/  LOP3.LUT R3, R0, 0x38, R3, 0x78, !PT ;  /* 0x0000003800037812 */ /* 0x000fc800078e7803 */
[----:B------:R-:W-:Y:S02]  /*a150*/  LOP3.LUT R34, R3, 0x200, R30, 0xf8, !PT ;  /* 0x0000020003227812 */ /* 0x000fe400078ef81e */
[----:B------:R-:W-:-:S03]  /*a160*/  LOP3.LUT R30, R30, 0x38, RZ, 0xc0, !PT ;  /* 0x000000381e1e7812 */ /* 0x000fc600078ec0ff */
[----:B------:R-:W-:Y:S01]  /*a170*/  IMAD R0, R34, 0x2, R22 ;  /* 0x0000000222007824 */ /* 0x000fe200078e0216 */
[----:B------:R-:W-:-:S04]  /*a180*/  LOP3.LUT R29, R30, 0x40, RZ, 0xfc, !PT ;  /* 0x000000401e1d7812 */ /* 0x000fc800078efcff */
[----:B------:R3:W-:Y:S03]  /*a190*/  STL [R1], R0 ;  /* 0x0000000001007387 */ /* 0x0007e60000100800 */
.L_x_323:
[----:B0-----:R-:W0:Y:S02]  /*a1a0*/  LDC.64 R2, c[0x0][0xc88] ;  /* 0x00032200ff027b82 */ /* 0x001e240000000a00 */
[----:B0-----:R-:W-:-:S05]  /*a1b0*/  IMAD.WIDE R2, R19, 0x4, R2 ;  /* 0x0000000413027825 */ /* 0x001fca00078e0202 */
[----:B---3--:R-:W3:Y:S01]  /*a1c0*/  LDG.E R31, desc[UR50][R2.64] ;  /* 0x00000032021f7981 */ /* 0x008ee2000c1e1900 */
[----:B------:R-:W-:Y:S05]  /*a1d0*/  YIELD ;  /* 0x0000000000007946 */ /* 0x000fea0003800000 */
[----:B------:R-:W-:Y:S01]  /*a1e0*/  ULDC.64 UR4, c[0x0][0xa28] ;  /* 0x00028a0000047ab9 */ /* 0x000fe20000000a00 */
[----:B------:R-:W-:Y:S01]  /*a1f0*/  IMAD.MOV.U32 R36, RZ, RZ, RZ ;  /* 0x000000ffff247224 */ /* 0x000fe200078e00ff */
[----:B------:R-:W-:Y:S01]  /*a200*/  ISETP.NE.U32.AND P0, PT, RZ, UR4, PT ;  /* 0x00000004ff007c0c */ /* 0x000fe2000bf05070 */
[----:B------:R-:W-:-:S03]  /*a210*/  ULDC.64 UR6, c[0x0][0xa18] ;  /* 0x0002860000067ab9 */ /* 0x000fc60000000a00 */
[----:B------:R-:W-:Y:S02]  /*a220*/  ISETP.NE.AND.EX P0, PT, RZ, UR5, PT, P0 ;  /* 0x00000005ff007c0c */ /* 0x000fe4000bf05300 */
[----:B---3--:R-:W-:-:S11]  /*a230*/  SHF.R.S32.HI R0, RZ, 0x1f, R31 ;  /* 0x0000001fff007819 */ /* 0x008fd6000001141f */
[C---:B------:R-:W-:Y:S01]  /*a240*/  @P0 LEA R2, P1, R31.reuse, UR4, 0x2 ;  /* 0x000000041f020c11 */ /* 0x040fe2000f8210ff */
[C---:B------:R-:W-:Y:S01]  /*a250*/  IMAD.SHL.U32 R23, R31.reuse, 0x4, RZ ;  /* 0x000000041f177824 */ /* 0x040fe200078e00ff */
[C-C-:B------:R-:W-:Y:S01]  /*a260*/  SHF.L.U64.HI R24, R31.reuse, 0x2, R0.reuse ;  /* 0x000000021f187819 */ /* 0x140fe20000010200 */
[----:B------:R0:W-:Y:S01]  /*a270*/  STL [R1+0x10], R0 ;  /* 0x0000100001007387 */ /* 0x0001e20000100800 */
[----:B------:R-:W-:Y:S01]  /*a280*/  @P0 LEA.HI.X R3, R31, UR5, R0, 0x2, P1 ;  /* 0x000000051f030c11 */ /* 0x000fe200088f1400 */
[----:B------:R-:W-:-:S04]  /*a290*/  ULDC.64 UR4, c[0x0][0xa00] ;  /* 0x0002800000047ab9 */ /* 0x000fc80000000a00 */
[----:B-1----:R1:W5:Y:S01]  /*a2a0*/  @P0 LDG.E R36, desc[UR50][R2.64] ;  /* 0x0000003202240981 */ /* 0x002362000c1e1900 */
[----:B------:R-:W-:Y:S02]  /*a2b0*/  ISETP.NE.U32.AND P0, PT, RZ, UR4, PT ;  /* 0x00000004ff007c0c */ /* 0x000fe4000bf05070 */
[----:B------:R-:W-:Y:S02]  /*a2c0*/  LOP3.LUT R27, R27, 0xffffffef, RZ, 0xc0, !PT ;  /* 0xffffffef1b1b7812 */ /* 0x000fe400078ec0ff */
[----:B------:R-:W-:Y:S02]  /*a2d0*/  ISETP.NE.AND.EX P2, PT, RZ, UR5, PT, P0 ;  /* 0x00000005ff007c0c */ /* 0x000fe4000bf45300 */
[----:B0-----:R-:W-:Y:S02]  /*a2e0*/  MOV R0, RZ ;  /* 0x000000ff00007202 */ /* 0x001fe40000000f00 */
[----:B------:R-:W-:Y:S02]  /*a2f0*/  ISETP.NE.U32.AND P0, PT, RZ, UR6, PT ;  /* 0x00000006ff007c0c */ /* 0x000fe4000bf05070 */
[----:B-1----:R-:W-:-:S02]  /*a300*/  IADD3 R2, P1, R23, UR4, RZ ;  /* 0x0000000417027c10 */ /* 0x002fc4000ff3e0ff */
[----:B------:R-:W-:Y:S02]  /*a310*/  ISETP.NE.AND.EX P0, PT, RZ, UR7, PT, P0 ;  /* 0x00000007ff007c0c */ /* 0x000fe4000bf05300 */
[----:B------:R-:W-:Y:S01]  /*a320*/  IADD3.X R3, R24, UR5, RZ, P1, !PT ;  /* 0x0000000518037c10 */ /* 0x000fe20008ffe4ff */
[----:B------:R-:W-:Y:S02]  /*a330*/  ULDC.64 UR4, c[0x0][0x418] ;  /* 0x0001060000047ab9 */ /* 0x000fe40000000a00 */
[----:B------:R-:W-:Y:S02]  /*a340*/  @P2 LOP3.LUT R27, R27, 0x10, RZ, 0xfc, !PT ;  /* 0x000000101b1b2812 */ /* 0x000fe400078efcff */
[----:B------:R-:W2:Y:S06]  /*a350*/  @P2 LDG.E R0, desc[UR50][R2.64] ;  /* 0x0000003202002981 */ /* 0x000eac000c1e1900 */
[----:B------:R-:W-:-:S04]  /*a360*/  @P0 IADD3 R4, P1, R23, UR6, RZ ;  /* 0x0000000617040c10 */ /* 0x000fc8000ff3e0ff */
[----:B------:R-:W-:Y:S01]  /*a370*/  @P0 IADD3.X R5, R24, UR7, RZ, P1, !PT ;  /* 0x0000000718050c10 */ /* 0x000fe20008ffe4ff */
[----:B--2---:R0:W-:Y:S04]  /*a380*/  STL [R1+0x4], R0 ;  /* 0x0000040001007387 */ /* 0x0041e80000100800 */
[----:B0-----:R-:W2:Y:S01]  /*a390*/  @P0 LDG.E R0, desc[UR50][R4.64] ;  /* 0x0000003204000981 */ /* 0x001ea2000c1e1900 */
[----:B------:R-:W-:-:S03]  /*a3a0*/  UISETP.NE.U32.AND UP0, UPT, UR4, URZ, UPT ;  /* 0x0000003f0400728c */ /* 0x000fc6000bf05070 */
[----:B------:R-:W-:Y:S01]  /*a3b0*/  ULDC UR4, c[0x0][0x424] ;  /* 0x0001090000047ab9 */ /* 0x000fe20000000800 */
[----:B------:R-:W-:-:S03]  /*a3c0*/  UISETP.NE.AND.EX UP0, UPT, UR5, URZ, UPT, UP0 ;  /* 0x0000003f0500728c */ /* 0x000fc6000bf05300 */
[----:B------:R-:W-:Y:S01]  /*a3d0*/  ULDC UR5, c[0x0][0x2f0] ;  /* 0x0000bc0000057ab9 */ /* 0x000fe20000000800 */
[----:B------:R-:W-:-:S04]  /*a3e0*/  USEL UR4, UR4, 0x1, UP0 ;  /* 0x0000000104047887 */ /* 0x000fc80008000000 */
[----:B------:R-:W-:-:S06]  /*a3f0*/  UIMAD UR4, UR4, UR5, URZ ;  /* 0x00000005040472a4 */ /* 0x000fcc000f8e023f */
[----:B------:R-:W-:Y:S01]  /*a400*/  IMAD.U32 R35, RZ, RZ, UR4 ;  /* 0x00000004ff237e24 */ /* 0x000fe2000f8e00ff */
[----:B--2---:R0:W-:Y:S01]  /*a410*/  @P0 STL [R1+0x14], R0 ;  /* 0x0000140001000387 */ /* 0x0041e20000100800 */
[----:B------:R-:W-:Y:S05]  /*a420*/  @P0 BRA `(.L_x_261) ;  /* 0x0000000000200947 */ /* 0x000fea0003800000 */
[----:B------:R-:W-:Y:S02]  /*a430*/  ULDC UR4, c[0x0][0x288] ;  /* 0x0000a20000047ab9 */ /* 0x000fe40000000800 */
[----:B0-----:R-:W-:-:S05]  /*a440*/  IMAD.U32 R0, RZ, RZ, UR4 ;  /* 0x00000004ff007e24 */ /* 0x001fca000f8e00ff */
[----:B------:R1:W-:Y:S01]  /*a450*/  STL [R1+0x14], R0 ;  /* 0x0000140001007387 */ /* 0x0003e20000100800 */
[----:B------:R-:W-:Y:S05]  /*a460*/  @!P2 BRA `(.L_x_261) ;  /* 0x000000000010a947 */ /* 0x000fea0003800000 */
[----:B------:R-:W2:Y:S04]  /*a470*/  LDG.E R5, desc[UR50][R2.64] ;  /* 0x0000003202057981 */ /* 0x000ea8000c1e1900 */
[----:B-1----:R-:W2:Y:S02]  /*a480*/  LDG.E R0, desc[UR50][R2.64+0x4] ;  /* 0x0000043202007981 */ /* 0x002ea4000c1e1900 */
[----:B--2---:R-:W-:-:S05]  /*a490*/  IMAD.IADD R0, R0, 0x1, -R5 ;  /* 0x0000000100007824 */ /* 0x004fca00078e0a05 */
[----:B------:R2:W-:Y:S02]  /*a4a0*/  STL [R1+0x14], R0 ;  /* 0x0000140001007387 */ /* 0x0005e40000100800 */
.L_x_261:
[----:B------:R-:W-:Y:S01]  /*a4b0*/  ULDC.64 UR4, c[0x0][0xa20] ;  /* 0x0002880000047ab9 */ /* 0x000fe20000000a00 */
[----:B------:R-:W-:Y:S01]  /*a4c0*/  IMAD.MOV.U32 R33, RZ, RZ, R31 ;  /* 0x000000ffff217224 */ /* 0x000fe200078e001f */
[----:B------:R-:W-:-:S04]  /*a4d0*/  ISETP.NE.U32.AND P0, PT, RZ, UR4, PT ;  /* 0x00000004ff007c0c */ /* 0x000fc8000bf05070 */
[----:B------:R-:W-:-:S13]  /*a4e0*/  ISETP.NE.AND.EX P0, PT, RZ, UR5, PT, P0 ;  /* 0x00000005ff007c0c */ /* 0x000fda000bf05300 */
[----:B------:R-:W-:Y:S05]  /*a4f0*/  @!P0 BRA `(.L_x_262) ;  /* 0x0000000000108947 */ /* 0x000fea0003800000 */
[----:B------:R-:W-:-:S04]  /*a500*/  IADD3 R2, P0, R23, UR4, RZ ;  /* 0x0000000417027c10 */ /* 0x000fc8000ff1e0ff */
[----:B------:R-:W-:-:S05]  /*a510*/  IADD3.X R3, R24, UR5, RZ, P0, !PT ;  /* 0x0000000518037c10 */ /* 0x000fca00087fe4ff */
[----:B------:R3:W5:Y:S01]  /*a520*/  LDG.E R35, desc[UR50][R2.64] ;  /* 0x0000003202237981 */ /* 0x000762000c1e1900 */
[----:B------:R-:W-:Y:S05]  /*a530*/  BRA `(.L_x_263) ;  /* 0x0000000000247947 */ /* 0x000fea0003800000 */
.L_x_262:
[----:B------:R-:W-:Y:S02]  /*a540*/  ULDC.64 UR4, c[0x0][0xa08] ;  /* 0x0002820000047ab9 */ /* 0x000fe40000000a00 */
[----:B------:R-:W-:-:S04]  /*a550*/  ISETP.NE.U32.AND P0, PT, RZ, UR4, PT ;  /* 0x00000004ff007c0c */ /* 0x000fc8000bf05070 */
[----:B------:R-:W-:-:S13]  /*a560*/  ISETP.NE.AND.EX P0, PT, RZ, UR5, PT, P0 ;  /* 0x00000005ff007c0c */ /* 0x000fda000bf05300 */
[----:B------:R-:W-:Y:S05]  /*a570*/  @!P0 BRA `(.L_x_263) ;  /* 0x0000000000148947 */ /* 0x000fea0003800000 */
[----:B------:R-:W3:Y:S02]  /*a580*/  LDC.64 R2, c[0x0][0xa08] ;  /* 0x00028200ff027b82 */ /* 0x000ee40000000a00 */
[----:B---3--:R-:W-:-:S05]  /*a590*/  IMAD.WIDE R2, R33, 0x4, R2 ;  /* 0x0000000421027825 */ /* 0x008fca00078e0202 */
[----:B------:R-:W3:Y:S04]  /*a5a0*/  LDG.E R35, desc[UR50][R2.64] ;  /* 0x0000003202237981 */ /* 0x000ee8000c1e1900 */
[----:B012---:R-:W3:Y:S02]  /*a5b0*/  LDG.E R0, desc[UR50][R2.64+0x4] ;  /* 0x0000043202007981 */ /* 0x007ee4000c1e1900 */
[----:B---3--:R-:W-:-:S07]  /*a5c0*/  IADD3 R35, -R35, R0, RZ ;  /* 0x0000000023237210 */ /* 0x008fce0007ffe1ff */
.L_x_263:
[----:B-----5:R-:W-:Y:S01]  /*a5d0*/  IMAD.IADD R35, R35, 0x1, -R36 ;  /* 0x0000000123237824 */ /* 0x020fe200078e0a24 */
[----:B------:R-:W-:Y:S03]  /*a5e0*/  BSSY B7, `(.L_x_264) ;  /* 0x0000377000077945 */ /* 0x000fe60003800000 */
[C---:B012---:R-:W-:Y:S01]  /*a5f0*/  VIADD R0, R35.reuse, 0x7f ;  /* 0x0000007f23007836 */ /* 0x047fe20000000000 */
[----:B------:R-:W-:-:S04]  /*a600*/  ISETP.GT.AND P0, PT, R35, RZ, PT ;  /* 0x000000ff2300720c */ /* 0x000fc80003f04270 */
[----:B---3--:R-:W-:-:S04]  /*a610*/  SHF.R.S32.HI R3, RZ, 0x1f, R0 ;  /* 0x0000001fff037819 */ /* 0x008fc80000011400 */
[----:B------:R-:W-:-:S05]  /*a620*/  LEA.HI R32, R3, R0, RZ, 0x7 ;  /* 0x0000000003207211 */ /* 0x000fca00078f38ff */
[----:B------:R0:W-:Y:S01]  /*a630*/  STL [R1+0x18], R32 ;  /* 0x0000182001007387 */ /* 0x0001e20000100800 */
[----:B------:R-:W-:Y:S05]  /*a640*/  @P0 BRA `(.L_x_265) ;  /* 0x0000000000440947 */ /* 0x000fea0003800000 */
[----:B------:R-:W1:Y:S02]  /*a650*/  S2R R2, SR_TID.X ;  /* 0x0000000000027919 */ /* 0x000e640000002100 */
[----:B-1----:R-:W-:-:S04]  /*a660*/  LOP3.LUT R2, R2, 0x7f, RZ, 0xc0, !PT ;  /* 0x0000007f02027812 */ /* 0x002fc800078ec0ff */
[----:B------:R-:W-:-:S13]  /*a670*/  ISETP.NE.AND P0, PT, R2, RZ, PT ;  /* 0x000000ff0200720c */ /* 0x000fda0003f05270 */
[----:B------:R-:W-:Y:S05]  /*a680*/  @P0 BRA `(.L_x_266) ;  /* 0x0000003400b00947 */ /* 0x000fea0003800000 */
[----:B------:R-:W1:Y:S01]  /*a690*/  S2R R7, SR_LANEID ;  /* 0x0000000000077919 */ /* 0x000e620000000000 */
[----:B------:R-:W-:Y:S01]  /*a6a0*/  VOTEU.ANY UR4, UPT, PT ;  /* 0x0000000000047886 */ /* 0x000fe200038e0100 */
[----:B------:R-:W2:Y:S01]  /*a6b0*/  LDC.64 R2, c[0x0][0xc60] ;  /* 0x00031800ff027b82 */ /* 0x000ea20000000a00 */
[----:B------:R-:W1:Y:S08]  /*a6c0*/  FLO.U32 R0, UR4 ;  /* 0x0000000400007d00 */ /* 0x000e7000080e0000 */
[----:B------:R-:W2:Y:S01]  /*a6d0*/  POPC R5, UR4 ;  /* 0x0000000400057d09 */ /* 0x000ea20008000000 */
[----:B-1----:R-:W-:-:S13]  /*a6e0*/  ISETP.EQ.U32.AND P0, PT, R0, R7, PT ;  /* 0x000000070000720c */ /* 0x002fda0003f02070 */
[----:B--2---:R-:W2:Y:S01]  /*a6f0*/  @P0 ATOMG.E.ADD.STRONG.GPU PT, R3, desc[UR50][R2.64], R5 ;  /* 0x00000005020309a8 */ /* 0x004ea200081ee1f2 */
[----:B------:R-:W1:Y:S02]  /*a700*/  S2R R4, SR_LTMASK ;  /* 0x0000000000047919 */ /* 0x000e640000003900 */
[----:B-1----:R-:W-:-:S04]  /*a710*/  LOP3.LUT R4, R4, UR4, RZ, 0xc0, !PT ;  /* 0x0000000404047c12 */ /* 0x002fc8000f8ec0ff */
[----:B------:R-:W1:Y:S01]  /*a720*/  POPC R7, R4 ;  /* 0x0000000400077309 */ /* 0x000e620000000000 */
[----:B--2---:R-:W1:Y:S02]  /*a730*/  SHFL.IDX PT, R0, R3, R0, 0x1f ;  /* 0x00001f0003007589 */ /* 0x004e6400000e0000 */
[----:B-1----:R-:W-:Y:S01]  /*a740*/  IADD3 R16, R0, UR38, R7 ;  /* 0x0000002600107c10 */ /* 0x002fe2000fffe007 */
[----:B------:R-:W-:Y:S06]  /*a750*/  BRA `(.L_x_266) ;  /* 0x00000034007c7947 */ /* 0x000fec0003800000 */
.L_x_265:
[----:B------:R-:W-:Y:S01]  /*a760*/  VIADD R0, R22, 0x18400 ;  /* 0x0001840016007836 */ /* 0x000fe20000000000 */
[----:B------:R-:W-:Y:S04]  /*a770*/  BSSY B6, `(.L_x_267) ;  /* 0x0000013000067945 */ /* 0x000fe80003800000 */
[----:B------:R-:W-:-:S13]  /*a780*/  LOP3.LUT P0, RZ, R0, 0x3ff, RZ, 0xc0, !PT ;  /* 0x000003ff00ff7812 */ /* 0x000fda000780c0ff */
        /* <DEDUP_REMOVED lines=9> */
[----:B------:R-:W-:Y:S01]  /*a820*/  MOV R8, 0x70 ;  /* 0x0000007000087802 */ /* 0x000fe20000000f00 */
[----:B------:R-:W-:Y:S02]  /*a830*/  IMAD.U32 R7, RZ, RZ, UR9 ;  /* 0x00000009ff077e24 */ /* 0x000fe4000f8e00ff */
[----:B------:R-:W-:-:S02]  /*a840*/  IMAD.U32 R10, RZ, RZ, UR4 ;  /* 0x00000004ff0a7e24 */ /* 0x000fc4000f8e00ff */
[----:B------:R-:W-:Y:S02]  /*a850*/  IMAD.U32 R11, RZ, RZ, UR5 ;  /* 0x00000005ff0b7e24 */ /* 0x000fe4000f8e00ff */
[----:B------:R-:W-:Y:S02]  /*a860*/  IMAD.MOV.U32 R12, RZ, RZ, 0x1 ;  /* 0x00000001ff0c7424 */ /* 0x000fe400078e00ff */
[----:B------:R-:W-:-:S07]  /*a870*/  IMAD.MOV.U32 R13, RZ, RZ, RZ ;  /* 0x000000ffff0d7224 */ /* 0x000fce00078e00ff */
[----:B------:R-:W-:-:S07]  /*a880*/  LEPC R20, `(.L_x_268) ;  /* 0x000000001014794e */ /* 0x000fce0000000000 */
[----:B01----:R-:W-:Y:S05]  /*a890*/  CALL.ABS.NOINC R2 ;  /* 0x0000000002007343 */ /* 0x003fea0003c00000 */
.L_x_268:
[----:B------:R-:W-:Y:S05]  /*a8a0*/  BSYNC B6 ;  /* 0x0000000000067941 */ /* 0x000fea0003800000 */
.L_x_267:
        /* <DEDUP_REMOVED lines=8> */
[----:B------:R1:W2:Y:S01]  /*a930*/  LDC.64 R2, c[0x4][R26] ;  /* 0x010000001a027b82 */ /* 0x0002a20000000a00 */
[----:B------:R-:W-:Y:S01]  /*a940*/  IMAD.U32 R4, RZ, RZ, UR6 ;  /* 0x00000006ff047e24 */ /* 0x000fe2000f8e00ff */
[----:B------:R-:W-:Y:S01]  /*a950*/  MOV R5, UR7 ;  /* 0x0000000700057c02 */ /* 0x000fe20008000f00 */
[----:B------:R-:W-:Y:S01]  /*a960*/  IMAD.U32 R6, RZ, RZ, UR8 ;  /* 0x00000008ff067e24 */ /* 0x000fe2000f8e00ff */
[----:B------:R-:W-:Y:S01]  /*a970*/  MOV R8, 0x70 ;  /* 0x0000007000087802 */ /* 0x000fe20000000f00 */
[----:B------:R-:W-:Y:S02]  /*a980*/  IMAD.U32 R7, RZ, RZ, UR9 ;  /* 0x00000009ff077e24 */ /* 0x000fe4000f8e00ff */
[----:B------:R-:W-:-:S02]  /*a990*/  IMAD.U32 R10, RZ, RZ, UR4 ;  /* 0x00000004ff0a7e24 */ /* 0x000fc4000f8e00ff */
[----:B------:R-:W-:Y:S02]  /*a9a0*/  IMAD.U32 R11, RZ, RZ, UR5 ;  /* 0x00000005ff0b7e24 */ /* 0x000fe4000f8e00ff */
[----:B------:R-:W-:Y:S02]  /*a9b0*/  IMAD.MOV.U32 R12, RZ, RZ, 0x1 ;  /* 0x00000001ff0c7424 */ /* 0x000fe400078e00ff */
[----:B-1----:R-:W-:-:S07]  /*a9c0*/  IMAD.MOV.U32 R13, RZ, RZ, RZ ;  /* 0x000000ffff0d7224 */ /* 0x002fce00078e00ff */
[----:B------:R-:W-:-:S07]  /*a9d0*/  LEPC R20, `(.L_x_271) ;  /* 0x000000001014794e */ /* 0x000fce0000000000 */
[----:B0-2---:R-:W-:Y:S05]  /*a9e0*/  CALL.ABS.NOINC R2 ;  /* 0x0000000002007343 */ /* 0x005fea0003c00000 */
.L_x_271:
[----:B------:R0:W1:Y:S01]  /*a9f0*/  LDC.64 R2, c[0x4][R26] ;  /* 0x010000001a027b82 */ /* 0x0000620000000a00 */
[----:B------:R-:W-:Y:S01]  /*aa00*/  ULDC.64 UR6, c[0x4][0x80] ;  /* 0x0100200000067ab9 */ /* 0x000fe20000000a00 */
[----:B------:R-:W-:Y:S01]  /*aa10*/  ULDC.64 UR8, c[0x4][0x88] ;  /* 0x0100220000087ab9 */ /* 0x000fe20000000a00 */
[----:B------:R-:W-:Y:S01]  /*aa20*/  ULDC.64 UR4, c[0x4][0x18] ;  /* 0x0100060000047ab9 */ /* 0x000fe20000000a00 */
        /* <DEDUP_REMOVED lines=8> */
[----:B0-----:R-:W-:-:S07]  /*aab0*/  IMAD.MOV.U32 R13, RZ, RZ, RZ ;  /* 0x000000ffff0d7224 */ /* 0x001fce00078e00ff */
[----:B------:R-:W-:-:S07]  /*aac0*/  LEPC R20, `(.L_x_270) ;  /* 0x000000001014794e */ /* 0x000fce0000000000 */
[----:B-1----:R-:W-:Y:S05]  /*aad0*/  CALL.ABS.NOINC R2 ;  /* 0x0000000002007343 */ /* 0x002fea0003c00000 */
.L_x_270:
[----:B------:R-:W-:Y:S05]  /*aae0*/  BSYNC B6 ;  /* 0x0000000000067941 */ /* 0x000fea0003800000 */
.L_x_269:
[----:B------:R-:W-:Y:S01]  /*aaf0*/  ULDC.64 UR4, c[0x0][0x9f8] ;  /* 0x00027e0000047ab9 */ /* 0x000fe20000000a00 */
[----:B------:R-:W1:Y:S01]  /*ab00*/  S2R R20, SR_TID.X ;  /* 0x0000000000147919 */ /* 0x000e620000002100 */
[----:B------:R-:W-:Y:S01]  /*ab10*/  ISETP.NE.U32.AND P0, PT, RZ, UR4, PT ;  /* 0x00000004ff007c0c */ /* 0x000fe2000bf05070 */
[----:B------:R-:W2:Y:S03]  /*ab20*/  LDC R6, c[0x0][0x430] ;  /* 0x00010c00ff067b82 */ /* 0x000ea60000000800 */
[----:B------:R-:W-:-:S13]  /*ab30*/  ISETP.NE.AND.EX P0, PT, RZ, UR5, PT, P0 ;  /* 0x00000005ff007c0c */ /* 0x000fda000bf05300 */
[----:B------:R-:W-:Y:S01]  /*ab40*/  @P0 IADD3 R2, P1, R23, UR4, RZ ;  /* 0x0000000417020c10 */ /* 0x000fe2000ff3e0ff */
[----:B------:R-:W3:Y:S01]  /*ab50*/  S2R R21, SR_TID.X ;  /* 0x0000000000157919 */ /* 0x000ee20000002100 */
[----:B------:R-:W-:Y:S01]  /*ab60*/  LEA.HI.SX32 R26, R32, 0xffffffff, 0x19 ;  /* 0xffffffff201a7811 */ /* 0x000fe200078fcaff */
[----:B------:R-:W-:Y:S01]  /*ab70*/  IMAD.U32 R10, RZ, RZ, UR37 ;  /* 0x00000025ff0a7e24 */ /* 0x000fe2000f8e00ff */
[----:B------:R-:W-:Y:S01]  /*ab80*/  @P0 IADD3.X R3, R24, UR5, RZ, P1, !PT ;  /* 0x0000000518030c10 */ /* 0x000fe20008ffe4ff */
[----:B------:R-:W-:-:S04]  /*ab90*/  ULDC UR4, c[0x0][0x2f4] ;  /* 0x0000bd0000047ab9 */ /* 0x000fc80000000800 */
[----:B------:R4:W4:Y:S01]  /*aba0*/  @P0 LDG.E R33, desc[UR50][R2.64] ;  /* 0x0000003202210981 */ /* 0x000922000c1e1900 */
[----:B--2---:R-:W-:Y:S01]  /*abb0*/  ISETP.NE.AND P2, PT, R6, 0x1, PT ;  /* 0x000000010600780c */ /* 0x004fe20003f45270 */
[----:B------:R-:W-:Y:S01]  /*abc0*/  IMAD.SHL.U32 R8, R26, 0x80, RZ ;  /* 0x000000801a087824 */ /* 0x000fe200078e00ff */
[----:B------:R-:W-:Y:S02]  /*abd0*/  LOP3.LUT R27, R27, 0xfffffff7, RZ, 0xc0, !PT ;  /* 0xfffffff71b1b7812 */ /* 0x000fe400078ec0ff */
[----:B-1----:R-:W-:-:S04]  /*abe0*/  LOP3.LUT R20, R20, 0x7f, RZ, 0xc0, !PT ;  /* 0x0000007f14147812 */ /* 0x002fc800078ec0ff */
[----:B------:R-:W-:-:S05]  /*abf0*/  SHF.R.U32.HI R20, RZ, 0x3, R20 ;  /* 0x00000003ff147819 */ /* 0x000fca0000011614 */
[----:B------:R-:W1:Y:S01]  /*ac00*/  @P2 LDC R0, c[0x0][0x434] ;  /* 0x00010d00ff002b82 */ /* 0x000e620000000800 */
[----:B------:R-:W-:-:S07]  /*ac10*/  @P2 LOP3.LUT R27, R27, 0x8, RZ, 0xfc, !PT ;  /* 0x000000081b1b2812 */ /* 0x000fce00078efcff */
[----:B------:R-:W2:Y:S01]  /*ac20*/  @P2 LDC R7, c[0x0][0x438] ;  /* 0x00010e00ff072b82 */ /* 0x000ea20000000800 */
[----:B---3--:R-:W-:-:S05]  /*ac30*/  IMAD.SHL.U32 R21, R21, 0x10, RZ ;  /* 0x0000001015157824 */ /* 0x008fca00078e00ff */
[----:B------:R-:W-:-:S04]  /*ac40*/  LOP3.LUT R21, R21, 0x70, RZ, 0xc0, !PT ;  /* 0x0000007015157812 */ /* 0x000fc800078ec0ff */
[----:B------:R-:W-:-:S04]  /*ac50*/  LOP3.LUT R4, R8, R20, R21, 0xfe, !PT ;  /* 0x0000001408047212 */ /* 0x000fc800078efe15 */
[C---:B------:R-:W-:Y:S01]  /*ac60*/  ISETP.GE.AND P0, PT, R4.reuse, R35, PT ;  /* 0x000000230400720c */ /* 0x040fe20003f06270 */
[----:B------:R-:W-:-:S04]  /*ac70*/  IMAD.IADD R9, R4, 0x1, R36 ;  /* 0x0000000104097824 */ /* 0x000fc800078e0224 */
[----:B-1----:R-:W-:Y:S01]  /*ac80*/  @P2 IMAD.HI.U32 R0, R9, R0, RZ ;  /* 0x0000000009002227 */ /* 0x002fe200078e00ff */
[----:B----4-:R-:W-:-:S04]  /*ac90*/  MOV R2, R9 ;  /* 0x0000000900027202 */ /* 0x010fc80000000f00 */
[----:B--2---:R-:W-:-:S03]  /*aca0*/  @P2 SHF.R.U32.HI R2, RZ, R7, R0 ;  /* 0x00000007ff022219 */ /* 0x004fc60000011600 */
[----:B------:R-:W1:Y:S01]  /*acb0*/  @!P0 LDC.64 R4, c[0x0][0x428] ;  /* 0x00010a00ff048b82 */ /* 0x000e620000000a00 */
[--C-:B------:R-:W-:Y:S01]  /*acc0*/  @!P0 SHF.R.S32.HI R3, RZ, 0x1f, R2.reuse ;  /* 0x0000001fff038819 */ /* 0x100fe20000011402 */
[----:B------:R-:W-:-:S04]  /*acd0*/  IMAD.MOV R0, RZ, RZ, -R2 ;  /* 0x000000ffff007224 */ /* 0x000fc800078e0a02 */
[----:B------:R-:W-:Y:S01]  /*ace0*/  IMAD R0, R6, R0, R9 ;  /* 0x0000000006007224 */ /* 0x000fe200078e0209 */
[----:B------:R-:W-:Y:S02]  /*acf0*/  ISETP.NE.AND P2, PT, R10, 0x3, PT ;  /* 0x000000030a00780c */ /* 0x000fe40003f45270 */
[----:B------:R-:W-:-:S11]  /*ad00*/  LOP3.LUT R27, R27, 0xfffffffb, RZ, 0xc0, !PT ;  /* 0xfffffffb1b1b7812 */ /* 0x000fd600078ec0ff */
[----:B------:R-:W-:-:S04]  /*ad10*/  @P2 LOP3.LUT R27, R27, 0x4, RZ, 0xfc, !PT ;  /* 0x000000041b1b2812 */ /* 0x000fc800078efcff */
[----:B------:R-:W-:Y:S01]  /*ad20*/  LOP3.LUT R27, R27, 0xfffffffd, RZ, 0xc0, !PT ;  /* 0xfffffffd1b1b7812 */ /* 0x000fe200078ec0ff */
[----:B------:R-:W-:Y:S01]  /*ad30*/  UMOV UR5, 0xffffffff ;  /* 0xffffffff00057882 */ /* 0x000fe20000000000 */
[-C--:B-1----:R-:W-:Y:S01]  /*ad40*/  @!P0 IMAD.WIDE.U32 R6, R33, R4.reuse, R2 ;  /* 0x0000000421068225 */ /* 0x082fe200078e0002 */
[----:B------:R-:W-:Y:S01]  /*ad50*/  SHF.R.S32.HI R37, RZ, 0x1f, R33 ;  /* 0x0000001fff257819 */ /* 0x000fe20000011421 */
[----:B------:R-:W1:Y:S04]  /*ad60*/  @!P0 LDC.64 R2, c[0x0][0x418] ;  /* 0x00010600ff028b82 */ /* 0x000e680000000a00 */
[----:B------:R-:W-:Y:S02]  /*ad70*/  @!P0 IMAD R9, R37, R4, RZ ;  /* 0x0000000425098224 */ /* 0x000fe400078e02ff */
[----:B------:R-:W-:-:S02]  /*ad80*/  IMAD.MOV.U32 R4, RZ, RZ, RZ ;  /* 0x000000ffff047224 */ /* 0x000fc400078e00ff */
[----:B------:R-:W-:-:S04]  /*ad90*/  @!P0 IMAD R5, R33, R5, R9 ;  /* 0x0000000521058224 */ /* 0x000fc800078e0209 */
[----:B------:R-:W-:Y:S01]  /*ada0*/  @!P0 IMAD.IADD R5, R7, 0x1, R5 ;  /* 0x0000000107058824 */ /* 0x000fe200078e0205 */
[----:B-1----:R-:W-:-:S04]  /*adb0*/  @!P0 LEA R2, P1, R6, R2, 0x2 ;  /* 0x0000000206028211 */ /* 0x002fc800078210ff */
[----:B------:R-:W-:-:S05]  /*adc0*/  @!P0 LEA.HI.X R3, R6, R3, R5, 0x2, P1 ;  /* 0x0000000306038211 */ /* 0x000fca00008f1405 */
[----:B------:R1:W5:Y:S01]  /*add0*/  @!P0 LDG.E R4, desc[UR50][R2.64] ;  /* 0x0000003202048981 */ /* 0x000362000c1e1900 */
[----:B------:R-:W-:-:S13]  /*ade0*/  ISETP.GE.AND P0, PT, R30, UR4, PT ;  /* 0x000000041e007c0c */ /* 0x000fda000bf06270 */
[----:B------:R-:W-:Y:S02]  /*adf0*/  @P0 LOP3.LUT R27, R27, 0x2, RZ, 0xfc, !PT ;  /* 0x000000021b1b0812 */ /* 0x000fe400078efcff */
[----:B------:R-:W-:Y:S02]  /*ae00*/  ISETP.GE.AND P0, PT, R29, UR4, PT ;  /* 0x000000041d007c0c */ /* 0x000fe4000bf06270 */
[----:B------:R-:W-:-:S11]  /*ae10*/  LOP3.LUT R27, R27, 0xfffffffe, RZ, 0xc0, !PT ;  /* 0xfffffffe1b1b7812 */ /* 0x000fd600078ec0ff */
[----:B------:R-:W-:Y:S01]  /*ae20*/  @P0 LOP3.LUT R27, R27, 0x1, RZ, 0xfc, !PT ;  /* 0x000000011b1b0812 */ /* 0x000fe200078efcff */
[----:B-1----:R-:W-:Y:S06]  /*ae30*/  BRA.DIV UR5, `(.L_x_272) ;  /* 0x0000003e05a07947 */ /* 0x002fec000b800000 */
.L_x_340:
[----:B0-----:R-:W-:Y:S01]  /*ae40*/  SHF.R.S32.HI R32, RZ, 0x1f, R18 ;  /* 0x0000001fff207819 */ /* 0x001fe20000011412 */
[----:B------:R-:W-:Y:S06]  /*ae50*/  @!P2 BRA `(.L_x_273) ;  /* 0x000000000004a947 */ /* 0x000fec0003800000 */
[----:B------:R-:W-:Y:S01]  /*ae60*/  BPT.TRAP 0x1 ;  /* 0x000000040000795c */ /* 0x000fe20000300000 */
.L_x_273:
[----:B------:R-:W-:Y:S01]  /*ae70*/  SHF.R.S32.HI R6, RZ, 0x1f, R0 ;  /* 0x0000001fff067819 */ /* 0x000fe20000011400 */
[----:B------:R-:W-:Y:S01]  /*ae80*/  ULDC.64 UR4, c[0x0][0x328] ;  /* 0x0000ca0000047ab9 */ /* 0x000fe20000000a00 */
[----:B------:R-:W-:Y:S01]  /*ae90*/  BSSY B0, `(.L_x_274) ;  /* 0x0000017000007945 */ /* 0x000fe20003800000 */
[----:B------:R-:W-:-:S04]  /*aea0*/  IMAD.WIDE.U32 R2, R0, UR4, RZ ;  /* 0x0000000400027c25 */ /* 0x000fc8000f8e00ff */
[----:B------:R-:W-:-:S04]  /*aeb0*/  IMAD R5, R6, UR4, RZ ;  /* 0x0000000406057c24 */ /* 0x000fc8000f8e02ff */
[----:B------:R-:W-:Y:S01]  /*aec0*/  IMAD R5, R0, UR5, R5 ;  /* 0x0000000500057c24 */ /* 0x000fe2000f8e0205 */
[----:B------:R-:W-:-:S04]  /*aed0*/  ULDC.64 UR4, c[0x0][0x338] ;  /* 0x0000ce0000047ab9 */ /* 0x000fc80000000a00 */
[----:B------:R-:W-:Y:S02]  /*aee0*/  IADD3 R3, R3, R5, RZ ;  /* 0x0000000503037210 */ /* 0x000fe40007ffe0ff */
[----:B-----5:R-:W-:Y:S01]  /*aef0*/  SHF.R.S32.HI R5, RZ, 0x1f, R4 ;  /* 0x0000001fff057819 */ /* 0x020fe20000011404 */
[----:B------:R-:W-:-:S04]  /*af00*/  IMAD.WIDE.U32 R2, R4, UR4, R2 ;  /* 0x0000000404027c25 */ /* 0x000fc8000f8e0002 */
[----:B------:R-:W-:-:S04]  /*af10*/  IMAD R7, R5, UR4, RZ ;  /* 0x0000000405077c24 */ /* 0x000fc8000f8e02ff */
[----:B------:R-:W-:Y:S01]  /*af20*/  IMAD R7, R4, UR5, R7 ;  /* 0x0000000504077c24 */ /* 0x000fe2000f8e0207 */
[----:B------:R-:W-:-:S03]  /*af30*/  ULDC.64 UR4, c[0x0][0x330] ;  /* 0x0000cc0000047ab9 */ /* 0x000fc60000000a00 */
[----:B------:R-:W-:Y:S02]  /*af40*/  IMAD.IADD R3, R3, 0x1, R7 ;  /* 0x0000000103037824 */ /* 0x000fe400078e0207 */
[----:B------:R-:W-:Y:S02]  /*af50*/  IMAD R7, R32, UR4, RZ ;  /* 0x0000000420077c24 */ /* 0x000fe4000f8e02ff */
[----:B------:R-:W-:-:S04]  /*af60*/  IMAD.WIDE.U32 R2, R18, UR4, R2 ;  /* 0x0000000412027c25 */ /* 0x000fc8000f8e0002 */
[----:B------:R-:W-:Y:S01]  /*af70*/  IMAD R7, R18, UR5, R7 ;  /* 0x0000000512077c24 */ /* 0x000fe2000f8e0207 */
[----:B------:R-:W-:Y:S02]  /*af80*/  ULDC.64 UR4, c[0x0][0x318] ;  /* 0x0000c60000047ab9 */ /* 0x000fe40000000a00 */
[----:B------:R-:W-:Y:S01]  /*af90*/  LEA R23, P0, R2, UR4, 0x1 ;  /* 0x0000000402177c11 */ /* 0x000fe2000f8008ff */
[----:B------:R-:W-:-:S05]  /*afa0*/  IMAD.IADD R7, R3, 0x1, R7 ;  /* 0x0000000103077824 */ /* 0x000fca00078e0207 */
[----:B------:R-:W-:Y:S01]  /*afb0*/  LEA.HI.X R24, R2, UR5, R7, 0x1, P0 ;  /* 0x0000000502187c11 */ /* 0x000fe200080f0c07 */
[----:B------:R-:W-:Y:S01]  /*afc0*/  IMAD R7, R25, 0x8, R22 ;  /* 0x0000000819077824 */ /* 0x000fe200078e0216 */
[----:B------:R-:W-:-:S04]  /*afd0*/  SHF.L.U32 R2, R28, 0x1f, RZ ;  /* 0x0000001f1c027819 */ /* 0x000fc800000006ff */
[----:B------:R-:W0:Y:S02]  /*afe0*/  SYNCS.PHASECHK.TRANS64.TRYWAIT P0, [R7+URZ+0x28840], R2 ;  /* 0x02884002070075a7 */ /* 0x000e24000800017f */
[----:B0-----:R-:W-:Y:S05]  /*aff0*/  @!P0 BRA `(.L_x_275) ;  /* 0x0000003c00648947 */ /* 0x001fea0003800000 */
.L_x_341:
[----:B------:R-:W-:Y:S05]  /*b000*/  BSYNC B0 ;  /* 0x0000000000007941 */ /* 0x000fea0003800000 */
.L_x_274:
[----:B------:R-:W1:Y:S01]  /*b010*/  S2R R9, SR_TID.X ;  /* 0x0000000000097919 */ /* 0x000e620000002100 */
        /* <DEDUP_REMOVED lines=12> */
[----:B------:R-:W-:Y:S01]  /*b0e0*/  IMAD R0, R32, UR4, RZ ;  /* 0x0000000420007c24 */ /* 0x000fe2000f8e02ff */
[----:B------:R-:W-:Y:S01]  /*b0f0*/  IADD3 R3, R3, R5, RZ ;  /* 0x0000000503037210 */ /* 0x000fe20007ffe0ff */
[----:B------:R-:W-:Y:S02]  /*b100*/  IMAD R5, R25, 0x4000, R34 ;  /* 0x0000400019057824 */ /* 0x000fe400078e0222 */
[C---:B------:R-:W-:Y:S02]  /*b110*/  IMAD R0, R18.reuse, UR5, R0 ;  /* 0x0000000512007c24 */ /* 0x040fe4000f8e0200 */
[----:B------:R-:W-:Y:S01]  /*b120*/  IMAD.WIDE.U32 R2, R18, UR4, R2 ;  /* 0x0000000412027c25 */ /* 0x000fe2000f8e0002 */
[----:B------:R-:W-:Y:S01]  /*b130*/  ULDC.64 UR4, c[0x0][0x2e8] ;  /* 0x0000ba0000047ab9 */ /* 0x000fe20000000a00 */
[----:B-1----:R-:W-:Y:S02]  /*b140*/  LOP3.LUT R9, R9, 0x7f, RZ, 0xc0, !PT ;  /* 0x0000007f09097812 */ /* 0x002fe400078ec0ff */
[----:B------:R-:W-:Y:S01]  /*b150*/  IMAD.IADD R0, R3, 0x1, R0 ;  /* 0x0000000103007824 */ /* 0x000fe200078e0200 */
[----:B------:R-:W-:Y:S01]  /*b160*/  LEA R4, P0, R2, UR4, 0x1 ;  /* 0x0000000402047c11 */ /* 0x000fe2000f8008ff */
[----:B------:R-:W-:Y:S01]  /*b170*/  UMOV UR4, 0xffffffff ;  /* 0xffffffff00047882 */ /* 0x000fe20000000000 */
[----:B------:R-:W-:-:S02]  /*b180*/  SHF.R.U32.HI R9, RZ, 0x3, R9 ;  /* 0x00000003ff097819 */ /* 0x000fc40000011609 */
[----:B------:R-:W-:Y:S02]  /*b190*/  LEA.HI.X R0, R2, UR5, R0, 0x1, P0 ;  /* 0x0000000502007c11 */ /* 0x000fe400080f0c00 */
[----:B------:R-:W-:-:S04]  /*b1a0*/  IADD3 R6, -R9, R35, -R8 ;  /* 0x0000002309067210 */ /* 0x000fc80007ffe908 */
[----:B------:R-:W-:Y:S01]  /*b1b0*/  ISETP.GE.AND P0, PT, R6, 0x1, PT ;  /* 0x000000010600780c */ /* 0x000fe20003f06270 */
[----:B------:R-:W-:-:S12]  /*b1c0*/  BRA.DIV UR4, `(.L_x_276) ;  /* 0x0000003e04047947 */ /* 0x000fd8000b800000 */
[----:B------:R-:W0:Y:S01]  /*b1d0*/  SHFL.IDX PT, R3, R4, RZ, 0x181f ;  /* 0x00181fff04037589 */ /* 0x000e2200000e0000 */
[----:B------:R-:W-:-:S03]  /*b1e0*/  @P0 IMAD R8, R5, 0x2, R22 ;  /* 0x0000000205080824 */ /* 0x000fc600078e0216 */
[----:B------:R-:W1:Y:S01]  /*b1f0*/  SHFL.IDX PT, R2, R0, RZ, 0x181f ;  /* 0x00181fff00027589 */ /* 0x000e6200000e0000 */
[----:B0-----:R-:W-:-:S05]  /*b200*/  @P0 LEA R3, P1, R30, R3, 0x1 ;  /* 0x000000031e030211 */ /* 0x001fca00078208ff */
[----:B-1----:R-:W-:Y:S01]  /*b210*/  @P0 IMAD.X R2, RZ, RZ, R2, P1 ;  /* 0x000000ffff020224 */ /* 0x002fe200008e0602 */
[----:B------:R-:W-:-:S04]  /*b220*/  ISETP.GE.AND P1, PT, R6, 0x11, PT ;  /* 0x000000110600780c */ /* 0x000fc80003f26270 */
[----:B------:R-:W-:-:S04]  /*b230*/  @P0 LOP3.LUT R3, R3, R2, RZ, 0x3c, !PT ;  /* 0x0000000203030212 */ /* 0x000fc800078e3cff */
[----:B------:R-:W-:-:S04]  /*b240*/  @P0 LOP3.LUT R2, R3, R2, RZ, 0x3c, !PT ;  /* 0x0000000203020212 */ /* 0x000fc800078e3cff */
[----:B------:R-:W-:-:S05]  /*b250*/  @P0 LOP3.LUT R3, R3, R2, RZ, 0x3c, !PT ;  /* 0x0000000203030212 */ /* 0x000fca00078e3cff */
[----:B------:R-:W-:Y:S01]  /*b260*/  @!PT LDS RZ, [RZ] ;  /* 0x00000000fffff984 */ /* 0x000fe20000000800 */
[----:B------:R-:W-:Y:S04]  /*b270*/  @P0 LDGSTS.E.BYPASS.LTC128B.128 [R8+0x18400], desc[UR50][R2.64], !P3 ;  /* 0x1840000002080fae */ /* 0x000fe8000d901d72 */
[----:B------:R0:W-:Y:S04]  /*b280*/  @P0 LDGSTS.E.BYPASS.LTC128B.128 [R8+0x1c400], desc[UR50][R2.64+0x80], !P2 ;  /* 0x1c40008002080fae */ /* 0x0001e8000d101d72 */
[----:B0-----:R-:W0:Y:S01]  /*b290*/  SHFL.IDX PT, R3, R4, 0x1, 0x181f ;  /* 0x00381f0004037f89 */ /* 0x001e2200000e0000 */
[----:B------:R-:W-:-:S03]  /*b2a0*/  @P1 IMAD R8, R5, 0x2, R22 ;  /* 0x0000000205081824 */ /* 0x000fc600078e0216 */
[----:B------:R-:W1:Y:S01]  /*b2b0*/  SHFL.IDX PT, R2, R0, 0x1, 0x181f ;  /* 0x00381f0000027f89 */ /* 0x000e6200000e0000 */
[----:B0-----:R-:W-:-:S04]  /*b2c0*/  @P1 LEA R3, P0, R30, R3, 0x1 ;  /* 0x000000031e031211 */ /* 0x001fc800078008ff */
[----:B-1----:R-:W-:-:S04]  /*b2d0*/  @P1 IADD3.X R2, RZ, R2, RZ, P0, !PT ;  /* 0x00000002ff021210 */ /* 0x002fc800007fe4ff */
[----:B------:R-:W-:-:S04]  /*b2e0*/  @P1 LOP3.LUT R3, R3, R2, RZ, 0x3c, !PT ;  /* 0x0000000203031212 */ /* 0x000fc800078e3cff */
[----:B------:R-:W-:-:S04]  /*b2f0*/  @P1 LOP3.LUT R2, R3, R2, RZ, 0x3c, !PT ;  /* 0x0000000203021212 */ /* 0x000fc800078e3cff */
[----:B------:R-:W-:-:S05]  /*b300*/  @P1 LOP3.LUT R3, R3, R2, RZ, 0x3c, !PT ;  /* 0x0000000203031212 */ /* 0x000fca00078e3cff */
[----:B------:R-:W-:Y:S04]  /*b310*/  @P1 LDGSTS.E.BYPASS.LTC128B.128 [R8+0x18c00], desc[UR50][R2.64], !P3 ;  /* 0x18c0000002081fae */ /* 0x000fe8000d901d72 */
[----:B------:R0:W-:Y:S01]  /*b320*/  @P1 LDGSTS.E.BYPASS.LTC128B.128 [R8+0x1cc00], desc[UR50][R2.64+0x80], !P2 ;  /* 0x1cc0008002081fae */ /* 0x0001e2000d101d72 */
[----:B------:R-:W-:-:S03]  /*b330*/  ISETP.GE.AND P1, PT, R6, 0x21, PT ;  /* 0x000000210600780c */ /* 0x000fc60003f26270 */
[----:B0-----:R-:W0:Y:S10]  /*b340*/  SHFL.IDX PT, R3, R4, 0x2, 0x181f ;  /* 0x00581f0004037f89 */ /* 0x001e3400000e0000 */
[----:B------:R-:W-:Y:S01]  /*b350*/  @P1 IMAD R8, R5, 0x2, R22 ;  /* 0x0000000205081824 */ /* 0x000fe200078e0216 */
[----:B------:R-:W1:Y:S01]  /*b360*/  SHFL.IDX PT, R2, R0, 0x2, 0x181f ;  /* 0x00581f0000027f89 */ /* 0x000e6200000e0000 */
[----:B0-----:R-:W-:-:S05]  /*b370*/  @P1 LEA R3, P0, R30, R3, 0x1 ;  /* 0x000000031e031211 */ /* 0x001fca00078008ff */
[----:B-1----:R-:W-:-:S05]  /*b380*/  @P1 IMAD.X R2, RZ, RZ, R2, P0 ;  /* 0x000000ffff021224 */ /* 0x002fca00000e0602 */
[----:B------:R-:W-:-:S04]  /*b390*/  @P1 LOP3.LUT R3, R3, R2, RZ, 0x3c, !PT ;  /* 0x0000000203031212 */ /* 0x000fc800078e3cff */
[----:B------:R-:W-:-:S04]  /*b3a0*/  @P1 LOP3.LUT R2, R3, R2, RZ, 0x3c, !PT ;  /* 0x0000000203021212 */ /* 0x000fc800078e3cff */
[----:B------:R-:W-:-:S05]  /*b3b0*/  @P1 LOP3.LUT R3, R3, R2, RZ, 0x3c, !PT ;  /* 0x0000000203031212 */ /* 0x000fca00078e3cff */
[----:B------:R-:W-:Y:S04]  /*b3c0*/  @P1 LDGSTS.E.BYPASS.LTC128B.128 [R8+0x19400], desc[UR50][R2.64], !P3 ;  /* 0x1940000002081fae */ /* 0x000fe8000d901d72 */
[----:B------:R0:W-:Y:S01]  /*b3d0*/  @P1 LDGSTS.E.BYPASS.LTC128B.128 [R8+0x1d400], desc[UR50][R2.64+0x80], !P2 ;  /* 0x1d40008002081fae */ /* 0x0001e2000d101d72 */
[----:B------:R-:W-:-:S03]  /*b3e0*/  ISETP.GE.AND P1, PT, R6, 0x31, PT ;  /* 0x000000310600780c */ /* 0x000fc60003f26270 */
[----:B0-----:R-:W0:Y:S10]  /*b3f0*/  SHFL.IDX PT, R3, R4, 0x3, 0x181f ;  /* 0x00781f0004037f89 */ /* 0x001e3400000e0000 */
[----:B------:R-:W-:Y:S01]  /*b400*/  @P1 LEA R8, R5, R22, 0x1 ;  /* 0x0000001605081211 */ /* 0x000fe200078e08ff */
        /* <DEDUP_REMOVED lines=33> */
[----:B------:R-:W1:Y:S04]  /*b620*/  SHFL.IDX PT, R2, R0, 0x6, 0x181f ;  /* 0x00d81f0000027f89 */ /* 0x000e6800000e0000 */
[----:B------:R-:W2:Y:S01]  /*b630*/  SHFL.IDX PT, R0, R0, 0x7, 0x181f ;  /* 0x00f81f0000007f89 */ /* 0x000ea200000e0000 */
[----:B0-----:R-:W-:-:S04]  /*b640*/  @P1 LEA R3, P0, R30, R3, 0x1 ;  /* 0x000000031e031211 */ /* 0x001fc800078008ff */
[----:B-1----:R-:W-:-:S04]  /*b650*/  @P1 IADD3.X R2, RZ, R2, RZ, P0, !PT ;  /* 0x00000002ff021210 */ /* 0x002fc800007fe4ff */
[----:B------:R-:W-:-:S04]  /*b660*/  @P1 LOP3.LUT R3, R3, R2, RZ, 0x3c, !PT ;  /* 0x0000000203031212 */ /* 0x000fc800078e3cff */
[----:B------:R-:W-:-:S04]  /*b670*/  @P1 LOP3.LUT R2, R3, R2, RZ, 0x3c, !PT ;  /* 0x0000000203021212 */ /* 0x000fc800078e3cff */
[----:B------:R-:W-:-:S05]  /*b680*/  @P1 LOP3.LUT R3, R3, R2, RZ, 0x3c, !PT ;  /* 0x0000000203031212 */ /* 0x000fca00078e3cff */
[----:B------:R-:W-:Y:S04]  /*b690*/  @P1 LDGSTS.E.BYPASS.LTC128B.128 [R8+0x1b400], desc[UR50][R2.64], !P3 ;  /* 0x1b40000002081fae */ /* 0x000fe8000d901d72 */
[----:B------:R0:W-:Y:S04]  /*b6a0*/  @P1 LDGSTS.E.BYPASS.LTC128B.128 [R8+0x1f400], desc[UR50][R2.64+0x80], !P2 ;  /* 0x1f40008002081fae */ /* 0x0001e8000d101d72 */
[----:B0-2---:R0:W1:Y:S02]  /*b6b0*/  SHFL.IDX PT, R2, R4, 0x7, 0x181f ;  /* 0x00f81f0004027f89 */ /* 0x00506400000e0000 */
.L_x_359:
[----:B------:R-:W-:-:S13]  /*b6c0*/  ISETP.GE.AND P0, PT, R6, 0x71, PT ;  /* 0x000000710600780c */ /* 0x000fda0003f06270 */
[----:B-1----:R-:W-:Y:S01]  /*b6d0*/  @P0 LEA R2, P1, R30, R2, 0x1 ;  /* 0x000000021e020211 */ /* 0x002fe200078208ff */
[----:B------:R-:W-:-:S04]  /*b6e0*/  @P0 IMAD R5, R5, 0x2, R22 ;  /* 0x0000000205050824 */ /* 0x000fc800078e0216 */
[----:B------:R-:W-:-:S05]  /*b6f0*/  @P0 IMAD.X R3, RZ, RZ, R0, P1 ;  /* 0x000000ffff030224 */ /* 0x000fca00008e0600 */
[----:B------:R-:W-:Y:S01]  /*b700*/  @!PT LDS RZ, [RZ] ;  /* 0x00000000fffff984 */ /* 0x000fe20000000800 */
[----:B------:R-:W-:Y:S01]  /*b710*/  @!PT LDS RZ, [RZ] ;  /* 0x00000000fffff984 */ /* 0x000fe20000000800 */
[----:B------:R-:W-:Y:S01]  /*b720*/  @!PT LDS RZ, [RZ] ;  /* 0x00000000fffff984 */ /* 0x000fe20000000800 */
[----:B------:R1:W-:Y:S04]  /*b730*/  @P0 LDGSTS.E.BYPASS.LTC128B.128 [R5+0x1bc00], desc[UR50][R2.64], !P3 ;  /* 0x1bc0000002050fae */ /* 0x0003e8000d901d72 */
[----:B------:R1:W-:Y:S01]  /*b740*/  @P0 LDGSTS.E.BYPASS.LTC128B.128 [R5+0x1fc00], desc[UR50][R2.64+0x80], !P2 ;  /* 0x1fc0008002050fae */ /* 0x0003e2000d101d72 */
[----:B------:R-:W-:Y:S01]  /*b750*/  PLOP3.LUT P0, PT, PT, PT, PT, 0x80, 0x0 ;  /* 0x000000000000781c */ /* 0x000fe20003f0f070 */
[----:B------:R-:W-:-:S12]  /*b760*/  NOP ;  /* 0x0000000000007918 */ /* 0x000fd80000000000 */
.L_x_277:
[----:B------:R-:W-:Y:S02]  /*b770*/  PLOP3.LUT P1, PT, P1, P0, PT, 0xa2, 0x0 ;  /* 0x000000000000781c */ /* 0x000fe40000f21472 */
[----:B------:R-:W-:-:S08]  /*b780*/  @P0 R2UR P1, UR4, R7 ;  /* 0x00000000070402ca */ /* 0x000fd00000020000 */
[----:B------:R-:W-:-:S05]  /*b790*/  @P0 PLOP3.LUT P0, PT, P1, PT, PT, 0x80, 0x0 ;  /* 0x000000000000081c */ /* 0x000fca0000f0f070 */
[----:B------:R-:W-:Y:S01]  /*b7a0*/  @!P1 SYNCS.ARRIVE.TRANS64.RED.A0T1 RZ, [UR4+0x28830], RZ ;  /* 0x028830ffffff99a7 */ /* 0x000fe20008200404 */
[----:B------:R-:W-:Y:S07]  /*b7b0*/  @!P1 ARRIVES.LDGSTSBAR.64.TRANSCNT [UR4+0x28830] ;  /* 0x02883000ff0099b0 */ /* 0x000fee0008000a84 */
[----:B------:R-:W-:Y:S05]  /*b7c0*/  @P0 BRA.U.ANY `(.L_x_277) ;  /* 0xfffffffd00e80947 */ /* 0x000fea000393ffff */
[----:B------:R-:W-:Y:S01]  /*b7d0*/  NOP ;  /* 0x0000000000007918 */ /* 0x000fe20000000000 */
[----:B------:R-:W-:-:S05]  /*b7e0*/  IMAD.U32 R0, RZ, RZ, UR37 ;  /* 0x00000025ff007e24 */ /* 0x000fca000f8e00ff */
[----:B------:R-:W-:-:S13]  /*b7f0*/  ISETP.NE.AND P2, PT, R0, 0x3, PT ;  /* 0x000000030000780c */ /* 0x000fda0003f45270 */
[----:B------:R-:W-:Y:S05]  /*b800*/  @!P2 BRA `(.L_x_278) ;  /* 0x000000000004a947 */ /* 0x000fea0003800000 */
[----:B------:R-:W-:Y:S01]  /*b810*/  BPT.TRAP 0x1 ;  /* 0x000000040000795c */ /* 0x000fe20000300000 */
.L_x_278:
[----:B-1----:R1:W5:Y:S01]  /*b820*/  LDL.LU R3, [R1+0x4] ;  /* 0x0000040001037983 */ /* 0x0023620000300800 */
[----:B------:R1:W-:Y:S03]  /*b830*/  SYNCS.ARRIVE.TRANS64.A1T0 RZ, [R7+URZ+0x28830], RZ ;  /* 0x028830ff07ff79a7 */ /* 0x0003e6000810003f */
[----:B0-----:R1:W5:Y:S02]  /*b840*/  LDL.LU R4, [R1+0x10] ;  /* 0x0000100001047983 */ /* 0x0013640000300800 */
[----:B------:R-:W-:Y:S05]  /*b850*/  WARPSYNC.ALL ;  /* 0x0000000000007948 */ /* 0x000fea0003800000 */
[----:B------:R-:W-:Y:S01]  /*b860*/  ULDC.64 UR4, c[0x0][0x298] ;  /* 0x0000a60000047ab9 */ /* 0x000fe20000000a00 */
[----:B------:R-:W-:Y:S01]  /*b870*/  IADD3 R2, R22, 0x10400, RZ ;  /* 0x0001040016027810 */ /* 0x000fe20007ffe0ff */
[----:B------:R-:W-:Y:S01]  /*b880*/  BSSY B6, `(.L_x_279) ;  /* 0x000001f000067945 */ /* 0x000fe20003800000 */
[----:B------:R-:W-:Y:S01]  /*b890*/  BAR.SYNC.DEFER_BLOCKING 0x8, 0x180 ;  /* 0x0206000000007b1d */ /* 0x000fe20000010000 */
[----:B------:R-:W-:Y:S02]  /*b8a0*/  LOP3.LUT P1, RZ, R27, 0x10, RZ, 0xc0, !PT ;  /* 0x000000101bff7812 */ /* 0x000fe4000782c0ff */
[----:B------:R-:W-:-:S02]  /*b8b0*/  LOP3.LUT P0, RZ, R2, 0x3ff, RZ, 0xc0, !PT ;  /* 0x000003ff02ff7812 */ /* 0x000fc4000780c0ff */
[----:B------:R-:W-:Y:S02]  /*b8c0*/  SEL R31, R31, RZ, !P1 ;  /* 0x000000ff1f1f7207 */ /* 0x000fe40004800000 */
[----:B-----5:R-:W-:Y:S02]  /*b8d0*/  SHF.R.S32.HI R0, RZ, 0x1f, R3 ;  /* 0x0000001fff007819 */ /* 0x020fe40000011403 */
[----:B------:R-:W-:-:S03]  /*b8e0*/  SEL R4, R4, RZ, !P1 ;  /* 0x000000ff04047207 */ /* 0x000fc60004800000 */
[----:B------:R-:W-:-:S04]  /*b8f0*/  IMAD R0, R0, UR4, RZ ;  /* 0x0000000400007c24 */ /* 0x000fc8000f8e02ff */
[C---:B------:R-:W-:Y:S02]  /*b900*/  IMAD R0, R3.reuse, UR5, R0 ;  /* 0x0000000503007c24 */ /* 0x040fe4000f8e0200 */
[----:B------:R-:W-:-:S04]  /*b910*/  IMAD.WIDE.U32 R2, R3, UR4, RZ ;  /* 0x0000000403027c25 */ /* 0x000fc8000f8e00ff */
[----:B------:R-:W-:Y:S01]  /*b920*/  IMAD.IADD R0, R3, 0x1, R0 ;  /* 0x0000000103007824 */ /* 0x000fe200078e0200 */
[----:B------:R0:W-:Y:S04]  /*b930*/  STL.64 [R1+0x8], R2 ;  /* 0x0000080201007387 */ /* 0x0001e80000100a00 */
[----:B------:R0:W-:Y:S04]  /*b940*/  STL [R1+0x10], R4 ;  /* 0x0000100401007387 */ /* 0x0001e80000100800 */
[----:B------:R0:W-:Y:S01]  /*b950*/  STL [R1+0x4], R0 ;  /* 0x0000040001007387 */ /* 0x0001e20000100800 */
[----:B------:R-:W-:Y:S05]  /*b960*/  @!P0 BRA `(.L_x_280) ;  /* 0x0000000000408947 */ /* 0x000fea0003800000 */
[----:B0-----:R-:W-:Y:S01]  /*b970*/  MOV R2, 0x0 ;  /* 0x0000000000027802 */ /* 0x001fe20000000f00 */
[----:B------:R-:W-:Y:S01]  /*b980*/  ULDC.64 UR4, c[0x4][0x80] ;  /* 0x0100200000047ab9 */ /* 0x000fe20000000a00 */
[----:B------:R-:W-:Y:S01]  /*b990*/  ULDC.64 UR6, c[0x4][0x88] ;  /* 0x0100220000067ab9 */ /* 0x000fe20000000a00 */
[----:B------:R-:W-:Y:S01]  /*b9a0*/  ULDC.64 UR8, c[0x4][0x20] ;  /* 0x0100080000087ab9 */ /* 0x000fe20000000a00 */
[----:B------:R-:W-:Y:S01]  /*b9b0*/  IMAD.U32 R4, RZ, RZ, UR4 ;  /* 0x00000004ff047e24 */ /* 0x000fe2000f8e00ff */
[----:B-1----:R-:W-:Y:S01]  /*b9c0*/  MOV R7, UR7 ;  /* 0x0000000700077c02 */ /* 0x002fe20008000f00 */
[----:B------:R-:W0:Y:S01]  /*b9d0*/  LDC.64 R2, c[0x4][R2] ;  /* 0x0100000002027b82 */ /* 0x000e220000000a00 */
[----:B------:R-:W-:Y:S01]  /*b9e0*/  IMAD.U32 R5, RZ, RZ, UR5 ;  /* 0x00000005ff057e24 */ /* 0x000fe2000f8e00ff */
[----:B------:R-:W-:Y:S01]  /*b9f0*/  MOV R13, RZ ;  /* 0x000000ff000d7202 */ /* 0x000fe20000000f00 */
[----:B------:R-:W-:Y:S02]  /*ba00*/  IMAD.U32 R6, RZ, RZ, UR6 ;  /* 0x00000006ff067e24 */ /* 0x000fe4000f8e00ff */
[----:B------:R-:W-:-:S02]  /*ba10*/  IMAD.U32 R10, RZ, RZ, UR8 ;  /* 0x00000008ff0a7e24 */ /* 0x000fc4000f8e00ff */
[----:B------:R-:W-:Y:S02]  /*ba20*/  IMAD.U32 R11, RZ, RZ, UR9 ;  /* 0x00000009ff0b7e24 */ /* 0x000fe4000f8e00ff */
[----:B------:R-:W-:Y:S02]  /*ba30*/  IMAD.MOV.U32 R8, RZ, RZ, 0x70 ;  /* 0x00000070ff087424 */ /* 0x000fe400078e00ff */
[----:B------:R-:W-:-:S07]  /*ba40*/  IMAD.MOV.U32 R12, RZ, RZ, 0x1 ;  /* 0x00000001ff0c7424 */ /* 0x000fce00078e00ff */
[----:B------:R-:W-:-:S07]  /*ba50*/  LEPC R20, `(.L_x_280) ;  /* 0x000000001014794e */ /* 0x000fce0000000000 */
[----:B0-----:R-:W-:Y:S05]  /*ba60*/  CALL.ABS.NOINC R2 ;  /* 0x0000000002007343 */ /* 0x001fea0003c00000 */
.L_x_280:
[----:B------:R-:W-:Y:S05]  /*ba70*/  BSYNC B6 ;  /* 0x0000000000067941 */ /* 0x000fea0003800000 */
.L_x_279:
[----:B------:R-:W2:Y:S01]  /*ba80*/  LDL.LU R21, [R1+0x4] ;  /* 0x0000040001157983 */ /* 0x000ea20000300800 */
[----:B------:R-:W3:Y:S01]  /*ba90*/  LDC R6, c[0x0][0x448] ;  /* 0x00011200ff067b82 */ /* 0x000ee20000000800 */
[----:B------:R-:W-:Y:S02]  /*baa0*/  ULDC.64 UR4, c[0x0][0x2d8] ;  /* 0x0000b60000047ab9 */ /* 0x000fe40000000a00 */
[----:B0-----:R-:W2:Y:S04]  /*bab0*/  LDL.LU.64 R2, [R1+0x8] ;  /* 0x0000080001027983 */ /* 0x001ea80000300a00 */
[----:B------:R-:W4:Y:S01]  /*bac0*/  LDL.LU R20, [R1+0x10] ;  /* 0x0000100001147983 */ /* 0x000f220000300800 */
[----:B------:R-:W-:-:S03]  /*bad0*/  IMAD R0, R32, UR4, RZ ;  /* 0x0000000420007c24 */ /* 0x000fc6000f8e02ff */
[----:B------:R0:W5:Y:S01]  /*bae0*/  LDL R10, [R1] ;  /* 0x00000000010a7983 */ /* 0x0001620000100800 */
[----:B------:R-:W-:Y:S01]  /*baf0*/  IMAD R5, R18, UR5, R0 ;  /* 0x0000000512057c24 */ /* 0x000fe2000f8e0200 */
[----:B------:R-:W0:Y:S01]  /*bb00*/  S2R R4, SR_TID.X ;  /* 0x0000000000047919 */ /* 0x000e220000002100 */
[----:B---3--:R-:W-:-:S13]  /*bb10*/  ISETP.NE.AND P0, PT, R6, 0x1, PT ;  /* 0x000000010600780c */ /* 0x008fda0003f05270 */
[----:B-1----:R-:W1:Y:S01]  /*bb20*/  @P0 LDC R7, c[0x0][0x450] ;  /* 0x00011400ff070b82 */ /* 0x002e620000000800 */
[----:B0-----:R-:W-:Y:S01]  /*bb30*/  IMAD.SHL.U32 R8, R4, 0x10, RZ ;  /* 0x0000001004087824 */ /* 0x001fe200078e00ff */
[----:B------:R-:W-:-:S04]  /*bb40*/  SHF.L.U32 R4, R17, 0x7, RZ ;  /* 0x0000000711047819 */ /* 0x000fc800000006ff */
[----:B------:R-:W-:Y:S01]  /*bb50*/  LOP3.LUT R8, R8, 0x70, RZ, 0xc0, !PT ;  /* 0x0000007008087812 */ /* 0x000fe200078ec0ff */
[----:B--2---:R-:W-:Y:S02]  /*bb60*/  IMAD.MOV.U32 R3, RZ, RZ, R21 ;  /* 0x000000ffff037224 */ /* 0x004fe400078e0015 */
[----:B------:R0:W5:Y:S01]  /*bb70*/  LDL R21, [R1+0x14] ;  /* 0x0000140001157983 */ /* 0x0001620000100800 */
[----:B------:R-:W-:Y:S01]  /*bb80*/  IMAD.WIDE.U32 R2, R18, UR4, R2 ;  /* 0x0000000412027c25 */ /* 0x000fe2000f8e0002 */
[----:B------:R-:W-:-:S03]  /*bb90*/  ULDC.64 UR4, c[0x0][0x2e0] ;  /* 0x0000b80000047ab9 */ /* 0x000fc60000000a00 */
[----:B----4-:R-:W-:Y:S02]  /*bba0*/  IMAD R0, R20, UR4, RZ ;  /* 0x0000000414007c24 */ /* 0x010fe4000f8e02ff */
[----:B------:R-:W2:Y:S01]  /*bbb0*/  S2R R20, SR_TID.X ;  /* 0x0000000000147919 */ /* 0x000ea20000002100 */
[----:B------:R-:W-:Y:S02]  /*bbc0*/  IMAD.IADD R3, R3, 0x1, R5 ;  /* 0x0000000103037824 */ /* 0x000fe400078e0205 */
[----:B------:R-:W3:Y:S01]  /*bbd0*/  @P0 LDC R5, c[0x0][0x44c] ;  /* 0x00011300ff050b82 */ /* 0x000ee20000000800 */
[C---:B------:R-:W-:Y:S02]  /*bbe0*/  IMAD R0, R31.reuse, UR5, R0 ;  /* 0x000000051f007c24 */ /* 0x040fe4000f8e0200 */
[----:B------:R-:W-:Y:S01]  /*bbf0*/  IMAD.WIDE.U32 R2, R31, UR4, R2 ;  /* 0x000000041f027c25 */ /* 0x000fe2000f8e0002 */
[----:B------:R-:W-:-:S03]  /*bc00*/  ULDC.64 UR4, c[0x0][0x2d0] ;  /* 0x0000b40000047ab9 */ /* 0x000fc60000000a00 */
[----:B------:R-:W-:Y:S01]  /*bc10*/  IMAD.IADD R3, R3, 0x1, R0 ;  /* 0x0000000103037824 */ /* 0x000fe200078e0200 */
[----:B--2---:R-:W-:-:S04]  /*bc20*/  LOP3.LUT R20, R20, 0x7f, RZ, 0xc0, !PT ;  /* 0x0000007f14147812 */ /* 0x004fc800078ec0ff */
[----:B------:R-:W-:-:S04]  /*bc30*/  SHF.R.U32.HI R20, RZ, 0x3, R20 ;  /* 0x00000003ff147819 */ /* 0x000fc80000011614 */
[----:B------:R-:W-:-:S05]  /*bc40*/  LOP3.LUT R0, R4, R20, R8, 0xfe, !PT ;  /* 0x0000001404007212 */ /* 0x000fca00078efe08 */
[----:B---3--:R-:W-:-:S04]  /*bc50*/  @P0 IMAD.HI.U32 R8, R0, R5, RZ ;  /* 0x0000000500080227 */ /* 0x008fc800078e00ff */
[----:B------:R-:W-:Y:S01]  /*bc60*/  IMAD.MOV.U32 R9, RZ, RZ, R0 ;  /* 0x000000ffff097224 */ /* 0x000fe200078e0000 */
[----:B-1----:R-:W-:-:S04]  /*bc70*/  @P0 SHF.R.U32.HI R9, RZ, R7, R8 ;  /* 0x00000007ff090219 */ /* 0x002fc80000011608 */
[--C-:B------:R-:W-:Y:S01]  /*bc80*/  SHF.R.S32.HI R8, RZ, 0x1f, R9.reuse ;  /* 0x0000001fff087819 */ /* 0x100fe20000011409 */
[----:B------:R-:W-:-:S04]  /*bc90*/  IMAD.MOV R5, RZ, RZ, -R9 ;  /* 0x000000ffff057224 */ /* 0x000fc800078e0a09 */
[----:B------:R-:W-:Y:S02]  /*bca0*/  IMAD R0, R6, R5, R0 ;  /* 0x0000000506007224 */ /* 0x000fe400078e0200 */
[----:B------:R-:W-:Y:S02]  /*bcb0*/  IMAD R8, R8, UR4, RZ ;  /* 0x0000000408087c24 */ /* 0x000fe4000f8e02ff */
[----:B------:R-:W-:Y:S01]  /*bcc0*/  IMAD.WIDE.U32 R2, R9, UR4, R2 ;  /* 0x0000000409027c25 */ /* 0x000fe2000f8e0002 */
[----:B------:R-:W-:-:S03]  /*bcd0*/  SHF.R.S32.HI R7, RZ, 0x1f, R0 ;  /* 0x0000001fff077819 */ /* 0x000fc60000011400 */
[----:B------:R-:W-:Y:S01]  /*bce0*/  IMAD R5, R9, UR5, R8 ;  /* 0x0000000509057c24 */ /* 0x000fe2000f8e0208 */
[----:B------:R-:W-:Y:S02]  /*bcf0*/  ULDC.64 UR4, c[0x0][0x2c8] ;  /* 0x0000b20000047ab9 */ /* 0x000fe40000000a00 */
[----:B------:R-:W-:Y:S02]  /*bd00*/  IMAD R7, R7, UR4, RZ ;  /* 0x0000000407077c24 */ /* 0x000fe4000f8e02ff */
[----:B------:R-:W-:Y:S02]  /*bd10*/  IMAD.IADD R3, R3, 0x1, R5 ;  /* 0x0000000103037824 */ /* 0x000fe400078e0205 */
[C---:B------:R-:W-:Y:S02]  /*bd20*/  IMAD R5, R0.reuse, UR5, R7 ;  /* 0x0000000500057c24 */ /* 0x040fe4000f8e0207 */
[----:B------:R-:W-:Y:S01]  /*bd30*/  IMAD.WIDE.U32 R2, R0, UR4, R2 ;  /* 0x0000000400027c25 */ /* 0x000fe2000f8e0002 */
[----:B------:R-:W-:-:S03]  /*bd40*/  ULDC.64 UR4, c[0x0][0x280] ;  /* 0x0000a00000047ab9 */ /* 0x000fc60000000a00 */
[----:B------:R-:W-:Y:S01]  /*bd50*/  IMAD.IADD R5, R3, 0x1, R5 ;  /* 0x0000000103057824 */ /* 0x000fe200078e0205 */
[C---:B------:R-:W-:Y:S01]  /*bd60*/  LEA R0, P0, R2.reuse, UR4, 0x1 ;  /* 0x0000000402007c11 */ /* 0x040fe2000f8008ff */
[----:B------:R-:W-:Y:S02]  /*bd70*/  ULDC UR4, c[0x0][0x2b8] ;  /* 0x0000ae0000047ab9 */ /* 0x000fe40000000800 */
[----:B------:R-:W-:Y:S02]  /*bd80*/  ISETP.GE.AND P1, PT, R29, UR4, PT ;  /* 0x000000041d007c0c */ /* 0x000fe4000bf26270 */
[----:B------:R-:W-:Y:S02]  /*bd90*/  LEA.HI.X R5, R2, UR5, R5, 0x1, P0 ;  /* 0x0000000502057c11 */ /* 0x000fe400080f0c05 */
[----:B------:R-:W-:Y:S01]  /*bda0*/  ISETP.GE.AND P0, PT, R30, UR4, PT ;  /* 0x000000041e007c0c */ /* 0x000fe2000bf06270 */
[----:B------:R-:W-:-:S03]  /*bdb0*/  UMOV UR4, 0xffffffff ;  /* 0xffffffff00047882 */ /* 0x000fc60000000000 */
[----:B0-----:R-:W-:Y:S09]  /*bdc0*/  BRA.DIV UR4, `(.L_x_281) ;  /* 0x0000003a04dc7947 */ /* 0x001ff2000b800000 */
[----:B------:R-:W0:Y:S01]  /*bdd0*/  SHFL.IDX PT, R14, R0, RZ, 0x181f ;  /* 0x00181fff000e7589 */ /* 0x000e2200000e0000 */
[----:B-----5:R-:W-:Y:S01]  /*bde0*/  IMAD R6, R21, R6, RZ ;  /* 0x0000000615067224 */ /* 0x020fe200078e02ff */
[----:B------:R-:W-:Y:S02]  /*bdf0*/  IADD3 R4, R20, R4, RZ ;  /* 0x0000000414047210 */ /* 0x000fe40007ffe0ff */
[----:B------:R-:W1:Y:S02]  /*be00*/  SHFL.IDX PT, R2, R5, RZ, 0x181f ;  /* 0x00181fff05027589 */ /* 0x000e6400000e0000 */
[C---:B------:R-:W-:Y:S01]  /*be10*/  ISETP.GE.AND P2, PT, R4.reuse, R6, PT ;  /* 0x000000060400720c */ /* 0x040fe20003f46270 */
[----:B------:R-:W-:-:S12]  /*be20*/  VIADD R7, R4, 0x10 ;  /* 0x0000001004077836 */ /* 0x000fd80000000000 */
[----:B0-----:R-:W-:-:S05]  /*be30*/  @!P2 LEA R14, P3, R30, R14, 0x1 ;  /* 0x0000000e1e0ea211 */ /* 0x001fca00078608ff */
[----:B-1----:R-:W-:Y:S02]  /*be40*/  @!P2 IMAD.X R3, RZ, RZ, R2, P3 ;  /* 0x000000ffff03a224 */ /* 0x002fe400018e0602 */
[----:B------:R-:W-:Y:S02]  /*be50*/  @!P2 IMAD.MOV.U32 R2, RZ, RZ, R14 ;  /* 0x000000ffff02a224 */ /* 0x000fe400078e000e */
[----:B------:R-:W0:Y:S04]  /*be60*/  SHFL.IDX PT, R14, R0, 0x1, 0x181f ;  /* 0x00381f00000e7f89 */ /* 0x000e2800000e0000 */
[----:B------:R-:W-:Y:S04]  /*be70*/  @!P2 LDGSTS.E.BYPASS.LTC128B.128 [R10+0x10400], desc[UR50][R2.64], !P0 ;  /* 0x10400000020aafae */ /* 0x000fe8000c101d72 */
[----:B------:R1:W-:Y:S01]  /*be80*/  @!P2 LDGSTS.E.BYPASS.LTC128B.128 [R10+0x14400], desc[UR50][R2.64+0x80], !P1 ;  /* 0x14400080020aafae */ /* 0x0003e2000c901d72 */
[----:B------:R-:W-:-:S03]  /*be90*/  ISETP.GE.AND P2, PT, R7, R6, PT ;  /* 0x000000060700720c */ /* 0x000fc60003f46270 */
[----:B-1----:R-:W1:Y:S10]  /*bea0*/  SHFL.IDX PT, R2, R5, 0x1, 0x181f ;  /* 0x00381f0005027f89 */ /* 0x002e7400000e0000 */
[----:B0-----:R-:W-:-:S05]  /*beb0*/  @!P2 LEA R14, P3, R30, R14, 0x1 ;  /* 0x0000000e1e0ea211 */ /* 0x001fca00078608ff */
[----:B-1----:R-:W-:Y:S01]  /*bec0*/  @!P2 IMAD.X R7, RZ, RZ, R2, P3 ;  /* 0x000000ffff07a224 */ /* 0x002fe200018e0602 */
[----:B------:R-:W-:Y:S02]  /*bed0*/  @!P2 MOV R2, R14 ;  /* 0x0000000e0002a202 */ /* 0x000fe40000000f00 */
[----:B------:R-:W0:Y:S01]  /*bee0*/  SHFL.IDX PT, R14, R0, 0x2, 0x181f ;  /* 0x00581f00000e7f89 */ /* 0x000e2200000e0000 */
[----:B------:R-:W-:Y:S02]  /*bef0*/  @!P2 IMAD.MOV.U32 R3, RZ, RZ, R7 ;  /* 0x000000ffff03a224 */ /* 0x000fe400078e0007 */
[----:B------:R-:W-:-:S03]  /*bf00*/  VIADD R7, R4, 0x20 ;  /* 0x0000002004077836 */ /* 0x000fc60000000000 */
[----:B------:R-:W-:Y:S04]  /*bf10*/  @!P2 LDGSTS.E.BYPASS.LTC128B.128 [R10+0x10c00], desc[UR50][R2.64], !P0 ;  /* 0x10c00000020aafae */ /* 0x000fe8000c101d72 */
[----:B------:R1:W-:Y:S01]  /*bf20*/  @!P2 LDGSTS.E.BYPASS.LTC128B.128 [R10+0x14c00], desc[UR50][R2.64+0x80], !P1 ;  /* 0x14c00080020aafae */ /* 0x0003e2000c901d72 */
[----:B------:R-:W-:-:S03]  /*bf30*/  ISETP.GE.AND P2, PT, R7, R6, PT ;  /* 0x000000060700720c */ /* 0x000fc60003f46270 */
[----:B-1----:R-:W1:Y:S10]  /*bf40*/  SHFL.IDX PT, R2, R5, 0x2, 0x181f ;  /* 0x00581f0005027f89 */ /* 0x002e7400000e0000 */
[----:B0-----:R-:W-:-:S05]  /*bf50*/  @!P2 LEA R14, P3, R30, R14, 0x1 ;  /* 0x0000000e1e0ea211 */ /* 0x001fca00078608ff */
[----:B-1----:R-:W-:Y:S02]  /*bf60*/  @!P2 IMAD.X R7, RZ, RZ, R2, P3 ;  /* 0x000000ffff07a224 */ /* 0x002fe400018e0602 */
[----:B------:R-:W-:Y:S02]  /*bf70*/  @!P2 IMAD.MOV.U32 R2, RZ, RZ, R14 ;  /* 0x000000ffff02a224 */ /* 0x000fe400078e000e */
[----:B------:R-:W0:Y:S01]  /*bf80*/  SHFL.IDX PT, R14, R0, 0x3, 0x181f ;  /* 0x00781f00000e7f89 */ /* 0x000e2200000e0000 */
[----:B------:R-:W-:Y:S01]  /*bf90*/  @!P2 MOV R3, R7 ;  /* 0x000000070003a202 */ /* 0x000fe20000000f00 */
[----:B------:R-:W-:-:S04]  /*bfa0*/  VIADD R7, R4, 0x30 ;  /* 0x0000003004077836 */ /* 0x000fc80000000000 */
[----:B------:R-:W-:Y:S04]  /*bfb0*/  @!P2 LDGSTS.E.BYPASS.LTC128B.128 [R10+0x11400], desc[UR50][R2.64], !P0 ;  /* 0x11400000020aafae */ /* 0x000fe8000c101d72 */
[----:B------:R1:W-:Y:S01]  /*bfc0*/  @!P2 LDGSTS.E.BYPASS.LTC128B.128 [R10+0x15400], desc[UR50][R2.64+0x80], !P1 ;  /* 0x15400080020aafae */ /* 0x0003e2000c901d72 */
[----:B------:R-:W-:-:S03]  /*bfd0*/  ISETP.GE.AND P2, PT, R7, R6, PT ;  /* 0x000000060700720c */ /* 0x000fc60003f46270 */
[----:B-1----:R-:W1:Y:S10]  /*bfe0*/  SHFL.IDX PT, R2, R5, 0x3, 0x181f ;  /* 0x00781f0005027f89 */ /* 0x002e7400000e0000 */
[----:B0-----:R-:W-:-:S05]  /*bff0*/  @!P2 LEA R14, P3, R30, R14, 0x1 ;  /* 0x0000000e1e0ea211 */ /* 0x001fca00078608ff */
[----:B-1----:R-:W-:Y:S02]  /*c000*/  @!P2 IMAD.X R7, RZ, RZ, R2, P3 ;  /* 0x000000ffff07a224 */ /* 0x002fe400018e0602 */
[----:B------:R-:W-:Y:S02]  /*c010*/  @!P2 IMAD.MOV.U32 R2, RZ, RZ, R14 ;  /* 0x000000ffff02a224 */ /* 0x000fe400078e000e */
[----:B------:R-:W-:Y:S01]  /*c020*/  @!P2 IMAD.MOV.U32 R3, RZ, RZ, R7 ;  /* 0x000000ffff03a224 */ /* 0x000fe200078e0007 */
[----:B------:R-:W0:Y:S01]  /*c030*/  SHFL.IDX PT, R14, R0, 0x4, 0x181f ;  /* 0x00981f00000e7f89 */ /* 0x000e2200000e0000 */
[----:B------:R-:W-:-:S03]  /*c040*/  IADD3 R7, R4, 0x40, RZ ;  /* 0x0000004004077810 */ /* 0x000fc60007ffe0ff */
        /* <DEDUP_REMOVED lines=9> */
[----:B------:R-:W-:-:S03]  /*c0e0*/  VIADD R7, R4, 0x50 ;  /* 0x0000005004077836 */ /* 0x000fc60000000000 */
[----:B------:R-:W-:Y:S04]  /*c0f0*/  @!P2 LDGSTS.E.BYPASS.LTC128B.128 [R10+0x12400], desc[UR50][R2.64], !P0 ;  /* 0x12400000020aafae */ /* 0x000fe8000c101d72 */
[----:B------:R1:W-:Y:S01]  /*c100*/  @!P2 LDGSTS.E.BYPASS.LTC128B.128 [R10+0x16400], desc[UR50][R2.64+0x80], !P1 ;  /* 0x16400080020aafae */ /* 0x0003e2000c901d72 */
[----:B------:R-:W-:-:S03]  /*c110*/  ISETP.GE.AND P2, PT, R7, R6, PT ;  /* 0x000000060700720c */ /* 0x000fc60003f46270 */
[----:B-1----:R-:W1:Y:S10]  /*c120*/  SHFL.IDX PT, R2, R5, 0x5, 0x181f ;  /* 0x00b81f0005027f89 */ /* 0x002e7400000e0000 */
[----:B0-----:R-:W-:-:S04]  /*c130*/  @!P2 LEA R14, P3, R30, R14, 0x1 ;  /* 0x0000000e1e0ea211 */ /* 0x001fc800078608ff */
[----:B-1----:R-:W-:Y:S01]  /*c140*/  @!P2 IADD3.X R7, RZ, R2, RZ, P3, !PT ;  /* 0x00000002ff07a210 */ /* 0x002fe20001ffe4ff */
[----:B------:R-:W-:Y:S02]  /*c150*/  @!P2 IMAD.MOV.U32 R2, RZ, RZ, R14 ;  /* 0x000000ffff02a224 */ /* 0x000fe400078e000e */
[----:B------:R-:W0:Y:S02]  /*c160*/  SHFL.IDX PT, R14, R0, 0x6, 0x181f ;  /* 0x00d81f00000e7f89 */ /* 0x000e2400000e0000 */
[----:B------:R-:W-:Y:S02]  /*c170*/  @!P2 IMAD.MOV.U32 R3, RZ, RZ, R7 ;  /* 0x000000ffff03a224 */ /* 0x000fe400078e0007 */
[----:B------:R-:W-:-:S03]  /*c180*/  VIADD R7, R4, 0x60 ;  /* 0x0000006004077836 */ /* 0x000fc60000000000 */
[----:B------:R-:W-:Y:S04]  /*c190*/  @!P2 LDGSTS.E.BYPASS.LTC128B.128 [R10+0x12c00], desc[UR50][R2.64], !P0 ;  /* 0x12c00000020aafae */ /* 0x000fe8000c101d72 */
[----:B------:R1:W-:Y:S01]  /*c1a0*/  @!P2 LDGSTS.E.BYPASS.LTC128B.128 [R10+0x16c00], desc[UR50][R2.64+0x80], !P1 ;  /* 0x16c00080020aafae */ /* 0x0003e2000c901d72 */
[----:B------:R-:W-:-:S03]  /*c1b0*/  ISETP.GE.AND P2, PT, R7, R6, PT ;  /* 0x000000060700720c */ /* 0x000fc60003f46270 */
[----:B-1----:R-:W1:Y:S10]  /*c1c0*/  SHFL.IDX PT, R2, R5, 0x6, 0x181f ;  /* 0x00d81f0005027f89 */ /* 0x002e7400000e0000 */
[----:B0-----:R-:W-:Y:S01]  /*c1d0*/  @!P2 LEA R14, P3, R30, R14, 0x1 ;  /* 0x0000000e1e0ea211 */ /* 0x001fe200078608ff */
[----:B------:R-:W0:Y:S04]  /*c1e0*/  SHFL.IDX PT, R5, R5, 0x7, 0x181f ;  /* 0x00f81f0005057f89 */ /* 0x000e2800000e0000 */
[----:B-1----:R-:W-:Y:S01]  /*c1f0*/  @!P2 IMAD.X R7, RZ, RZ, R2, P3 ;  /* 0x000000ffff07a224 */ /* 0x002fe200018e0602 */
[----:B------:R-:W-:-:S02]  /*c200*/  @!P2 MOV R2, R14 ;  /* 0x0000000e0002a202 */ /* 0x000fc40000000f00 */
[----:B------:R1:W2:Y:S01]  /*c210*/  SHFL.IDX PT, R14, R0, 0x7, 0x181f ;  /* 0x00f81f00000e7f89 */ /* 0x0002a200000e0000 */
[----:B------:R-:W-:-:S05]  /*c220*/  @!P2 IMAD.MOV.U32 R3, RZ, RZ, R7 ;  /* 0x000000ffff03a224 */ /* 0x000fca00078e0007 */
[----:B------:R1:W-:Y:S04]  /*c230*/  @!P2 LDGSTS.E.BYPASS.LTC128B.128 [R10+0x13400], desc[UR50][R2.64], !P0 ;  /* 0x13400000020aafae */ /* 0x0003e8000c101d72 */
[----:B0-----:R1:W-:Y:S02]  /*c240*/  @!P2 LDGSTS.E.BYPASS.LTC128B.128 [R10+0x17400], desc[UR50][R2.64+0x80], !P1 ;  /* 0x17400080020aafae */ /* 0x0013e4000c901d72 */
.L_x_376:
[----:B-1----:R-:W-:Y:S01]  /*c250*/  VIADD R3, R4, 0x70 ;  /* 0x0000007004037836 */ /* 0x002fe20000000000 */
[----:B------:R-:W-:Y:S04]  /*c260*/  BSSY B0, `(.L_x_282) ;  /* 0x000000a000007945 */ /* 0x000fe80003800000 */
[----:B------:R-:W-:-:S13]  /*c270*/  ISETP.GE.AND P2, PT, R3, R6, PT ;  /* 0x000000060300720c */ /* 0x000fda0003f46270 */
[----:B------:R-:W-:Y:S05]  /*c280*/  @P2 BRA `(.L_x_283) ;  /* 0x00000000001c2947 */ /* 0x000fea0003800000 */
[----:B--2---:R-:W-:-:S05]  /*c290*/  LEA R2, P2, R30, R14, 0x1 ;  /* 0x0000000e1e027211 */ /* 0x004fca00078408ff */
[----:B------:R-:W-:-:S05]  /*c2a0*/  IMAD.X R3, RZ, RZ, R5, P2 ;  /* 0x000000ffff037224 */ /* 0x000fca00010e0605 */
[----:B------:R-:W-:Y:S01]  /*c2b0*/  @!PT LDS RZ, [RZ] ;  /* 0x00000000fffff984 */ /* 0x000fe20000000800 */
[----:B------:R-:W-:Y:S01]  /*c2c0*/  @!PT LDS RZ, [RZ] ;  /* 0x00000000fffff984 */ /* 0x000fe20000000800 */
[----:B------:R-:W-:Y:S01]  /*c2d0*/  @!PT LDS RZ, [RZ] ;  /* 0x00000000fffff984 */ /* 0x000fe20000000800 */
[----:B------:R0:W-:Y:S04]  /*c2e0*/  LDGSTS.E.BYPASS.LTC128B.128 [R10+0x13c00], desc[UR50][R2.64], !P0 ;  /* 0x13c00000020a7fae */ /* 0x0001e8000c101d72 */
[----:B------:R0:W-:Y:S02]  /*c2f0*/  LDGSTS.E.BYPASS.LTC128B.128 [R10+0x17c00], desc[UR50][R2.64+0x80], !P1 ;  /* 0x17c00080020a7fae */ /* 0x0001e4000c901d72 */
.L_x_283:
[----:B------:R-:W-:Y:S05]  /*c300*/  BSYNC B0 ;  /* 0x0000000000007941 */ /* 0x000fea0003800000 */
.L_x_282:
[----:B------:R-:W-:Y:S01]  /*c310*/  NOP ;  /* 0x0000000000007918 */ /* 0x000fe20000000000 */
[----:B------:R-:W-:-:S13]  /*c320*/  PLOP3.LUT P0, PT, PT, PT, PT, 0x80, 0x0 ;  /* 0x000000000000781c */ /* 0x000fda0003f0f070 */
.L_x_284:
[----:B------:R-:W-:Y:S02]  /*c330*/  PLOP3.LUT P1, PT, P1, P0, PT, 0xa2, 0x0 ;  /* 0x000000000000781c */ /* 0x000fe40000f21472 */
[----:B------:R-:W-:-:S08]  /*c340*/  @P0 R2UR P1, UR4, R22 ;  /* 0x00000000160402ca */ /* 0x000fd00000020000 */
[----:B------:R-:W-:-:S05]  /*c350*/  @P0 PLOP3.LUT P0, PT, P1, PT, PT, 0x80, 0x0 ;  /* 0x000000000000081c */ /* 0x000fca0000f0f070 */
[----:B------:R-:W-:Y:S01]  /*c360*/  @!P1 SYNCS.ARRIVE.TRANS64.RED.A0T1 RZ, [UR4+0x28800], RZ ;  /* 0x028800ffffff99a7 */ /* 0x000fe20008200404 */
[----:B------:R-:W-:Y:S07]  /*c370*/  @!P1 ARRIVES.LDGSTSBAR.64.TRANSCNT [UR4+0x28800] ;  /* 0x02880000ff0099b0 */ /* 0x000fee0008000a84 */
[----:B------:R-:W-:Y:S05]  /*c380*/  @P0 BRA.U.ANY `(.L_x_284) ;  /* 0xfffffffd00e80947 */ /* 0x000fea000393ffff */
[----:B0-----:R-:W3:Y:S02]  /*c390*/  LDL.LU R2, [R1+0x1c] ;  /* 0x00001c0001027983 */ /* 0x001ee40000300800 */
[----:B---3--:R-:W-:-:S05]  /*c3a0*/  VIADD R2, R2, 0x1 ;  /* 0x0000000102027836 */ /* 0x008fca0000000000 */
[----:B------:R0:W-:Y:S01]  /*c3b0*/  STL [R1+0x1c], R2 ;  /* 0x00001c0201007387 */ /* 0x0001e20000100800 */
[----:B------:R-:W-:-:S04]  /*c3c0*/  LEA.HI R0, R2, R2, RZ, 0x1 ;  /* 0x0000000202007211 */ /* 0x000fc800078f08ff */
[----:B------:R-:W-:-:S04]  /*c3d0*/  LOP3.LUT R0, R0, 0xfffffffe, RZ, 0xc0, !PT ;  /* 0xfffffffe00007812 */ /* 0x000fc800078ec0ff */
[----:B------:R-:W-:-:S04]  /*c3e0*/  IADD3 R0, R2, -R0, RZ ;  /* 0x8000000002007210 */ /* 0x000fc80007ffe0ff */
[----:B------:R-:W-:Y:S01]  /*c3f0*/  SHF.L.U32 R3, R0, 0x1f, RZ ;  /* 0x0000001f00037819 */ /* 0x000fe200000006ff */
[----:B------:R-:W-:Y:S01]  /*c400*/  NOP ;  /* 0x0000000000007918 */ /* 0x000fe20000000000 */
[----:B------:R0:W-:Y:S01]  /*c410*/  SYNCS.ARRIVE.TRANS64.A1T0 RZ, [R22+URZ+0x28800], RZ ;  /* 0x028800ff16ff79a7 */ /* 0x0001e2000810003f */
[----:B------:R-:W-:Y:S01]  /*c420*/  BSSY B0, `(.L_x_285) ;  /* 0x0000004000007945 */ /* 0x000fe20003800000 */
[----:B------:R-:W-:Y:S01]  /*c430*/  ISETP.GE.AND P0, PT, R35, 0x81, PT ;  /* 0x000000812300780c */ /* 0x000fe20003f06270 */
[----:B------:R-:W1:Y:S02]  /*c440*/  SYNCS.PHASECHK.TRANS64.TRYWAIT P1, [R22+URZ+0x28820], R3 ;  /* 0x02882003160075a7 */ /* 0x000e64000802017f */
[----:B01----:R-:W-:Y:S10]  /*c450*/  @!P1 BRA `(.L_x_286) ;  /* 0x0000003c00b89947 */ /* 0x003ff40003800000 */
.L_x_377:
[----:B------:R-:W-:Y:S05]  /*c460*/  BSYNC B0 ;  /* 0x0000000000007941 */ /* 0x000fea0003800000 */
.L_x_285:
[----:B------:R-:W-:Y:S04]  /*c470*/  BSSY B0, `(.L_x_287) ;  /* 0x000010e000007945 */ /* 0x000fe80003800000 */
[----:B------:R-:W-:Y:S05]  /*c480*/  @!P0 BRA `(.L_x_288) ;  /* 0x0000001000308947 */ /* 0x000fea0003800000 */
[----:B------:R-:W3:Y:S01]  /*c490*/  LDL.LU R0, [R1+0x18] ;  /* 0x0000180001007983 */ /* 0x000ee20000300800 */
[----:B------:R-:W-:Y:S01]  /*c4a0*/  ULDC UR4, c[0x0][0x2f4] ;  /* 0x0000bd0000047ab9 */ /* 0x000fe20000000800 */
[----:B------:R-:W-:Y:S01]  /*c4b0*/  IMAD.MOV.U32 R17, RZ, RZ, R28 ;  /* 0x000000ffff117224 */ /* 0x000fe200078e001c */
[----:B------:R-:W-:Y:S01]  /*c4c0*/  ISETP.GE.AND P2, PT, R30, UR4, PT ;  /* 0x000000041e007c0c */ /* 0x000fe2000bf46270 */
[----:B------:R-:W-:Y:S01]  /*c4d0*/  IMAD.MOV.U32 R10, RZ, RZ, R25 ;  /* 0x000000ffff0a7224 */ /* 0x000fe200078e0019 */
[----:B------:R-:W-:Y:S01]  /*c4e0*/  ISETP.GE.AND P1, PT, R29, UR4, PT ;  /* 0x000000041d007c0c */ /* 0x000fe2000bf26270 */
[----:B------:R-:W-:Y:S01]  /*c4f0*/  IMAD.MOV.U32 R31, RZ, RZ, R26 ;  /* 0x000000ffff1f7224 */ /* 0x000fe200078e001a */
[----:B---3--:R-:W-:-:S11]  /*c500*/  LEA.HI.SX32 R6, R0, 0xfffffffe, 0x19 ;  /* 0xfffffffe00067811 */ /* 0x008fd600078fcaff */
.L_x_301:
[----:B0-----:R-:W0:Y:S01]  /*c510*/  S2R R3, SR_TID.X ;  /* 0x0000000000037919 */ /* 0x001e220000002100 */
[----:B------:R-:W1:Y:S01]  /*c520*/  LDC R4, c[0x0][0x430] ;  /* 0x00010c00ff047b82 */ /* 0x000e620000000800 */
[----:B------:R-:W-:Y:S05]  /*c530*/  YIELD ;  /* 0x0000000000007946 */ /* 0x000fea0003800000 */
[----:B------:R-:W-:Y:S01]  /*c540*/  ULDC.64 UR4, c[0x0][0x428] ;  /* 0x00010a0000047ab9 */ /* 0x000fe20000000a00 */
[----:B------:R-:W-:Y:S01]  /*c550*/  VIADD R25, R10, 0x1 ;  /* 0x000000010a197836 */ /* 0x000fe20000000000 */
[----:B-1----:R-:W-:Y:S02]  /*c560*/  ISETP.NE.AND P0, PT, R4, 0x1, PT ;  /* 0x000000010400780c */ /* 0x002fe40003f05270 */
[C---:B0-----:R-:W-:Y:S01]  /*c570*/  LOP3.LUT R0, R3.reuse, 0x7f, RZ, 0xc0, !PT ;  /* 0x0000007f03007812 */ /* 0x041fe200078ec0ff */
[----:B------:R-:W-:-:S03]  /*c580*/  IMAD.SHL.U32 R4, R3, 0x10, RZ ;  /* 0x0000001003047824 */ /* 0x000fc600078e00ff */
[----:B------:R-:W-:-:S07]  /*c590*/  SHF.R.U32.HI R5, RZ, 0x3, R0 ;  /* 0x00000003ff057819 */ /* 0x000fce0000011600 */
[----:B------:R-:W0:Y:S01]  /*c5a0*/  @P0 LDC R0, c[0x0][0x434] ;  /* 0x00010d00ff000b82 */ /* 0x000e220000000800 */
[----:B------:R-:W-:Y:S02]  /*c5b0*/  LOP3.LUT R4, R4, 0x70, RZ, 0xc0, !PT ;  /* 0x0000007004047812 */ /* 0x000fe400078ec0ff */
[----:B------:R-:W-:-:S04]  /*c5c0*/  LEA R7, R6, R5, 0x7 ;  /* 0x0000000506077211 */ /* 0x000fc800078e38ff */
[----:B------:R-:W-:Y:S01]  /*c5d0*/  IADD3 R7, R4, R7, R36 ;  /* 0x0000000704077210 */ /* 0x000fe20007ffe024 */
[----:B------:R-:W1:Y:S04]  /*c5e0*/  @P0 LDC R3, c[0x0][0x438] ;  /* 0x00010e00ff030b82 */ /* 0x000e680000000800 */
        /* <DEDUP_REMOVED lines=10> */
[----:B------:R-:W-:Y:S01]  /*c690*/  LEA R4, P0, R2, UR4, 0x2 ;  /* 0x0000000402047c11 */ /* 0x000fe2000f8010ff */
[----:B------:R-:W-:-:S03]  /*c6a0*/  ULDC UR4, c[0x0][0x430] ;  /* 0x00010c0000047ab9 */ /* 0x000fc60000000800 */
[----:B------:R-:W-:Y:S02]  /*c6b0*/  LEA.HI.X R5, R2, UR5, R3, 0x2, P0 ;  /* 0x0000000502057c11 */ /* 0x000fe400080f1403 */
[----:B------:R-:W-:Y:S01]  /*c6c0*/  MOV R9, UR37 ;  /* 0x0000002500097c02 */ /* 0x000fe20008000f00 */
[----:B------:R-:W-:Y:S01]  /*c6d0*/  IMAD.MOV R2, RZ, RZ, -R8 ;  /* 0x000000ffff027224 */ /* 0x000fe200078e0a08 */
[----:B------:R-:W-:Y:S01]  /*c6e0*/  ISETP.NE.AND P0, PT, R25, 0x2, PT ;  /* 0x000000021900780c */ /* 0x000fe20003f05270 */
[----:B------:R0:W3:Y:S01]  /*c6f0*/  LDG.E R0, desc[UR50][R4.64] ;  /* 0x0000003204007981 */ /* 0x0000e2000c1e1900 */
[----:B------:R-:W-:Y:S02]  /*c700*/  ISETP.NE.AND P3, PT, R9, 0x3, PT ;  /* 0x000000030900780c */ /* 0x000fe40003f65270 */
[----:B------:R-:W-:Y:S01]  /*c710*/  SEL R28, RZ, 0x1, P0 ;  /* 0x00000001ff1c7807 */ /* 0x000fe20000000000 */
[----:B------:R-:W-:Y:S01]  /*c720*/  IMAD.MOV.U32 R26, RZ, RZ, R6 ;  /* 0x000000ffff1a7224 */ /* 0x000fe200078e0006 */
[----:B------:R-:W-:-:S02]  /*c730*/  SEL R25, R25, RZ, P0 ;  /* 0x000000ff19197207 */ /* 0x000fc40000000000 */
[----:B------:R-:W-:Y:S01]  /*c740*/  LOP3.LUT R28, R17, R28, RZ, 0x3c, !PT ;  /* 0x0000001c111c7212 */ /* 0x000fe200078e3cff */
[----:B0-----:R-:W-:Y:S01]  /*c750*/  IMAD R4, R2, UR4, R7 ;  /* 0x0000000402047c24 */ /* 0x001fe2000f8e0207 */
[----:B---3--:R-:W-:-:S05]  /*c760*/  SHF.R.S32.HI R21, RZ, 0x1f, R0 ;  /* 0x0000001fff157819 */ /* 0x008fca0000011400 */
[----:B------:R-:W-:Y:S05]  /*c770*/  @!P3 BRA `(.L_x_289) ;  /* 0x000000000004b947 */ /* 0x000fea0003800000 */
[----:B------:R-:W-:Y:S01]  /*c780*/  BPT.TRAP 0x1 ;  /* 0x000000040000795c */ /* 0x000fe20000300000 */
.L_x_289:
[----:B------:R-:W-:Y:S01]  /*c790*/  IMAD R6, R25, 0x8, R22 ;  /* 0x0000000819067824 */ /* 0x000fe200078e0216 */
[----:B------:R-:W-:Y:S01]  /*c7a0*/  SHF.L.U32 R3, R28, 0x1f, RZ ;  /* 0x0000001f1c037819 */ /* 0x000fe200000006ff */
[----:B------:R-:W-:Y:S03]  /*c7b0*/  BSSY B1, `(.L_x_290) ;  /* 0x0000003000017945 */ /* 0x000fe60003800000 */
[----:B------:R-:W0:Y:S02]  /*c7c0*/  SYNCS.PHASECHK.TRANS64.TRYWAIT P0, [R6+URZ+0x28840], R3 ;  /* 0x02884003060075a7 */ /* 0x000e24000800017f */
[----:B0-----:R-:W-:Y:S05]  /*c7d0*/  @!P0 BRA `(.L_x_291) ;  /* 0x0000003800ec8947 */ /* 0x001fea0003800000 */
.L_x_378:
[----:B------:R-:W-:Y:S05]  /*c7e0*/  BSYNC B1 ;  /* 0x0000000000017941 */ /* 0x000fea0003800000 */
.L_x_290:
[----:B------:R-:W-:Y:S01]  /*c7f0*/  SHF.R.S32.HI R20, RZ, 0x1f, R4 ;  /* 0x0000001fff147819 */ /* 0x000fe20000011404 */
[----:B------:R-:W-:Y:S01]  /*c800*/  ULDC.64 UR4, c[0x0][0x300] ;  /* 0x0000c00000047ab9 */ /* 0x000fe20000000a00 */
[C---:B------:R-:W-:Y:S01]  /*c810*/  LOP3.LUT P4, RZ, R27.reuse, 0x2, RZ, 0xc0, !PT ;  /* 0x000000021bff7812 */ /* 0x040fe2000788c0ff */
[----:B0-----:R-:W-:Y:S01]  /*c820*/  IMAD.WIDE.U32 R2, R4, UR4, RZ ;  /* 0x0000000404027c25 */ /* 0x001fe2000f8e00ff */
[----:B------:R-:W-:-:S03]  /*c830*/  LOP3.LUT P3, RZ, R27, 0x1, RZ, 0xc0, !PT ;  /* 0x000000011bff7812 */ /* 0x000fc6000786c0ff */
[----:B------:R-:W-:Y:S02]  /*c840*/  IMAD R5, R20, UR4, RZ ;  /* 0x0000000414057c24 */ /* 0x000fe4000f8e02ff */
[----:B------:R-:W-:Y:S02]  /*c850*/  IMAD R8, R25, 0x4000, R34 ;  /* 0x0000400019087824 */ /* 0x000fe400078e0222 */
[----:B------:R-:W-:Y:S01]  /*c860*/  IMAD R5, R4, UR5, R5 ;  /* 0x0000000504057c24 */ /* 0x000fe2000f8e0205 */
[----:B------:R-:W-:-:S03]  /*c870*/  ULDC.64 UR4, c[0x0][0x310] ;  /* 0x0000c40000047ab9 */ /* 0x000fc60000000a00 */
[----:B------:R-:W-:Y:S02]  /*c880*/  IMAD.IADD R3, R3, 0x1, R5 ;  /* 0x0000000103037824 */ /* 0x000fe400078e0205 */
[----:B------:R-:W-:Y:S02]  /*c890*/  IMAD R5, R21, UR4, RZ ;  /* 0x0000000415057c24 */ /* 0x000fe4000f8e02ff */
[----:B------:R-:W-:-:S04]  /*c8a0*/  IMAD.WIDE.U32 R2, R0, UR4, R2 ;  /* 0x0000000400027c25 */ /* 0x000fc8000f8e0002 */
[----:B------:R-:W-:Y:S01]  /*c8b0*/  IMAD R5, R0, UR5, R5 ;  /* 0x0000000500057c24 */ /* 0x000fe2000f8e0205 */
[----:B------:R-:W-:-:S04]  /*c8c0*/  ULDC.64 UR4, c[0x0][0x308] ;  /* 0x0000c20000047ab9 */ /* 0x000fc80000000a00 */
[----:B------:R-:W-:Y:S01]  /*c8d0*/  IADD3 R3, R3, R5, RZ ;  /* 0x0000000503037210 */ /* 0x000fe20007ffe0ff */
[----:B------:R-:W-:-:S04]  /*c8e0*/  IMAD R5, R32, UR4, RZ ;  /* 0x0000000420057c24 */ /* 0x000fc8000f8e02ff */
[C---:B------:R-:W-:Y:S02]  /*c8f0*/  IMAD R5, R18.reuse, UR5, R5 ;  /* 0x0000000512057c24 */ /* 0x040fe4000f8e0205 */
[----:B------:R-:W-:Y:S01]  /*c900*/  IMAD.WIDE.U32 R2, R18, UR4, R2 ;  /* 0x0000000412027c25 */ /* 0x000fe2000f8e0002 */
[----:B------:R-:W-:-:S03]  /*c910*/  ULDC.64 UR4, c[0x0][0x2e8] ;  /* 0x0000ba0000047ab9 */ /* 0x000fc60000000a00 */
[----:B------:R-:W-:Y:S01]  /*c920*/  IMAD.IADD R5, R5, 0x1, R3 ;  /* 0x0000000105057824 */ /* 0x000fe200078e0203 */
[----:B------:R-:W-:Y:S01]  /*c930*/  LEA R7, P0, R2, UR4, 0x1 ;  /* 0x0000000402077c11 */ /* 0x000fe2000f8008ff */
[----:B------:R-:W-:-:S03]  /*c940*/  UMOV UR4, 0xffffffff ;  /* 0xffffffff00047882 */ /* 0x000fc60000000000 */
[----:B------:R-:W-:Y:S01]  /*c950*/  LEA.HI.X R9, R2, UR5, R5, 0x1, P0 ;  /* 0x0000000502097c11 */ /* 0x000fe200080f0c05 */
[----:B------:R-:W-:Y:S08]  /*c960*/  BRA.DIV UR4, `(.L_x_292) ;  /* 0x0000003a049c7947 */ /* 0x000ff0000b800000 */
[----:B------:R-:W0:Y:S01]  /*c970*/  SHFL.IDX PT, R2, R7, RZ, 0x181f ;  /* 0x00181fff07027589 */ /* 0x000e2200000e0000 */
[----:B------:R-:W-:Y:S01]  /*c980*/  IMAD.SHL.U32 R5, R30, 0x2, RZ ;  /* 0x000000021e057824 */ /* 0x000fe200078e00ff */
[----:B------:R-:W-:Y:S02]  /*c990*/  LEA R8, R8, R22, 0x1 ;  /* 0x0000001608087211 */ /* 0x000fe400078e08ff */
[----:B------:R-:W1:Y:S02]  /*c9a0*/  SHFL.IDX PT, R3, R9, RZ, 0x181f ;  /* 0x00181fff09037589 */ /* 0x000e6400000e0000 */
[----:B0-----:R-:W-:-:S05]  /*c9b0*/  IADD3 R2, P0, R2, R5, RZ ;  /* 0x0000000502027210 */ /* 0x001fca0007f1e0ff */
[----:B-1----:R-:W-:-:S05]  /*c9c0*/  IMAD.X R3, RZ, RZ, R3, P0 ;  /* 0x000000ffff037224 */ /* 0x002fca00000e0603 */
[----:B------:R-:W-:Y:S01]  /*c9d0*/  @!PT LDS RZ, [RZ] ;  /* 0x00000000fffff984 */ /* 0x000fe20000000800 */
[----:B------:R-:W-:Y:S04]  /*c9e0*/  LDGSTS.E.BYPASS.LTC128B.128 [R8+0x18400], desc[UR50][R2.64], !P4 ;  /* 0x1840000002087fae */ /* 0x000fe8000e101d72 */
[----:B------:R0:W-:Y:S04]  /*c9f0*/  LDGSTS.E.BYPASS.LTC128B.128 [R8+0x1c400], desc[UR50][R2.64+0x80], !P3 ;  /* 0x1c40008002087fae */ /* 0x0001e8000d901d72 */
[----:B0-----:R-:W0:Y:S04]  /*ca00*/  SHFL.IDX PT, R2, R7, 0x1, 0x181f ;  /* 0x00381f0007027f89 */ /* 0x001e2800000e0000 */
[----:B------:R-:W1:Y:S01]  /*ca10*/  SHFL.IDX PT, R3, R9, 0x1, 0x181f ;  /* 0x00381f0009037f89 */ /* 0x000e6200000e0000 */
[----:B0-----:R-:W-:-:S05]  /*ca20*/  IADD3 R2, P0, R2, R5, RZ ;  /* 0x0000000502027210 */ /* 0x001fca0007f1e0ff */
[----:B-1----:R-:W-:-:S05]  /*ca30*/  IMAD.X R3, RZ, RZ, R3, P0 ;  /* 0x000000ffff037224 */ /* 0x002fca00000e0603 */
        /* <DEDUP_REMOVED lines=22> */
[----:B0-----:R-:W-:-:S04]  /*cba0*/  IADD3 R2, P0, R2, R5, RZ ;  /* 0x0000000502027210 */ /* 0x001fc80007f1e0ff */
[----:B-1----:R-:W-:-:S05]  /*cbb0*/  IADD3.X R3, RZ, R3, RZ, P0, !PT ;  /* 0x00000003ff037210 */ /* 0x002fca00007fe4ff */
[----:B------:R-:W-:Y:S04]  /*cbc0*/  LDGSTS.E.BYPASS.LTC128B.128 [R8+0x1ac00], desc[UR50][R2.64], !P4 ;  /* 0x1ac0000002087fae */ /* 0x000fe8000e101d72 */
[----:B------:R0:W-:Y:S04]  /*cbd0*/  LDGSTS.E.BYPASS.LTC128B.128 [R8+0x1ec00], desc[UR50][R2.64+0x80], !P3 ;  /* 0x1ec0008002087fae */ /* 0x0001e8000d901d72 */
[----:B0-----:R-:W0:Y:S04]  /*cbe0*/  SHFL.IDX PT, R2, R7, 0x6, 0x181f ;  /* 0x00d81f0007027f89 */ /* 0x001e2800000e0000 */
[----:B------:R-:W1:Y:S04]  /*cbf0*/  SHFL.IDX PT, R3, R9, 0x6, 0x181f ;  /* 0x00d81f0009037f89 */ /* 0x000e6800000e0000 */
[----:B------:R-:W3:Y:S01]  /*cc00*/  SHFL.IDX PT, R9, R9, 0x7, 0x181f ;  /* 0x00f81f0009097f89 */ /* 0x000ee200000e0000 */
[----:B0-----:R-:W-:-:S05]  /*cc10*/  IADD3 R2, P0, R2, R5, RZ ;  /* 0x0000000502027210 */ /* 0x001fca0007f1e0ff */
[----:B-1----:R-:W-:-:S05]  /*cc20*/  IMAD.X R3, RZ, RZ, R3, P0 ;  /* 0x000000ffff037224 */ /* 0x002fca00000e0603 */
[----:B------:R-:W-:Y:S04]  /*cc30*/  LDGSTS.E.BYPASS.LTC128B.128 [R8+0x1b400], desc[UR50][R2.64], !P4 ;  /* 0x1b40000002087fae */ /* 0x000fe8000e101d72 */
[----:B------:R0:W-:Y:S04]  /*cc40*/  LDGSTS.E.BYPASS.LTC128B.128 [R8+0x1f400], desc[UR50][R2.64+0x80], !P3 ;  /* 0x1f40008002087fae */ /* 0x0001e8000d901d72 */
[----:B0--3--:R0:W1:Y:S02]  /*cc50*/  SHFL.IDX PT, R2, R7, 0x7, 0x181f ;  /* 0x00f81f0007027f89 */ /* 0x00906400000e0000 */
.L_x_396:
[----:B-1----:R-:W-:-:S05]  /*cc60*/  IADD3 R2, P0, R2, R5, RZ ;  /* 0x0000000502027210 */ /* 0x002fca0007f1e0ff */
[----:B------:R-:W-:Y:S01]  /*cc70*/  IMAD.X R3, RZ, RZ, R9, P0 ;  /* 0x000000ffff037224 */ /* 0x000fe200000e0609 */
[----:B------:R-:W-:-:S04]  /*cc80*/  PLOP3.LUT P0, PT, PT, PT, PT, 0x80, 0x0 ;  /* 0x000000000000781c */ /* 0x000fc80003f0f070 */
[----:B------:R-:W-:Y:S01]  /*cc90*/  @!PT LDS RZ, [RZ] ;  /* 0x00000000fffff984 */ /* 0x000fe20000000800 */
[----:B------:R-:W-:Y:S01]  /*cca0*/  @!PT LDS RZ, [RZ] ;  /* 0x00000000fffff984 */ /* 0x000fe20000000800 */
[----:B------:R-:W-:Y:S01]  /*ccb0*/  @!PT LDS RZ, [RZ] ;  /* 0x00000000fffff984 */ /* 0x000fe20000000800 */
[----:B------:R1:W-:Y:S04]  /*ccc0*/  LDGSTS.E.BYPASS.LTC128B.128 [R8+0x1bc00], desc[UR50][R2.64], !P4 ;  /* 0x1bc0000002087fae */ /* 0x0003e8000e101d72 */
[----:B------:R1:W-:Y:S01]  /*ccd0*/  LDGSTS.E.BYPASS.LTC128B.128 [R8+0x1fc00], desc[UR50][R2.64+0x80], !P3 ;  /* 0x1fc0008002087fae */ /* 0x0003e2000d901d72 */
[----:B------:R-:W-:-:S04]  /*cce0*/  NOP ;  /* 0x0000000000007918 */ /* 0x000fc80000000000 */
.L_x_293:
[----:B------:R-:W-:Y:S02]  /*ccf0*/  PLOP3.LUT P3, PT, P3, P0, PT, 0xa2, 0x0 ;  /* 0x000000000000781c */ /* 0x000fe40001f61472 */
[----:B------:R-:W-:-:S08]  /*cd00*/  @P0 R2UR P3, UR4, R6 ;  /* 0x00000000060402ca */ /* 0x000fd00000060000 */
[----:B------:R-:W-:-:S05]  /*cd10*/  @P0 PLOP3.LUT P0, PT, P3, PT, PT, 0x80, 0x0 ;  /* 0x000000000000081c */ /* 0x000fca0001f0f070 */
[----:B------:R-:W-:Y:S01]  /*cd20*/  @!P3 SYNCS.ARRIVE.TRANS64.RED.A0T1 RZ, [UR4+0x28830], RZ ;  /* 0x028830ffffffb9a7 */ /* 0x000fe20008200404 */
[----:B------:R-:W-:Y:S07]  /*cd30*/  @!P3 ARRIVES.LDGSTSBAR.64.TRANSCNT [UR4+0x28830] ;  /* 0x02883000ff00b9b0 */ /* 0x000fee0008000a84 */
[----:B------:R-:W-:Y:S05]  /*cd40*/  @P0 BRA.U.ANY `(.L_x_293) ;  /* 0xfffffffd00e80947 */ /* 0x000fea000393ffff */
[----:B------:R-:W-:Y:S01]  /*cd50*/  NOP ;  /* 0x0000000000007918 */ /* 0x000fe20000000000 */
[----:B-1----:R-:W-:-:S05]  /*cd60*/  IMAD.U32 R2, RZ, RZ, UR37 ;  /* 0x00000025ff027e24 */ /* 0x002fca000f8e00ff */
[----:B------:R-:W-:-:S13]  /*cd70*/  ISETP.NE.AND P4, PT, R2, 0x3, PT ;  /* 0x000000030200780c */ /* 0x000fda0003f85270 */
[----:B------:R-:W-:Y:S05]  /*cd80*/  @!P4 BRA `(.L_x_294) ;  /* 0x000000000004c947 */ /* 0x000fea0003800000 */
[----:B------:R-:W-:Y:S01]  /*cd90*/  BPT.TRAP 0x1 ;  /* 0x000000040000795c */ /* 0x000fe20000300000 */
.L_x_294:
[----:B------:R1:W-:Y:S01]  /*cda0*/  SYNCS.ARRIVE.TRANS64.A1T0 RZ, [R6+URZ+0x28830], RZ ;  /* 0x028830ff06ff79a7 */ /* 0x0003e2000810003f */
[----:B------:R-:W-:Y:S05]  /*cdb0*/  @!P4 BRA `(.L_x_295) ;  /* 0x000000000004c947 */ /* 0x000fea0003800000 */
[----:B------:R-:W-:Y:S01]  /*cdc0*/  BPT.TRAP 0x1 ;  /* 0x000000040000795c */ /* 0x000fe20000300000 */
.L_x_295:
[----:B------:R-:W-:Y:S01]  /*cdd0*/  SHF.L.U32 R3, R17, 0x1f, RZ ;  /* 0x0000001f11037819 */ /* 0x000fe200000006ff */
[----:B-1----:R-:W-:Y:S01]  /*cde0*/  IMAD R6, R10, 0x8, R22 ;  /* 0x000000080a067824 */ /* 0x002fe200078e0216 */
[----:B------:R-:W-:Y:S01]  /*cdf0*/  BSSY B1, `(.L_x_296) ;  /* 0x0000004000017945 */ /* 0x000fe20003800000 */
[----:B------:R-:W-:Y:S02]  /*ce00*/  IMAD R8, R31, -0x80, R35 ;  /* 0xffffff801f087824 */ /* 0x000fe400078e0223 */
[----:B------:R-:W1:Y:S02]  /*ce10*/  SYNCS.PHASECHK.TRANS64.TRYWAIT P0, [R6+URZ+0x28860], R3 ;  /* 0x02886003060075a7 */ /* 0x000e64000800017f */
[----:B-1----:R-:W-:Y:S05]  /*ce20*/  @!P0 BRA `(.L_x_297) ;  /* 0x0000003c00b88947 */ /* 0x002fea0003800000 */
.L_x_397:
[----:B------:R-:W-:Y:S05]  /*ce30*/  BSYNC B1 ;  /* 0x0000000000017941 */ /* 0x000fea0003800000 */
.L_x_296:
[----:B------:R-:W3:Y:S01]  /*ce40*/  S2R R2, SR_TID.X ;  /* 0x0000000000027919 */ /* 0x000ee20000002100 */
[----:B------:R-:W-:Y:S01]  /*ce50*/  UMOV UR4, 0xffffffff ;  /* 0xffffffff00047882 */ /* 0x000fe20000000000 */
[----:B0-----:R-:W-:Y:S02]  /*ce60*/  LEA R7, R10, R34, 0xe ;  /* 0x000000220a077211 */ /* 0x001fe400078e70ff */
[----:B---3--:R-:W-:-:S04]  /*ce70*/  LOP3.LUT R2, R2, 0x7f, RZ, 0xc0, !PT ;  /* 0x0000007f02027812 */ /* 0x008fc800078ec0ff */
[----:B------:R-:W-:-:S05]  /*ce80*/  SHF.R.U32.HI R2, RZ, 0x3, R2 ;  /* 0x00000003ff027819 */ /* 0x000fca0000011602 */
[----:B------:R-:W-:Y:S01]  /*ce90*/  IMAD.IADD R8, R8, 0x1, -R2 ;  /* 0x0000000108087824 */ /* 0x000fe200078e0a02 */
[----:B------:R-:W-:Y:S06]  /*cea0*/  BRA.DIV UR4, `(.L_x_298) ;  /* 0x0000003e04ac7947 */ /* 0x000fec000b800000 */
[----:B--2---:R-:W0:Y:S01]  /*ceb0*/  SHFL.IDX PT, R14, R23, RZ, 0x181f ;  /* 0x00181fff170e7589 */ /* 0x004e2200000e0000 */
[----:B------:R-:W-:-:S03]  /*cec0*/  IMAD R7, R7, 0x2, R22 ;  /* 0x0000000207077824 */ /* 0x000fc600078e0216 */
[----:B-1----:R-:W1:Y:S01]  /*ced0*/  SHFL.IDX PT, R3, R24, RZ, 0x181f ;  /* 0x00181fff18037589 */ /* 0x002e6200000e0000 */
[----:B0-----:R-:W-:-:S03]  /*cee0*/  IADD3 R2, P0, R14, R5, RZ ;  /* 0x000000050e027210 */ /* 0x001fc60007f1e0ff */
[----:B------:R-:W0:Y:S02]  /*cef0*/  SHFL.IDX PT, R14, R23, 0x1, 0x181f ;  /* 0x00381f00170e7f89 */ /* 0x000e2400000e0000 */
[----:B-1----:R-:W-:Y:S01]  /*cf00*/  IMAD.X R3, RZ, RZ, R3, P0 ;  /* 0x000000ffff037224 */ /* 0x002fe200000e0603 */
[----:B------:R-:W-:-:S13]  /*cf10*/  ISETP.LT.OR P0, PT, R8, 0x1, P2 ;  /* 0x000000010800780c */ /* 0x000fda0001701670 */
[----:B------:R-:W-:Y:S01]  /*cf20*/  LDGSTS.E.BYPASS.LTC128B.128 [R7+0x400], desc[UR50][R2.64], !P0 ;  /* 0x0040000002077fae */ /* 0x000fe2000c101d72 */
[----:B------:R-:W-:-:S13]  /*cf30*/  ISETP.LT.OR P0, PT, R8, 0x1, P1 ;  /* 0x000000010800780c */ /* 0x000fda0000f01670 */
[----:B------:R1:W-:Y:S04]  /*cf40*/  LDGSTS.E.BYPASS.LTC128B.128 [R7+0x4400], desc[UR50][R2.64+0x80], !P0 ;  /* 0x0440008002077fae */ /* 0x0003e8000c101d72 */
[----:B-1----:R-:W1:Y:S01]  /*cf50*/  SHFL.IDX PT, R3, R24, 0x1, 0x181f ;  /* 0x00381f0018037f89 */ /* 0x002e6200000e0000 */
        /* <DEDUP_REMOVED lines=9> */
[----:B------:R-:W0:Y:S01]  /*cff0*/  SHFL.IDX PT, R14, R23, 0x3, 0x181f ;  /* 0x00781f00170e7f89 */ /* 0x000e2200000e0000 */
[----:B-1----:R-:W-:Y:S02]  /*d000*/  IADD3.X R3, RZ, R3, RZ, P0, !PT ;  /* 0x00000003ff037210 */ /* 0x002fe400007fe4ff */
        /* <DEDUP_REMOVED lines=30> */
[----:B------:R-:W2:Y:S04]  /*d1f0*/  SHFL.IDX PT, R24, R24, 0x7, 0x181f ;  /* 0x00f81f0018187f89 */ /* 0x000ea800000e0000 */
[----:B------:R3:W4:Y:S01]  /*d200*/  SHFL.IDX PT, R14, R23, 0x7, 0x181f ;  /* 0x00f81f00170e7f89 */ /* 0x00072200000e0000 */
[----:B-1----:R-:W-:Y:S01]  /*d210*/  IMAD.X R3, RZ, RZ, R3, P0 ;  /* 0x000000ffff037224 */ /* 0x002fe200000e0603 */
[----:B------:R-:W-:-:S13]  /*d220*/  ISETP.LT.OR P0, PT, R8, 0x61, P2 ;  /* 0x000000610800780c */ /* 0x000fda0001701670 */
[----:B------:R3:W-:Y:S01]  /*d230*/  LDGSTS.E.BYPASS.LTC128B.128 [R7+0x3400], desc[UR50][R2.64], !P0 ;  /* 0x0340000002077fae */ /* 0x0007e2000c101d72 */
[----:B------:R-:W-:-:S13]  /*d240*/  ISETP.LT.OR P0, PT, R8, 0x61, P1 ;  /* 0x000000610800780c */ /* 0x000fda0000f01670 */
[----:B--2-4-:R3:W-:Y:S02]  /*d250*/  LDGSTS.E.BYPASS.LTC128B.128 [R7+0x7400], desc[UR50][R2.64+0x80], !P0 ;  /* 0x0740008002077fae */ /* 0x0147e4000c101d72 */
.L_x_415:
[----:B0--3--:R-:W-:Y:S01]  /*d260*/  IADD3 R2, P0, R14, R5, RZ ;  /* 0x000000050e027210 */ /* 0x009fe20007f1e0ff */
        /* <DEDUP_REMOVED lines=17> */
[----:B------:R-:W-:Y:S01]  /*d380*/  ULDC.64 UR4, c[0x0][0x330] ;  /* 0x0000cc0000047ab9 */ /* 0x000fe20000000a00 */
[----:B------:R-:W-:Y:S01]  /*d390*/  NOP ;  /* 0x0000000000007918 */ /* 0x000fe20000000000 */
[----:B------:R-:W-:Y:S02]  /*d3a0*/  IMAD R5, R32, UR4, RZ ;  /* 0x0000000420057c24 */ /* 0x000fe4000f8e02ff */
[----:B------:R-:W-:Y:S02]  /*d3b0*/  IMAD.IADD R3, R3, 0x1, R21 ;  /* 0x0000000103037824 */ /* 0x000fe400078e0215 */
[C---:B------:R-:W-:Y:S02]  /*d3c0*/  IMAD R5, R18.reuse, UR5, R5 ;  /* 0x0000000512057c24 */ /* 0x040fe4000f8e0205 */
[----:B------:R-:W-:Y:S01]  /*d3d0*/  IMAD.WIDE.U32 R2, R18, UR4, R2 ;  /* 0x0000000412027c25 */ /* 0x000fe2000f8e0002 */
[----:B------:R-:W-:-:S03]  /*d3e0*/  ULDC.64 UR4, c[0x0][0x318] ;  /* 0x0000c60000047ab9 */ /* 0x000fc60000000a00 */
[----:B------:R-:W-:Y:S01]  /*d3f0*/  IMAD.IADD R3, R5, 0x1, R3 ;  /* 0x0000000105037824 */ /* 0x000fe200078e0203 */
[----:B------:R-:W-:-:S04]  /*d400*/  LEA R23, P0, R2, UR4, 0x1 ;  /* 0x0000000402177c11 */ /* 0x000fc8000f8008ff */
[----:B------:R-:W-:Y:S02]  /*d410*/  LEA.HI.X R24, R2, UR5, R3, 0x1, P0 ;  /* 0x0000000502187c11 */ /* 0x000fe400080f0c03 */
[----:B------:R-:W-:-:S13]  /*d420*/  PLOP3.LUT P0, PT, PT, PT, PT, 0x80, 0x0 ;  /* 0x000000000000781c */ /* 0x000fda0003f0f070 */
.L_x_299:
        /* <DEDUP_REMOVED lines=11> */
.L_x_300:
[C---:B------:R-:W-:Y:S01]  /*d4e0*/  ISETP.GT.AND P0, PT, R26.reuse, RZ, PT ;  /* 0x000000ff1a00720c */ /* 0x040fe20003f04270 */
[----:B------:R0:W-:Y:S01]  /*d4f0*/  SYNCS.ARRIVE.TRANS64.A1T0 RZ, [R6+URZ+0x28850], RZ ;  /* 0x028850ff06ff79a7 */ /* 0x0001e2000810003f */
[----:B------:R-:W-:Y:S02]  /*d500*/  IMAD.MOV.U32 R17, RZ, RZ, R28 ;  /* 0x000000ffff117224 */ /* 0x000fe400078e001c */
[----:B------:R-:W-:Y:S02]  /*d510*/  IMAD.MOV.U32 R10, RZ, RZ, R25 ;  /* 0x000000ffff0a7224 */ /* 0x000fe400078e0019 */
[----:B------:R-:W-:Y:S01]  /*d520*/  IMAD.MOV.U32 R31, RZ, RZ, R26 ;  /* 0x000000ffff1f7224 */ /* 0x000fe200078e001a */
[----:B0-----:R-:W-:-:S06]  /*d530*/  IADD3 R6, R26, -0x1, RZ ;  /* 0xffffffff1a067810 */ /* 0x001fcc0007ffe0ff */
[----:B------:R-:W-:Y:S05]  /*d540*/  @P0 BRA `(.L_x_301) ;  /* 0xffffffec00f00947 */ /* 0x000fea000383ffff */
.L_x_288:
[----:B------:R-:W-:Y:S05]  /*d550*/  BSYNC B0 ;  /* 0x0000000000007941 */ /* 0x000fea0003800000 */
.L_x_287:
[----:B------:R-:W1:Y:S01]  /*d560*/  S2R R0, SR_TID.X ;  /* 0x0000000000007919 */ /* 0x000e620000002100 */
[----:B------:R-:W-:Y:S01]  /*d570*/  BSSY B0, `(.L_x_302) ;  /* 0x0000010000007945 */ /* 0x000fe20003800000 */
[----:B-1----:R-:W-:-:S04]  /*d580*/  LOP3.LUT R0, R0, 0x7f, RZ, 0xc0, !PT ;  /* 0x0000007f00007812 */ /* 0x002fc800078ec0ff */
[----:B------:R-:W-:-:S13]  /*d590*/  ISETP.NE.AND P0, PT, R0, RZ, PT ;  /* 0x000000ff0000720c */ /* 0x000fda0003f05270 */
[----:B------:R-:W-:Y:S05]  /*d5a0*/  @P0 BRA `(.L_x_303) ;  /* 0x0000000000300947 */ /* 0x000fea0003800000 */
[----:B------:R-:W1:Y:S01]  /*d5b0*/  S2R R5, SR_LANEID ;  /* 0x0000000000057919 */ /* 0x000e620000000000 */
[----:B------:R-:W-:Y:S01]  /*d5c0*/  VOTEU.ANY UR4, UPT, PT ;  /* 0x0000000000047886 */ /* 0x000fe200038e0100 */
[----:B0-----:R-:W0:Y:S01]  /*d5d0*/  LDC.64 R2, c[0x0][0xc60] ;  /* 0x00031800ff027b82 */ /* 0x001e220000000a00 */
[----:B------:R-:W1:Y:S02]  /*d5e0*/  FLO.U32 R0, UR4 ;  /* 0x0000000400007d00 */ /* 0x000e6400080e0000 */
[----:B-1----:R-:W-:-:S06]  /*d5f0*/  ISETP.EQ.U32.AND P0, PT, R0, R5, PT ;  /* 0x000000050000720c */ /* 0x002fcc0003f02070 */
[----:B------:R-:W0:Y:S07]  /*d600*/  POPC R5, UR4 ;  /* 0x0000000400057d09 */ /* 0x000e2e0008000000 */
[----:B0-----:R-:W3:Y:S01]  /*d610*/  @P0 ATOMG.E.ADD.STRONG.GPU PT, R3, desc[UR50][R2.64], R5 ;  /* 0x00000005020309a8 */ /* 0x001ee200081ee1f2 */
[----:B------:R-:W0:Y:S02]  /*d620*/  S2R R4, SR_LTMASK ;  /* 0x0000000000047919 */ /* 0x000e240000003900 */
[----:B0-----:R-:W-:-:S04]  /*d630*/  LOP3.LUT R4, R4, UR4, RZ, 0xc0, !PT ;  /* 0x0000000404047c12 */ /* 0x001fc8000f8ec0ff */
[----:B------:R-:W0:Y:S01]  /*d640*/  POPC R7, R4 ;  /* 0x0000000400077309 */ /* 0x000e220000000000 */
[----:B---3--:R-:W0:Y:S02]  /*d650*/  SHFL.IDX PT, R0, R3, R0, 0x1f ;  /* 0x00001f0003007589 */ /* 0x008e2400000e0000 */
[----:B0-----:R-:W-:-:S07]  /*d660*/  IADD3 R16, R0, UR38, R7 ;  /* 0x0000002600107c10 */ /* 0x001fce000fffe007 */
.L_x_303:
[----:B------:R-:W-:Y:S05]  /*d670*/  BSYNC B0 ;  /* 0x0000000000007941 */ /* 0x000fea0003800000 */
.L_x_302:
[----:B------:R-:W-:-:S05]  /*d680*/  IMAD.U32 R0, RZ, RZ, UR37 ;  /* 0x00000025ff007e24 */ /* 0x000fca000f8e00ff */
[----:B------:R-:W-:-:S13]  /*d690*/  ISETP.NE.AND P0, PT, R0, 0x3, PT ;  /* 0x000000030000780c */ /* 0x000fda0003f05270 */
[----:B------:R-:W-:Y:S05]  /*d6a0*/  @!P0 BRA `(.L_x_304) ;  /* 0x0000000000048947 */ /* 0x000fea0003800000 */
[----:B------:R-:W-:Y:S01]  /*d6b0*/  BPT.TRAP 0x1 ;  /* 0x000000040000795c */ /* 0x000fe20000300000 */
.L_x_304:
[----:B------:R-:W-:Y:S01]  /*d6c0*/  LEA R0, R25, R22, 0x3 ;  /* 0x0000001619007211 */ /* 0x000fe200078e18ff */
[----:B------:R-:W-:Y:S01]  /*d6d0*/  BSSY B0, `(.L_x_305) ;  /* 0x0000005000007945 */ /* 0x000fe20003800000 */
[----:B0-----:R-:W-:Y:S01]  /*d6e0*/  SHF.L.U32 R3, R28, 0x1f, RZ ;  /* 0x0000001f1c037819 */ /* 0x001fe200000006ff */
[----:B------:R-:W-:-:S03]  /*d6f0*/  IMAD R6, R26, -0x80, R35 ;  /* 0xffffff801a067824 */ /* 0x000fc600078e0223 */
[----:B------:R-:W0:Y:S02]  /*d700*/  SYNCS.PHASECHK.TRANS64.TRYWAIT P0, [R0+URZ+0x28860], R3 ;  /* 0x02886003000075a7 */ /* 0x000e24000800017f */
[----:B0-----:R-:W-:Y:S05]  /*d710*/  @!P0 BRA `(.L_x_306) ;  /* 0x0000003c00fc8947 */ /* 0x001fea0003800000 */
.L_x_416:
[----:B------:R-:W-:Y:S05]  /*d720*/  BSYNC B0 ;  /* 0x0000000000007941 */ /* 0x000fea0003800000 */
.L_x_305:
[----:B------:R-:W1:Y:S01]  /*d730*/  S2R R2, SR_TID.X ;  /* 0x0000000000027919 */ /* 0x000e620000002100 */
[----:B------:R-:W-:Y:S01]  /*d740*/  UMOV UR4, 0xffffffff ;  /* 0xffffffff00047882 */ /* 0x000fe20000000000 */
[----:B------:R-:W-:Y:S01]  /*d750*/  IMAD R9, R25, 0x4000, R34 ;  /* 0x0000400019097824 */ /* 0x000fe200078e0222 */
[----:B-1----:R-:W-:-:S04]  /*d760*/  LOP3.LUT R2, R2, 0x7f, RZ, 0xc0, !PT ;  /* 0x0000007f02027812 */ /* 0x002fc800078ec0ff */
[----:B------:R-:W-:-:S05]  /*d770*/  SHF.R.U32.HI R2, RZ, 0x3, R2 ;  /* 0x00000003ff027819 */ /* 0x000fca0000011602 */
[----:B------:R-:W-:Y:S01]  /*d780*/  IMAD.IADD R6, R6, 0x1, -R2 ;  /* 0x0000000106067824 */ /* 0x000fe200078e0a02 */
[----:B------:R-:W-:Y:S06]  /*d790*/  BRA.DIV UR4, `(.L_x_307) ;  /* 0x0000003e04f07947 */ /* 0x000fec000b800000 */
[----:B--2---:R-:W1:Y:S01]  /*d7a0*/  SHFL.IDX PT, R14, R23, RZ, 0x181f ;  /* 0x00181fff170e7589 */ /* 0x004e6200000e0000 */
[----:B------:R-:W-:Y:S01]  /*d7b0*/  ULDC UR4, c[0x0][0x2f4] ;  /* 0x0000bd0000047ab9 */ /* 0x000fe20000000800 */
[C---:B------:R-:W-:Y:S01]  /*d7c0*/  IMAD.SHL.U32 R5, R30.reuse, 0x2, RZ ;  /* 0x000000021e057824 */ /* 0x040fe200078e00ff */
[----:B------:R-:W-:Y:S01]  /*d7d0*/  ISETP.GE.AND P1, PT, R30, UR4, PT ;  /* 0x000000041e007c0c */ /* 0x000fe2000bf26270 */
[----:B0-----:R-:W0:Y:S01]  /*d7e0*/  SHFL.IDX PT, R3, R24, RZ, 0x181f ;  /* 0x00181fff18037589 */ /* 0x001e2200000e0000 */
[----:B------:R-:W-:Y:S01]  /*d7f0*/  ISETP.GE.AND P0, PT, R29, UR4, PT ;  /* 0x000000041d007c0c */ /* 0x000fe2000bf06270 */
[----:B------:R-:W-:Y:S01]  /*d800*/  IMAD R4, R9, 0x2, R22 ;  /* 0x0000000209047824 */ /* 0x000fe200078e0216 */
[C---:B------:R-:W-:Y:S01]  /*d810*/  ISETP.LT.OR P2, PT, R6.reuse, 0x1, P1 ;  /* 0x000000010600780c */ /* 0x040fe20000f41670 */
[----:B------:R-:W2:Y:S01]  /*d820*/  SHFL.IDX PT, R10, R23, 0x1, 0x181f ;  /* 0x00381f00170a7f89 */ /* 0x000ea200000e0000 */
[----:B------:R-:W-:-:S03]  /*d830*/  ISETP.LT.OR P3, PT, R6, 0x1, P0 ;  /* 0x000000010600780c */ /* 0x000fc60000761670 */
[----:B------:R-:W3:Y:S04]  /*d840*/  SHFL.IDX PT, R7, R24, 0x1, 0x181f ;  /* 0x00381f0018077f89 */ /* 0x000ee800000e0000 */
[----:B------:R-:W-:Y:S01]  /*d850*/  SHFL.IDX PT, R8, R24, 0x2, 0x181f ;  /* 0x00581f0018087f89 */ /* 0x000fe200000e0000 */
[----:B-1----:R-:W-:-:S03]  /*d860*/  IADD3 R2, P4, R14, R5, RZ ;  /* 0x000000050e027210 */ /* 0x002fc60007f9e0ff */
[----:B------:R-:W1:Y:S01]  /*d870*/  SHFL.IDX PT, R14, R23, 0x2, 0x181f ;  /* 0x00581f00170e7f89 */ /* 0x000e6200000e0000 */
[----:B0-----:R-:W-:-:S05]  /*d880*/  IADD3.X R3, RZ, R3, RZ, P4, !PT ;  /* 0x00000003ff037210 */ /* 0x001fca00027fe4ff */
[----:B------:R-:W-:Y:S01]  /*d890*/  LDGSTS.E.BYPASS.LTC128B.128 [R4+0x400], desc[UR50][R2.64], !P2 ;  /* 0x0040000002047fae */ /* 0x000fe2000d101d72 */
[----:B------:R-:W-:-:S03]  /*d8a0*/  ISETP.LT.OR P2, PT, R6, 0x11, P1 ;  /* 0x000000110600780c */ /* 0x000fc60000f41670 */
[----:B------:R2:W-:Y:S01]  /*d8b0*/  LDGSTS.E.BYPASS.LTC128B.128 [R4+0x4400], desc[UR50][R2.64+0x80], !P3 ;  /* 0x0440008002047fae */ /* 0x0005e2000d901d72 */
[----:B------:R-:W-:Y:S02]  /*d8c0*/  ISETP.LT.OR P3, PT, R6, 0x11, P0 ;  /* 0x000000110600780c */ /* 0x000fe40000761670 */
[----:B--2---:R-:W-:Y:S02]  /*d8d0*/  IADD3 R2, P4, R10, R5, RZ ;  /* 0x000000050a027210 */ /* 0x004fe40007f9e0ff */
[----:B------:R-:W-:Y:S03]  /*d8e0*/  SHFL.IDX PT, R10, R23, 0x4, 0x181f ;  /* 0x00981f00170a7f89 */ /* 0x000fe600000e0000 */
[----:B---3--:R-:W-:Y:S02]  /*d8f0*/  IMAD.X R3, RZ, RZ, R7, P4 ;  /* 0x000000ffff037224 */ /* 0x008fe400020e0607 */
[----:B------:R-:W-:Y:S04]  /*d900*/  SHFL.IDX PT, R7, R24, 0x3, 0x181f ;  /* 0x00781f0018077f89 */ /* 0x000fe800000e0000 */
[----:B------:R-:W-:Y:S01]  /*d910*/  LDGSTS.E.BYPASS.LTC128B.128 [R4+0xc00], desc[UR50][R2.64], !P2 ;  /* 0x00c0000002047fae */ /* 0x000fe2000d101d72 */
[----:B------:R-:W-:-:S03]  /*d920*/  ISETP.LT.OR P2, PT, R6, 0x21, P1 ;  /* 0x000000210600780c */ /* 0x000fc60000f41670 */
[----:B------:R1:W-:Y:S01]  /*d930*/  LDGSTS.E.BYPASS.LTC128B.128 [R4+0x4c00], desc[UR50][R2.64+0x80], !P3 ;  /* 0x04c0008002047fae */ /* 0x0003e2000d901d72 */
[----:B------:R-:W-:Y:S02]  /*d940*/  ISETP.LT.OR P3, PT, R6, 0x21, P0 ;  /* 0x000000210600780c */ /* 0x000fe40000761670 */
[----:B-1----:R-:W-:Y:S02]  /*d950*/  IADD3 R2, P4, R14, R5, RZ ;  /* 0x000000050e027210 */ /* 0x002fe40007f9e0ff */
[----:B------:R-:W0:Y:S03]  /*d960*/  SHFL.IDX PT, R14, R23, 0x3, 0x181f ;  /* 0x00781f00170e7f89 */ /* 0x000e2600000e0000 */
[----:B------:R-:W-:Y:S02]  /*d970*/  IMAD.X R3, RZ, RZ, R8, P4 ;  /* 0x000000ffff037224 */ /* 0x000fe400020e0608 */
[----:B------:R-:W1:Y:S04]  /*d980*/  SHFL.IDX PT, R8, R24, 0x4, 0x181f ;  /* 0x00981f0018087f89 */ /* 0x000e6800000e0000 */
[----:B------:R-:W-:Y:S01]  /*d990*/  LDGSTS.E.BYPASS.LTC128B.128 [R4+0x1400], desc[UR50][R2.64], !P2 ;  /* 0x0140000002047fae */ /* 0x000fe2000d101d72 */
[----:B------:R-:W-:-:S03]  /*d9a0*/  ISETP.LT.OR P2, PT, R6, 0x31, P1 ;  /* 0x000000310600780c */ /* 0x000fc60000f41670 */
[----:B------:R0:W-:Y:S01]  /*d9b0*/  LDGSTS.E.BYPASS.LTC128B.128 [R4+0x5400], desc[UR50][R2.64+0x80], !P3 ;  /* 0x0540008002047fae */ /* 0x0001e2000d901d72 */
[----:B------:R-:W-:Y:S02]  /*d9c0*/  ISETP.LT.OR P3, PT, R6, 0x31, P0 ;  /* 0x000000310600780c */ /* 0x000fe40000761670 */
[----:B0-----:R-:W-:Y:S02]  /*d9d0*/  IADD3 R2, P4, R14, R5, RZ ;  /* 0x000000050e027210 */ /* 0x001fe40007f9e0ff */
[----:B------:R-:W0:Y:S03]  /*d9e0*/  SHFL.IDX PT, R14, R23, 0x5, 0x181f ;  /* 0x00b81f00170e7f89 */ /* 0x000e2600000e0000 */
[----:B------:R-:W-:Y:S02]  /*d9f0*/  IMAD.X R3, RZ, RZ, R7, P4 ;  /* 0x000000ffff037224 */ /* 0x000fe400020e0607 */
[----:B------:R-:W2:Y:S04]  /*da00*/  SHFL.IDX PT, R7, R24, 0x5, 0x181f ;  /* 0x00b81f0018077f89 */ /* 0x000ea800000e0000 */
[----:B------:R-:W-:Y:S01]  /*da10*/  LDGSTS.E.BYPASS.LTC128B.128 [R4+0x1c00], desc[UR50][R2.64], !P2 ;  /* 0x01c0000002047fae */ /* 0x000fe2000d101d72 */
[----:B------:R-:W-:-:S03]  /*da20*/  ISETP.LT.OR P2, PT, R6, 0x41, P1 ;  /* 0x000000410600780c */ /* 0x000fc60000f41670 */
[----:B------:R3:W-:Y:S01]  /*da30*/  LDGSTS.E.BYPASS.LTC128B.128 [R4+0x5c00], desc[UR50][R2.64+0x80], !P3 ;  /* 0x05c0008002047fae */ /* 0x0007e2000d901d72 */
[----:B------:R-:W-:Y:S02]  /*da40*/  ISETP.LT.OR P3, PT, R6, 0x41, P0 ;  /* 0x000000410600780c */ /* 0x000fe40000761670 */
[----:B---3--:R-:W-:Y:S02]  /*da50*/  IADD3 R2, P4, R10, R5, RZ ;  /* 0x000000050a027210 */ /* 0x008fe40007f9e0ff */
[----:B------:R-:W3:Y:S03]  /*da60*/  SHFL.IDX PT, R10, R23, 0x6, 0x181f ;  /* 0x00d81f00170a7f89 */ /* 0x000ee600000e0000 */
[----:B-1----:R-:W-:Y:S02]  /*da70*/  IMAD.X R3, RZ, RZ, R8, P4 ;  /* 0x000000ffff037224 */ /* 0x002fe400020e0608 */
[----:B------:R-:W1:Y:S04]  /*da80*/  SHFL.IDX PT, R8, R24, 0x6, 0x181f ;  /* 0x00d81f0018087f89 */ /* 0x000e6800000e0000 */
[----:B------:R-:W-:Y:S01]  /*da90*/  LDGSTS.E.BYPASS.LTC128B.128 [R4+0x2400], desc[UR50][R2.64], !P2 ;  /* 0x0240000002047fae */ /* 0x000fe2000d101d72 */
[----:B------:R-:W-:-:S03]  /*daa0*/  ISETP.LT.OR P2, PT, R6, 0x51, P1 ;  /* 0x000000510600780c */ /* 0x000fc60000f41670 */
[----:B------:R0:W-:Y:S01]  /*dab0*/  LDGSTS.E.BYPASS.LTC128B.128 [R4+0x6400], desc[UR50][R2.64+0x80], !P3 ;  /* 0x0640008002047fae */ /* 0x0001e2000d901d72 */
[----:B------:R-:W-:-:S03]  /*dac0*/  ISETP.LT.OR P3, PT, R6, 0x51, P0 ;  /* 0x000000510600780c */ /* 0x000fc60000761670 */
[----:B------:R-:W4:Y:S01]  /*dad0*/  SHFL.IDX PT, R24, R24, 0x7, 0x181f ;  /* 0x00f81f0018187f89 */ /* 0x000f2200000e0000 */
[----:B0-----:R-:W-:-:S03]  /*dae0*/  IADD3 R2, P4, R14, R5, RZ ;  /* 0x000000050e027210 */ /* 0x001fc60007f9e0ff */
[----:B------:R0:W0:Y:S01]  /*daf0*/  SHFL.IDX PT, R14, R23, 0x7, 0x181f ;  /* 0x00f81f00170e7f89 */ /* 0x00002200000e0000 */
[----:B--2---:R-:W-:-:S05]  /*db00*/  IADD3.X R3, RZ, R7, RZ, P4, !PT ;  /* 0x00000007ff037210 */ /* 0x004fca00027fe4ff */
[----:B------:R-:W-:Y:S01]  /*db10*/  LDGSTS.E.BYPASS.LTC128B.128 [R4+0x2c00], desc[UR50][R2.64], !P2 ;  /* 0x02c0000002047fae */ /* 0x000fe2000d101d72 */
[----:B------:R-:W-:-:S03]  /*db20*/  ISETP.LT.OR P2, PT, R6, 0x61, P1 ;  /* 0x000000610600780c */ /* 0x000fc60000f41670 */
[----:B------:R3:W-:Y:S01]  /*db30*/  LDGSTS.E.BYPASS.LTC128B.128 [R4+0x6c00], desc[UR50][R2.64+0x80], !P3 ;  /* 0x06c0008002047fae */ /* 0x0007e2000d901d72 */
[----:B------:R-:W-:Y:S02]  /*db40*/  ISETP.LT.OR P3, PT, R6, 0x61, P0 ;  /* 0x000000610600780c */ /* 0x000fe40000761670 */
[----:B---3--:R-:W-:-:S05]  /*db50*/  IADD3 R2, P4, R10, R5, RZ ;  /* 0x000000050a027210 */ /* 0x008fca0007f9e0ff */
[----:B-1----:R-:W-:-:S05]  /*db60*/  IMAD.X R3, RZ, RZ, R8, P4 ;  /* 0x000000ffff037224 */ /* 0x002fca00020e0608 */
[----:B------:R1:W-:Y:S04]  /*db70*/  LDGSTS.E.BYPASS.LTC128B.128 [R4+0x3400], desc[UR50][R2.64], !P2 ;  /* 0x0340000002047fae */ /* 0x0003e8000d101d72 */
[----:B0---4-:R1:W-:Y:S02]  /*db80*/  LDGSTS.E.BYPASS.LTC128B.128 [R4+0x7400], desc[UR50][R2.64+0x80], !P3 ;  /* 0x0740008002047fae */ /* 0x0113e4000d901d72 */
.L_x_434:
[C---:B------:R-:W-:Y:S02]  /*db90*/  ISETP.LT.OR P1, PT, R6.reuse, 0x71, P1 ;  /* 0x000000710600780c */ /* 0x040fe40000f21670 */
[----:B------:R-:W-:Y:S02]  /*dba0*/  ISETP.LT.OR P0, PT, R6, 0x71, P0 ;  /* 0x000000710600780c */ /* 0x000fe40000701670 */
[----:B-1----:R-:W-:-:S05]  /*dbb0*/  IADD3 R2, P2, R14, R5, RZ ;  /* 0x000000050e027210 */ /* 0x002fca0007f5e0ff */
[----:B------:R-:W-:-:S05]  /*dbc0*/  IMAD.X R3, RZ, RZ, R24, P2 ;  /* 0x000000ffff037224 */ /* 0x000fca00010e0618 */
[----:B------:R-:W-:Y:S01]  /*dbd0*/  @!PT LDS RZ, [RZ] ;  /* 0x00000000fffff984 */ /* 0x000fe20000000800 */
[----:B------:R-:W-:Y:S01]  /*dbe0*/  @!PT LDS RZ, [RZ] ;  /* 0x00000000fffff984 */ /* 0x000fe20000000800 */
[----:B------:R-:W-:Y:S01]  /*dbf0*/  @!PT LDS RZ, [RZ] ;  /* 0x00000000fffff984 */ /* 0x000fe20000000800 */
[----:B------:R0:W-:Y:S04]  /*dc00*/  LDGSTS.E.BYPASS.LTC128B.128 [R4+0x3c00], desc[UR50][R2.64], !P1 ;  /* 0x03c0000002047fae */ /* 0x0001e8000c901d72 */
[----:B------:R0:W-:Y:S01]  /*dc10*/  LDGSTS.E.BYPASS.LTC128B.128 [R4+0x7c00], desc[UR50][R2.64+0x80], !P0 ;  /* 0x07c0008002047fae */ /* 0x0001e2000c101d72 */
[----:B------:R-:W-:Y:S01]  /*dc20*/  PLOP3.LUT P0, PT, PT, PT, PT, 0x80, 0x0 ;  /* 0x000000000000781c */ /* 0x000fe20003f0f070 */
[----:B------:R-:W-:-:S12]  /*dc30*/  NOP ;  /* 0x0000000000007918 */ /* 0x000fd80000000000 */
.L_x_308:
        /* <DEDUP_REMOVED lines=11> */
.L_x_309:
[----:B------:R1:W-:Y:S01]  /*dcf0*/  SYNCS.ARRIVE.TRANS64.A1T0 RZ, [R0+URZ+0x28850], RZ ;  /* 0x028850ff00ff79a7 */ /* 0x0003e2000810003f */
[----:B------:R-:W-:-:S05]  /*dd00*/  VIADD R25, R25, 0x1 ;  /* 0x0000000119197836 */ /* 0x000fca0000000000 */
[----:B------:R-:W-:-:S04]  /*dd10*/  ISETP.NE.AND P0, PT, R25, 0x2, PT ;  /* 0x000000021900780c */ /* 0x000fc80003f05270 */
[----:B------:R-:W-:Y:S02]  /*dd20*/  SEL R3, RZ, 0x1, P0 ;  /* 0x00000001ff037807 */ /* 0x000fe40000000000 */
[----:B------:R-:W-:Y:S02]  /*dd30*/  SEL R25, R25, RZ, P0 ;  /* 0x000000ff19197207 */ /* 0x000fe40000000000 */
[----:B-1----:R-:W-:-:S07]  /*dd40*/  LOP3.LUT R28, R28, R3, RZ, 0x3c, !PT ;  /* 0x000000031c1c7212 */ /* 0x002fce00078e3cff */
.L_x_266:
[----:B------:R-:W-:Y:S05]  /*dd50*/  BSYNC B7 ;  /* 0x0000000000077941 */ /* 0x000fea0003800000 */
.L_x_264:
[----:B------:R-:W-:-:S13]  /*dd60*/  LOP3.LUT P0, RZ, R27, 0x20, RZ, 0xc0, !PT ;  /* 0x000000201bff7812 */ /* 0x000fda000780c0ff */
[----:B------:R-:W-:Y:S05]  /*dd70*/  @!P0 BRA `(.L_x_310) ;  /* 0x0000000000248947 */ /* 0x000fea0003800000 */
[----:B------:R-:W-:Y:S05]  /*dd80*/  WARPSYNC.ALL ;  /* 0x0000000000007948 */ /* 0x000fea0003800000 */
[----:B------:R-:W1:Y:S08]  /*dd90*/  S2UR UR5, SR_CgaCtaId ;  /* 0x00000000000579c3 */ /* 0x000e700000008800 */
[----:B------:R-:W-:Y:S06]  /*dda0*/  BAR.SYNC.DEFER_BLOCKING 0x5, 0x180 ;  /* 0x0146000000007b1d */ /* 0x000fec0000010000 */
[----:B------:R-:W-:-:S02]  /*ddb0*/  UMOV UR4, 0x400 ;  /* 0x0000040000047882 */ /* 0x000fc40000000000 */
[----:B-1----:R-:W-:-:S06]  /*ddc0*/  ULEA UR4, UR5, UR4, 0x18 ;  /* 0x0000000405047291 */ /* 0x002fcc000f8ec03f */
[----:B------:R-:W-:-:S05]  /*ddd0*/  MOV R22, UR4 ;  /* 0x0000000400167c02 */ /* 0x000fca0008000f00 */
[----:B------:R1:W2:Y:S01]  /*dde0*/  LDS.128 R16, [R22+0x288d0] ;  /* 0x0288d00016107984 */ /* 0x0002a20000000c00 */
[----:B------:R-:W-:Y:S06]  /*ddf0*/  BAR.ARV 0x4, 0x180 ;  /* 0x0106000000007b1d */ /* 0x000fec0000002000 */
[----:B------:R-:W-:Y:S05]  /*de00*/  BRA `(.L_x_311) ;  /* 0x0000000800407947 */ /* 0x000fea0003800000 */
.L_x_310:
[----:B------:R-:W1:Y:S01]  /*de10*/  S2R R0, SR_TID.X ;  /* 0x0000000000007919 */ /* 0x000e620000002100 */
[----:B------:R-:W-:Y:S01]  /*de20*/  UMOV UR4, 0xffffffff ;  /* 0xffffffff00047882 */ /* 0x000fe20000000000 */
[----:B-1----:R-:W-:-:S04]  /*de30*/  LOP3.LUT R8, R0, 0x1f, RZ, 0xc0, !PT ;  /* 0x0000001f00087812 */ /* 0x002fc800078ec0ff */
[----:B------:R-:W-:Y:S01]  /*de40*/  ISETP.NE.AND P0, PT, R8, 0x1f, PT ;  /* 0x0000001f0800780c */ /* 0x000fe20003f05270 */
[----:B------:R-:W-:-:S12]  /*de50*/  BRA.DIV UR4, `(.L_x_312) ;  /* 0x0000004204bc7947 */ /* 0x000fd8000b800000 */
[----:B------:R-:W-:Y:S01]  /*de60*/  IMAD.IADD R5, R19, 0x1, R8 ;  /* 0x0000000113057824 */ /* 0x000fe200078e0208 */
[----:B------:R-:W-:-:S04]  /*de70*/  ULDC UR4, c[0x0][0xc3c] ;  /* 0x00030f0000047ab9 */ /* 0x000fc80000000800 */
[----:B------:R-:W-:-:S13]  /*de80*/  ISETP.GE.OR P1, PT, R5, UR4, !P0 ;  /* 0x0000000405007c0c */ /* 0x000fda000c726670 */
[----:B------:R-:W1:Y:S02]  /*de90*/  @!P1 LDC.64 R2, c[0x0][0xc80] ;  /* 0x00032000ff029b82 */ /* 0x000e640000000a00 */
[----:B-1----:R-:W-:-:S06]  /*dea0*/  @!P1 IMAD.WIDE R2, R5, 0x4, R2 ;  /* 0x0000000405029825 */ /* 0x002fcc00078e0202 */
[----:B------:R-:W2:Y:S01]  /*deb0*/  @!P1 LDG.E R2, desc[UR50][R2.64] ;  /* 0x0000003202029981 */ /* 0x000ea2000c1e1900 */
[----:B------:R-:W-:Y:S01]  /*dec0*/  IMAD.MOV.U32 R4, RZ, RZ, RZ ;  /* 0x000000ffff047224 */ /* 0x000fe200078e00ff */
[C---:B------:R-:W-:Y:S02]  /*ded0*/  ISETP.GE.U32.AND P2, PT, R8.reuse, 0x2, PT ;  /* 0x000000020800780c */ /* 0x040fe40003f46070 */
[C---:B------:R-:W-:Y:S01]  /*dee0*/  ISETP.GE.U32.AND P3, PT, R8.reuse, 0x4, PT ;  /* 0x000000040800780c */ /* 0x040fe20003f66070 */
[----:B------:R-:W-:Y:S01]  /*def0*/  SHFL.IDX PT, R0, R16, 0x1, 0x1f ;  /* 0x00201f0010007f89 */ /* 0x000fe200000e0000 */
[C---:B------:R-:W-:Y:S02]  /*df00*/  ISETP.GE.U32.AND P4, PT, R8.reuse, 0x8, PT ;  /* 0x000000080800780c */ /* 0x040fe40003f86070 */
[C---:B------:R-:W-:Y:S01]  /*df10*/  ISETP.GE.U32.AND P5, PT, R8.reuse, 0x10, PT ;  /* 0x000000100800780c */ /* 0x040fe20003fa6070 */
[----:B--2---:R-:W-:Y:S01]  /*df20*/  @!P1 IMAD.MOV.U32 R4, RZ, RZ, R2 ;  /* 0x000000ffff049224 */ /* 0x004fe200078e0002 */
[----:B------:R-:W-:-:S04]  /*df30*/  ISETP.NE.AND P1, PT, R8, RZ, PT ;  /* 0x000000ff0800720c */ /* 0x000fc80003f25270 */
[----:B------:R-:W1:Y:S02]  /*df40*/  SHFL.UP PT, R14, R4, 0x1, RZ ;  /* 0x04200000040e7989 */ /* 0x000e6400000e00ff */
[----:B-1----:R-:W-:-:S05]  /*df50*/  SEL R5, R14, RZ, P1 ;  /* 0x000000ff0e057207 */ /* 0x002fca0000800000 */
[----:B------:R-:W-:Y:S02]  /*df60*/  IMAD.IADD R6, R4, 0x1, R5 ;  /* 0x0000000104067824 */ /* 0x000fe400078e0205 */
[----:B------:R-:W-:Y:S04]  /*df70*/  SHFL.IDX PT, R5, R16, RZ, 0x1f ;  /* 0x00001fff10057589 */ /* 0x000fe800000e0000 */
[----:B------:R-:W1:Y:S02]  /*df80*/  SHFL.UP PT, R14, R6, 0x2, RZ ;  /* 0x04400000060e7989 */ /* 0x000e6400000e00ff */
[----:B-1----:R-:W-:-:S04]  /*df90*/  SEL R7, R14, RZ, P2 ;  /* 0x000000ff0e077207 */ /* 0x002fc80001000000 */
[----:B------:R-:W-:-:S05]  /*dfa0*/  IADD3 R7, R6, R7, RZ ;  /* 0x0000000706077210 */ /* 0x000fca0007ffe0ff */
[----:B------:R-:W1:Y:S02]  /*dfb0*/  SHFL.UP PT, R14, R7, 0x4, RZ ;  /* 0x04800000070e7989 */ /* 0x000e6400000e00ff */
[----:B-1----:R-:W-:-:S05]  /*dfc0*/  SEL R2, R14, RZ, P3 ;  /* 0x000000ff0e027207 */ /* 0x002fca0001800000 */
[----:B------:R-:W-:-:S05]  /*dfd0*/  IMAD.IADD R2, R7, 0x1, R2 ;  /* 0x0000000107027824 */ /* 0x000fca00078e0202 */
[----:B------:R-:W1:Y:S02]  /*dfe0*/  SHFL.UP PT, R14, R2, 0x8, RZ ;  /* 0x05000000020e7989 */ /* 0x000e6400000e00ff */
[----:B-1----:R-:W-:-:S05]  /*dff0*/  SEL R3, R14, RZ, P4 ;  /* 0x000000ff0e037207 */ /* 0x002fca0002000000 */
[----:B------:R-:W-:-:S05]  /*e000*/  IMAD.IADD R3, R2, 0x1, R3 ;  /* 0x0000000102037824 */ /* 0x000fca00078e0203 */
[----:B------:R-:W1:Y:S02]  /*e010*/  SHFL.UP PT, R14, R3, 0x10, RZ ;  /* 0x06000000030e7989 */ /* 0x000e6400000e00ff */
[----:B-1----:R-:W-:-:S05]  /*e020*/  SEL R6, R14, RZ, P5 ;  /* 0x000000ff0e067207 */ /* 0x002fca0002800000 */
[----:B------:R-:W-:-:S05]  /*e030*/  IMAD.IADD R6, R3, 0x1, R6 ;  /* 0x0000000103067824 */ /* 0x000fca00078e0206 */
[----:B------:R1:W2:Y:S02]  /*e040*/  SHFL.IDX PT, R14, R6, 0x1f, 0x1f ;  /* 0x03e01f00060e7f89 */ /* 0x0002a400000e0000 */
.L_x_444:
[----:B------:R-:W-:Y:S02]  /*e050*/  ULDC UR4, c[0x0][0xc38] ;  /* 0x00030e0000047ab9 */ /* 0x000fe40000000800 */
[----:B------:R-:W-:-:S04]  /*e060*/  IMAD.U32 R7, RZ, RZ, UR4 ;  /* 0x00000004ff077e24 */ /* 0x000fc8000f8e00ff */
[----:B--2---:R-:W-:-:S05]  /*e070*/  IMAD R3, R14, R7, RZ ;  /* 0x000000070e037224 */ /* 0x004fca00078e02ff */
[----:B------:R-:W-:-:S04]  /*e080*/  IADD3 R8, R0, R3, RZ ;  /* 0x0000000300087210 */ /* 0x000fc80007ffe0ff */
[----:B------:R-:W-:-:S13]  /*e090*/  ISETP.GT.AND P6, PT, R8, R5, PT ;  /* 0x000000050800720c */ /* 0x000fda0003fc4270 */
[----:B------:R-:W-:Y:S05]  /*e0a0*/  @P6 BRA `(.L_x_313) ;  /* 0x00000000009c6947 */ /* 0x000fea0003800000 */
.L_x_318:
[----:B------:R-:W2:Y:S01]  /*e0b0*/  LDC R0, c[0x0][0xc3c] ;  /* 0x00030f00ff007b82 */ /* 0x000ea20000000800 */
[----:B------:R-:W-:-:S05]  /*e0c0*/  VIADD R19, R19, 0x1f ;  /* 0x0000001f13137836 */ /* 0x000fca0000000000 */
[----:B--2---:R-:W-:-:S13]  /*e0d0*/  ISETP.GE.AND P6, PT, R19, R0, PT ;  /* 0x000000001300720c */ /* 0x004fda0003fc6270 */
[----:B------:R-:W-:Y:S05]  /*e0e0*/  @P6 BRA `(.L_x_314) ;  /* 0x0000000400446947 */ /* 0x000fea0003800000 */
[----:B------:R-:W2:Y:S01]  /*e0f0*/  S2R R2, SR_TID.X ;  /* 0x0000000000027919 */ /* 0x000ea20000002100 */
[----:B------:R-:W-:Y:S01]  /*e100*/  BSSY B0, `(.L_x_315) ;  /* 0x0000009000007945 */ /* 0x000fe20003800000 */
[----:B------:R-:W-:Y:S01]  /*e110*/  IMAD.MOV.U32 R4, RZ, RZ, RZ ;  /* 0x000000ffff047224 */ /* 0x000fe200078e00ff */
[----:B--2---:R-:W-:-:S05]  /*e120*/  LOP3.LUT R2, R2, 0x1f, RZ, 0xc0, !PT ;  /* 0x0000001f02027812 */ /* 0x004fca00078ec0ff */
[----:B------:R-:W-:-:S05]  /*e130*/  IMAD.IADD R7, R19, 0x1, R2 ;  /* 0x0000000113077824 */ /* 0x000fca00078e0202 */
[----:B------:R-:W-:-:S13]  /*e140*/  ISETP.GE.OR P6, PT, R7, R0, !P0 ;  /* 0x000000000700720c */ /* 0x000fda00047c6670 */
[----:B------:R-:W-:Y:S05]  /*e150*/  @P6 BRA `(.L_x_316) ;  /* 0x00000000000c6947 */ /* 0x000fea0003800000 */
[----:B------:R-:W2:Y:S02]  /*e160*/  LDC.64 R2, c[0x0][0xc80] ;  /* 0x00032000ff027b82 */ /* 0x000ea40000000a00 */
[----:B--2---:R-:W-:-:S05]  /*e170*/  IMAD.WIDE R2, R7, 0x4, R2 ;  /* 0x0000000407027825 */ /* 0x004fca00078e0202 */
[----:B------:R2:W5:Y:S02]  /*e180*/  LDG.E R4, desc[UR50][R2.64] ;  /* 0x0000003202047981 */ /* 0x000564000c1e1900 */
.L_x_316:
[----:B------:R-:W-:Y:S05]  /*e190*/  BSYNC B0 ;  /* 0x0000000000007941 */ /* 0x000fea0003800000 */
.L_x_315:
[----:B------:R-:W-:-:S03]  /*e1a0*/  UMOV UR4, 0xffffffff ;  /* 0xffffffff00047882 */ /* 0x000fc60000000000 */
[----:B------:R-:W-:Y:S05]  /*e1b0*/  BRA.DIV UR4, `(.L_x_317) ;  /* 0x0000004604087947 */ /* 0x000fea000b800000 */
[----:B-----5:R-:W3:Y:S02]  /*e1c0*/  SHFL.UP PT, R14, R4, 0x1, RZ ;  /* 0x04200000040e7989 */ /* 0x020ee400000e00ff */
[----:B---3--:R-:W-:-:S05]  /*e1d0*/  SEL R13, R14, RZ, P1 ;  /* 0x000000ff0e0d7207 */ /* 0x008fca0000800000 */
[----:B------:R-:W-:-:S05]  /*e1e0*/  IMAD.IADD R13, R4, 0x1, R13 ;  /* 0x00000001040d7824 */ /* 0x000fca00078e020d */
[----:B------:R-:W3:Y:S02]  /*e1f0*/  SHFL.UP PT, R14, R13, 0x2, RZ ;  /* 0x044000000d0e7989 */ /* 0x000ee400000e00ff */
[----:B---3--:R-:W-:-:S04]  /*e200*/  SEL R0, R14, RZ, P2 ;  /* 0x000000ff0e007207 */ /* 0x008fc80001000000 */
[----:B------:R-:W-:-:S05]  /*e210*/  IADD3 R0, R13, R0, RZ ;  /* 0x000000000d007210 */ /* 0x000fca0007ffe0ff */
[----:B------:R-:W2:Y:S02]  /*e220*/  SHFL.UP PT, R14, R0, 0x4, RZ ;  /* 0x04800000000e7989 */ /* 0x000ea400000e00ff */
[----:B--2---:R-:W-:-:S05]  /*e230*/  SEL R3, R14, RZ, P3 ;  /* 0x000000ff0e037207 */ /* 0x004fca0001800000 */
[----:B------:R-:W-:-:S05]  /*e240*/  IMAD.IADD R2, R0, 0x1, R3 ;  /* 0x0000000100027824 */ /* 0x000fca00078e0203 */
[----:B------:R-:W2:Y:S02]  /*e250*/  SHFL.UP PT, R14, R2, 0x8, RZ ;  /* 0x05000000020e7989 */ /* 0x000ea400000e00ff */
[----:B--2---:R-:W-:-:S05]  /*e260*/  SEL R3, R14, RZ, P4 ;  /* 0x000000ff0e037207 */ /* 0x004fca0002000000 */
[----:B------:R-:W-:-:S05]  /*e270*/  IMAD.IADD R3, R2, 0x1, R3 ;  /* 0x0000000102037824 */ /* 0x000fca00078e0203 */
[----:B------:R-:W1:Y:S02]  /*e280*/  SHFL.UP PT, R14, R3, 0x10, RZ ;  /* 0x06000000030e7989 */ /* 0x000e6400000e00ff */
[----:B-1----:R-:W-:-:S05]  /*e290*/  SEL R6, R14, RZ, P5 ;  /* 0x000000ff0e067207 */ /* 0x002fca0002800000 */
[----:B------:R-:W-:-:S05]  /*e2a0*/  IMAD.IADD R6, R3, 0x1, R6 ;  /* 0x0000000103067824 */ /* 0x000fca00078e0206 */
[----:B------:R1:W2:Y:S02]  /*e2b0*/  SHFL.IDX PT, R14, R6, 0x1f, 0x1f ;  /* 0x03e01f00060e7f89 */ /* 0x0002a400000e0000 */
.L_x_452:
[----:B------:R-:W-:Y:S02]  /*e2c0*/  ULDC UR4, c[0x0][0xc38] ;  /* 0x00030e0000047ab9 */ /* 0x000fe40000000800 */
[----:B------:R-:W-:-:S04]  /*e2d0*/  IMAD.U32 R7, RZ, RZ, UR4 ;  /* 0x00000004ff077e24 */ /* 0x000fc8000f8e00ff */
[----:B--2---:R-:W-:-:S05]  /*e2e0*/  IMAD R3, R14, R7, RZ ;  /* 0x000000070e037224 */ /* 0x004fca00078e02ff */
[----:B------:R-:W-:-:S04]  /*e2f0*/  IADD3 R8, R3, R8, RZ ;  /* 0x0000000803087210 */ /* 0x000fc80007ffe0ff */
[----:B------:R-:W-:-:S13]  /*e300*/  ISETP.GT.AND P6, PT, R8, R5, PT ;  /* 0x000000050800720c */ /* 0x000fda0003fc4270 */
[----:B------:R-:W-:Y:S05]  /*e310*/  @!P6 BRA `(.L_x_318) ;  /* 0xfffffffc0064e947 */ /* 0x000fea000383ffff */
.L_x_313:
[----:B------:R-:W-:Y:S01]  /*e320*/  IMAD.IADD R8, R8, 0x1, -R3 ;  /* 0x0000000108087824 */ /* 0x000fe200078e0a03 */
[----:B------:R-:W-:-:S03]  /*e330*/  UMOV UR4, 0xffffffff ;  /* 0xffffffff00047882 */ /* 0x000fc60000000000 */
[----:B------:R-:W-:-:S05]  /*e340*/  IMAD R0, R6, R7, R8 ;  /* 0x0000000706007224 */ /* 0x000fca00078e0208 */
[----:B------:R-:W-:Y:S01]  /*e350*/  ISETP.GT.AND P6, PT, R0, R5, PT ;  /* 0x000000050000720c */ /* 0x000fe20003fc4270 */
[----:B------:R-:W-:-:S12]  /*e360*/  BRA.DIV UR4, `(.L_x_319) ;  /* 0x0000004604587947 */ /* 0x000fd8000b800000 */
[----:B------:R-:W-:-:S04]  /*e370*/  VOTE.ANY R2, PT, !P6 ;  /* 0x0000000000027806 */ /* 0x000fc800070e0100 */
[----:B------:R-:W2:Y:S02]  /*e380*/  POPC R0, R2 ;  /* 0x0000000200007309 */ /* 0x000ea40000000000 */
[----:B--2---:R2:W3:Y:S02]  /*e390*/  SHFL.IDX PT, R4, R4, R0, 0x1f ;  /* 0x00001f0004047589 */ /* 0x0044e400000e0000 */
.L_x_456:
[----:B------:R-:W-:Y:S01]  /*e3a0*/  ISETP.NE.AND P0, PT, R2, RZ, PT ;  /* 0x000000ff0200720c */ /* 0x000fe20003f05270 */
[----:B------:R-:W-:-:S12]  /*e3b0*/  IMAD.MOV.U32 R14, RZ, RZ, RZ ;  /* 0x000000ffff0e7224 */ /* 0x000fd800078e00ff */
[----:B------:R-:W-:Y:S05]  /*e3c0*/  @!P0 BRA `(.L_x_320) ;  /* 0x0000000000108947 */ /* 0x000fea0003800000 */
[----:B------:R-:W-:Y:S01]  /*e3d0*/  UMOV UR4, 0xffffffff ;  /* 0xffffffff00047882 */ /* 0x000fe20000000000 */
[----:B------:R-:W-:Y:S02]  /*e3e0*/  VIADD R12, R0, 0xffffffff ;  /* 0xffffffff000c7836 */ /* 0x000fe40000000000 */
[----:B------:R-:W-:Y:S05]  /*e3f0*/  BRA.DIV UR4, `(.L_x_321) ;  /* 0x00000046047c7947 */ /* 0x000fea000b800000 */
[----:B------:R4:W0:Y:S02]  /*e400*/  SHFL.IDX PT, R14, R6, R12, 0x1f ;  /* 0x00001f0c060e7589 */ /* 0x00082400000e0000 */
.L_x_320:
[----:B-1-34-:R-:W-:Y:S01]  /*e410*/  IABS R6, R4 ;  /* 0x0000000400067213 */ /* 0x01afe20000000000 */
[----:B0-----:R-:W-:Y:S02]  /*e420*/  IMAD R16, R14, R7, R8 ;  /* 0x000000070e107224 */ /* 0x001fe400078e0208 */
[----:B------:R-:W-:Y:S01]  /*e430*/  IMAD.IADD R19, R0, 0x1, R19 ;  /* 0x0000000100137824 */ /* 0x000fe200078e0213 */
[----:B------:R-:W0:Y:S08]  /*e440*/  I2F.RP R9, R6 ;  /* 0x0000000600097306 */ /* 0x000e300000209400 */
[----:B0-----:R-:W0:Y:S02]  /*e450*/  MUFU.RCP R9, R9 ;  /* 0x0000000900097308 */ /* 0x001e240000001000 */
[----:B0-----:R-:W-:-:S06]  /*e460*/  VIADD R2, R9, 0xffffffe ;  /* 0x0ffffffe09027836 */ /* 0x001fcc0000000000 */
[----:B------:R0:W1:Y:S02]  /*e470*/  F2I.FTZ.U32.TRUNC.NTZ R3, R2 ;  /* 0x0000000200037305 */ /* 0x000064000021f000 */
[----:B0-----:R-:W-:Y:S01]  /*e480*/  IMAD.MOV.U32 R2, RZ, RZ, RZ ;  /* 0x000000ffff027224 */ /* 0x001fe200078e00ff */
[----:B-1----:R-:W-:-:S05]  /*e490*/  IADD3 R7, RZ, -R3, RZ ;  /* 0x80000003ff077210 */ /* 0x002fca0007ffe0ff */
[----:B------:R-:W-:-:S04]  /*e4a0*/  IMAD R7, R7, R6, RZ ;  /* 0x0000000607077224 */ /* 0x000fc800078e02ff */
[----:B------:R-:W-:-:S04]  /*e4b0*/  IMAD.HI.U32 R3, R3, R7, R2 ;  /* 0x0000000703037227 */ /* 0x000fc800078e0002 */
[----:B------:R-:W-:Y:S01]  /*e4c0*/  IMAD.IADD R7, R5, 0x1, -R16 ;  /* 0x0000000105077824 */ /* 0x000fe200078e0a10 */
[----:B------:R-:W-:-:S04]  /*e4d0*/  IABS R5, R4 ;  /* 0x0000000400057213 */ /* 0x000fc80000000000 */
[----:B------:R-:W-:Y:S01]  /*e4e0*/  IABS R2, R7 ;  /* 0x0000000700027213 */ /* 0x000fe20000000000 */
[----:B------:R-:W-:-:S04]  /*e4f0*/  IMAD.MOV R5, RZ, RZ, -R5 ;  /* 0x000000ffff057224 */ /* 0x000fc800078e0a05 */
[----:B------:R-:W-:-:S04]  /*e500*/  IMAD.HI.U32 R3, R3, R2, RZ ;  /* 0x0000000203037227 */ /* 0x000fc800078e00ff */
[----:B------:R-:W-:Y:S01]  /*e510*/  IMAD R5, R3, R5, R2 ;  /* 0x0000000503057224 */ /* 0x000fe200078e0202 */
[----:B------:R-:W-:-:S04]  /*e520*/  LOP3.LUT R2, R7, R4, RZ, 0x3c, !PT ;  /* 0x0000000407027212 */ /* 0x000fc800078e3cff */
[----:B------:R-:W-:Y:S02]  /*e530*/  ISETP.GT.U32.AND P1, PT, R6, R5, PT ;  /* 0x000000050600720c */ /* 0x000fe40003f24070 */
[----:B------:R-:W-:-:S11]  /*e540*/  ISETP.GE.AND P2, PT, R2, RZ, PT ;  /* 0x000000ff0200720c */ /* 0x000fd60003f46270 */
[----:B------:R-:W-:Y:S01]  /*e550*/  @!P1 IMAD.IADD R5, R5, 0x1, -R6 ;  /* 0x0000000105059824 */ /* 0x000fe200078e0a06 */
[----:B------:R-:W-:Y:S02]  /*e560*/  @!P1 IADD3 R3, R3, 0x1, RZ ;  /* 0x0000000103039810 */ /* 0x000fe40007ffe0ff */
[----:B------:R-:W-:Y:S02]  /*e570*/  ISETP.NE.AND P1, PT, R4, RZ, PT ;  /* 0x000000ff0400720c */ /* 0x000fe40003f25270 */
[----:B------:R-:W-:-:S13]  /*e580*/  ISETP.GE.U32.AND P0, PT, R5, R6, PT ;  /* 0x000000060500720c */ /* 0x000fda0003f06070 */
[----:B------:R-:W-:-:S04]  /*e590*/  @P0 VIADD R3, R3, 0x1 ;  /* 0x0000000103030836 */ /* 0x000fc80000000000 */
[----:B------:R-:W-:Y:S01]  /*e5a0*/  @!P2 IMAD.MOV R3, RZ, RZ, -R3 ;  /* 0x000000ffff03a224 */ /* 0x000fe200078e0a03 */
[----:B------:R-:W-:-:S04]  /*e5b0*/  @!P1 LOP3.LUT R3, RZ, R4, RZ, 0x33, !PT ;  /* 0x00000004ff039212 */ /* 0x000fc800078e33ff */
[----:B------:R-:W-:Y:S01]  /*e5c0*/  MOV R18, R3 ;  /* 0x0000000300127202 */ /* 0x000fe20000000f00 */
[----:B------:R-:W-:-:S04]  /*e5d0*/  IMAD.MOV R17, RZ, RZ, -R3 ;  /* 0x000000ffff117224 */ /* 0x000fc800078e0a03 */
[----:B------:R-:W-:Y:S01]  /*e5e0*/  IMAD R17, R4, R17, R7 ;  /* 0x0000001104117224 */ /* 0x000fe200078e0207 */
[----:B------:R-:W-:Y:S06]  /*e5f0*/  BRA `(.L_x_322) ;  /* 0x00000000001c7947 */ /* 0x000fec0003800000 */
.L_x_314:
[----:B------:R-:W-:Y:S01]  /*e600*/  UMOV UR4, URZ ;  /* 0x0000003f00047c82 */ /* 0x000fe20008000000 */
[----:B------:R-:W-:Y:S01]  /*e610*/  UMOV UR5, URZ ;  /* 0x0000003f00057c82 */ /* 0x000fe20008000000 */
[----:B------:R-:W-:Y:S01]  /*e620*/  ULDC UR6, c[0x0][0xc3c] ;  /* 0x00030f0000067ab9 */ /* 0x000fe20000000800 */
[----:B------:R-:W-:Y:S02]  /*e630*/  IMAD.MOV.U32 R16, RZ, RZ, R5 ;  /* 0x000000ffff107224 */ /* 0x000fe400078e0005 */
[----:B------:R-:W-:Y:S02]  /*e640*/  IMAD.U32 R17, RZ, RZ, UR4 ;  /* 0x00000004ff117e24 */ /* 0x000fe4000f8e00ff */
[----:B------:R-:W-:Y:S02]  /*e650*/  IMAD.U32 R18, RZ, RZ, UR5 ;  /* 0x00000005ff127e24 */ /* 0x000fe4000f8e00ff */
[----:B------:R-:W-:-:S07]  /*e660*/  IMAD.U32 R19, RZ, RZ, UR6 ;  /* 0x00000006ff137e24 */ /* 0x000fce000f8e00ff */
.L_x_322:
[----:B--2---:R-:W2:Y:S01]  /*e670*/  S2R R0, SR_TID.X ;  /* 0x0000000000007919 */ /* 0x004ea20000002100 */
[----:B------:R-:W-:Y:S05]  /*e680*/  WARPSYNC.ALL ;  /* 0x0000000000007948 */ /* 0x000fea0003800000 */
[----:B------:R-:W-:Y:S01]  /*e690*/  BAR.SYNC.DEFER_BLOCKING 0x4, 0x180 ;  /* 0x0106000000007b1d */ /* 0x000fe20000010000 */
[----:B--2---:R-:W-:-:S04]  /*e6a0*/  LOP3.LUT R0, R0, 0x1f, RZ, 0xc0, !PT ;  /* 0x0000001f00007812 */ /* 0x004fc800078ec0ff */
[----:B------:R-:W-:-:S13]  /*e6b0*/  ISETP.NE.AND P0, PT, R0, RZ, PT ;  /* 0x000000ff0000720c */ /* 0x000fda0003f05270 */
[----:B------:R-:W2:Y:S01]  /*e6c0*/  @!P0 S2R R3, SR_CgaCtaId ;  /* 0x0000000000038919 */ /* 0x000ea20000008800 */
[----:B------:R-:W-:-:S04]  /*e6d0*/  @!P0 MOV R0, 0x400 ;  /* 0x0000040000008802 */ /* 0x000fc80000000f00 */
[----:B--2---:R-:W-:-:S05]  /*e6e0*/  @!P0 LEA R22, R3, R0, 0x18 ;  /* 0x0000000003168211 */ /* 0x004fca00078ec0ff */
[----:B------:R3:W-:Y:S01]  /*e6f0*/  @!P0 STS.128 [R22+0x288d0], R16 ;  /* 0x0288d01016008388 */ /* 0x0007e20000000c00 */
[----:B------:R-:W-:Y:S06]  /*e700*/  BAR.ARV 0x5, 0x180 ;  /* 0x0146000000007b1d */ /* 0x000fec0000002000 */
.L_x_311:
[----:B------:R-:W-:Y:S02]  /*e710*/  ULDC UR4, c[0x0][0xc3c] ;  /* 0x00030f0000047ab9 */ /* 0x000fe40000000800 */
[----:B--2---:R-:W-:-:S13]  /*e720*/  ISETP.GE.AND P0, PT, R19, UR4, PT ;  /* 0x0000000413007c0c */ /* 0x004fda000bf06270 */
[----:B------:R-:W-:Y:S05]  /*e730*/  @!P0 BRA `(.L_x_323) ;  /* 0xffffffb800988947 */ /* 0x000fea000383ffff */
[----:B------:R-:W-:Y:S05]  /*e740*/  BSYNC B8 ;  /* 0x0000000000087941 */ /* 0x000fea0003800000 */
.L_x_260:
[----:B-1----:R-:W2:Y:S01]  /*e750*/  LDL.LU R0, [R1+0x1c] ;  /* 0x00001c0001007983 */ /* 0x002ea20000300800 */
[----:B------:R-:W-:Y:S01]  /*e760*/  BSSY B0, `(.L_x_324) ;  /* 0x000000b000007945 */ /* 0x000fe20003800000 */
[----:B------:R-:W1:Y:S01]  /*e770*/  S2R R5, SR_CgaCtaId ;  /* 0x0000000000057919 */ /* 0x000e620000008800 */
[----:B--2---:R-:W-:-:S04]  /*e780*/  IADD3 R0, R0, 0x1, RZ ;  /* 0x0000000100007810 */ /* 0x004fc80007ffe0ff */
[----:B------:R-:W-:-:S04]  /*e790*/  LEA.HI R2, R0, R0, RZ, 0x1 ;  /* 0x0000000000027211 */ /* 0x000fc800078f08ff */
[----:B------:R-:W-:Y:S02]  /*e7a0*/  LOP3.LUT R3, R2, 0xfffffffe, RZ, 0xc0, !PT ;  /* 0xfffffffe02037812 */ /* 0x000fe400078ec0ff */
[----:B------:R-:W-:-:S03]  /*e7b0*/  MOV R2, 0x400 ;  /* 0x0000040000027802 */ /* 0x000fc60000000f00 */
[----:B------:R-:W-:Y:S01]  /*e7c0*/  IMAD.IADD R0, R0, 0x1, -R3 ;  /* 0x0000000100007824 */ /* 0x000fe200078e0a03 */
[----:B-1----:R-:W-:-:S04]  /*e7d0*/  LEA R4, R5, R2, 0x18 ;  /* 0x0000000205047211 */ /* 0x002fc800078ec0ff */
[----:B------:R-:W-:-:S04]  /*e7e0*/  SHF.L.U32 R0, R0, 0x1f, RZ ;  /* 0x0000001f00007819 */ /* 0x000fc800000006ff */
[----:B------:R-:W1:Y:S02]  /*e7f0*/  SYNCS.PHASECHK.TRANS64.TRYWAIT P0, [R4+URZ+0x28820], R0 ;  /* 0x02882000040075a7 */ /* 0x000e64000800017f */
[----:B-1----:R-:W-:Y:S05]  /*e800*/  @!P0 BRA `(.L_x_325) ;  /* 0x00000040009c8947 */ /* 0x002fea0003800000 */
.L_x_459:
[----:B------:R-:W-:Y:S05]  /*e810*/  BSYNC B0 ;  /* 0x0000000000007941 */ /* 0x000fea0003800000 */
.L_x_324:
[----:B------:R-:W-:-:S03]  /*e820*/  UMOV UR4, 0xffffffff ;  /* 0xffffffff00047882 */ /* 0x000fc60000000000 */
[----:B------:R-:W-:Y:S05]  /*e830*/  BRA.DIV UR4, `(.L_x_326) ;  /* 0x0000004204a47947 */ /* 0x000fea000b800000 */
[----:B-1----:R-:W1:Y:S02]  /*e840*/  S2R R0, SR_TID.X ;  /* 0x0000000000007919 */ /* 0x002e640000002100 */
[----:B-1----:R-:W-:-:S04]  /*e850*/  SHF.R.U32.HI R0, RZ, 0x5, R0 ;  /* 0x00000005ff007819 */ /* 0x002fc80000011600 */
[----:B------:R-:W-:-:S05]  /*e860*/  LOP3.LUT R0, R0, 0x3, RZ, 0xc0, !PT ;  /* 0x0000000300007812 */ /* 0x000fca00078ec0ff */
[----:B------:R1:W2:Y:S02]  /*e870*/  SHFL.IDX PT, R14, R0, RZ, 0x1f ;  /* 0x00001fff000e7589 */ /* 0x0002a400000e0000 */
.L_x_462:
[----:B--2---:R-:W-:Y:S01]  /*e880*/  ISETP.NE.AND P0, PT, R14, RZ, PT ;  /* 0x000000ff0e00720c */ /* 0x004fe20003f05270 */
[----:B------:R-:W-:-:S12]  /*e890*/  BSSY B0, `(.L_x_327) ;  /* 0x0000024000007945 */ /* 0x000fd80003800000 */
[----:B------:R-:W-:Y:S05]  /*e8a0*/  @P0 BRA `(.L_x_328) ;  /* 0x0000000000880947 */ /* 0x000fea0003800000 */
[----:B------:R-:W-:-:S03]  /*e8b0*/  UMOV UR4, 0xffffffff ;  /* 0xffffffff00047882 */ /* 0x000fc60000000000 */
[----:B------:R-:W-:Y:S05]  /*e8c0*/  BRA.DIV UR4, `(.L_x_329) ;  /* 0x0000004204b47947 */ /* 0x000fea000b800000 */
[----:B------:R-:W-:-:S13]  /*e8d0*/  ELECT P6, URZ, PT ;  /* 0x00000000003f782f */ /* 0x000fda00038c0000 */
.L_x_465:
[----:B------:R-:W-:Y:S05]  /*e8e0*/  @!P6 BRA `(.L_x_328) ;  /* 0x000000000078e947 */ /* 0x000fea0003800000 */
[----:B------:R-:W-:-:S06]  /*e8f0*/  ULOP3.LUT UR4, UR36, 0x2, URZ, 0xfc, !UPT ;  /* 0x0000000224047892 */ /* 0x000fcc000f8efc3f */
[----:B-1----:R-:W-:-:S05]  /*e900*/  IMAD.U32 R0, RZ, RZ, UR4 ;  /* 0x00000004ff007e24 */ /* 0x002fca000f8e00ff */
[----:B------:R-:W-:-:S13]  /*e910*/  ISETP.NE.AND P0, PT, R0, 0x3, PT ;  /* 0x000000030000780c */ /* 0x000fda0003f05270 */
[----:B------:R-:W-:Y:S05]  /*e920*/  @!P0 BRA `(.L_x_330) ;  /* 0x0000000000048947 */ /* 0x000fea0003800000 */
[----:B------:R-:W-:Y:S01]  /*e930*/  BPT.TRAP 0x1 ;  /* 0x000000040000795c */ /* 0x000fe20000300000 */
.L_x_330:
[C---:B------:R-:W-:Y:S01]  /*e940*/  IMAD R5, R25.reuse, 0x8, R4 ;  /* 0x0000000819057824 */ /* 0x040fe200078e0204 */
[----:B------:R-:W-:Y:S01]  /*e950*/  SHF.L.U32 R0, R28, 0x1f, RZ ;  /* 0x0000001f1c007819 */ /* 0x000fe200000006ff */
[----:B------:R-:W-:-:S03]  /*e960*/  VIADD R25, R25, 0x1 ;  /* 0x0000000119197836 */ /* 0x000fc60000000000 */
[----:B------:R-:W1:Y:S02]  /*e970*/  SYNCS.PHASECHK.TRANS64.TRYWAIT P1, [R5+URZ+0x28840], R0 ;  /* 0x02884000050075a7 */ /* 0x000e64000802017f */
[----:B------:R-:W-:-:S04]  /*e980*/  ISETP.NE.AND P2, PT, R25, 0x2, PT ;  /* 0x000000021900780c */ /* 0x000fc80003f45270 */
[----:B------:R-:W-:Y:S01]  /*e990*/  SEL R3, RZ, 0x1, P2 ;  /* 0x00000001ff037807 */ /* 0x000fe20001000000 */
[----:B-1----:R-:W-:Y:S08]  /*e9a0*/  @!P1 BRA `(.L_x_331) ;  /* 0x00000040009c9947 */ /* 0x002ff00003800000 */
.L_x_466:
[----:B------:R-:W-:Y:S02]  /*e9b0*/  SEL R25, R25, RZ, P2 ;  /* 0x000000ff19197207 */ /* 0x000fe40001000000 */
[----:B------:R-:W-:Y:S01]  /*e9c0*/  LOP3.LUT R2, R28, R3, RZ, 0x3c, !PT ;  /* 0x000000031c027212 */ /* 0x000fe200078e3cff */
[----:B------:R-:W-:Y:S06]  /*e9d0*/  @!P0 BRA `(.L_x_332) ;  /* 0x0000000000048947 */ /* 0x000fec0003800000 */
[----:B------:R-:W-:Y:S01]  /*e9e0*/  BPT.TRAP 0x1 ;  /* 0x000000040000795c */ /* 0x000fe20000300000 */
.L_x_332:
[----:B------:R-:W-:Y:S02]  /*e9f0*/  LEA R25, R25, R4, 0x3 ;  /* 0x0000000419197211 */ /* 0x000fe400078e18ff */
[----:B------:R-:W-:-:S04]  /*ea00*/  SHF.L.U32 R2, R2, 0x1f, RZ ;  /* 0x0000001f02027819 */ /* 0x000fc800000006ff */
[----:B------:R-:W2:Y:S02]  /*ea10*/  SYNCS.PHASECHK.TRANS64.TRYWAIT P1, [R25+URZ+0x28840], R2 ;  /* 0x02884002190075a7 */ /* 0x000ea4000802017f */
[----:B--2---:R-:W-:Y:S05]  /*ea20*/  @!P1 BRA `(.L_x_333) ;  /* 0x0000004000909947 */ /* 0x004fea0003800000 */
.L_x_467:
[----:B------:R-:W-:Y:S05]  /*ea30*/  @!P0 BRA `(.L_x_334) ;  /* 0x0000000000048947 */ /* 0x000fea0003800000 */
[----:B------:R-:W-:Y:S01]  /*ea40*/  BPT.TRAP 0x1 ;  /* 0x000000040000795c */ /* 0x000fe20000300000 */
.L_x_334:
[----:B------:R-:W4:Y:S02]  /*ea50*/  SYNCS.PHASECHK.TRANS64.TRYWAIT P1, [R5+URZ+0x28860], R0 ;  /* 0x02886000050075a7 */ /* 0x000f24000802017f */
[----:B----4-:R-:W-:Y:S05]  /*ea60*/  @!P1 BRA `(.L_x_335) ;  /* 0x0000004000949947 */ /* 0x010fea0003800000 */
.L_x_468:
[----:B------:R-:W-:Y:S05]  /*ea70*/  @!P0 BRA `(.L_x_336) ;  /* 0x0000000000048947 */ /* 0x000fea0003800000 */
[----:B------:R-:W-:Y:S01]  /*ea80*/  BPT.TRAP 0x1 ;  /* 0x000000040000795c */ /* 0x000fe20000300000 */
.L_x_336:
[----:B------:R0:W0:Y:S02]  /*ea90*/  SYNCS.PHASECHK.TRANS64.TRYWAIT P0, [R25+URZ+0x28860], R2 ;  /* 0x02886002190075a7 */ /* 0x000024000800017f */
[----:B0-----:R-:W-:Y:S05]  /*eaa0*/  @!P0 NANOSLEEP.SYNCS 0x989680 ;  /* 0x009896800000895d */ /* 0x001fea0003900000 */
[----:B------:R-:W0:Y:S02]  /*eab0*/  @!P0 SYNCS.PHASECHK.TRANS64 P0, [R25+URZ+0x28860], R2 ;  /* 0x02886002190085a7 */ /* 0x000e24000800007f */
[----:B0-----:R-:W-:Y:S05]  /*eac0*/  @!P0 BRA `(.L_x_336) ;  /* 0xfffffffc00f08947 */ /* 0x001fea000383ffff */
.L_x_328:
[----:B------:R-:W-:Y:S05]  /*ead0*/  BSYNC B0 ;  /* 0x0000000000007941 */ /* 0x000fea0003800000 */
.L_x_327:
[----:B------:R-:W-:Y:S05]  /*eae0*/  EXIT ;  /* 0x000000000000794d */ /* 0x000fea0003800000 */
.L_x_208:
[----:B0-----:R-:W-:-:S04]  /*eaf0*/  IMAD.U32 R3, RZ, RZ, UR49 ;  /* 0x00000031ff037e24 */ /* 0x001fc8000f8e00ff */
[----:B------:R0:W1:Y:S03]  /*eb00*/  SYNCS.PHASECHK.TRANS64.TRYWAIT P1, [R3+URZ+0x28800], R0 ;  /* 0x02880000030075a7 */ /* 0x000066000802017f */
[----:B-1----:R-:W-:Y:S05]  /*eb10*/  @!P1 NANOSLEEP.SYNCS 0x989680 ;  /* 0x009896800000995d */ /* 0x002fea0003900000 */
[----:B------:R-:W1:Y:S02]  /*eb20*/  @!P1 SYNCS.PHASECHK.TRANS64 P1, [R3+URZ+0x28800], R0 ;  /* 0x02880000030095a7 */ /* 0x000e64000802007f */
[----:B-1----:R-:W-:Y:S05]  /*eb30*/  @!P1 BRA `(.L_x_208) ;  /* 0xfffffffc00ec9947 */ /* 0x002fea000383ffff */
[----:B------:R-:W-:Y:S05]  /*eb40*/  BRA `(.L_x_337) ;  /* 0xffffff2800a07947 */ /* 0x000fea000383ffff */
.L_x_212:
[----:B-1----:R1:W2:Y:S02]  /*eb50*/  SYNCS.PHASECHK.TRANS64.TRYWAIT P1, [R0+URZ+0x28830], R3 ;  /* 0x02883003000075a7 */ /* 0x0022a4000802017f */
[----:B--2---:R-:W-:Y:S05]  /*eb60*/  @!P1 NANOSLEEP.SYNCS 0x989680 ;  /* 0x009896800000995d */ /* 0x004fea0003900000 */
[----:B------:R-:W2:Y:S02]  /*eb70*/  @!P1 SYNCS.PHASECHK.TRANS64 P1, [R0+URZ+0x28830], R3 ;  /* 0x02883003000095a7 */ /* 0x000ea4000802007f */
[----:B--2---:R-:W-:Y:S05]  /*eb80*/  @!P1 BRA `(.L_x_212) ;  /* 0xfffffffc00f09947 */ /* 0x004fea000383ffff */
[----:B------:R-:W-:Y:S05]  /*eb90*/  BRA `(.L_x_211) ;  /* 0xffffff2800c07947 */ /* 0x000fea000383ffff */
.L_x_218:
[----:B-1----:R-:W-:-:S04]  /*eba0*/  IMAD.U32 R7, RZ, RZ, UR6 ;  /* 0x00000006ff077e24 */ /* 0x002fc8000f8e00ff */
[----:B------:R1:W2:Y:S03]  /*ebb0*/  SYNCS.PHASECHK.TRANS64.TRYWAIT P1, [R7+URZ+0x28830], R6 ;  /* 0x02883006070075a7 */ /* 0x0002a6000802017f */
[----:B--2---:R-:W-:Y:S05]  /*ebc0*/  @!P1 NANOSLEEP.SYNCS 0x989680 ;  /* 0x009896800000995d */ /* 0x004fea0003900000 */
[----:B------:R-:W2:Y:S02]  /*ebd0*/  @!P1 SYNCS.PHASECHK.TRANS64 P1, [R7+URZ+0x28830], R6 ;  /* 0x02883006070095a7 */ /* 0x000ea4000802007f */
[----:B--2---:R-:W-:Y:S05]  /*ebe0*/  @!P1 BRA `(.L_x_218) ;  /* 0xfffffffc00ec9947 */ /* 0x004fea000383ffff */
[----:B------:R-:W-:Y:S05]  /*ebf0*/  BRA `(.L_x_215) ;  /* 0xffffff5400f47947 */ /* 0x000fea000383ffff */
.L_x_222:
[----:B-1----:R-:W-:-:S04]  /*ec00*/  IMAD.U32 R7, RZ, RZ, UR6 ;  /* 0x00000006ff077e24 */ /* 0x002fc8000f8e00ff */
[----:B------:R1:W2:Y:S03]  /*ec10*/  SYNCS.PHASECHK.TRANS64.TRYWAIT P1, [R7+URZ+0x28850], R6 ;  /* 0x02885006070075a7 */ /* 0x0002a6000802017f */
[----:B--2---:R-:W-:Y:S05]  /*ec20*/  @!P1 NANOSLEEP.SYNCS 0x989680 ;  /* 0x009896800000995d */ /* 0x004fea0003900000 */
[----:B------:R-:W2:Y:S02]  /*ec30*/  @!P1 SYNCS.PHASECHK.TRANS64 P1, [R7+URZ+0x28850], R6 ;  /* 0x02885006070095a7 */ /* 0x000ea4000802007f */
[----:B--2---:R-:W-:Y:S05]  /*ec40*/  @!P1 BRA `(.L_x_222) ;  /* 0xfffffffc00ec9947 */ /* 0x004fea000383ffff */
[----:B------:R-:W-:Y:S05]  /*ec50*/  BRA `(.L_x_219) ;  /* 0xffffff5800cc7947 */ /* 0x000fea000383ffff */
.L_x_229:
[----:B-1----:R-:W-:-:S04]  /*ec60*/  IMAD.U32 R5, RZ, RZ, UR5 ;  /* 0x00000005ff057e24 */ /* 0x002fc8000f8e00ff */
[----:B------:R1:W2:Y:S03]  /*ec70*/  SYNCS.PHASECHK.TRANS64.TRYWAIT P1, [R5+URZ+0x28850], R4 ;  /* 0x02885004050075a7 */ /* 0x0002a6000802017f */
[----:B--2---:R-:W-:Y:S05]  /*ec80*/  @!P1 NANOSLEEP.SYNCS 0x989680 ;  /* 0x009896800000995d */ /* 0x004fea0003900000 */
[----:B------:R-:W2:Y:S02]  /*ec90*/  @!P1 SYNCS.PHASECHK.TRANS64 P1, [R5+URZ+0x28850], R4 ;  /* 0x02885004050095a7 */ /* 0x000ea4000802007f */
[----:B--2---:R-:W-:Y:S05]  /*eca0*/  @!P1 BRA `(.L_x_229) ;  /* 0xfffffffc00ec9947 */ /* 0x004fea000383ffff */
[----:B------:R-:W-:Y:S05]  /*ecb0*/  BRA `(.L_x_228) ;  /* 0xffffff7c00cc7947 */ /* 0x000fea000383ffff */
.L_x_272:
[----:B------:R-:W1:Y:S01]  /*ecc0*/  S2R R20, SR_TID.X ;  /* 0x0000000000147919 */ /* 0x000e620000002100 */
[----:B------:R-:W-:Y:S01]  /*ecd0*/  BSSY B0, `(.L_x_338) ;  /* 0x000000a000007945 */ /* 0x000fe20003800000 */
[----:B------:R-:W-:Y:S02]  /*ece0*/  IMAD.MOV.U32 R12, RZ, RZ, RZ ;  /* 0x000000ffff0c7224 */ /* 0x000fe400078e00ff */
[----:B------:R-:W-:Y:S02]  /*ecf0*/  IMAD.MOV.U32 R11, RZ, RZ, 0x1f ;  /* 0x0000001fff0b7424 */ /* 0x000fe400078e00ff */
[----:B------:R-:W-:Y:S01]  /*ed00*/  IMAD.MOV.U32 R15, RZ, RZ, -0x1 ;  /* 0xffffffffff0f7424 */ /* 0x000fe200078e00ff */
[----:B-1----:R-:W-:-:S04]  /*ed10*/  SHF.R.U32.HI R10, RZ, 0x5, R20 ;  /* 0x00000005ff0a7819 */ /* 0x002fc80000011614 */
[----:B------:R-:W-:-:S04]  /*ed20*/  LOP3.LUT R10, R10, 0x3, RZ, 0xc0, !PT ;  /* 0x000000030a0a7812 */ /* 0x000fc800078ec0ff */
[----:B------:R-:W-:-:S07]  /*ed30*/  MOV R13, R10 ;  /* 0x0000000a000d7202 */ /* 0x000fce0000000f00 */
[----:B0----5:R-:W-:Y:S05]  /*ed40*/  WARPSYNC.COLLECTIVE R15, `(.L_x_339) ;  /* 0x000000000f087348 */ /* 0x021fea0003c00000 */
[----:B------:R1:W2:Y:S02]  /*ed50*/  SHFL.IDX P6, R14, R13, R12, R11 ;  /* 0x0000000c0d0e7389 */ /* 0x0002a400000c000b */
[----:B012--5:R-:W-:Y:S01]  /*ed60*/  ENDCOLLECTIVE ;  /* 0x000000000000791b */ /* 0x027fe20003800000 */
.L_x_339:
[----:B------:R-:W-:Y:S05]  /*ed70*/  BSYNC B0 ;  /* 0x0000000000007941 */ /* 0x000fea0003800000 */
.L_x_338:
[----:B------:R-:W-:Y:S05]  /*ed80*/  BRA `(.L_x_340) ;  /* 0xffffffc0002c7947 */ /* 0x000fea000383ffff */
.L_x_275:
[----:B0-----:R0:W1:Y:S02]  /*ed90*/  SYNCS.PHASECHK.TRANS64.TRYWAIT P0, [R7+URZ+0x28840], R2 ;  /* 0x02884002070075a7 */ /* 0x001064000800017f */
[----:B-1----:R-:W-:Y:S05]  /*eda0*/  @!P0 NANOSLEEP.SYNCS 0x989680 ;  /* 0x009896800000895d */ /* 0x002fea0003900000 */
[----:B------:R-:W1:Y:S02]  /*edb0*/  @!P0 SYNCS.PHASECHK.TRANS64 P0, [R7+URZ+0x28840], R2 ;  /* 0x02884002070085a7 */ /* 0x000e64000800007f */
[----:B-1----:R-:W-:Y:S05]  /*edc0*/  @!P0 BRA `(.L_x_275) ;  /* 0xfffffffc00f08947 */ /* 0x002fea000383ffff */
[----:B------:R-:W-:Y:S05]  /*edd0*/  BRA `(.L_x_341) ;  /* 0xffffffc000887947 */ /* 0x000fea000383ffff */
.L_x_276:
        /* <DEDUP_REMOVED lines=8> */
.L_x_343:
[----:B------:R-:W-:Y:S05]  /*ee60*/  BSYNC B0 ;  /* 0x0000000000007941 */ /* 0x000fea0003800000 */
.L_x_342:
[----:B------:R-:W-:Y:S01]  /*ee70*/  IMAD.MOV.U32 R13, RZ, RZ, R4 ;  /* 0x000000ffff0d7224 */ /* 0x000fe200078e0004 */
[----:B------:R-:W-:Y:S01]  /*ee80*/  MOV R12, RZ ;  /* 0x000000ff000c7202 */ /* 0x000fe20000000f00 */
[----:B------:R-:W-:Y:S01]  /*ee90*/  IMAD.MOV.U32 R11, RZ, RZ, 0x181f ;  /* 0x0000181fff0b7424 */ /* 0x000fe200078e00ff */
[----:B------:R-:W-:Y:S01]  /*eea0*/  @P0 LEA R8, R5, R22, 0x1 ;  /* 0x0000001605080211 */ /* 0x000fe200078e08ff */
[----:B------:R-:W-:Y:S02]  /*eeb0*/  IMAD.MOV.U32 R15, RZ, RZ, -0x1 ;  /* 0xffffffffff0f7424 */ /* 0x000fe400078e00ff */
[----:B------:R-:W-:-:S07]  /*eec0*/  IMAD.MOV.U32 R2, RZ, RZ, R14 ;  /* 0x000000ffff027224 */ /* 0x000fce00078e000e */
[----:B------:R-:W-:Y:S05]  /*eed0*/  WARPSYNC.COLLECTIVE R15, `(.L_x_344) ;  /* 0x000000000f087348 */ /* 0x000fea0003c00000 */
[----:B------:R0:W1:Y:S02]  /*eee0*/  SHFL.IDX P6, R14, R13, R12, R11 ;  /* 0x0000000c0d0e7389 */ /* 0x00006400000c000b */
[----:B01----:R-:W-:Y:S01]  /*eef0*/  ENDCOLLECTIVE ;  /* 0x000000000000791b */ /* 0x003fe20003800000 */
.L_x_344:
[----:B------:R-:W-:Y:S02]  /*ef00*/  IMAD.MOV.U32 R13, RZ, RZ, R0 ;  /* 0x000000ffff0d7224 */ /* 0x000fe400078e0000 */
[----:B------:R-:W-:Y:S02]  /*ef10*/  IMAD.MOV.U32 R12, RZ, RZ, 0x1 ;  /* 0x00000001ff0c7424 */ /* 0x000fe400078e00ff */
[----:B------:R-:W-:-:S07]  /*ef20*/  IMAD.MOV.U32 R3, RZ, RZ, R14 ;  /* 0x000000ffff037224 */ /* 0x000fce00078e000e */
[----:B------:R-:W-:Y:S05]  /*ef30*/  WARPSYNC.COLLECTIVE R15, `(.L_x_345) ;  /* 0x000000000f087348 */ /* 0x000fea0003c00000 */
[----:B------:R0:W1:Y:S02]  /*ef40*/  SHFL.IDX P6, R14, R13, R12, R11 ;  /* 0x0000000c0d0e7389 */ /* 0x00006400000c000b */
[----:B01----:R-:W-:Y:S01]  /*ef50*/  ENDCOLLECTIVE ;  /* 0x000000000000791b */ /* 0x003fe20003800000 */
.L_x_345:
[----:B------:R-:W-:-:S05]  /*ef60*/  @P0 LEA R3, P1, R30, R3, 0x1 ;  /* 0x000000031e030211 */ /* 0x000fca00078208ff */
[----:B------:R-:W-:Y:S01]  /*ef70*/  @P0 IMAD.X R2, RZ, RZ, R2, P1 ;  /* 0x000000ffff020224 */ /* 0x000fe200008e0602 */
[----:B------:R-:W-:-:S04]  /*ef80*/  ISETP.GE.AND P1, PT, R6, 0x11, PT ;  /* 0x000000110600780c */ /* 0x000fc80003f26270 */
[----:B------:R-:W-:Y:S01]  /*ef90*/  @P0 LOP3.LUT R3, R3, R2, RZ, 0x3c, !PT ;  /* 0x0000000203030212 */ /* 0x000fe200078e3cff */
[----:B------:R-:W-:-:S03]  /*efa0*/  IMAD.MOV.U32 R13, RZ, RZ, R4 ;  /* 0x000000ffff0d7224 */ /* 0x000fc600078e0004 */
[----:B------:R-:W-:-:S04]  /*efb0*/  @P0 LOP3.LUT R2, R3, R2, RZ, 0x3c, !PT ;  /* 0x0000000203020212 */ /* 0x000fc800078e3cff */
[----:B------:R-:W-:-:S05]  /*efc0*/  @P0 LOP3.LUT R3, R3, R2, RZ, 0x3c, !PT ;  /* 0x0000000203030212 */ /* 0x000fca00078e3cff */
[----:B------:R-:W-:Y:S01]  /*efd0*/  @!PT LDS RZ, [RZ] ;  /* 0x00000000fffff984 */ /* 0x000fe20000000800 */
[----:B------:R-:W-:Y:S01]  /*efe0*/  @!PT LDS RZ, [RZ] ;  /* 0x00000000fffff984 */ /* 0x000fe20000000800 */
[----:B------:R-:W-:Y:S01]  /*eff0*/  @!PT LDS RZ, [RZ] ;  /* 0x00000000fffff984 */ /* 0x000fe20000000800 */
[----:B------:R-:W-:Y:S04]  /*f000*/  @P0 LDGSTS.E.BYPASS.LTC128B.128 [R8+0x18400], desc[UR50][R2.64], !P3 ;  /* 0x1840000002080fae */ /* 0x000fe8000d901d72 */
[----:B------:R0:W-:Y:S02]  /*f010*/  @P0 LDGSTS.E.BYPASS.LTC128B.128 [R8+0x1c400], desc[UR50][R2.64+0x80], !P2 ;  /* 0x1c40008002080fae */ /* 0x0001e4000d101d72 */
[----:B0-----:R-:W-:-:S07]  /*f020*/  IMAD.MOV.U32 R2, RZ, RZ, R14 ;  /* 0x000000ffff027224 */ /* 0x001fce00078e000e */
[----:B------:R-:W-:Y:S05]  /*f030*/  WARPSYNC.COLLECTIVE R15, `(.L_x_346) ;  /* 0x000000000f087348 */ /* 0x000fea0003c00000 */
[----:B------:R0:W1:Y:S02]  /*f040*/  SHFL.IDX P6, R14, R13, R12, R11 ;  /* 0x0000000c0d0e7389 */ /* 0x00006400000c000b */
[----:B01----:R-:W-:Y:S01]  /*f050*/  ENDCOLLECTIVE ;  /* 0x000000000000791b */ /* 0x003fe20003800000 */
.L_x_346:
[----:B------:R-:W-:Y:S02]  /*f060*/  @P1 IMAD R8, R5, 0x2, R22 ;  /* 0x0000000205081824 */ /* 0x000fe400078e0216 */
[----:B------:R-:W-:Y:S02]  /*f070*/  IMAD.MOV.U32 R13, RZ, RZ, R0 ;  /* 0x000000ffff0d7224 */ /* 0x000fe400078e0000 */
[----:B------:R-:W-:Y:S01]  /*f080*/  IMAD.MOV.U32 R12, RZ, RZ, 0x2 ;  /* 0x00000002ff0c7424 */ /* 0x000fe200078e00ff */
[----:B------:R-:W-:-:S07]  /*f090*/  MOV R3, R14 ;  /* 0x0000000e00037202 */ /* 0x000fce0000000f00 */
[----:B------:R-:W-:Y:S05]  /*f0a0*/  WARPSYNC.COLLECTIVE R15, `(.L_x_347) ;  /* 0x000000000f087348 */ /* 0x000fea0003c00000 */
[----:B------:R0:W1:Y:S02]  /*f0b0*/  SHFL.IDX P6, R14, R13, R12, R11 ;  /* 0x0000000c0d0e7389 */ /* 0x00006400000c000b */
[----:B01----:R-:W-:Y:S01]  /*f0c0*/  ENDCOLLECTIVE ;  /* 0x000000000000791b */ /* 0x003fe20003800000 */
.L_x_347:
[----:B------:R-:W-:-:S05]  /*f0d0*/  @P1 LEA R3, P0, R30, R3, 0x1 ;  /* 0x000000031e031211 */ /* 0x000fca00078008ff */
[----:B------:R-:W-:-:S05]  /*f0e0*/  @P1 IMAD.X R2, RZ, RZ, R2, P0 ;  /* 0x000000ffff021224 */ /* 0x000fca00000e0602 */
        /* <DEDUP_REMOVED lines=8> */
[----:B------:R0:W-:Y:S01]  /*f170*/  @P1 LDGSTS.E.BYPASS.LTC128B.128 [R8+0x1cc00], desc[UR50][R2.64+0x80], !P2 ;  /* 0x1cc0008002081fae */ /* 0x0001e2000d101d72 */
[----:B------:R-:W-:Y:S02]  /*f180*/  ISETP.GE.AND P1, PT, R6, 0x21, PT ;  /* 0x000000210600780c */ /* 0x000fe40003f26270 */
[----:B0-----:R-:W-:-:S11]  /*f190*/  MOV R2, R14 ;  /* 0x0000000e00027202 */ /* 0x001fd60000000f00 */
[----:B------:R-:W-:Y:S05]  /*f1a0*/  WARPSYNC.COLLECTIVE R15, `(.L_x_348) ;  /* 0x000000000f087348 */ /* 0x000fea0003c00000 */
[----:B------:R0:W1:Y:S02]  /*f1b0*/  SHFL.IDX P6, R14, R13, R12, R11 ;  /* 0x0000000c0d0e7389 */ /* 0x00006400000c000b */
[----:B01----:R-:W-:Y:S01]  /*f1c0*/  ENDCOLLECTIVE ;  /* 0x000000000000791b */ /* 0x003fe20003800000 */
.L_x_348:
[----:B------:R-:W-:Y:S01]  /*f1d0*/  @P1 IMAD R8, R5, 0x2, R22 ;  /* 0x0000000205081824 */ /* 0x000fe200078e0216 */
[----:B------:R-:W-:Y:S01]  /*f1e0*/  MOV R13, R0 ;  /* 0x00000000000d7202 */ /* 0x000fe20000000f00 */
[----:B------:R-:W-:Y:S02]  /*f1f0*/  IMAD.MOV.U32 R12, RZ, RZ, 0x3 ;  /* 0x00000003ff0c7424 */ /* 0x000fe400078e00ff */
[----:B------:R-:W-:-:S07]  /*f200*/  IMAD.MOV.U32 R3, RZ, RZ, R14 ;  /* 0x000000ffff037224 */ /* 0x000fce00078e000e */
[----:B------:R-:W-:Y:S05]  /*f210*/  WARPSYNC.COLLECTIVE R15, `(.L_x_349) ;  /* 0x000000000f087348 */ /* 0x000fea0003c00000 */
[----:B------:R0:W1:Y:S02]  /*f220*/  SHFL.IDX P6, R14, R13, R12, R11 ;  /* 0x0000000c0d0e7389 */ /* 0x00006400000c000b */
[----:B01----:R-:W-:Y:S01]  /*f230*/  ENDCOLLECTIVE ;  /* 0x000000000000791b */ /* 0x003fe20003800000 */
.L_x_349:
        /* <DEDUP_REMOVED lines=11> */
[----:B------:R-:W-:Y:S01]  /*f2f0*/  ISETP.GE.AND P1, PT, R6, 0x31, PT ;  /* 0x000000310600780c */ /* 0x000fe20003f26270 */
[----:B0-----:R-:W-:-:S12]  /*f300*/  IMAD.MOV.U32 R2, RZ, RZ, R14 ;  /* 0x000000ffff027224 */ /* 0x001fd800078e000e */
[----:B------:R-:W-:Y:S05]  /*f310*/  WARPSYNC.COLLECTIVE R15, `(.L_x_350) ;  /* 0x000000000f087348 */ /* 0x000fea0003c00000 */
[----:B------:R0:W1:Y:S02]  /*f320*/  SHFL.IDX P6, R14, R13, R12, R11 ;  /* 0x0000000c0d0e7389 */ /* 0x00006400000c000b */
[----:B01----:R-:W-:Y:S01]  /*f330*/  ENDCOLLECTIVE ;  /* 0x000000000000791b */ /* 0x003fe20003800000 */
.L_x_350:
[----:B------:R-:W-:Y:S02]  /*f340*/  @P1 IMAD R8, R5, 0x2, R22 ;  /* 0x0000000205081824 */ /* 0x000fe400078e0216 */
[----:B------:R-:W-:Y:S02]  /*f350*/  IMAD.MOV.U32 R13, RZ, RZ, R0 ;  /* 0x000000ffff0d7224 */ /* 0x000fe400078e0000 */
[----:B------:R-:W-:Y:S02]  /*f360*/  IMAD.MOV.U32 R12, RZ, RZ, 0x4 ;  /* 0x00000004ff0c7424 */ /* 0x000fe400078e00ff */
[----:B------:R-:W-:-:S07]  /*f370*/  IMAD.MOV.U32 R3, RZ, RZ, R14 ;  /* 0x000000ffff037224 */ /* 0x000fce00078e000e */
[----:B------:R-:W-:Y:S05]  /*f380*/  WARPSYNC.COLLECTIVE R15, `(.L_x_351) ;  /* 0x000000000f087348 */ /* 0x000fea0003c00000 */
[----:B------:R0:W1:Y:S02]  /*f390*/  SHFL.IDX P6, R14, R13, R12, R11 ;  /* 0x0000000c0d0e7389 */ /* 0x00006400000c000b */
[----:B01----:R-:W-:Y:S01]  /*f3a0*/  ENDCOLLECTIVE ;  /* 0x000000000000791b */ /* 0x003fe20003800000 */
.L_x_351:
[----:B------:R-:W-:-:S04]  /*f3b0*/  @P1 LEA R3, P0, R30, R3, 0x1 ;  /* 0x000000031e031211 */ /* 0x000fc800078008ff */
[----:B------:R-:W-:-:S04]  /*f3c0*/  @P1 IADD3.X R2, RZ, R2, RZ, P0, !PT ;  /* 0x00000002ff021210 */ /* 0x000fc800007fe4ff */
[----:B------:R-:W-:Y:S02]  /*f3d0*/  @P1 LOP3.LUT R3, R3, R2, RZ, 0x3c, !PT ;  /* 0x0000000203031212 */ /* 0x000fe400078e3cff */
[----:B------:R-:W-:Y:S02]  /*f3e0*/  MOV R13, R4 ;  /* 0x00000004000d7202 */ /* 0x000fe40000000f00 */
        /* <DEDUP_REMOVED lines=12> */
.L_x_352:
[----:B------:R-:W-:Y:S02]  /*f4b0*/  @P1 IMAD R8, R5, 0x2, R22 ;  /* 0x0000000205081824 */ /* 0x000fe400078e0216 */
[----:B------:R-:W-:Y:S01]  /*f4c0*/  IMAD.MOV.U32 R13, RZ, RZ, R0 ;  /* 0x000000ffff0d7224 */ /* 0x000fe200078e0000 */
[----:B------:R-:W-:Y:S01]  /*f4d0*/  MOV R12, 0x5 ;  /* 0x00000005000c7802 */ /* 0x000fe20000000f00 */
[----:B------:R-:W-:-:S07]  /*f4e0*/  IMAD.MOV.U32 R3, RZ, RZ, R14 ;  /* 0x000000ffff037224 */ /* 0x000fce00078e000e */
[----:B------:R-:W-:Y:S05]  /*f4f0*/  WARPSYNC.COLLECTIVE R15, `(.L_x_353) ;  /* 0x000000000f087348 */ /* 0x000fea0003c00000 */
[----:B------:R0:W1:Y:S02]  /*f500*/  SHFL.IDX P6, R14, R13, R12, R11 ;  /* 0x0000000c0d0e7389 */ /* 0x00006400000c000b */
[----:B01----:R-:W-:Y:S01]  /*f510*/  ENDCOLLECTIVE ;  /* 0x000000000000791b */ /* 0x003fe20003800000 */
.L_x_353:
        /* <DEDUP_REMOVED lines=16> */
.L_x_354:
[----:B------:R-:W-:Y:S01]  /*f620*/  @P1 LEA R8, R5, R22, 0x1 ;  /* 0x0000001605081211 */ /* 0x000fe200078e08ff */
[----:B------:R-:W-:Y:S02]  /*f630*/  IMAD.MOV.U32 R13, RZ, RZ, R0 ;  /* 0x000000ffff0d7224 */ /* 0x000fe400078e0000 */
[----:B------:R-:W-:Y:S02]  /*f640*/  IMAD.MOV.U32 R12, RZ, RZ, 0x6 ;  /* 0x00000006ff0c7424 */ /* 0x000fe400078e00ff */
[----:B------:R-:W-:-:S07]  /*f650*/  IMAD.MOV.U32 R3, RZ, RZ, R14 ;  /* 0x000000ffff037224 */ /* 0x000fce00078e000e */
[----:B------:R-:W-:Y:S05]  /*f660*/  WARPSYNC.COLLECTIVE R15, `(.L_x_355) ;  /* 0x000000000f087348 */ /* 0x000fea0003c00000 */
[----:B------:R0:W1:Y:S02]  /*f670*/  SHFL.IDX P6, R14, R13, R12, R11 ;  /* 0x0000000c0d0e7389 */ /* 0x00006400000c000b */
[----:B01----:R-:W-:Y:S01]  /*f680*/  ENDCOLLECTIVE ;  /* 0x000000000000791b */ /* 0x003fe20003800000 */
.L_x_355:
        /* <DEDUP_REMOVED lines=16> */
.L_x_356:
[----:B------:R-:W-:Y:S02]  /*f790*/  @P1 IMAD R8, R5, 0x2, R22 ;  /* 0x0000000205081824 */ /* 0x000fe400078e0216 */
[----:B------:R-:W-:Y:S02]  /*f7a0*/  IMAD.MOV.U32 R13, RZ, RZ, R0 ;  /* 0x000000ffff0d7224 */ /* 0x000fe400078e0000 */
[----:B------:R-:W-:Y:S01]  /*f7b0*/  IMAD.MOV.U32 R12, RZ, RZ, 0x7 ;  /* 0x00000007ff0c7424 */ /* 0x000fe200078e00ff */
[----:B------:R-:W-:-:S07]  /*f7c0*/  MOV R3, R14 ;  /* 0x0000000e00037202 */ /* 0x000fce0000000f00 */
[----:B------:R-:W-:Y:S05]  /*f7d0*/  WARPSYNC.COLLECTIVE R15, `(.L_x_357) ;  /* 0x000000000f087348 */ /* 0x000fea0003c00000 */
[----:B------:R0:W1:Y:S02]  /*f7e0*/  SHFL.IDX P6, R14, R13, R12, R11 ;  /* 0x0000000c0d0e7389 */ /* 0x00006400000c000b */
[----:B01----:R-:W-:Y:S01]  /*f7f0*/  ENDCOLLECTIVE ;  /* 0x000000000000791b */ /* 0x003fe20003800000 */
.L_x_357:
[----:B------:R-:W-:-:S05]  /*f800*/  @P1 LEA R3, P0, R30, R3, 0x1 ;  /* 0x000000031e031211 */ /* 0x000fca00078008ff */
[----:B------:R-:W-:-:S05]  /*f810*/  @P1 IMAD.X R2, RZ, RZ, R2, P0 ;  /* 0x000000ffff021224 */ /* 0x000fca00000e0602 */
[----:B------:R-:W-:Y:S01]  /*f820*/  @P1 LOP3.LUT R3, R3, R2, RZ, 0x3c, !PT ;  /* 0x0000000203031212 */ /* 0x000fe200078e3cff */
[----:B------:R-:W-:-:S03]  /*f830*/  IMAD.MOV.U32 R13, RZ, RZ, R4 ;  /* 0x000000ffff0d7224 */ /* 0x000fc600078e0004 */
[----:B------:R-:W-:-:S04]  /*f840*/  @P1 LOP3.LUT R2, R3, R2, RZ, 0x3c, !PT ;  /* 0x0000000203021212 */ /* 0x000fc800078e3cff */
[----:B------:R-:W-:Y:S02]  /*f850*/  @P1 LOP3.LUT R3, R3, R2, RZ, 0x3c, !PT ;  /* 0x0000000203031212 */ /* 0x000fe400078e3cff */
[----:B------:R-:W-:-:S03]  /*f860*/  MOV R0, R14 ;  /* 0x0000000e00007202 */ /* 0x000fc60000000f00 */
[----:B------:R-:W-:Y:S01]  /*f870*/  @!PT LDS RZ, [RZ] ;  /* 0x00000000fffff984 */ /* 0x000fe20000000800 */
[----:B------:R-:W-:Y:S01]  /*f880*/  @!PT LDS RZ, [RZ] ;  /* 0x00000000fffff984 */ /* 0x000fe20000000800 */
[----:B------:R-:W-:Y:S01]  /*f890*/  @!PT LDS RZ, [RZ] ;  /* 0x00000000fffff984 */ /* 0x000fe20000000800 */
[----:B------:R0:W-:Y:S04]  /*f8a0*/  @P1 LDGSTS.E.BYPASS.LTC128B.128 [R8+0x1b400], desc[UR50][R2.64], !P3 ;  /* 0x1b40000002081fae */ /* 0x0001e8000d901d72 */
[----:B0-----:R-:W-:Y:S05]  /*f8b0*/  WARPSYNC.COLLECTIVE R15, `(.L_x_358) ;  /* 0x000000000f087348 */ /* 0x001fea0003c00000 */
[----:B------:R1:W2:Y:S02]  /*f8c0*/  SHFL.IDX P6, R14, R13, R12, R11 ;  /* 0x0000000c0d0e7389 */ /* 0x0002a400000c000b */
[----:B012---:R-:W-:Y:S01]  /*f8d0*/  ENDCOLLECTIVE ;  /* 0x000000000000791b */ /* 0x007fe20003800000 */
.L_x_358:
[----:B------:R-:W-:Y:S01]  /*f8e0*/  @!PT LDS RZ, [RZ] ;  /* 0x00000000fffff984 */ /* 0x000fe20000000800 */
[----:B------:R-:W-:Y:S01]  /*f8f0*/  @!PT LDS RZ, [RZ] ;  /* 0x00000000fffff984 */ /* 0x000fe20000000800 */
[----:B------:R-:W-:Y:S01]  /*f900*/  @!PT LDS RZ, [RZ] ;  /* 0x00000000fffff984 */ /* 0x000fe20000000800 */
[----:B------:R0:W-:Y:S02]  /*f910*/  @P1 LDGSTS.E.BYPASS.LTC128B.128 [R8+0x1f400], desc[UR50][R2.64+0x80], !P2 ;  /* 0x1f40008002081fae */ /* 0x0001e4000d101d72 */
[----:B0-----:R-:W-:Y:S01]  /*f920*/  IMAD.MOV.U32 R2, RZ, RZ, R14 ;  /* 0x000000ffff027224 */ /* 0x001fe200078e000e */
[----:B------:R-:W-:Y:S06]  /*f930*/  BRA `(.L_x_359) ;  /* 0xffffffbc00607947 */ /* 0x000fec000383ffff */
.L_x_281:
[----:B------:R-:W-:Y:S01]  /*f940*/  IMAD.MOV.U32 R13, RZ, RZ, R5 ;  /* 0x000000ffff0d7224 */ /* 0x000fe200078e0005 */
[----:B------:R-:W-:Y:S01]  /*f950*/  MOV R11, 0x181f ;  /* 0x0000181f000b7802 */ /* 0x000fe20000000f00 */
[----:B------:R-:W-:Y:S02]  /*f960*/  IMAD.MOV.U32 R12, RZ, RZ, RZ ;  /* 0x000000ffff0c7224 */ /* 0x000fe400078e00ff */
[----:B------:R-:W-:Y:S02]  /*f970*/  IMAD.MOV.U32 R15, RZ, RZ, -0x1 ;  /* 0xffffffffff0f7424 */ /* 0x000fe400078e00ff */
[----:B-----5:R-:W-:Y:S02]  /*f980*/  IMAD R6, R21, R6, RZ ;  /* 0x0000000615067224 */ /* 0x020fe400078e02ff */
[----:B------:R-:W-:-:S07]  /*f990*/  IMAD.IADD R4, R20, 0x1, R4 ;  /* 0x0000000114047824 */ /* 0x000fce00078e0204 */
[----:B------:R-:W-:Y:S05]  /*f9a0*/  WARPSYNC.COLLECTIVE R15, `(.L_x_360) ;  /* 0x000000000f087348 */ /* 0x000fea0003c00000 */
[----:B------:R0:W1:Y:S02]  /*f9b0*/  SHFL.IDX P6, R14, R13, R12, R11 ;  /* 0x0000000c0d0e7389 */ /* 0x00006400000c000b */
[----:B01----:R-:W-:Y:S01]  /*f9c0*/  ENDCOLLECTIVE ;  /* 0x000000000000791b */ /* 0x003fe20003800000 */
.L_x_360:
[C---:B------:R-:W-:Y:S01]  /*f9d0*/  VIADD R7, R4.reuse, 0x10 ;  /* 0x0000001004077836 */ /* 0x040fe20000000000 */
[----:B------:R-:W-:Y:S01]  /*f9e0*/  ISETP.GE.AND P2, PT, R4, R6, PT ;  /* 0x000000060400720c */ /* 0x000fe20003f46270 */
[----:B------:R-:W-:Y:S02]  /*f9f0*/  IMAD.MOV.U32 R13, RZ, RZ, R0 ;  /* 0x000000ffff0d7224 */ /* 0x000fe400078e0000 */
[----:B------:R-:W-:-:S10]  /*fa00*/  IMAD.MOV.U32 R2, RZ, RZ, R14 ;  /* 0x000000ffff027224 */ /* 0x000fd400078e000e */
[----:B------:R-:W-:Y:S05]  /*fa10*/  WARPSYNC.COLLECTIVE R15, `(.L_x_361) ;  /* 0x000000000f087348 */ /* 0x000fea0003c00000 */
[----:B------:R0:W1:Y:S02]  /*fa20*/  SHFL.IDX P6, R14, R13, R12, R11 ;  /* 0x0000000c0d0e7389 */ /* 0x00006400000c000b */
[----:B01----:R-:W-:Y:S01]  /*fa30*/  ENDCOLLECTIVE ;  /* 0x000000000000791b */ /* 0x003fe20003800000 */
.L_x_361:
[----:B------:R-:W-:Y:S02]  /*fa40*/  IMAD.MOV.U32 R13, RZ, RZ, R5 ;  /* 0x000000ffff0d7224 */ /* 0x000fe400078e0005 */
[----:B------:R-:W-:Y:S01]  /*fa50*/  IMAD.MOV.U32 R12, RZ, RZ, 0x1 ;  /* 0x00000001ff0c7424 */ /* 0x000fe200078e00ff */
[----:B------:R-:W-:-:S04]  /*fa60*/  @!P2 LEA R14, P3, R30, R14, 0x1 ;  /* 0x0000000e1e0ea211 */ /* 0x000fc800078608ff */
[----:B------:R-:W-:Y:S01]  /*fa70*/  @!P2 IADD3.X R3, RZ, R2, RZ, P3, !PT ;  /* 0x00000002ff03a210 */ /* 0x000fe20001ffe4ff */
[----:B------:R-:W-:-:S08]  /*fa80*/  @!P2 IMAD.MOV.U32 R2, RZ, RZ, R14 ;  /* 0x000000ffff02a224 */ /* 0x000fd000078e000e */
[----:B------:R-:W-:Y:S05]  /*fa90*/  WARPSYNC.COLLECTIVE R15, `(.L_x_362) ;  /* 0x000000000f087348 */ /* 0x000fea0003c00000 */
[----:B------:R0:W1:Y:S02]  /*faa0*/  SHFL.IDX P6, R14, R13, R12, R11 ;  /* 0x0000000c0d0e7389 */ /* 0x00006400000c000b */
[----:B01----:R-:W-:Y:S01]  /*fab0*/  ENDCOLLECTIVE ;  /* 0x000000000000791b */ /* 0x003fe20003800000 */
.L_x_362:
[----:B------:R-:W-:Y:S01]  /*fac0*/  @!PT LDS RZ, [RZ] ;  /* 0x00000000fffff984 */ /* 0x000fe20000000800 */
[----:B------:R-:W-:Y:S01]  /*fad0*/  @!PT LDS RZ, [RZ] ;  /* 0x00000000fffff984 */ /* 0x000fe20000000800 */
[----:B------:R-:W-:Y:S01]  /*fae0*/  @!PT LDS RZ, [RZ] ;  /* 0x00000000fffff984 */ /* 0x000fe20000000800 */
[----:B------:R-:W-:Y:S04]  /*faf0*/  @!P2 LDGSTS.E.BYPASS.LTC128B.128 [R10+0x10400], desc[UR50][R2.64], !P0 ;  /* 0x10400000020aafae */ /* 0x000fe8000c101d72 */
[----:B------:R0:W-:Y:S01]  /*fb00*/  @!P2 LDGSTS.E.BYPASS.LTC128B.128 [R10+0x14400], desc[UR50][R2.64+0x80], !P1 ;  /* 0x14400080020aafae */ /* 0x0001e2000c901d72 */
[----:B------:R-:W-:Y:S01]  /*fb10*/  ISETP.GE.AND P2, PT, R7, R6, PT ;  /* 0x000000060700720c */ /* 0x000fe20003f46270 */
[----:B------:R-:W-:Y:S01]  /*fb20*/  IMAD.MOV.U32 R13, RZ, RZ, R0 ;  /* 0x000000ffff0d7224 */ /* 0x000fe200078e0000 */
[----:B0-----:R-:W-:-:S11]  /*fb30*/  MOV R2, R14 ;  /* 0x0000000e00027202 */ /* 0x001fd60000000f00 */
[----:B------:R-:W-:Y:S05]  /*fb40*/  WARPSYNC.COLLECTIVE R15, `(.L_x_363) ;  /* 0x000000000f087348 */ /* 0x000fea0003c00000 */
[----:B------:R0:W1:Y:S02]  /*fb50*/  SHFL.IDX P6, R14, R13, R12, R11 ;  /* 0x0000000c0d0e7389 */ /* 0x00006400000c000b */
[----:B01----:R-:W-:Y:S01]  /*fb60*/  ENDCOLLECTIVE ;  /* 0x000000000000791b */ /* 0x003fe20003800000 */
.L_x_363:
[----:B------:R-:W-:Y:S02]  /*fb70*/  IMAD.MOV.U32 R13, RZ, RZ, R5 ;  /* 0x000000ffff0d7224 */ /* 0x000fe400078e0005 */
[----:B------:R-:W-:Y:S01]  /*fb80*/  IMAD.MOV.U32 R12, RZ, RZ, 0x2 ;  /* 0x00000002ff0c7424 */ /* 0x000fe200078e00ff */
[----:B------:R-:W-:-:S05]  /*fb90*/  @!P2 LEA R14, P3, R30, R14, 0x1 ;  /* 0x0000000e1e0ea211 */ /* 0x000fca00078608ff */
[----:B------:R-:W-:Y:S02]  /*fba0*/  @!P2 IMAD.X R7, RZ, RZ, R2, P3 ;  /* 0x000000ffff07a224 */ /* 0x000fe400018e0602 */
[----:B------:R-:W-:-:S07]  /*fbb0*/  @!P2 IMAD.MOV.U32 R2, RZ, RZ, R14 ;  /* 0x000000ffff02a224 */ /* 0x000fce00078e000e */
[----:B------:R-:W-:Y:S05]  /*fbc0*/  WARPSYNC.COLLECTIVE R15, `(.L_x_364) ;  /* 0x000000000f087348 */ /* 0x000fea0003c00000 */
[----:B------:R0:W1:Y:S02]  /*fbd0*/  SHFL.IDX P6, R14, R13, R12, R11 ;  /* 0x0000000c0d0e7389 */ /* 0x00006400000c000b */
[----:B01----:R-:W-:Y:S01]  /*fbe0*/  ENDCOLLECTIVE ;  /* 0x000000000000791b */ /* 0x003fe20003800000 */
.L_x_364:
[----:B------:R-:W-:Y:S01]  /*fbf0*/  @!P2 IMAD.MOV.U32 R3, RZ, RZ, R7 ;  /* 0x000000ffff03a224 */ /* 0x000fe200078e0007 */
[----:B------:R-:W-:-:S04]  /*fc00*/  IADD3 R7, R4, 0x20, RZ ;  /* 0x0000002004077810 */ /* 0x000fc80007ffe0ff */
[----:B------:R-:W-:Y:S01]  /*fc10*/  @!PT LDS RZ, [RZ] ;  /* 0x00000000fffff984 */ /* 0x000fe20000000800 */
[----:B------:R-:W-:Y:S01]  /*fc20*/  @!PT LDS RZ, [RZ] ;  /* 0x00000000fffff984 */ /* 0x000fe20000000800 */
[----:B------:R-:W-:Y:S01]  /*fc30*/  @!PT LDS RZ, [RZ] ;  /* 0x00000000fffff984 */ /* 0x000fe20000000800 */
[----:B------:R-:W-:Y:S04]  /*fc40*/  @!P2 LDGSTS.E.BYPASS.LTC128B.128 [R10+0x10c00], desc[UR50][R2.64], !P0 ;  /* 0x10c00000020aafae */ /* 0x000fe8000c101d72 */
[----:B------:R0:W-:Y:S01]  /*fc50*/  @!P2 LDGSTS.E.BYPASS.LTC128B.128 [R10+0x14c00], desc[UR50][R2.64+0x80], !P1 ;  /* 0x14c00080020aafae */ /* 0x0001e2000c901d72 */
[----:B------:R-:W-:Y:S01]  /*fc60*/  ISETP.GE.AND P2, PT, R7, R6, PT ;  /* 0x000000060700720c */ /* 0x000fe20003f46270 */
[----:B------:R-:W-:Y:S02]  /*fc70*/  IMAD.MOV.U32 R13, RZ, RZ, R0 ;  /* 0x000000ffff0d7224 */ /* 0x000fe400078e0000 */
[----:B0-----:R-:W-:-:S10]  /*fc80*/  IMAD.MOV.U32 R2, RZ, RZ, R14 ;  /* 0x000000ffff027224 */ /* 0x001fd400078e000e */
[----:B------:R-:W-:Y:S05]  /*fc90*/  WARPSYNC.COLLECTIVE R15, `(.L_x_365) ;  /* 0x000000000f087348 */ /* 0x000fea0003c00000 */
[----:B------:R0:W1:Y:S02]  /*fca0*/  SHFL.IDX P6, R14, R13, R12, R11 ;  /* 0x0000000c0d0e7389 */ /* 0x00006400000c000b */
[----:B01----:R-:W-:Y:S01]  /*fcb0*/  ENDCOLLECTIVE ;  /* 0x000000000000791b */ /* 0x003fe20003800000 */
.L_x_365:
[----:B------:R-:W-:Y:S01]  /*fcc0*/  IMAD.MOV.U32 R13, RZ, RZ, R5 ;  /* 0x000000ffff0d7224 */ /* 0x000fe200078e0005 */
[----:B------:R-:W-:Y:S02]  /*fcd0*/  MOV R12, 0x3 ;  /* 0x00000003000c7802 */ /* 0x000fe40000000f00 */
[----:B------:R-:W-:-:S04]  /*fce0*/  @!P2 LEA R14, P3, R30, R14, 0x1 ;  /* 0x0000000e1e0ea211 */ /* 0x000fc800078608ff */
[----:B------:R-:W-:Y:S01]  /*fcf0*/  @!P2 IADD3.X R7, RZ, R2, RZ, P3, !PT ;  /* 0x00000002ff07a210 */ /* 0x000fe20001ffe4ff */
[----:B------:R-:W-:-:S08]  /*fd00*/  @!P2 IMAD.MOV.U32 R2, RZ, RZ, R14 ;  /* 0x000000ffff02a224 */ /* 0x000fd000078e000e */
[----:B------:R-:W-:Y:S05]  /*fd10*/  WARPSYNC.COLLECTIVE R15, `(.L_x_366) ;  /* 0x000000000f087348 */ /* 0x000fea0003c00000 */
[----:B------:R0:W1:Y:S02]  /*fd20*/  SHFL.IDX P6, R14, R13, R12, R11 ;  /* 0x0000000c0d0e7389 */ /* 0x00006400000c000b */
[----:B01----:R-:W-:Y:S01]  /*fd30*/  ENDCOLLECTIVE ;  /* 0x000000000000791b */ /* 0x003fe20003800000 */
.L_x_366:
[----:B------:R-:W-:Y:S02]  /*fd40*/  @!P2 IMAD.MOV.U32 R3, RZ, RZ, R7 ;  /* 0x000000ffff03a224 */ /* 0x000fe400078e0007 */
[----:B------:R-:W-:-:S03]  /*fd50*/  VIADD R7, R4, 0x30 ;  /* 0x0000003004077836 */ /* 0x000fc60000000000 */
        /* <DEDUP_REMOVED lines=11> */
.L_x_367:
        /* <DEDUP_REMOVED lines=8> */
.L_x_368:
[----:B------:R-:W-:Y:S01]  /*fe90*/  @!P2 MOV R3, R7 ;  /* 0x000000070003a202 */ /* 0x000fe20000000f00 */
[----:B------:R-:W-:-:S04]  /*fea0*/  VIADD R7, R4, 0x40 ;  /* 0x0000004004077836 */ /* 0x000fc80000000000 */
[----:B------:R-:W-:Y:S01]  /*feb0*/  @!PT LDS RZ, [RZ] ;  /* 0x00000000fffff984 */ /* 0x000fe20000000800 */
[----:B------:R-:W-:Y:S01]  /*fec0*/  @!PT LDS RZ, [RZ] ;  /* 0x00000000fffff984 */ /* 0x000fe20000000800 */
[----:B------:R-:W-:Y:S01]  /*fed0*/  @!PT LDS RZ, [RZ] ;  /* 0x00000000fffff984 */ /* 0x000fe20000000800 */
[----:B------:R-:W-:Y:S04]  /*fee0*/  @!P2 LDGSTS.E.BYPASS.LTC128B.128 [R10+0x11c00], desc[UR50][R2.64], !P0 ;  /* 0x11c00000020aafae */ /* 0x000fe8000c101d72 */
[----:B------:R0:W-:Y:S01]  /*fef0*/  @!P2 LDGSTS.E.BYPASS.LTC128B.128 [R10+0x15c00], desc[UR50][R2.64+0x80], !P1 ;  /* 0x15c00080020aafae */ /* 0x0001e2000c901d72 */
[----:B------:R-:W-:Y:S02]  /*ff00*/  ISETP.GE.AND P2, PT, R7, R6, PT ;  /* 0x000000060700720c */ /* 0x000fe40003f46270 */
[----:B------:R-:W-:Y:S01]  /*ff10*/  MOV R13, R0 ;  /* 0x00000000000d7202 */ /* 0x000fe20000000f00 */
[----:B0-----:R-:W-:-:S10]  /*ff20*/  IMAD.MOV.U32 R2, RZ, RZ, R14 ;  /* 0x000000ffff027224 */ /* 0x001fd400078e000e */
[----:B------:R-:W-:Y:S05]  /*ff30*/  WARPSYNC.COLLECTIVE R15, `(.L_x_369) ;  /* 0x000000000f087348 */ /* 0x000fea0003c00000 */
[----:B------:R0:W1:Y:S02]  /*ff40*/  SHFL.IDX P6, R14, R13, R12, R11 ;  /* 0x0000000c0d0e7389 */ /* 0x00006400000c000b */
[----:B01----:R-:W-:Y:S01]  /*ff50*/  ENDCOLLECTIVE ;  /* 0x000000000000791b */ /* 0x003fe20003800000 */
.L_x_369:
[----:B------:R-:W-:Y:S01]  /*ff60*/  MOV R13, R5 ;  /* 0x00000005000d7202 */ /* 0x000fe20000000f00 */
[----:B------:R-:W-:Y:S01]  /*ff70*/  IMAD.MOV.U32 R12, RZ, RZ, 0x5 ;  /* 0x00000005ff0c7424 */ /* 0x000fe200078e00ff */
[----:B------:R-:W-:-:S05]  /*ff80*/  @!P2 LEA R14, P3, R30, R14, 0x1 ;  /* 0x0000000e1e0ea211 */ /* 0x000fca00078608ff */
[----:B------:R-:W-:Y:S02]  /*ff90*/  @!P2 IMAD.X R7, RZ, RZ, R2, P3 ;  /* 0x000000ffff07a224 */ /* 0x000fe400018e0602 */
[----:B------:R-:W-:-:S07]  /*ffa0*/  @!P2 IMAD.MOV.U32 R2, RZ, RZ, R14 ;  /* 0x000000ffff02a224 */ /* 0x000fce00078e000e */
[----:B------:R-:W-:Y:S05]  /*ffb0*/  WARPSYNC.COLLECTIVE R15, `(.L_x_370) ;  /* 0x000000000f087348 */ /* 0x000fea0003c00000 */
[----:B------:R0:W1:Y:S02]  /*ffc0*/  SHFL.IDX P6, R14, R13, R12, R11 ;  /* 0x0000000c0d0e7389 */ /* 0x00006400000c000b */
[----:B01----:R-:W-:Y:S01]  /*ffd0*/  ENDCOLLECTIVE ;  /* 0x000000000000791b */ /* 0x003fe20003800000 */
.L_x_370:
        /* <DEDUP_REMOVED lines=13> */
.L_x_371:
[----:B------:R-:W-:Y:S02]  /*100b0*/  IMAD.MOV.U32 R13, RZ, RZ, R5 ;  /* 0x000000ffff0d7224 */ /* 0x000fe400078e0005 */
[----:B------:R-:W-:Y:S01]  /*100c0*/  IMAD.MOV.U32 R12, RZ, RZ, 0x6 ;  /* 0x00000006ff0c7424 */ /* 0x000fe200078e00ff */
[----:B------:R-:W-:-:S05]  /*100d0*/  @!P2 LEA R14, P3, R30, R14, 0x1 ;  /* 0x0000000e1e0ea211 */ /* 0x000fca00078608ff */
[----:B------:R-:W-:Y:S01]  /*100e0*/  @!P2 IMAD.X R7, RZ, RZ, R2, P3 ;  /* 0x000000ffff07a224 */ /* 0x000fe200018e0602 */
[----:B------:R-:W-:-:S07]  /*100f0*/  @!P2 MOV R2, R14 ;  /* 0x0000000e0002a202 */ /* 0x000fce0000000f00 */
[----:B------:R-:W-:Y:S05]  /*10100*/  WARPSYNC.COLLECTIVE R15, `(.L_x_372) ;  /* 0x000000000f087348 */ /* 0x000fea0003c00000 */
[----:B------:R0:W1:Y:S02]  /*10110*/  SHFL.IDX P6, R14, R13, R12, R11 ;  /* 0x0000000c0d0e7389 */ /* 0x00006400000c000b */
[----:B01----:R-:W-:Y:S01]  /*10120*/  ENDCOLLECTIVE ;  /* 0x000000000000791b */ /* 0x003fe20003800000 */
.L_x_372:
        /* <DEDUP_REMOVED lines=13> */
.L_x_373:
        /* <DEDUP_REMOVED lines=8> */
.L_x_374:
        /* <DEDUP_REMOVED lines=11> */
.L_x_375:
[----:B------:R-:W-:Y:S05]  /*10330*/  BRA `(.L_x_376) ;  /* 0xffffffbc00c47947 */ /* 0x000fea000383ffff */
.L_x_286:
[----:B0-----:R0:W1:Y:S02]  /*10340*/  SYNCS.PHASECHK.TRANS64.TRYWAIT P1, [R22+URZ+0x28820], R3 ;  /* 0x02882003160075a7 */ /* 0x001064000802017f */
[----:B-1----:R-:W-:Y:S05]  /*10350*/  @!P1 NANOSLEEP.SYNCS 0x989680 ;  /* 0x009896800000995d */ /* 0x002fea0003900000 */
[----:B------:R-:W1:Y:S02]  /*10360*/  @!P1 SYNCS.PHASECHK.TRANS64 P1, [R22+URZ+0x28820], R3 ;  /* 0x02882003160095a7 */ /* 0x000e64000802007f */
[----:B-1----:R-:W-:Y:S05]  /*10370*/  @!P1 BRA `(.L_x_286) ;  /* 0xfffffffc00f09947 */ /* 0x002fea000383ffff */
[----:B------:R-:W-:Y:S05]  /*10380*/  BRA `(.L_x_377) ;  /* 0xffffffc000347947 */ /* 0x000fea000383ffff */
.L_x_291:
[----:B0-----:R0:W1:Y:S02]  /*10390*/  SYNCS.PHASECHK.TRANS64.TRYWAIT P0, [R6+URZ+0x28840], R3 ;  /* 0x02884003060075a7 */ /* 0x001064000800017f */
[----:B-1----:R-:W-:Y:S05]  /*103a0*/  @!P0 NANOSLEEP.SYNCS 0x989680 ;  /* 0x009896800000895d */ /* 0x002fea0003900000 */
[----:B------:R-:W1:Y:S02]  /*103b0*/  @!P0 SYNCS.PHASECHK.TRANS64 P0, [R6+URZ+0x28840], R3 ;  /* 0x02884003060085a7 */ /* 0x000e64000800007f */
[----:B-1----:R-:W-:Y:S05]  /*103c0*/  @!P0 BRA `(.L_x_291) ;  /* 0xfffffffc00f08947 */ /* 0x002fea000383ffff */
[----:B------:R-:W-:Y:S05]  /*103d0*/  BRA `(.L_x_378) ;  /* 0xffffffc400007947 */ /* 0x000fea000383ffff */
.L_x_292:
[----:B------:R-:W-:Y:S01]  /*103e0*/  BSSY B1, `(.L_x_379) ;  /* 0x0000008000017945 */ /* 0x000fe20003800000 */
[----:B------:R-:W-:Y:S01]  /*103f0*/  IMAD.MOV.U32 R13, RZ, RZ, R9 ;  /* 0x000000ffff0d7224 */ /* 0x000fe200078e0009 */
[----:B------:R-:W-:Y:S01]  /*10400*/  MOV R12, RZ ;  /* 0x000000ff000c7202 */ /* 0x000fe20000000f00 */
[----:B------:R-:W-:Y:S02]  /*10410*/  IMAD.MOV.U32 R11, RZ, RZ, 0x181f ;  /* 0x0000181fff0b7424 */ /* 0x000fe400078e00ff */
[----:B------:R-:W-:-:S07]  /*10420*/  IMAD.MOV.U32 R15, RZ, RZ, -0x1 ;  /* 0xffffffffff0f7424 */ /* 0x000fce00078e00ff */
[----:B--2---:R-:W-:Y:S05]  /*10430*/  WARPSYNC.COLLECTIVE R15, `(.L_x_380) ;  /* 0x000000000f087348 */ /* 0x004fea0003c00000 */
[----:B--2---:R0:W1:Y:S02]  /*10440*/  SHFL.IDX P6, R14, R13, R12, R11 ;  /* 0x0000000c0d0e7389 */ /* 0x00406400000c000b */
[----:B01----:R-:W-:Y:S01]  /*10450*/  ENDCOLLECTIVE ;  /* 0x000000000000791b */ /* 0x003fe20003800000 */
.L_x_380:
[----:B------:R-:W-:Y:S05]  /*10460*/  BSYNC B1 ;  /* 0x0000000000017941 */ /* 0x000fea0003800000 */
.L_x_379:
[----:B------:R-:W-:Y:S01]  /*10470*/  IMAD.MOV.U32 R13, RZ, RZ, R7 ;  /* 0x000000ffff0d7224 */ /* 0x000fe200078e0007 */
[----:B------:R-:W-:Y:S01]  /*10480*/  MOV R12, RZ ;  /* 0x000000ff000c7202 */ /* 0x000fe20000000f00 */
[----:B------:R-:W-:Y:S02]  /*10490*/  IMAD.MOV.U32 R11, RZ, RZ, 0x181f ;  /* 0x0000181fff0b7424 */ /* 0x000fe400078e00ff */
[----:B------:R-:W-:Y:S02]  /*104a0*/  IMAD.MOV.U32 R15, RZ, RZ, -0x1 ;  /* 0xffffffffff0f7424 */ /* 0x000fe400078e00ff */
[----:B------:R-:W-:Y:S02]  /*104b0*/  IMAD.MOV.U32 R3, RZ, RZ, R14 ;  /* 0x000000ffff037224 */ /* 0x000fe400078e000e */
[----:B------:R-:W-:-:S07]  /*104c0*/  IMAD.SHL.U32 R5, R30, 0x2, RZ ;  /* 0x000000021e057824 */ /* 0x000fce00078e00ff */
[----:B------:R-:W-:Y:S05]  /*104d0*/  WARPSYNC.COLLECTIVE R15, `(.L_x_381) ;  /* 0x000000000f087348 */ /* 0x000fea0003c00000 */
[----:B------:R0:W1:Y:S02]  /*104e0*/  SHFL.IDX P6, R14, R13, R12, R11 ;  /* 0x0000000c0d0e7389 */ /* 0x00006400000c000b */
[----:B01----:R-:W-:Y:S01]  /*104f0*/  ENDCOLLECTIVE ;  /* 0x000000000000791b */ /* 0x003fe20003800000 */
.L_x_381:
[----:B------:R-:W-:Y:S02]  /*10500*/  IMAD R8, R8, 0x2, R22 ;  /* 0x0000000208087824 */ /* 0x000fe400078e0216 */
[----:B------:R-:W-:Y:S02]  /*10510*/  IMAD.MOV.U32 R13, RZ, RZ, R9 ;  /* 0x000000ffff0d7224 */ /* 0x000fe400078e0009 */
[----:B------:R-:W-:Y:S02]  /*10520*/  IMAD.MOV.U32 R12, RZ, RZ, 0x1 ;  /* 0x00000001ff0c7424 */ /* 0x000fe400078e00ff */
[----:B------:R-:W-:-:S07]  /*10530*/  IMAD.MOV.U32 R2, RZ, RZ, R14 ;  /* 0x000000ffff027224 */ /* 0x000fce00078e000e */
[----:B------:R-:W-:Y:S05]  /*10540*/  WARPSYNC.COLLECTIVE R15, `(.L_x_382) ;  /* 0x000000000f087348 */ /* 0x000fea0003c00000 */
[----:B------:R0:W1:Y:S02]  /*10550*/  SHFL.IDX P6, R14, R13, R12, R11 ;  /* 0x0000000c0d0e7389 */ /* 0x00006400000c000b */
[----:B01----:R-:W-:Y:S01]  /*10560*/  ENDCOLLECTIVE ;  /* 0x000000000000791b */ /* 0x003fe20003800000 */
.L_x_382:
[----:B------:R-:W-:-:S04]  /*10570*/  IADD3 R2, P0, R2, R5, RZ ;  /* 0x0000000502027210 */ /* 0x000fc80007f1e0ff */
[----:B------:R-:W-:-:S05]  /*10580*/  IADD3.X R3, RZ, R3, RZ, P0, !PT ;  /* 0x00000003ff037210 */ /* 0x000fca00007fe4ff */
[----:B------:R-:W-:Y:S01]  /*10590*/  @!PT LDS RZ, [RZ] ;  /* 0x00000000fffff984 */ /* 0x000fe20000000800 */
[----:B------:R-:W-:Y:S01]  /*105a0*/  @!PT LDS RZ, [RZ] ;  /* 0x00000000fffff984 */ /* 0x000fe20000000800 */
[----:B------:R-:W-:Y:S01]  /*105b0*/  @!PT LDS RZ, [RZ] ;  /* 0x00000000fffff984 */ /* 0x000fe20000000800 */
[----:B------:R-:W-:Y:S01]  /*105c0*/  LDGSTS.E.BYPASS.LTC128B.128 [R8+0x18400], desc[UR50][R2.64], !P4 ;  /* 0x1840000002087fae */ /* 0x000fe2000e101d72 */
[----:B------:R-:W-:-:S03]  /*105d0*/  MOV R13, R7 ;  /* 0x00000007000d7202 */ /* 0x000fc60000000f00 */
[----:B------:R0:W-:Y:S02]  /*105e0*/  LDGSTS.E.BYPASS.LTC128B.128 [R8+0x1c400], desc[UR50][R2.64+0x80], !P3 ;  /* 0x1c40008002087fae */ /* 0x0001e4000d901d72 */
[----:B0-----:R-:W-:-:S07]  /*105f0*/  IMAD.MOV.U32 R3, RZ, RZ, R14 ;  /* 0x000000ffff037224 */ /* 0x001fce00078e000e */
[----:B------:R-:W-:Y:S05]  /*10600*/  WARPSYNC.COLLECTIVE R15, `(.L_x_383) ;  /* 0x000000000f087348 */ /* 0x000fea0003c00000 */
[----:B------:R0:W1:Y:S02]  /*10610*/  SHFL.IDX P6, R14, R13, R12, R11 ;  /* 0x0000000c0d0e7389 */ /* 0x00006400000c000b */
[----:B01----:R-:W-:Y:S01]  /*10620*/  ENDCOLLECTIVE ;  /* 0x000000000000791b */ /* 0x003fe20003800000 */
.L_x_383:
[----:B------:R-:W-:Y:S02]  /*10630*/  IMAD.MOV.U32 R13, RZ, RZ, R9 ;  /* 0x000000ffff0d7224 */ /* 0x000fe400078e0009 */
[----:B------:R-:W-:Y:S02]  /*10640*/  IMAD.MOV.U32 R12, RZ, RZ, 0x2 ;  /* 0x00000002ff0c7424 */ /* 0x000fe400078e00ff */
[----:B------:R-:W-:-:S07]  /*10650*/  IMAD.MOV.U32 R2, RZ, RZ, R14 ;  /* 0x000000ffff027224 */ /* 0x000fce00078e000e */
[----:B------:R-:W-:Y:S05]  /*10660*/  WARPSYNC.COLLECTIVE R15, `(.L_x_384) ;  /* 0x000000000f087348 */ /* 0x000fea0003c00000 */
[----:B------:R0:W1:Y:S02]  /*10670*/  SHFL.IDX P6, R14, R13, R12, R11 ;  /* 0x0000000c0d0e7389 */ /* 0x00006400000c000b */
[----:B01----:R-:W-:Y:S01]  /*10680*/  ENDCOLLECTIVE ;  /* 0x000000000000791b */ /* 0x003fe20003800000 */
.L_x_384:
[----:B------:R-:W-:-:S05]  /*10690*/  IADD3 R2, P0, R2, R5, RZ ;  /* 0x0000000502027210 */ /* 0x000fca0007f1e0ff */
[----:B------:R-:W-:-:S05]  /*106a0*/  IMAD.X R3, RZ, RZ, R3, P0 ;  /* 0x000000ffff037224 */ /* 0x000fca00000e0603 */
[----:B------:R-:W-:Y:S01]  /*106b0*/  @!PT LDS RZ, [RZ] ;  /* 0x00000000fffff984 */ /* 0x000fe20000000800 */
[----:B------:R-:W-:Y:S01]  /*106c0*/  @!PT LDS RZ, [RZ] ;  /* 0x00000000fffff984 */ /* 0x000fe20000000800 */
[----:B------:R-:W-:Y:S01]  /*106d0*/  @!PT LDS RZ, [RZ] ;  /* 0x00000000fffff984 */ /* 0x000fe20000000800 */
[----:B------:R-:W-:Y:S01]  /*106e0*/  LDGSTS.E.BYPASS.LTC128B.128 [R8+0x18c00], desc[UR50][R2.64], !P4 ;  /* 0x18c0000002087fae */ /* 0x000fe2000e101d72 */
[----:B------:R-:W-:-:S03]  /*106f0*/  IMAD.MOV.U32 R13, RZ, RZ, R7 ;  /* 0x000000ffff0d7224 */ /* 0x000fc600078e0007 */
[----:B------:R0:W-:Y:S02]  /*10700*/  LDGSTS.E.BYPASS.LTC128B.128 [R8+0x1cc00], desc[UR50][R2.64+0x80], !P3 ;  /* 0x1cc0008002087fae */ /* 0x0001e4000d901d72 */
[----:B0-----:R-:W-:-:S07]  /*10710*/  MOV R3, R14 ;  /* 0x0000000e00037202 */ /* 0x001fce0000000f00 */
[----:B------:R-:W-:Y:S05]  /*10720*/  WARPSYNC.COLLECTIVE R15, `(.L_x_385) ;  /* 0x000000000f087348 */ /* 0x000fea0003c00000 */
[----:B------:R0:W1:Y:S02]  /*10730*/  SHFL.IDX P6, R14, R13, R12, R11 ;  /* 0x0000000c0d0e7389 */ /* 0x00006400000c000b */
[----:B01----:R-:W-:Y:S01]  /*10740*/  ENDCOLLECTIVE ;  /* 0x000000000000791b */ /* 0x003fe20003800000 */
.L_x_385:
[----:B------:R-:W-:Y:S01]  /*10750*/  IMAD.MOV.U32 R13, RZ, RZ, R9 ;  /* 0x000000ffff0d7224 */ /* 0x000fe200078e0009 */
[----:B------:R-:W-:Y:S01]  /*10760*/  MOV R12, 0x3 ;  /* 0x00000003000c7802 */ /* 0x000fe20000000f00 */
[----:B------:R-:W-:-:S07]  /*10770*/  IMAD.MOV.U32 R2, RZ, RZ, R14 ;  /* 0x000000ffff027224 */ /* 0x000fce00078e000e */
[----:B------:R-:W-:Y:S05]  /*10780*/  WARPSYNC.COLLECTIVE R15, `(.L_x_386) ;  /* 0x000000000f087348 */ /* 0x000fea0003c00000 */
[----:B------:R0:W1:Y:S02]  /*10790*/  SHFL.IDX P6, R14, R13, R12, R11 ;  /* 0x0000000c0d0e7389 */ /* 0x00006400000c000b */
[----:B01----:R-:W-:Y:S01]  /*107a0*/  ENDCOLLECTIVE ;  /* 0x000000000000791b */ /* 0x003fe20003800000 */
.L_x_386:
        /* <DEDUP_REMOVED lines=8> */
[----:B0-----:R-:W-:-:S07]  /*10830*/  IMAD.MOV.U32 R3, RZ, RZ, R14 ;  /* 0x000000ffff037224 */ /* 0x001fce00078e000e */
[----:B------:R-:W-:Y:S05]  /*10840*/  WARPSYNC.COLLECTIVE R15, `(.L_x_387) ;  /* 0x000000000f087348 */ /* 0x000fea0003c00000 */
[----:B------:R0:W1:Y:S02]  /*10850*/  SHFL.IDX P6, R14, R13, R12, R11 ;  /* 0x0000000c0d0e7389 */ /* 0x00006400000c000b */
[----:B01----:R-:W-:Y:S01]  /*10860*/  ENDCOLLECTIVE ;  /* 0x000000000000791b */ /* 0x003fe20003800000 */
.L_x_387:
[----:B------:R-:W-:Y:S01]  /*10870*/  MOV R13, R9 ;  /* 0x00000009000d7202 */ /* 0x000fe20000000f00 */
[----:B------:R-:W-:Y:S02]  /*10880*/  IMAD.MOV.U32 R12, RZ, RZ, 0x4 ;  /* 0x00000004ff0c7424 */ /* 0x000fe400078e00ff */
[----:B------:R-:W-:-:S07]  /*10890*/  IMAD.MOV.U32 R2, RZ, RZ, R14 ;  /* 0x000000ffff027224 */ /* 0x000fce00078e000e */
[----:B------:R-:W-:Y:S05]  /*108a0*/  WARPSYNC.COLLECTIVE R15, `(.L_x_388) ;  /* 0x000000000f087348 */ /* 0x000fea0003c00000 */
[----:B------:R0:W1:Y:S02]  /*108b0*/  SHFL.IDX P6, R14, R13, R12, R11 ;  /* 0x0000000c0d0e7389 */ /* 0x00006400000c000b */
[----:B01----:R-:W-:Y:S01]  /*108c0*/  ENDCOLLECTIVE ;  /* 0x000000000000791b */ /* 0x003fe20003800000 */
.L_x_388:
        /* <DEDUP_REMOVED lines=12> */
.L_x_389:
[----:B------:R-:W-:Y:S02]  /*10990*/  IMAD.MOV.U32 R13, RZ, RZ, R9 ;  /* 0x000000ffff0d7224 */ /* 0x000fe400078e0009 */
[----:B------:R-:W-:Y:S02]  /*109a0*/  IMAD.MOV.U32 R12, RZ, RZ, 0x5 ;  /* 0x00000005ff0c7424 */ /* 0x000fe400078e00ff */
[----:B------:R-:W-:-:S07]  /*109b0*/  IMAD.MOV.U32 R2, RZ, RZ, R14 ;  /* 0x000000ffff027224 */ /* 0x000fce00078e000e */
[----:B------:R-:W-:Y:S05]  /*109c0*/  WARPSYNC.COLLECTIVE R15, `(.L_x_390) ;  /* 0x000000000f087348 */ /* 0x000fea0003c00000 */
[----:B------:R0:W1:Y:S02]  /*109d0*/  SHFL.IDX P6, R14, R13, R12, R11 ;  /* 0x0000000c0d0e7389 */ /* 0x00006400000c000b */
[----:B01----:R-:W-:Y:S01]  /*109e0*/  ENDCOLLECTIVE ;  /* 0x000000000000791b */ /* 0x003fe20003800000 */
.L_x_390:
[----:B------:R-:W-:-:S04]  /*109f0*/  IADD3 R2, P0, R2, R5, RZ ;  /* 0x0000000502027210 */ /* 0x000fc80007f1e0ff */
[----:B------:R-:W-:-:S05]  /*10a00*/  IADD3.X R3, RZ, R3, RZ, P0, !PT ;  /* 0x00000003ff037210 */ /* 0x000fca00007fe4ff */
        /* <DEDUP_REMOVED lines=10> */
.L_x_391:
[----:B------:R-:W-:Y:S02]  /*10ab0*/  IMAD.MOV.U32 R13, RZ, RZ, R9 ;  /* 0x000000ffff0d7224 */ /* 0x000fe400078e0009 */
[----:B------:R-:W-:Y:S01]  /*10ac0*/  IMAD.MOV.U32 R12, RZ, RZ, 0x6 ;  /* 0x00000006ff0c7424 */ /* 0x000fe200078e00ff */
[----:B------:R-:W-:-:S07]  /*10ad0*/  MOV R2, R14 ;  /* 0x0000000e00027202 */ /* 0x000fce0000000f00 */
[----:B------:R-:W-:Y:S05]  /*10ae0*/  WARPSYNC.COLLECTIVE R15, `(.L_x_392) ;  /* 0x000000000f087348 */ /* 0x000fea0003c00000 */
[----:B------:R0:W1:Y:S02]  /*10af0*/  SHFL.IDX P6, R14, R13, R12, R11 ;  /* 0x0000000c0d0e7389 */ /* 0x00006400000c000b */
[----:B01----:R-:W-:Y:S01]  /*10b00*/  ENDCOLLECTIVE ;  /* 0x000000000000791b */ /* 0x003fe20003800000 */
.L_x_392:
[----:B------:R-:W-:-:S05]  /*10b10*/  IADD3 R2, P0, R2, R5, RZ ;  /* 0x0000000502027210 */ /* 0x000fca0007f1e0ff */
[----:B------:R-:W-:-:S05]  /*10b20*/  IMAD.X R3, RZ, RZ, R3, P0 ;  /* 0x000000ffff037224 */ /* 0x000fca00000e0603 */
        /* <DEDUP_REMOVED lines=10> */
.L_x_393:
[----:B------:R-:W-:Y:S02]  /*10bd0*/  IMAD.MOV.U32 R13, RZ, RZ, R9 ;  /* 0x000000ffff0d7224 */ /* 0x000fe400078e0009 */
[----:B------:R-:W-:Y:S02]  /*10be0*/  IMAD.MOV.U32 R12, RZ, RZ, 0x7 ;  /* 0x00000007ff0c7424 */ /* 0x000fe400078e00ff */
[----:B------:R-:W-:-:S07]  /*10bf0*/  IMAD.MOV.U32 R2, RZ, RZ, R14 ;  /* 0x000000ffff027224 */ /* 0x000fce00078e000e */
[----:B------:R-:W-:Y:S05]  /*10c00*/  WARPSYNC.COLLECTIVE R15, `(.L_x_394) ;  /* 0x000000000f087348 */ /* 0x000fea0003c00000 */
[----:B------:R0:W1:Y:S02]  /*10c10*/  SHFL.IDX P6, R14, R13, R12, R11 ;  /* 0x0000000c0d0e7389 */ /* 0x00006400000c000b */
[----:B01----:R-:W-:Y:S01]  /*10c20*/  ENDCOLLECTIVE ;  /* 0x000000000000791b */ /* 0x003fe20003800000 */
.L_x_394:
[----:B------:R-:W-:-:S05]  /*10c30*/  IADD3 R2, P0, R2, R5, RZ ;  /* 0x0000000502027210 */ /* 0x000fca0007f1e0ff */
[----:B------:R-:W-:-:S05]  /*10c40*/  IMAD.X R3, RZ, RZ, R3, P0 ;  /* 0x000000ffff037224 */ /* 0x000fca00000e0603 */
[----:B------:R-:W-:Y:S01]  /*10c50*/  @!PT LDS RZ, [RZ] ;  /* 0x00000000fffff984 */ /* 0x000fe20000000800 */
[----:B------:R-:W-:Y:S01]  /*10c60*/  @!PT LDS RZ, [RZ] ;  /* 0x00000000fffff984 */ /* 0x000fe20000000800 */
[----:B------:R-:W-:Y:S01]  /*10c70*/  @!PT LDS RZ, [RZ] ;  /* 0x00000000fffff984 */ /* 0x000fe20000000800 */
[----:B------:R0:W-:Y:S01]  /*10c80*/  LDGSTS.E.BYPASS.LTC128B.128 [R8+0x1b400], desc[UR50][R2.64], !P4 ;  /* 0x1b40000002087fae */ /* 0x0001e2000e101d72 */
[----:B------:R-:W-:-:S03]  /*10c90*/  IMAD.MOV.U32 R13, RZ, RZ, R7 ;  /* 0x000000ffff0d7224 */ /* 0x000fc600078e0007 */
[----:B------:R0:W-:Y:S01]  /*10ca0*/  LDGSTS.E.BYPASS.LTC128B.128 [R8+0x1f400], desc[UR50][R2.64+0x80], !P3 ;  /* 0x1f40008002087fae */ /* 0x0001e2000d901d72 */
[----:B------:R-:W-:-:S07]  /*10cb0*/  MOV R9, R14 ;  /* 0x0000000e00097202 */ /* 0x000fce0000000f00 */
[----:B0-----:R-:W-:Y:S05]  /*10cc0*/  WARPSYNC.COLLECTIVE R15, `(.L_x_395) ;  /* 0x000000000f087348 */ /* 0x001fea0003c00000 */
[----:B------:R1:W2:Y:S02]  /*10cd0*/  SHFL.IDX P6, R14, R13, R12, R11 ;  /* 0x0000000c0d0e7389 */ /* 0x0002a400000c000b */
[----:B012---:R-:W-:Y:S01]  /*10ce0*/  ENDCOLLECTIVE ;  /* 0x000000000000791b */ /* 0x007fe20003800000 */
.L_x_395:
[----:B------:R-:W-:Y:S01]  /*10cf0*/  IMAD.MOV.U32 R2, RZ, RZ, R14 ;  /* 0x000000ffff027224 */ /* 0x000fe200078e000e */
[----:B------:R-:W-:Y:S06]  /*10d00*/  BRA `(.L_x_396) ;  /* 0xffffffbc00d47947 */ /* 0x000fec000383ffff */
.L_x_297:
[----:B-1----:R1:W3:Y:S02]  /*10d10*/  SYNCS.PHASECHK.TRANS64.TRYWAIT P0, [R6+URZ+0x28860], R3 ;  /* 0x02886003060075a7 */ /* 0x0022e4000800017f */
[----:B---3--:R-:W-:Y:S05]  /*10d20*/  @!P0 NANOSLEEP.SYNCS 0x989680 ;  /* 0x009896800000895d */ /* 0x008fea0003900000 */
[----:B------:R-:W3:Y:S02]  /*10d30*/  @!P0 SYNCS.PHASECHK.TRANS64 P0, [R6+URZ+0x28860], R3 ;  /* 0x02886003060085a7 */ /* 0x000ee4000800007f */
[----:B---3--:R-:W-:Y:S05]  /*10d40*/  @!P0 BRA `(.L_x_297) ;  /* 0xfffffffc00f08947 */ /* 0x008fea000383ffff */
[----:B------:R-:W-:Y:S05]  /*10d50*/  BRA `(.L_x_397) ;  /* 0xffffffc000347947 */ /* 0x000fea000383ffff */
.L_x_298:
[----:B------:R-:W-:Y:S01]  /*10d60*/  BSSY B1, `(.L_x_398) ;  /* 0x0000008000017945 */ /* 0x000fe20003800000 */
[----:B------:R-:W-:Y:S01]  /*10d70*/  IMAD.MOV.U32 R13, RZ, RZ, R24 ;  /* 0x000000ffff0d7224 */ /* 0x000fe200078e0018 */
[----:B------:R-:W-:Y:S01]  /*10d80*/  MOV R11, 0x181f ;  /* 0x0000181f000b7802 */ /* 0x000fe20000000f00 */
[----:B------:R-:W-:Y:S02]  /*10d90*/  IMAD.MOV.U32 R12, RZ, RZ, RZ ;  /* 0x000000ffff0c7224 */ /* 0x000fe400078e00ff */
[----:B------:R-:W-:-:S07]  /*10da0*/  IMAD.MOV.U32 R15, RZ, RZ, -0x1 ;  /* 0xffffffffff0f7424 */ /* 0x000fce00078e00ff */
[----:B-12---:R-:W-:Y:S05]  /*10db0*/  WARPSYNC.COLLECTIVE R15, `(.L_x_399) ;  /* 0x000000000f087348 */ /* 0x006fea0003c00000 */
[----:B--2---:R0:W2:Y:S02]  /*10dc0*/  SHFL.IDX P6, R14, R13, R12, R11 ;  /* 0x0000000c0d0e7389 */ /* 0x0040a400000c000b */
[----:B012---:R-:W-:Y:S01]  /*10dd0*/  ENDCOLLECTIVE ;  /* 0x000000000000791b */ /* 0x007fe20003800000 */
.L_x_399:
[----:B------:R-:W-:Y:S05]  /*10de0*/  BSYNC B1 ;  /* 0x0000000000017941 */ /* 0x000fea0003800000 */
.L_x_398:
[----:B------:R-:W-:Y:S01]  /*10df0*/  IMAD.MOV.U32 R13, RZ, RZ, R23 ;  /* 0x000000ffff0d7224 */ /* 0x000fe200078e0017 */
[----:B------:R-:W-:Y:S01]  /*10e00*/  MOV R11, 0x181f ;  /* 0x0000181f000b7802 */ /* 0x000fe20000000f00 */
[----:B------:R-:W-:Y:S02]  /*10e10*/  IMAD.MOV.U32 R12, RZ, RZ, RZ ;  /* 0x000000ffff0c7224 */ /* 0x000fe400078e00ff */
[----:B------:R-:W-:Y:S02]  /*10e20*/  IMAD.MOV.U32 R15, RZ, RZ, -0x1 ;  /* 0xffffffffff0f7424 */ /* 0x000fe400078e00ff */
[----:B------:R-:W-:Y:S02]  /*10e30*/  IMAD.MOV.U32 R3, RZ, RZ, R14 ;  /* 0x000000ffff037224 */ /* 0x000fe400078e000e */
[----:B------:R-:W-:-:S07]  /*10e40*/  IMAD R7, R7, 0x2, R22 ;  /* 0x0000000207077824 */ /* 0x000fce00078e0216 */
[----:B------:R-:W-:Y:S05]  /*10e50*/  WARPSYNC.COLLECTIVE R15, `(.L_x_400) ;  /* 0x000000000f087348 */ /* 0x000fea0003c00000 */
[----:B------:R0:W1:Y:S02]  /*10e60*/  SHFL.IDX P6, R14, R13, R12, R11 ;  /* 0x0000000c0d0e7389 */ /* 0x00006400000c000b */
[----:B01----:R-:W-:Y:S01]  /*10e70*/  ENDCOLLECTIVE ;  /* 0x000000000000791b */ /* 0x003fe20003800000 */
.L_x_400:
[----:B------:R-:W-:Y:S01]  /*10e80*/  IMAD.MOV.U32 R13, RZ, RZ, R24 ;  /* 0x000000ffff0d7224 */ /* 0x000fe200078e0018 */
[----:B------:R-:W-:Y:S02]  /*10e90*/  MOV R12, 0x1 ;  /* 0x00000001000c7802 */ /* 0x000fe40000000f00 */
[----:B------:R-:W-:-:S13]  /*10ea0*/  IADD3 R2, P0, R14, R5, RZ ;  /* 0x000000050e027210 */ /* 0x000fda0007f1e0ff */
[----:B------:R-:W-:Y:S05]  /*10eb0*/  WARPSYNC.COLLECTIVE R15, `(.L_x_401) ;  /* 0x000000000f087348 */ /* 0x000fea0003c00000 */
[----:B------:R0:W1:Y:S02]  /*10ec0*/  SHFL.IDX P6, R14, R13, R12, R11 ;  /* 0x0000000c0d0e7389 */ /* 0x00006400000c000b */
[----:B01----:R-:W-:Y:S01]  /*10ed0*/  ENDCOLLECTIVE ;  /* 0x000000000000791b */ /* 0x003fe20003800000 */
.L_x_401:
        /* <DEDUP_REMOVED lines=13> */
.L_x_402:
[----:B------:R-:W-:Y:S01]  /*10fb0*/  IMAD.MOV.U32 R13, RZ, RZ, R24 ;  /* 0x000000ffff0d7224 */ /* 0x000fe200078e0018 */
[----:B------:R-:W-:Y:S02]  /*10fc0*/  MOV R12, 0x2 ;  /* 0x00000002000c7802 */ /* 0x000fe40000000f00 */
[----:B------:R-:W-:-:S13]  /*10fd0*/  IADD3 R2, P0, R14, R5, RZ ;  /* 0x000000050e027210 */ /* 0x000fda0007f1e0ff */
[----:B------:R-:W-:Y:S05]  /*10fe0*/  WARPSYNC.COLLECTIVE R15, `(.L_x_403) ;  /* 0x000000000f087348 */ /* 0x000fea0003c00000 */
[----:B------:R0:W1:Y:S02]  /*10ff0*/  SHFL.IDX P6, R14, R13, R12, R11 ;  /* 0x0000000c0d0e7389 */ /* 0x00006400000c000b */
[----:B01----:R-:W-:Y:S01]  /*11000*/  ENDCOLLECTIVE ;  /* 0x000000000000791b */ /* 0x003fe20003800000 */
.L_x_403:
        /* <DEDUP_REMOVED lines=13> */
.L_x_404:
[----:B------:R-:W-:Y:S01]  /*110e0*/  IMAD.MOV.U32 R13, RZ, RZ, R24 ;  /* 0x000000ffff0d7224 */ /* 0x000fe200078e0018 */
[----:B------:R-:W-:Y:S02]  /*110f0*/  MOV R12, 0x3 ;  /* 0x00000003000c7802 */ /* 0x000fe40000000f00 */
[----:B------:R-:W-:-:S13]  /*11100*/  IADD3 R2, P0, R14, R5, RZ ;  /* 0x000000050e027210 */ /* 0x000fda0007f1e0ff */
[----:B------:R-:W-:Y:S05]  /*11110*/  WARPSYNC.COLLECTIVE R15, `(.L_x_405) ;  /* 0x000000000f087348 */ /* 0x000fea0003c00000 */
[----:B------:R0:W1:Y:S02]  /*11120*/  SHFL.IDX P6, R14, R13, R12, R11 ;  /* 0x0000000c0d0e7389 */ /* 0x00006400000c000b */
[----:B01----:R-:W-:Y:S01]  /*11130*/  ENDCOLLECTIVE ;  /* 0x000000000000791b */ /* 0x003fe20003800000 */
.L_x_405:
        /* <DEDUP_REMOVED lines=13> */
.L_x_406:
[----:B------:R-:W-:Y:S01]  /*11210*/  IMAD.MOV.U32 R13, RZ, RZ, R24 ;  /* 0x000000ffff0d7224 */ /* 0x000fe200078e0018 */
[----:B------:R-:W-:Y:S02]  /*11220*/  MOV R12, 0x4 ;  /* 0x00000004000c7802 */ /* 0x000fe40000000f00 */
[----:B------:R-:W-:-:S13]  /*11230*/  IADD3 R2, P0, R14, R5, RZ ;  /* 0x000000050e027210 */ /* 0x000fda0007f1e0ff */
[----:B------:R-:W-:Y:S05]  /*11240*/  WARPSYNC.COLLECTIVE R15, `(.L_x_407) ;  /* 0x000000000f087348 */ /* 0x000fea0003c00000 */
[----:B------:R0:W1:Y:S02]  /*11250*/  SHFL.IDX P6, R14, R13, R12, R11 ;  /* 0x0000000c0d0e7389 */ /* 0x00006400000c000b */
[----:B01----:R-:W-:Y:S01]  /*11260*/  ENDCOLLECTIVE ;  /* 0x000000000000791b */ /* 0x003fe20003800000 */
.L_x_407:
        /* <DEDUP_REMOVED lines=13> */
.L_x_408:
[----:B------:R-:W-:Y:S01]  /*11340*/  IMAD.MOV.U32 R13, RZ, RZ, R24 ;  /* 0x000000ffff0d7224 */ /* 0x000fe200078e0018 */
[----:B------:R-:W-:Y:S02]  /*11350*/  MOV R12, 0x5 ;  /* 0x00000005000c7802 */ /* 0x000fe40000000f00 */
[----:B------:R-:W-:-:S13]  /*11360*/  IADD3 R2, P0, R14, R5, RZ ;  /* 0x000000050e027210 */ /* 0x000fda0007f1e0ff */
[----:B------:R-:W-:Y:S05]  /*11370*/  WARPSYNC.COLLECTIVE R15, `(.L_x_409) ;  /* 0x000000000f087348 */ /* 0x000fea0003c00000 */
[----:B------:R0:W1:Y:S02]  /*11380*/  SHFL.IDX P6, R14, R13, R12, R11 ;  /* 0x0000000c0d0e7389 */ /* 0x00006400000c000b */
[----:B01----:R-:W-:Y:S01]  /*11390*/  ENDCOLLECTIVE ;  /* 0x000000000000791b */ /* 0x003fe20003800000 */
.L_x_409:
        /* <DEDUP_REMOVED lines=13> */
.L_x_410:
[----:B------:R-:W-:Y:S01]  /*11470*/  IMAD.MOV.U32 R13, RZ, RZ, R24 ;  /* 0x000000ffff0d7224 */ /* 0x000fe200078e0018 */
[----:B------:R-:W-:Y:S02]  /*11480*/  MOV R12, 0x6 ;  /* 0x00000006000c7802 */ /* 0x000fe40000000f00 */
[----:B------:R-:W-:-:S13]  /*11490*/  IADD3 R2, P0, R14, R5, RZ ;  /* 0x000000050e027210 */ /* 0x000fda0007f1e0ff */
[----:B------:R-:W-:Y:S05]  /*114a0*/  WARPSYNC.COLLECTIVE R15, `(.L_x_411) ;  /* 0x000000000f087348 */ /* 0x000fea0003c00000 */
[----:B------:R0:W1:Y:S02]  /*114b0*/  SHFL.IDX P6, R14, R13, R12, R11 ;  /* 0x0000000c0d0e7389 */ /* 0x00006400000c000b */
[----:B01----:R-:W-:Y:S01]  /*114c0*/  ENDCOLLECTIVE ;  /* 0x000000000000791b */ /* 0x003fe20003800000 */
.L_x_411:
        /* <DEDUP_REMOVED lines=13> */
.L_x_412:
[----:B------:R-:W-:Y:S01]  /*115a0*/  IMAD.MOV.U32 R13, RZ, RZ, R24 ;  /* 0x000000ffff0d7224 */ /* 0x000fe200078e0018 */
[----:B------:R-:W-:Y:S02]  /*115b0*/  MOV R12, 0x7 ;  /* 0x00000007000c7802 */ /* 0x000fe40000000f00 */
[----:B------:R-:W-:-:S13]  /*115c0*/  IADD3 R2, P0, R14, R5, RZ ;  /* 0x000000050e027210 */ /* 0x000fda0007f1e0ff */
[----:B------:R-:W-:Y:S05]  /*115d0*/  WARPSYNC.COLLECTIVE R15, `(.L_x_413) ;  /* 0x000000000f087348 */ /* 0x000fea0003c00000 */
[----:B------:R0:W1:Y:S02]  /*115e0*/  SHFL.IDX P6, R14, R13, R12, R11 ;  /* 0x0000000c0d0e7389 */ /* 0x00006400000c000b */
[----:B01----:R-:W-:Y:S01]  /*115f0*/  ENDCOLLECTIVE ;  /* 0x000000000000791b */ /* 0x003fe20003800000 */
.L_x_413:
        /* <DEDUP_REMOVED lines=12> */
.L_x_414:
[----:B------:R-:W-:Y:S01]  /*116c0*/  @!PT LDS RZ, [RZ] ;  /* 0x00000000fffff984 */ /* 0x000fe20000000800 */
[----:B------:R-:W-:Y:S01]  /*116d0*/  @!PT LDS RZ, [RZ] ;  /* 0x00000000fffff984 */ /* 0x000fe20000000800 */
[----:B------:R-:W-:Y:S01]  /*116e0*/  @!PT LDS RZ, [RZ] ;  /* 0x00000000fffff984 */ /* 0x000fe20000000800 */
[----:B------:R0:W-:Y:S01]  /*116f0*/  LDGSTS.E.BYPASS.LTC128B.128 [R7+0x7400], desc[UR50][R2.64+0x80], !P0 ;  /* 0x0740008002077fae */ /* 0x0001e2000c101d72 */
[----:B------:R-:W-:Y:S05]  /*11700*/  BRA `(.L_x_415) ;  /* 0xffffffb800d47947 */ /* 0x000fea000383ffff */
.L_x_306:
[----:B0-----:R0:W1:Y:S02]  /*11710*/  SYNCS.PHASECHK.TRANS64.TRYWAIT P0, [R0+URZ+0x28860], R3 ;  /* 0x02886003000075a7 */ /* 0x001064000800017f */
[----:B-1----:R-:W-:Y:S05]  /*11720*/  @!P0 NANOSLEEP.SYNCS 0x989680 ;  /* 0x009896800000895d */ /* 0x002fea0003900000 */
[----:B------:R-:W1:Y:S02]  /*11730*/  @!P0 SYNCS.PHASECHK.TRANS64 P0, [R0+URZ+0x28860], R3 ;  /* 0x02886003000085a7 */ /* 0x000e64000800007f */
[----:B-1----:R-:W-:Y:S05]  /*11740*/  @!P0 BRA `(.L_x_306) ;  /* 0xfffffffc00f08947 */ /* 0x002fea000383ffff */
[----:B------:R-:W-:Y:S05]  /*11750*/  BRA `(.L_x_416) ;  /* 0xffffffbc00f07947 */ /* 0x000fea000383ffff */
.L_x_307:
[----:B------:R-:W-:Y:S01]  /*11760*/  BSSY B0, `(.L_x_417) ;  /* 0x0000008000007945 */ /* 0x000fe20003800000 */
[----:B------:R-:W-:Y:S01]  /*11770*/  IMAD.MOV.U32 R13, RZ, RZ, R24 ;  /* 0x000000ffff0d7224 */ /* 0x000fe200078e0018 */
[----:B------:R-:W-:Y:S01]  /*11780*/  MOV R11, 0x181f ;  /* 0x0000181f000b7802 */ /* 0x000fe20000000f00 */
[----:B------:R-:W-:Y:S02]  /*11790*/  IMAD.MOV.U32 R12, RZ, RZ, RZ ;  /* 0x000000ffff0c7224 */ /* 0x000fe400078e00ff */
[----:B------:R-:W-:-:S07]  /*117a0*/  IMAD.MOV.U32 R15, RZ, RZ, -0x1 ;  /* 0xffffffffff0f7424 */ /* 0x000fce00078e00ff */
[----:B0-2---:R-:W-:Y:S05]  /*117b0*/  WARPSYNC.COLLECTIVE R15, `(.L_x_418) ;  /* 0x000000000f087348 */ /* 0x005fea0003c00000 */
[----:B--2---:R1:W2:Y:S02]  /*117c0*/  SHFL.IDX P6, R14, R13, R12, R11 ;  /* 0x0000000c0d0e7389 */ /* 0x0042a400000c000b */
[----:B012---:R-:W-:Y:S01]  /*117d0*/  ENDCOLLECTIVE ;  /* 0x000000000000791b */ /* 0x007fe20003800000 */
.L_x_418:
[----:B------:R-:W-:Y:S05]  /*117e0*/  BSYNC B0 ;  /* 0x0000000000007941 */ /* 0x000fea0003800000 */
.L_x_417:
[----:B------:R-:W-:Y:S01]  /*117f0*/  IMAD.MOV.U32 R13, RZ, RZ, R23 ;  /* 0x000000ffff0d7224 */ /* 0x000fe200078e0017 */
[----:B------:R-:W-:Y:S01]  /*11800*/  MOV R11, 0x181f ;  /* 0x0000181f000b7802 */ /* 0x000fe20000000f00 */
[----:B------:R-:W-:Y:S02]  /*11810*/  IMAD.MOV.U32 R12, RZ, RZ, RZ ;  /* 0x000000ffff0c7224 */ /* 0x000fe400078e00ff */
[----:B------:R-:W-:Y:S02]  /*11820*/  IMAD.MOV.U32 R15, RZ, RZ, -0x1 ;  /* 0xffffffffff0f7424 */ /* 0x000fe400078e00ff */
[----:B------:R-:W-:Y:S02]  /*11830*/  IMAD.MOV.U32 R3, RZ, RZ, R14 ;  /* 0x000000ffff037224 */ /* 0x000fe400078e000e */
[----:B------:R-:W-:-:S07]  /*11840*/  IMAD.SHL.U32 R5, R30, 0x2, RZ ;  /* 0x000000021e057824 */ /* 0x000fce00078e00ff */
[----:B------:R-:W-:Y:S05]  /*11850*/  WARPSYNC.COLLECTIVE R15, `(.L_x_419) ;  /* 0x000000000f087348 */ /* 0x000fea0003c00000 */
[----:B------:R0:W1:Y:S02]  /*11860*/  SHFL.IDX P6, R14, R13, R12, R11 ;  /* 0x0000000c0d0e7389 */ /* 0x00006400000c000b */
[----:B01----:R-:W-:Y:S01]  /*11870*/  ENDCOLLECTIVE ;  /* 0x000000000000791b */ /* 0x003fe20003800000 */
.L_x_419:
[----:B------:R-:W-:Y:S01]  /*11880*/  ULDC UR4, c[0x0][0x2f4] ;  /* 0x0000bd0000047ab9 */ /* 0x000fe20000000800 */
[----:B------:R-:W-:Y:S01]  /*11890*/  IMAD R4, R9, 0x2, R22 ;  /* 0x0000000209047824 */ /* 0x000fe200078e0216 */
[----:B------:R-:W-:Y:S02]  /*118a0*/  ISETP.GE.AND P1, PT, R30, UR4, PT ;  /* 0x000000041e007c0c */ /* 0x000fe4000bf26270 */
[----:B------:R-:W-:Y:S02]  /*118b0*/  ISETP.GE.AND P0, PT, R29, UR4, PT ;  /* 0x000000041d007c0c */ /* 0x000fe4000bf06270 */
[C---:B------:R-:W-:Y:S02]  /*118c0*/  ISETP.LT.OR P3, PT, R6.reuse, 0x1, P1 ;  /* 0x000000010600780c */ /* 0x040fe40000f61670 */
[----:B------:R-:W-:Y:S02]  /*118d0*/  ISETP.LT.OR P4, PT, R6, 0x1, P0 ;  /* 0x000000010600780c */ /* 0x000fe40000781670 */
[----:B------:R-:W-:Y:S01]  /*118e0*/  MOV R13, R24 ;  /* 0x00000018000d7202 */ /* 0x000fe20000000f00 */
[----:B------:R-:W-:Y:S01]  /*118f0*/  IMAD.MOV.U32 R12, RZ, RZ, 0x1 ;  /* 0x00000001ff0c7424 */ /* 0x000fe200078e00ff */
[----:B------:R-:W-:-:S13]  /*11900*/  IADD3 R2, P2, R14, R5, RZ ;  /* 0x000000050e027210 */ /* 0x000fda0007f5e0ff */
[----:B------:R-:W-:Y:S05]  /*11910*/  WARPSYNC.COLLECTIVE R15, `(.L_x_420) ;  /* 0x000000000f087348 */ /* 0x000fea0003c00000 */
[----:B------:R0:W1:Y:S02]  /*11920*/  SHFL.IDX P6, R14, R13, R12, R11 ;  /* 0x0000000c0d0e7389 */ /* 0x00006400000c000b */
[----:B01----:R-:W-:Y:S01]  /*11930*/  ENDCOLLECTIVE ;  /* 0x000000000000791b */ /* 0x003fe20003800000 */
.L_x_420:
[----:B------:R-:W-:-:S05]  /*11940*/  IMAD.X R3, RZ, RZ, R3, P2 ;  /* 0x000000ffff037224 */ /* 0x000fca00010e0603 */
[----:B------:R-:W-:Y:S01]  /*11950*/  @!PT LDS RZ, [RZ] ;  /* 0x00000000fffff984 */ /* 0x000fe20000000800 */
[----:B------:R-:W-:Y:S01]  /*11960*/  @!PT LDS RZ, [RZ] ;  /* 0x00000000fffff984 */ /* 0x000fe20000000800 */
[----:B------:R-:W-:Y:S01]  /*11970*/  @!PT LDS RZ, [RZ] ;  /* 0x00000000fffff984 */ /* 0x000fe20000000800 */
[----:B------:R0:W-:Y:S01]  /*11980*/  LDGSTS.E.BYPASS.LTC128B.128 [R4+0x400], desc[UR50][R2.64], !P3 ;  /* 0x0040000002047fae */ /* 0x0001e2000d901d72 */
[----:B------:R-:W-:-:S03]  /*11990*/  ISETP.LT.OR P3, PT, R6, 0x11, P1 ;  /* 0x000000110600780c */ /* 0x000fc60000f61670 */
[----:B------:R0:W-:Y:S01]  /*119a0*/  LDGSTS.E.BYPASS.LTC128B.128 [R4+0x4400], desc[UR50][R2.64+0x80], !P4 ;  /* 0x0440008002047fae */ /* 0x0001e2000e101d72 */
[----:B------:R-:W-:Y:S01]  /*119b0*/  ISETP.LT.OR P4, PT, R6, 0x11, P0 ;  /* 0x000000110600780c */ /* 0x000fe20000781670 */
[----:B------:R-:W-:Y:S02]  /*119c0*/  IMAD.MOV.U32 R13, RZ, RZ, R23 ;  /* 0x000000ffff0d7224 */ /* 0x000fe400078e0017 */
[----:B------:R-:W-:-:S10]  /*119d0*/  IMAD.MOV.U32 R7, RZ, RZ, R14 ;  /* 0x000000ffff077224 */ /* 0x000fd400078e000e */
[----:B0-----:R-:W-:Y:S05]  /*119e0*/  WARPSYNC.COLLECTIVE R15, `(.L_x_421) ;  /* 0x000000000f087348 */ /* 0x001fea0003c00000 */
[----:B------:R1:W2:Y:S02]  /*119f0*/  SHFL.IDX P6, R14, R13, R12, R11 ;  /* 0x0000000c0d0e7389 */ /* 0x0002a400000c000b */
[----:B012---:R-:W-:Y:S01]  /*11a00*/  ENDCOLLECTIVE ;  /* 0x000000000000791b */ /* 0x007fe20003800000 */
.L_x_421:
[----:B------:R-:W-:Y:S02]  /*11a10*/  IMAD.MOV.U32 R13, RZ, RZ, R24 ;  /* 0x000000ffff0d7224 */ /* 0x000fe400078e0018 */
[----:B------:R-:W-:Y:S02]  /*11a20*/  IMAD.MOV.U32 R12, RZ, RZ, 0x2 ;  /* 0x00000002ff0c7424 */ /* 0x000fe400078e00ff */
[----:B------:R-:W-:-:S07]  /*11a30*/  IMAD.MOV.U32 R10, RZ, RZ, R14 ;  /* 0x000000ffff0a7224 */ /* 0x000fce00078e000e */
[----:B------:R-:W-:Y:S05]  /*11a40*/  WARPSYNC.COLLECTIVE R15, `(.L_x_422) ;  /* 0x000000000f087348 */ /* 0x000fea0003c00000 */
[----:B------:R0:W1:Y:S02]  /*11a50*/  SHFL.IDX P6, R14, R13, R12, R11 ;  /* 0x0000000c0d0e7389 */ /* 0x00006400000c000b */
[----:B01----:R-:W-:Y:S01]  /*11a60*/  ENDCOLLECTIVE ;  /* 0x000000000000791b */ /* 0x003fe20003800000 */
.L_x_422:
[----:B------:R-:W-:-:S04]  /*11a70*/  IADD3 R2, P2, R10, R5, RZ ;  /* 0x000000050a027210 */ /* 0x000fc80007f5e0ff */
[----:B------:R-:W-:-:S05]  /*11a80*/  IADD3.X R3, RZ, R7, RZ, P2, !PT ;  /* 0x00000007ff037210 */ /* 0x000fca00017fe4ff */
[----:B------:R-:W-:Y:S01]  /*11a90*/  @!PT LDS RZ, [RZ] ;  /* 0x00000000fffff984 */ /* 0x000fe20000000800 */
[----:B------:R-:W-:Y:S01]  /*11aa0*/  @!PT LDS RZ, [RZ] ;  /* 0x00000000fffff984 */ /* 0x000fe20000000800 */
[----:B------:R-:W-:Y:S01]  /*11ab0*/  @!PT LDS RZ, [RZ] ;  /* 0x00000000fffff984 */ /* 0x000fe20000000800 */
[----:B------:R0:W-:Y:S01]  /*11ac0*/  LDGSTS.E.BYPASS.LTC128B.128 [R4+0xc00], desc[UR50][R2.64], !P3 ;  /* 0x00c0000002047fae */ /* 0x0001e2000d901d72 */
[C---:B------:R-:W-:Y:S01]  /*11ad0*/  ISETP.LT.OR P3, PT, R6.reuse, 0x21, P1 ;  /* 0x000000210600780c */ /* 0x040fe20000f61670 */
[----:B------:R-:W-:Y:S02]  /*11ae0*/  IMAD.MOV.U32 R13, RZ, RZ, R23 ;  /* 0x000000ffff0d7224 */ /* 0x000fe400078e0017 */
[----:B------:R0:W-:Y:S01]  /*11af0*/  LDGSTS.E.BYPASS.LTC128B.128 [R4+0x4c00], desc[UR50][R2.64+0x80], !P4 ;  /* 0x04c0008002047fae */ /* 0x0001e2000e101d72 */
[----:B------:R-:W-:Y:S01]  /*11b00*/  ISETP.LT.OR P4, PT, R6, 0x21, P0 ;  /* 0x000000210600780c */ /* 0x000fe20000781670 */
[----:B------:R-:W-:-:S12]  /*11b10*/  IMAD.MOV.U32 R8, RZ, RZ, R14 ;  /* 0x000000ffff087224 */ /* 0x000fd800078e000e */
[----:B0-----:R-:W-:Y:S05]  /*11b20*/  WARPSYNC.COLLECTIVE R15, `(.L_x_423) ;  /* 0x000000000f087348 */ /* 0x001fea0003c00000 */
[----:B------:R1:W2:Y:S02]  /*11b30*/  SHFL.IDX P6, R14, R13, R12, R11 ;  /* 0x0000000c0d0e7389 */ /* 0x0002a400000c000b */
[----:B012---:R-:W-:Y:S01]  /*11b40*/  ENDCOLLECTIVE ;  /* 0x000000000000791b */ /* 0x007fe20003800000 */
.L_x_423:
[----:B------:R-:W-:Y:S02]  /*11b50*/  IMAD.MOV.U32 R13, RZ, RZ, R24 ;  /* 0x000000ffff0d7224 */ /* 0x000fe400078e0018 */
[----:B------:R-:W-:Y:S01]  /*11b60*/  IMAD.MOV.U32 R12, RZ, RZ, 0x3 ;  /* 0x00000003ff0c7424 */ /* 0x000fe200078e00ff */
[----:B------:R-:W-:-:S13]  /*11b70*/  IADD3 R2, P2, R14, R5, RZ ;  /* 0x000000050e027210 */ /* 0x000fda0007f5e0ff */
[----:B------:R-:W-:Y:S05]  /*11b80*/  WARPSYNC.COLLECTIVE R15, `(.L_x_424) ;  /* 0x000000000f087348 */ /* 0x000fea0003c00000 */
[----:B------:R0:W1:Y:S02]  /*11b90*/  SHFL.IDX P6, R14, R13, R12, R11 ;  /* 0x0000000c0d0e7389 */ /* 0x00006400000c000b */
[----:B01----:R-:W-:Y:S01]  /*11ba0*/  ENDCOLLECTIVE ;  /* 0x000000000000791b */ /* 0x003fe20003800000 */
.L_x_424:
[----:B------:R-:W-:-:S05]  /*11bb0*/  IADD3.X R3, RZ, R8, RZ, P2, !PT ;  /* 0x00000008ff037210 */ /* 0x000fca00017fe4ff */
        /* <DEDUP_REMOVED lines=12> */
.L_x_425:
[----:B------:R-:W-:Y:S02]  /*11c80*/  IMAD.MOV.U32 R13, RZ, RZ, R24 ;  /* 0x000000ffff0d7224 */ /* 0x000fe400078e0018 */
[----:B------:R-:W-:Y:S01]  /*11c90*/  IMAD.MOV.U32 R12, RZ, RZ, 0x4 ;  /* 0x00000004ff0c7424 */ /* 0x000fe200078e00ff */
[----:B------:R-:W-:-:S13]  /*11ca0*/  IADD3 R2, P2, R14, R5, RZ ;  /* 0x000000050e027210 */ /* 0x000fda0007f5e0ff */
[----:B------:R-:W-:Y:S05]  /*11cb0*/  WARPSYNC.COLLECTIVE R15, `(.L_x_426) ;  /* 0x000000000f087348 */ /* 0x000fea0003c00000 */
[----:B------:R0:W1:Y:S02]  /*11cc0*/  SHFL.IDX P6, R14, R13, R12, R11 ;  /* 0x0000000c0d0e7389 */ /* 0x00006400000c000b */
[----:B01----:R-:W-:Y:S01]  /*11cd0*/  ENDCOLLECTIVE ;  /* 0x000000000000791b */ /* 0x003fe20003800000 */
.L_x_426:
        /* <DEDUP_REMOVED lines=13> */
.L_x_427:
[----:B------:R-:W-:Y:S02]  /*11db0*/  IMAD.MOV.U32 R13, RZ, RZ, R24 ;  /* 0x000000ffff0d7224 */ /* 0x000fe400078e0018 */
[----:B------:R-:W-:Y:S01]  /*11dc0*/  IMAD.MOV.U32 R12, RZ, RZ, 0x5 ;  /* 0x00000005ff0c7424 */ /* 0x000fe200078e00ff */
[----:B------:R-:W-:-:S07]  /*11dd0*/  MOV R10, R14 ;  /* 0x0000000e000a7202 */ /* 0x000fce0000000f00 */
[----:B------:R-:W-:Y:S05]  /*11de0*/  WARPSYNC.COLLECTIVE R15, `(.L_x_428) ;  /* 0x000000000f087348 */ /* 0x000fea0003c00000 */
[----:B------:R0:W1:Y:S02]  /*11df0*/  SHFL.IDX P6, R14, R13, R12, R11 ;  /* 0x0000000c0d0e7389 */ /* 0x00006400000c000b */
[----:B01----:R-:W-:Y:S01]  /*11e00*/  ENDCOLLECTIVE ;  /* 0x000000000000791b */ /* 0x003fe20003800000 */
.L_x_428:
[----:B------:R-:W-:-:S05]  /*11e10*/  IADD3 R2, P2, R10, R5, RZ ;  /* 0x000000050a027210 */ /* 0x000fca0007f5e0ff */
[----:B------:R-:W-:-:S05]  /*11e20*/  IMAD.X R3, RZ, RZ, R8, P2 ;  /* 0x000000ffff037224 */ /* 0x000fca00010e0608 */
[----:B------:R-:W-:Y:S01]  /*11e30*/  @!PT LDS RZ, [RZ] ;  /* 0x00000000fffff984 */ /* 0x000fe20000000800 */
[----:B------:R-:W-:Y:S01]  /*11e40*/  @!PT LDS RZ, [RZ] ;  /* 0x00000000fffff984 */ /* 0x000fe20000000800 */
[----:B------:R-:W-:Y:S01]  /*11e50*/  @!PT LDS RZ, [RZ] ;  /* 0x00000000fffff984 */ /* 0x000fe20000000800 */
[----:B------:R0:W-:Y:S01]  /*11e60*/  LDGSTS.E.BYPASS.LTC128B.128 [R4+0x2400], desc[UR50][R2.64], !P3 ;  /* 0x0240000002047fae */ /* 0x0001e2000d901d72 */
[C---:B------:R-:W-:Y:S02]  /*11e70*/  ISETP.LT.OR P3, PT, R6.reuse, 0x51, P1 ;  /* 0x000000510600780c */ /* 0x040fe40000f61670 */
[----:B------:R-:W-:Y:S01]  /*11e80*/  MOV R13, R23 ;  /* 0x00000017000d7202 */ /* 0x000fe20000000f00 */
[----:B------:R0:W-:Y:S01]  /*11e90*/  LDGSTS.E.BYPASS.LTC128B.128 [R4+0x6400], desc[UR50][R2.64+0x80], !P4 ;  /* 0x0640008002047fae */ /* 0x0001e2000e101d72 */
[----:B------:R-:W-:Y:S01]  /*11ea0*/  ISETP.LT.OR P4, PT, R6, 0x51, P0 ;  /* 0x000000510600780c */ /* 0x000fe20000781670 */
[----:B------:R-:W-:-:S12]  /*11eb0*/  IMAD.MOV.U32 R7, RZ, RZ, R14 ;  /* 0x000000ffff077224 */ /* 0x000fd800078e000e */
[----:B0-----:R-:W-:Y:S05]  /*11ec0*/  WARPSYNC.COLLECTIVE R15, `(.L_x_429) ;  /* 0x000000000f087348 */ /* 0x001fea0003c00000 */
[----:B------:R1:W2:Y:S02]  /*11ed0*/  SHFL.IDX P6, R14, R13, R12, R11 ;  /* 0x0000000c0d0e7389 */ /* 0x0002a400000c000b */
[----:B012---:R-:W-:Y:S01]  /*11ee0*/  ENDCOLLECTIVE ;  /* 0x000000000000791b */ /* 0x007fe20003800000 */
.L_x_429:
[----:B------:R-:W-:Y:S02]  /*11ef0*/  IMAD.MOV.U32 R13, RZ, RZ, R24 ;  /* 0x000000ffff0d7224 */ /* 0x000fe400078e0018 */
[----:B------:R-:W-:Y:S01]  /*11f00*/  IMAD.MOV.U32 R12, RZ, RZ, 0x6 ;  /* 0x00000006ff0c7424 */ /* 0x000fe200078e00ff */
[----:B------:R-:W-:-:S13]  /*11f10*/  IADD3 R2, P2, R14, R5, RZ ;  /* 0x000000050e027210 */ /* 0x000fda0007f5e0ff */
[----:B------:R-:W-:Y:S05]  /*11f20*/  WARPSYNC.COLLECTIVE R15, `(.L_x_430) ;  /* 0x000000000f087348 */ /* 0x000fea0003c00000 */
[----:B------:R0:W1:Y:S02]  /*11f30*/  SHFL.IDX P6, R14, R13, R12, R11 ;  /* 0x0000000c0d0e7389 */ /* 0x00006400000c000b */
[----:B01----:R-:W-:Y:S01]  /*11f40*/  ENDCOLLECTIVE ;  /* 0x000000000000791b */ /* 0x003fe20003800000 */
.L_x_430:
[----:B------:R-:W-:-:S05]  /*11f50*/  IMAD.X R3, RZ, RZ, R7, P2 ;  /* 0x000000ffff037224 */ /* 0x000fca00010e0607 */
[----:B------:R-:W-:Y:S01]  /*11f60*/  @!PT LDS RZ, [RZ] ;  /* 0x00000000fffff984 */ /* 0x000fe20000000800 */
[----:B------:R-:W-:Y:S01]  /*11f70*/  @!PT LDS RZ, [RZ] ;  /* 0x00000000fffff984 */ /* 0x000fe20000000800 */
[----:B------:R-:W-:Y:S01]  /*11f80*/  @!PT LDS RZ, [RZ] ;  /* 0x00000000fffff984 */ /* 0x000fe20000000800 */
[----:B------:R0:W-:Y:S01]  /*11f90*/  LDGSTS.E.BYPASS.LTC128B.128 [R4+0x2c00], desc[UR50][R2.64], !P3 ;  /* 0x02c0000002047fae */ /* 0x0001e2000d901d72 */
[----:B------:R-:W-:-:S03]  /*11fa0*/  ISETP.LT.OR P3, PT, R6, 0x61, P1 ;  /* 0x000000610600780c */ /* 0x000fc60000f61670 */
[----:B------:R0:W-:Y:S01]  /*11fb0*/  LDGSTS.E.BYPASS.LTC128B.128 [R4+0x6c00], desc[UR50][R2.64+0x80], !P4 ;  /* 0x06c0008002047fae */ /* 0x0001e2000e101d72 */
[----:B------:R-:W-:Y:S02]  /*11fc0*/  ISETP.LT.OR P4, PT, R6, 0x61, P0 ;  /* 0x000000610600780c */ /* 0x000fe40000781670 */
[----:B------:R-:W-:Y:S01]  /*11fd0*/  MOV R13, R23 ;  /* 0x00000017000d7202 */ /* 0x000fe20000000f00 */
[----:B------:R-:W-:-:S10]  /*11fe0*/  IMAD.MOV.U32 R8, RZ, RZ, R14 ;  /* 0x000000ffff087224 */ /* 0x000fd400078e000e */
[----:B0-----:R-:W-:Y:S05]  /*11ff0*/  WARPSYNC.COLLECTIVE R15, `(.L_x_431) ;  /* 0x000000000f087348 */ /* 0x001fea0003c00000 */
[----:B------:R1:W2:Y:S02]  /*12000*/  SHFL.IDX P6, R14, R13, R12, R11 ;  /* 0x0000000c0d0e7389 */ /* 0x0002a400000c000b */
[----:B012---:R-:W-:Y:S01]  /*12010*/  ENDCOLLECTIVE ;  /* 0x000000000000791b */ /* 0x007fe20003800000 */
.L_x_431:
[----:B------:R-:W-:Y:S02]  /*12020*/  IMAD.MOV.U32 R13, RZ, RZ, R24 ;  /* 0x000000ffff0d7224 */ /* 0x000fe400078e0018 */
[----:B------:R-:W-:Y:S02]  /*12030*/  IMAD.MOV.U32 R12, RZ, RZ, 0x7 ;  /* 0x00000007ff0c7424 */ /* 0x000fe400078e00ff */
[----:B------:R-:W-:-:S07]  /*12040*/  IMAD.MOV.U32 R10, RZ, RZ, R14 ;  /* 0x000000ffff0a7224 */ /* 0x000fce00078e000e */
[----:B------:R-:W-:Y:S05]  /*12050*/  WARPSYNC.COLLECTIVE R15, `(.L_x_432) ;  /* 0x000000000f087348 */ /* 0x000fea0003c00000 */
[----:B------:R0:W1:Y:S02]  /*12060*/  SHFL.IDX P6, R14, R13, R12, R11 ;  /* 0x0000000c0d0e7389 */ /* 0x00006400000c000b */
[----:B01----:R-:W-:Y:S01]  /*12070*/  ENDCOLLECTIVE ;  /* 0x000000000000791b */ /* 0x003fe20003800000 */
.L_x_432:
        /* <DEDUP_REMOVED lines=12> */
.L_x_433:
[----:B------:R-:W-:Y:S05]  /*12140*/  BRA `(.L_x_434) ;  /* 0xffffffb800907947 */ /* 0x000fea000383ffff */
.L_x_312:
[----:B------:R-:W-:Y:S01]  /*12150*/  BSSY B0, `(.L_x_435) ;  /* 0x0000008000007945 */ /* 0x000fe20003800000 */
[----:B------:R-:W-:Y:S01]  /*12160*/  IMAD.MOV.U32 R13, RZ, RZ, R16 ;  /* 0x000000ffff0d7224 */ /* 0x000fe200078e0010 */
[----:B------:R-:W-:Y:S01]  /*12170*/  MOV R15, 0xffffffff ;  /* 0xffffffff000f7802 */ /* 0x000fe20000000f00 */
[----:B------:R-:W-:Y:S02]  /*12180*/  IMAD.MOV.U32 R12, RZ, RZ, RZ ;  /* 0x000000ffff0c7224 */ /* 0x000fe400078e00ff */
[----:B------:R-:W-:-:S07]  /*12190*/  IMAD.MOV.U32 R11, RZ, RZ, 0x1f ;  /* 0x0000001fff0b7424 */ /* 0x000fce00078e00ff */
[----:B0-----:R-:W-:Y:S05]  /*121a0*/  WARPSYNC.COLLECTIVE R15, `(.L_x_436) ;  /* 0x000000000f087348 */ /* 0x001fea0003c00000 */
[----:B------:R1:W2:Y:S02]  /*121b0*/  SHFL.IDX P6, R14, R13, R12, R11 ;  /* 0x0000000c0d0e7389 */ /* 0x0002a400000c000b */
[----:B012---:R-:W-:Y:S01]  /*121c0*/  ENDCOLLECTIVE ;  /* 0x000000000000791b */ /* 0x007fe20003800000 */
.L_x_436:
[----:B------:R-:W-:Y:S05]  /*121d0*/  BSYNC B0 ;  /* 0x0000000000007941 */ /* 0x000fea0003800000 */
.L_x_435:
[----:B------:R-:W-:Y:S01]  /*121e0*/  IMAD.MOV.U32 R13, RZ, RZ, R16 ;  /* 0x000000ffff0d7224 */ /* 0x000fe200078e0010 */
[----:B------:R-:W-:Y:S01]  /*121f0*/  MOV R15, 0xffffffff ;  /* 0xffffffff000f7802 */ /* 0x000fe20000000f00 */
[----:B------:R-:W-:Y:S02]  /*12200*/  IMAD.MOV.U32 R12, RZ, RZ, 0x1 ;  /* 0x00000001ff0c7424 */ /* 0x000fe400078e00ff */
[----:B------:R-:W-:Y:S02]  /*12210*/  IMAD.MOV.U32 R11, RZ, RZ, 0x1f ;  /* 0x0000001fff0b7424 */ /* 0x000fe400078e00ff */
[----:B------:R-:W-:Y:S02]  /*12220*/  IMAD.IADD R7, R19, 0x1, R8 ;  /* 0x0000000113077824 */ /* 0x000fe400078e0208 */
[----:B------:R-:W-:-:S07]  /*12230*/  IMAD.MOV.U32 R5, RZ, RZ, R14 ;  /* 0x000000ffff057224 */ /* 0x000fce00078e000e */
[----:B------:R-:W-:Y:S05]  /*12240*/  WARPSYNC.COLLECTIVE R15, `(.L_x_437) ;  /* 0x000000000f087348 */ /* 0x000fea0003c00000 */
[----:B------:R0:W1:Y:S02]  /*12250*/  SHFL.IDX P6, R14, R13, R12, R11 ;  /* 0x0000000c0d0e7389 */ /* 0x00006400000c000b */
[----:B01----:R-:W-:Y:S01]  /*12260*/  ENDCOLLECTIVE ;  /* 0x000000000000791b */ /* 0x003fe20003800000 */
.L_x_437:
[----:B------:R-:W-:Y:S02]  /*12270*/  ULDC UR4, c[0x0][0xc3c] ;  /* 0x00030f0000047ab9 */ /* 0x000fe40000000800 */
[----:B------:R-:W-:-:S13]  /*12280*/  ISETP.GE.OR P1, PT, R7, UR4, !P0 ;  /* 0x0000000407007c0c */ /* 0x000fda000c726670 */
[----:B------:R-:W0:Y:S01]  /*12290*/  @!P1 LDC.64 R2, c[0x0][0xc80] ;  /* 0x00032000ff029b82 */ /* 0x000e220000000a00 */
[----:B------:R-:W-:Y:S02]  /*122a0*/  IMAD.MOV.U32 R4, RZ, RZ, RZ ;  /* 0x000000ffff047224 */ /* 0x000fe400078e00ff */
[----:B------:R-:W-:Y:S02]  /*122b0*/  IMAD.MOV.U32 R11, RZ, RZ, RZ ;  /* 0x000000ffff0b7224 */ /* 0x000fe400078e00ff */
[----:B------:R-:W-:Y:S02]  /*122c0*/  IMAD.MOV.U32 R0, RZ, RZ, R14 ;  /* 0x000000ffff007224 */ /* 0x000fe400078e000e */
[----:B0-----:R-:W-:-:S06]  /*122d0*/  @!P1 IMAD.WIDE R2, R7, 0x4, R2 ;  /* 0x0000000407029825 */ /* 0x001fcc00078e0202 */
[----:B------:R-:W2:Y:S01]  /*122e0*/  @!P1 LDG.E R2, desc[UR50][R2.64] ;  /* 0x0000003202029981 */ /* 0x000ea2000c1e1900 */
[C---:B------:R-:W-:Y:S02]  /*122f0*/  ISETP.GE.U32.AND P2, PT, R8.reuse, 0x2, PT ;  /* 0x000000020800780c */ /* 0x040fe40003f46070 */
[C---:B------:R-:W-:Y:S02]  /*12300*/  ISETP.GE.U32.AND P3, PT, R8.reuse, 0x4, PT ;  /* 0x000000040800780c */ /* 0x040fe40003f66070 */
[C---:B------:R-:W-:Y:S02]  /*12310*/  ISETP.GE.U32.AND P4, PT, R8.reuse, 0x8, PT ;  /* 0x000000080800780c */ /* 0x040fe40003f86070 */
[C---:B------:R-:W-:Y:S02]  /*12320*/  ISETP.GE.U32.AND P5, PT, R8.reuse, 0x10, PT ;  /* 0x000000100800780c */ /* 0x040fe40003fa6070 */
[----:B--2---:R-:W-:Y:S02]  /*12330*/  @!P1 MOV R4, R2 ;  /* 0x0000000200049202 */ /* 0x004fe40000000f00 */
[----:B------:R-:W-:-:S03]  /*12340*/  ISETP.NE.AND P1, PT, R8, RZ, PT ;  /* 0x000000ff0800720c */ /* 0x000fc60003f25270 */
[----:B------:R-:W-:-:S10]  /*12350*/  IMAD.MOV.U32 R13, RZ, RZ, R4 ;  /* 0x000000ffff0d7224 */ /* 0x000fd400078e0004 */
[----:B------:R-:W-:Y:S05]  /*12360*/  WARPSYNC.COLLECTIVE R15, `(.L_x_438) ;  /* 0x000000000f087348 */ /* 0x000fea0003c00000 */
[----:B------:R0:W1:Y:S02]  /*12370*/  SHFL.UP P6, R14, R13, R12, R11 ;  /* 0x0400000c0d0e7389 */ /* 0x00006400000c000b */
[----:B01----:R-:W-:Y:S01]  /*12380*/  ENDCOLLECTIVE ;  /* 0x000000000000791b */ /* 0x003fe20003800000 */
.L_x_438:
[----:B------:R-:W-:Y:S01]  /*12390*/  IMAD.MOV.U32 R12, RZ, RZ, 0x2 ;  /* 0x00000002ff0c7424 */ /* 0x000fe200078e00ff */
[----:B------:R-:W-:-:S05]  /*123a0*/  SEL R7, R14, RZ, P1 ;  /* 0x000000ff0e077207 */ /* 0x000fca0000800000 */
[----:B------:R-:W-:-:S05]  /*123b0*/  IMAD.IADD R6, R4, 0x1, R7 ;  /* 0x0000000104067824 */ /* 0x000fca00078e0207 */
[----:B------:R-:W-:-:S07]  /*123c0*/  MOV R13, R6 ;  /* 0x00000006000d7202 */ /* 0x000fce0000000f00 */
[----:B------:R-:W-:Y:S05]  /*123d0*/  WARPSYNC.COLLECTIVE R15, `(.L_x_439) ;  /* 0x000000000f087348 */ /* 0x000fea0003c00000 */
[----:B------:R0:W1:Y:S02]  /*123e0*/  SHFL.UP P6, R14, R13, R12, R11 ;  /* 0x0400000c0d0e7389 */ /* 0x00006400000c000b */
[----:B01----:R-:W-:Y:S01]  /*123f0*/  ENDCOLLECTIVE ;  /* 0x000000000000791b */ /* 0x003fe20003800000 */
.L_x_439:
[----:B------:R-:W-:Y:S02]  /*12400*/  MOV R12, 0x4 ;  /* 0x00000004000c7802 */ /* 0x000fe40000000f00 */
[----:B------:R-:W-:-:S05]  /*12410*/  SEL R7, R14, RZ, P2 ;  /* 0x000000ff0e077207 */ /* 0x000fca0001000000 */
[----:B------:R-:W-:-:S04]  /*12420*/  IMAD.IADD R7, R6, 0x1, R7 ;  /* 0x0000000106077824 */ /* 0x000fc800078e0207 */
[----:B------:R-:W-:-:S07]  /*12430*/  IMAD.MOV.U32 R13, RZ, RZ, R7 ;  /* 0x000000ffff0d7224 */ /* 0x000fce00078e0007 */
[----:B------:R-:W-:Y:S05]  /*12440*/  WARPSYNC.COLLECTIVE R15, `(.L_x_440) ;  /* 0x000000000f087348 */ /* 0x000fea0003c00000 */
[----:B------:R0:W1:Y:S02]  /*12450*/  SHFL.UP P6, R14, R13, R12, R11 ;  /* 0x0400000c0d0e7389 */ /* 0x00006400000c000b */
[----:B01----:R-:W-:Y:S01]  /*12460*/  ENDCOLLECTIVE ;  /* 0x000000000000791b */ /* 0x003fe20003800000 */
.L_x_440:
[----:B------:R-:W-:Y:S01]  /*12470*/  IMAD.MOV.U32 R12, RZ, RZ, 0x8 ;  /* 0x00000008ff0c7424 */ /* 0x000fe200078e00ff */
[----:B------:R-:W-:-:S05]  /*12480*/  SEL R2, R14, RZ, P3 ;  /* 0x000000ff0e027207 */ /* 0x000fca0001800000 */
[----:B------:R-:W-:-:S04]  /*12490*/  IMAD.IADD R2, R7, 0x1, R2 ;  /* 0x0000000107027824 */ /* 0x000fc800078e0202 */
[----:B------:R-:W-:-:S07]  /*124a0*/  IMAD.MOV.U32 R13, RZ, RZ, R2 ;  /* 0x000000ffff0d7224 */ /* 0x000fce00078e0002 */
[----:B------:R-:W-:Y:S05]  /*124b0*/  WARPSYNC.COLLECTIVE R15, `(.L_x_441) ;  /* 0x000000000f087348 */ /* 0x000fea0003c00000 */
[----:B------:R0:W1:Y:S02]  /*124c0*/  SHFL.UP P6, R14, R13, R12, R11 ;  /* 0x0400000c0d0e7389 */ /* 0x00006400000c000b */
[----:B01----:R-:W-:Y:S01]  /*124d0*/  ENDCOLLECTIVE ;  /* 0x000000000000791b */ /* 0x003fe20003800000 */
.L_x_441:
[----:B------:R-:W-:Y:S01]  /*124e0*/  IMAD.MOV.U32 R12, RZ, RZ, 0x10 ;  /* 0x00000010ff0c7424 */ /* 0x000fe200078e00ff */
[----:B------:R-:W-:-:S04]  /*124f0*/  SEL R3, R14, RZ, P4 ;  /* 0x000000ff0e037207 */ /* 0x000fc80002000000 */
[----:B------:R-:W-:-:S05]  /*12500*/  IADD3 R3, R2, R3, RZ ;  /* 0x0000000302037210 */ /* 0x000fca0007ffe0ff */
[----:B------:R-:W-:-:S07]  /*12510*/  IMAD.MOV.U32 R13, RZ, RZ, R3 ;  /* 0x000000ffff0d7224 */ /* 0x000fce00078e0003 */
[----:B------:R-:W-:Y:S05]  /*12520*/  WARPSYNC.COLLECTIVE R15, `(.L_x_442) ;  /* 0x000000000f087348 */ /* 0x000fea0003c00000 */
[----:B------:R0:W1:Y:S02]  /*12530*/  SHFL.UP P6, R14, R13, R12, R11 ;  /* 0x0400000c0d0e7389 */ /* 0x00006400000c000b */
[----:B01----:R-:W-:Y:S01]  /*12540*/  ENDCOLLECTIVE ;  /* 0x000000000000791b */ /* 0x003fe20003800000 */
.L_x_442:
[----:B------:R-:W-:Y:S02]  /*12550*/  IMAD.MOV.U32 R12, RZ, RZ, 0x1f ;  /* 0x0000001fff0c7424 */ /* 0x000fe400078e00ff */
[----:B------:R-:W-:Y:S01]  /*12560*/  IMAD.MOV.U32 R11, RZ, RZ, 0x1f ;  /* 0x0000001fff0b7424 */ /* 0x000fe200078e00ff */
[----:B------:R-:W-:-:S05]  /*12570*/  SEL R6, R14, RZ, P5 ;  /* 0x000000ff0e067207 */ /* 0x000fca0002800000 */
[----:B------:R-:W-:-:S05]  /*12580*/  IMAD.IADD R6, R3, 0x1, R6 ;  /* 0x0000000103067824 */ /* 0x000fca00078e0206 */
[----:B------:R-:W-:-:S07]  /*12590*/  MOV R13, R6 ;  /* 0x00000006000d7202 */ /* 0x000fce0000000f00 */
[----:B------:R-:W-:Y:S05]  /*125a0*/  WARPSYNC.COLLECTIVE R15, `(.L_x_443) ;  /* 0x000000000f087348 */ /* 0x000fea0003c00000 */
[----:B------:R0:W1:Y:S02]  /*125b0*/  SHFL.IDX P6, R14, R13, R12, R11 ;  /* 0x0000000c0d0e7389 */ /* 0x00006400000c000b */
[----:B01----:R-:W-:Y:S01]  /*125c0*/  ENDCOLLECTIVE ;  /* 0x000000000000791b */ /* 0x003fe20003800000 */
.L_x_443:
[----:B------:R-:W-:Y:S05]  /*125d0*/  BRA `(.L_x_444) ;  /* 0xffffffb8009c7947 */ /* 0x000fea000383ffff */
.L_x_317:
[----:B------:R-:W-:Y:S01]  /*125e0*/  BSSY B0, `(.L_x_445) ;  /* 0x0000008000007945 */ /* 0x000fe20003800000 */
[----:B-----5:R-:W-:Y:S01]  /*125f0*/  IMAD.MOV.U32 R13, RZ, RZ, R4 ;  /* 0x000000ffff0d7224 */ /* 0x020fe200078e0004 */
[----:B------:R-:W-:Y:S01]  /*12600*/  MOV R12, 0x1 ;  /* 0x00000001000c7802 */ /* 0x000fe20000000f00 */
[----:B------:R-:W-:Y:S02]  /*12610*/  IMAD.MOV.U32 R11, RZ, RZ, RZ ;  /* 0x000000ffff0b7224 */ /* 0x000fe400078e00ff */
[----:B------:R-:W-:-:S07]  /*12620*/  IMAD.MOV.U32 R15, RZ, RZ, -0x1 ;  /* 0xffffffffff0f7424 */ /* 0x000fce00078e00ff */
[----:B012---:R-:W-:Y:S05]  /*12630*/  WARPSYNC.COLLECTIVE R15, `(.L_x_446) ;  /* 0x000000000f087348 */ /* 0x007fea0003c00000 */
[----:B------:R3:W4:Y:S02]  /*12640*/  SHFL.UP P6, R14, R13, R12, R11 ;  /* 0x0400000c0d0e7389 */ /* 0x00072400000c000b */
[----:B01234-:R-:W-:Y:S01]  /*12650*/  ENDCOLLECTIVE ;  /* 0x000000000000791b */ /* 0x01ffe20003800000 */
.L_x_446:
[----:B------:R-:W-:Y:S05]  /*12660*/  BSYNC B0 ;  /* 0x0000000000007941 */ /* 0x000fea0003800000 */
.L_x_445:
[----:B------:R-:W-:Y:S01]  /*12670*/  SEL R13, R14, RZ, P1 ;  /* 0x000000ff0e0d7207 */ /* 0x000fe20000800000 */
[----:B------:R-:W-:Y:S01]  /*12680*/  IMAD.MOV.U32 R11, RZ, RZ, RZ ;  /* 0x000000ffff0b7224 */ /* 0x000fe200078e00ff */
[----:B------:R-:W-:Y:S01]  /*12690*/  MOV R12, 0x2 ;  /* 0x00000002000c7802 */ /* 0x000fe20000000f00 */
[----:B------:R-:W-:Y:S02]  /*126a0*/  IMAD.MOV.U32 R15, RZ, RZ, -0x1 ;  /* 0xffffffffff0f7424 */ /* 0x000fe400078e00ff */
[----:B------:R-:W-:-:S07]  /*126b0*/  IMAD.IADD R13, R4, 0x1, R13 ;  /* 0x00000001040d7824 */ /* 0x000fce00078e020d */
[----:B------:R-:W-:Y:S05]  /*126c0*/  WARPSYNC.COLLECTIVE R15, `(.L_x_447) ;  /* 0x000000000f087348 */ /* 0x000fea0003c00000 */
[----:B------:R0:W1:Y:S02]  /*126d0*/  SHFL.UP P6, R14, R13, R12, R11 ;  /* 0x0400000c0d0e7389 */ /* 0x00006400000c000b */
[----:B01----:R-:W-:Y:S01]  /*126e0*/  ENDCOLLECTIVE ;  /* 0x000000000000791b */ /* 0x003fe20003800000 */
.L_x_447:
[----:B------:R-:W-:Y:S01]  /*126f0*/  IMAD.MOV.U32 R12, RZ, RZ, 0x4 ;  /* 0x00000004ff0c7424 */ /* 0x000fe200078e00ff */
[----:B------:R-:W-:-:S05]  /*12700*/  SEL R0, R14, RZ, P2 ;  /* 0x000000ff0e007207 */ /* 0x000fca0001000000 */
[----:B------:R-:W-:-:S05]  /*12710*/  IMAD.IADD R0, R13, 0x1, R0 ;  /* 0x000000010d007824 */ /* 0x000fca00078e0200 */
[----:B------:R-:W-:-:S07]  /*12720*/  MOV R13, R0 ;  /* 0x00000000000d7202 */ /* 0x000fce0000000f00 */
[----:B------:R-:W-:Y:S05]  /*12730*/  WARPSYNC.COLLECTIVE R15, `(.L_x_448) ;  /* 0x000000000f087348 */ /* 0x000fea0003c00000 */
[----:B------:R0:W1:Y:S02]  /*12740*/  SHFL.UP P6, R14, R13, R12, R11 ;  /* 0x0400000c0d0e7389 */ /* 0x00006400000c000b */
[----:B01----:R-:W-:Y:S01]  /*12750*/  ENDCOLLECTIVE ;  /* 0x000000000000791b */ /* 0x003fe20003800000 */
.L_x_448:
[----:B------:R-:W-:Y:S02]  /*12760*/  MOV R12, 0x8 ;  /* 0x00000008000c7802 */ /* 0x000fe40000000f00 */
[----:B------:R-:W-:-:S05]  /*12770*/  SEL R3, R14, RZ, P3 ;  /* 0x000000ff0e037207 */ /* 0x000fca0001800000 */
[----:B------:R-:W-:-:S04]  /*12780*/  IMAD.IADD R2, R0, 0x1, R3 ;  /* 0x0000000100027824 */ /* 0x000fc800078e0203 */
[----:B------:R-:W-:-:S07]  /*12790*/  IMAD.MOV.U32 R13, RZ, RZ, R2 ;  /* 0x000000ffff0d7224 */ /* 0x000fce00078e0002 */
[----:B------:R-:W-:Y:S05]  /*127a0*/  WARPSYNC.COLLECTIVE R15, `(.L_x_449) ;  /* 0x000000000f087348 */ /* 0x000fea0003c00000 */
[----:B------:R0:W1:Y:S02]  /*127b0*/  SHFL.UP P6, R14, R13, R12, R11 ;  /* 0x0400000c0d0e7389 */ /* 0x00006400000c000b */
[----:B01----:R-:W-:Y:S01]  /*127c0*/  ENDCOLLECTIVE ;  /* 0x000000000000791b */ /* 0x003fe20003800000 */
.L_x_449:
[----:B------:R-:W-:Y:S01]  /*127d0*/  IMAD.MOV.U32 R12, RZ, RZ, 0x10 ;  /* 0x00000010ff0c7424 */ /* 0x000fe200078e00ff */
[----:B------:R-:W-:-:S05]  /*127e0*/  SEL R3, R14, RZ, P4 ;  /* 0x000000ff0e037207 */ /* 0x000fca0002000000 */
[----:B------:R-:W-:-:S04]  /*127f0*/  IMAD.IADD R3, R2, 0x1, R3 ;  /* 0x0000000102037824 */ /* 0x000fc800078e0203 */
[----:B------:R-:W-:-:S07]  /*12800*/  IMAD.MOV.U32 R13, RZ, RZ, R3 ;  /* 0x000000ffff0d7224 */ /* 0x000fce00078e0003 */
[----:B------:R-:W-:Y:S05]  /*12810*/  WARPSYNC.COLLECTIVE R15, `(.L_x_450) ;  /* 0x000000000f087348 */ /* 0x000fea0003c00000 */
[----:B------:R0:W1:Y:S02]  /*12820*/  SHFL.UP P6, R14, R13, R12, R11 ;  /* 0x0400000c0d0e7389 */ /* 0x00006400000c000b */
[----:B01----:R-:W-:Y:S01]  /*12830*/  ENDCOLLECTIVE ;  /* 0x000000000000791b */ /* 0x003fe20003800000 */
.L_x_450:
[----:B------:R-:W-:Y:S02]  /*12840*/  IMAD.MOV.U32 R12, RZ, RZ, 0x1f ;  /* 0x0000001fff0c7424 */ /* 0x000fe400078e00ff */
[----:B------:R-:W-:Y:S01]  /*12850*/  IMAD.MOV.U32 R11, RZ, RZ, 0x1f ;  /* 0x0000001fff0b7424 */ /* 0x000fe200078e00ff */
[----:B------:R-:W-:-:S04]  /*12860*/  SEL R6, R14, RZ, P5 ;  /* 0x000000ff0e067207 */ /* 0x000fc80002800000 */
[----:B------:R-:W-:-:S05]  /*12870*/  IADD3 R6, R3, R6, RZ ;  /* 0x0000000603067210 */ /* 0x000fca0007ffe0ff */
[----:B------:R-:W-:-:S07]  /*12880*/  IMAD.MOV.U32 R13, RZ, RZ, R6 ;  /* 0x000000ffff0d7224 */ /* 0x000fce00078e0006 */
[----:B------:R-:W-:Y:S05]  /*12890*/  WARPSYNC.COLLECTIVE R15, `(.L_x_451) ;  /* 0x000000000f087348 */ /* 0x000fea0003c00000 */
[----:B------:R0:W1:Y:S02]  /*128a0*/  SHFL.IDX P6, R14, R13, R12, R11 ;  /* 0x0000000c0d0e7389 */ /* 0x00006400000c000b */
[----:B01----:R-:W-:Y:S01]  /*128b0*/  ENDCOLLECTIVE ;  /* 0x000000000000791b */ /* 0x003fe20003800000 */
.L_x_451:
[----:B------:R-:W-:Y:S05]  /*128c0*/  BRA `(.L_x_452) ;  /* 0xffffffb8007c7947 */ /* 0x000fea000383ffff */
.L_x_319:
[----:B------:R-:W-:Y:S01]  /*128d0*/  BSSY B0, `(.L_x_453) ;  /* 0x0000006000007945 */ /* 0x000fe20003800000 */
[----:B------:R-:W-:Y:S02]  /*128e0*/  PLOP3.LUT P6, PT, P6, PT, PT, 0x8, 0x0 ;  /* 0x000000000000781c */ /* 0x000fe400037ce170 */
[----:B------:R-:W-:-:S11]  /*128f0*/  MOV R15, 0xffffffff ;  /* 0xffffffff000f7802 */ /* 0x000fd60000000f00 */
[----:B01----:R-:W-:Y:S05]  /*12900*/  WARPSYNC.COLLECTIVE R15, `(.L_x_454) ;  /* 0x000000000f087348 */ /* 0x003fea0003c00000 */
[----:B------:R-:W-:Y:S01]  /*12910*/  VOTE.ANY R14, PT, P6 ;  /* 0x00000000000e7806 */ /* 0x000fe200030e0100 */
[----:B01----:R-:W-:Y:S06]  /*12920*/  ENDCOLLECTIVE ;  /* 0x000000000000791b */ /* 0x003fec0003800000 */
.L_x_454:
[----:B------:R-:W-:Y:S05]  /*12930*/  BSYNC B0 ;  /* 0x0000000000007941 */ /* 0x000fea0003800000 */
.L_x_453:
[----:B------:R-:W-:Y:S01]  /*12940*/  IMAD.MOV.U32 R2, RZ, RZ, R14 ;  /* 0x000000ffff027224 */ /* 0x000fe200078e000e */
[----:B------:R-:W-:Y:S01]  /*12950*/  MOV R11, 0x1f ;  /* 0x0000001f000b7802 */ /* 0x000fe20000000f00 */
[----:B------:R-:W-:Y:S02]  /*12960*/  IMAD.MOV.U32 R13, RZ, RZ, R4 ;  /* 0x000000ffff0d7224 */ /* 0x000fe400078e0004 */
[----:B------:R-:W0:Y:S01]  /*12970*/  POPC R0, R2 ;  /* 0x0000000200007309 */ /* 0x000e220000000000 */
[----:B------:R-:W-:Y:S02]  /*12980*/  IMAD.MOV.U32 R15, RZ, RZ, -0x1 ;  /* 0xffffffffff0f7424 */ /* 0x000fe400078e00ff */
[----:B0-----:R-:W-:-:S07]  /*12990*/  IMAD.MOV.U32 R12, RZ, RZ, R0 ;  /* 0x000000ffff0c7224 */ /* 0x001fce00078e0000 */
[----:B------:R-:W-:Y:S05]  /*129a0*/  WARPSYNC.COLLECTIVE R15, `(.L_x_455) ;  /* 0x000000000f087348 */ /* 0x000fea0003c00000 */
[----:B------:R0:W1:Y:S02]  /*129b0*/  SHFL.IDX P6, R14, R13, R12, R11 ;  /* 0x0000000c0d0e7389 */ /* 0x00006400000c000b */
[----:B01----:R-:W-:Y:S01]  /*129c0*/  ENDCOLLECTIVE ;  /* 0x000000000000791b */ /* 0x003fe20003800000 */
.L_x_455:
[----:B------:R-:W-:Y:S01]  /*129d0*/  IMAD.MOV.U32 R4, RZ, RZ, R14 ;  /* 0x000000ffff047224 */ /* 0x000fe200078e000e */
[----:B------:R-:W-:Y:S06]  /*129e0*/  BRA `(.L_x_456) ;  /* 0xffffffb8006c7947 */ /* 0x000fec000383ffff */
.L_x_321:
[----:B------:R-:W-:Y:S01]  /*129f0*/  BSSY B0, `(.L_x_457) ;  /* 0x0000007000007945 */ /* 0x000fe20003800000 */
[----:B------:R-:W-:Y:S01]  /*12a00*/  IMAD.MOV.U32 R13, RZ, RZ, R6 ;  /* 0x000000ffff0d7224 */ /* 0x000fe200078e0006 */
[----:B------:R-:W-:Y:S01]  /*12a10*/  MOV R11, 0x1f ;  /* 0x0000001f000b7802 */ /* 0x000fe20000000f00 */
[----:B------:R-:W-:-:S07]  /*12a20*/  IMAD.MOV.U32 R15, RZ, RZ, -0x1 ;  /* 0xffffffffff0f7424 */ /* 0x000fce00078e00ff */
[----:B0123--:R-:W-:Y:S05]  /*12a30*/  WARPSYNC.COLLECTIVE R15, `(.L_x_458) ;  /* 0x000000000f087348 */ /* 0x00ffea0003c00000 */
[----:B------:R4:W0:Y:S02]  /*12a40*/  SHFL.IDX P6, R14, R13, R12, R11 ;  /* 0x0000000c0d0e7389 */ /* 0x00082400000c000b */
[----:B01234-:R-:W-:Y:S01]  /*12a50*/  ENDCOLLECTIVE ;  /* 0x000000000000791b */ /* 0x01ffe20003800000 */
.L_x_458:
[----:B------:R-:W-:Y:S05]  /*12a60*/  BSYNC B0 ;  /* 0x0000000000007941 */ /* 0x000fea0003800000 */
.L_x_457:
[----:B------:R-:W-:Y:S05]  /*12a70*/  BRA `(.L_x_320) ;  /* 0xffffffb800647947 */ /* 0x000fea000383ffff */
.L_x_325:
[----:B-1----:R1:W2:Y:S02]  /*12a80*/  SYNCS.PHASECHK.TRANS64.TRYWAIT P0, [R4+URZ+0x28820], R0 ;  /* 0x02882000040075a7 */ /* 0x0022a4000800017f */
[----:B--2---:R-:W-:Y:S05]  /*12a90*/  @!P0 NANOSLEEP.SYNCS 0x989680 ;  /* 0x009896800000895d */ /* 0x004fea0003900000 */
[----:B------:R-:W2:Y:S02]  /*12aa0*/  @!P0 SYNCS.PHASECHK.TRANS64 P0, [R4+URZ+0x28820], R0 ;  /* 0x02882000040085a7 */ /* 0x000ea4000800007f */
[----:B--2---:R-:W-:Y:S05]  /*12ab0*/  @!P0 BRA `(.L_x_325) ;  /* 0xfffffffc00f08947 */ /* 0x004fea000383ffff */
[----:B------:R-:W-:Y:S05]  /*12ac0*/  BRA `(.L_x_459) ;  /* 0xffffffbc00507947 */ /* 0x000fea000383ffff */
.L_x_326:
[----:B------:R-:W2:Y:S01]  /*12ad0*/  S2R R2, SR_TID.X ;  /* 0x0000000000027919 */ /* 0x000ea20000002100 */
[----:B------:R-:W-:Y:S01]  /*12ae0*/  BSSY B0, `(.L_x_460) ;  /* 0x000000a000007945 */ /* 0x000fe20003800000 */
[----:B------:R-:W-:Y:S01]  /*12af0*/  IMAD.MOV.U32 R12, RZ, RZ, RZ ;  /* 0x000000ffff0c7224 */ /* 0x000fe200078e00ff */
[----:B------:R-:W-:Y:S01]  /*12b00*/  MOV R11, 0x1f ;  /* 0x0000001f000b7802 */ /* 0x000fe20000000f00 */
[----:B------:R-:W-:Y:S01]  /*12b10*/  IMAD.MOV.U32 R15, RZ, RZ, -0x1 ;  /* 0xffffffffff0f7424 */ /* 0x000fe200078e00ff */
[----:B--2---:R-:W-:-:S04]  /*12b20*/  SHF.R.U32.HI R2, RZ, 0x5, R2 ;  /* 0x00000005ff027819 */ /* 0x004fc80000011602 */
[----:B------:R-:W-:-:S05]  /*12b30*/  LOP3.LUT R2, R2, 0x3, RZ, 0xc0, !PT ;  /* 0x0000000302027812 */ /* 0x000fca00078ec0ff */
[----:B------:R-:W-:-:S07]  /*12b40*/  IMAD.MOV.U32 R13, RZ, RZ, R2 ;  /* 0x000000ffff0d7224 */ /* 0x000fce00078e0002 */
[----:B01-3--:R-:W-:Y:S05]  /*12b50*/  WARPSYNC.COLLECTIVE R15, `(.L_x_461) ;  /* 0x000000000f087348 */ /* 0x00bfea0003c00000 */
[----:B------:R2:W4:Y:S02]  /*12b60*/  SHFL.IDX P6, R14, R13, R12, R11 ;  /* 0x0000000c0d0e7389 */ /* 0x00052400000c000b */
[----:B01234-:R-:W-:Y:S01]  /*12b70*/  ENDCOLLECTIVE ;  /* 0x000000000000791b */ /* 0x01ffe20003800000 */
.L_x_461:
[----:B------:R-:W-:Y:S05]  /*12b80*/  BSYNC B0 ;  /* 0x0000000000007941 */ /* 0x000fea0003800000 */
.L_x_460:
[----:B------:R-:W-:Y:S05]  /*12b90*/  BRA `(.L_x_462) ;  /* 0xffffffbc00387947 */ /* 0x000fea000383ffff */
.L_x_329:
[----:B------:R-:W-:Y:S01]  /*12ba0*/  BSSY B1, `(.L_x_463) ;  /* 0x0000006000017945 */ /* 0x000fe20003800000 */
[----:B------:R-:W-:-:S07]  /*12bb0*/  IMAD.MOV.U32 R15, RZ, RZ, -0x1 ;  /* 0xffffffffff0f7424 */ /* 0x000fce00078e00ff */
[----:B01-3--:R-:W-:Y:S05]  /*12bc0*/  WARPSYNC.COLLECTIVE R15, `(.L_x_464) ;  /* 0x000000000f0c7348 */ /* 0x00bfea0003c00000 */
[----:B------:R-:W-:Y:S02]  /*12bd0*/  ELECT P6, UR62, PT ;  /* 0x00000000003e782f */ /* 0x000fe400038c0000 */
[----:B------:R-:W-:Y:S01]  /*12be0*/  MOV R14, UR62 ;  /* 0x0000003e000e7c02 */ /* 0x000fe20008000f00 */
[----:B01-3--:R-:W-:Y:S10]  /*12bf0*/  ENDCOLLECTIVE ;  /* 0x000000000000791b */ /* 0x00bff40003800000 */
.L_x_464:
[----:B------:R-:W-:Y:S05]  /*12c00*/  BSYNC B1 ;  /* 0x0000000000017941 */ /* 0x000fea0003800000 */
.L_x_463:
[----:B------:R-:W-:Y:S05]  /*12c10*/  BRA `(.L_x_465) ;  /* 0xffffffbc00307947 */ /* 0x000fea000383ffff */
.L_x_331:
[----:B-1----:R1:W2:Y:S02]  /*12c20*/  SYNCS.PHASECHK.TRANS64.TRYWAIT P1, [R5+URZ+0x28840], R0 ;  /* 0x02884000050075a7 */ /* 0x0022a4000802017f */
[----:B--2---:R-:W-:Y:S05]  /*12c30*/  @!P1 NANOSLEEP.SYNCS 0x989680 ;  /* 0x009896800000995d */ /* 0x004fea0003900000 */
[----:B------:R-:W2:Y:S02]  /*12c40*/  @!P1 SYNCS.PHASECHK.TRANS64 P1, [R5+URZ+0x28840], R0 ;  /* 0x02884000050095a7 */ /* 0x000ea4000802007f */
[----:B--2---:R-:W-:Y:S05]  /*12c50*/  @!P1 BRA `(.L_x_331) ;  /* 0xfffffffc00f09947 */ /* 0x004fea000383ffff */
[----:B------:R-:W-:Y:S05]  /*12c60*/  BRA `(.L_x_466) ;  /* 0xffffffbc00507947 */ /* 0x000fea000383ffff */
.L_x_333:
[----:B--2---:R2:W4:Y:S02]  /*12c70*/  SYNCS.PHASECHK.TRANS64.TRYWAIT P1, [R25+URZ+0x28840], R2 ;  /* 0x02884002190075a7 */ /* 0x004524000802017f */
[----:B----4-:R-:W-:Y:S05]  /*12c80*/  @!P1 NANOSLEEP.SYNCS 0x989680 ;  /* 0x009896800000995d */ /* 0x010fea0003900000 */
[----:B------:R-:W4:Y:S02]  /*12c90*/  @!P1 SYNCS.PHASECHK.TRANS64 P1, [R25+URZ+0x28840], R2 ;  /* 0x02884002190095a7 */ /* 0x000f24000802007f */
[----:B----4-:R-:W-:Y:S05]  /*12ca0*/  @!P1 BRA `(.L_x_333) ;  /* 0xfffffffc00f09947 */ /* 0x010fea000383ffff */
[----:B------:R-:W-:Y:S05]  /*12cb0*/  BRA `(.L_x_467) ;  /* 0xffffffbc005c7947 */ /* 0x000fea000383ffff */
.L_x_335:
[----:B----4-:R4:W0:Y:S02]  /*12cc0*/  SYNCS.PHASECHK.TRANS64.TRYWAIT P1, [R5+URZ+0x28860], R0 ;  /* 0x02886000050075a7 */ /* 0x010824000802017f */
[----:B0-----:R-:W-:Y:S05]  /*12cd0*/  @!P1 NANOSLEEP.SYNCS 0x989680 ;  /* 0x009896800000995d */ /* 0x001fea0003900000 */
[----:B------:R-:W0:Y:S02]  /*12ce0*/  @!P1 SYNCS.PHASECHK.TRANS64 P1, [R5+URZ+0x28860], R0 ;  /* 0x02886000050095a7 */ /* 0x000e24000802007f */
[----:B0-----:R-:W-:Y:S05]  /*12cf0*/  @!P1 BRA `(.L_x_335) ;  /* 0xfffffffc00f09947 */ /* 0x001fea000383ffff */
[----:B------:R-:W-:Y:S05]  /*12d00*/  BRA `(.L_x_468) ;  /* 0xffffffbc00587947 */ /* 0x000fea000383ffff */
.L_x_469:
        /* <DEDUP_REMOVED lines=15> */
.L_x_3479:


//--------------------- .text._ZN7cutlass13device_kernelIN5flash11enable_sm90INS1_16FlashAttnFwdSm90INS1_25CollectiveMainloopFwdSm90ILi2EN4cute5tupleIJNS5_1CILi1EEES8_S8_EEENS6_IJNS7_ILi128EEESA_SA_EEELi128ENS_6half_tEfNS_4arch4Sm90ELb0ELb0ELb1ELb1ELb1ELb1ELb0ELb1ELb1ELb1ELb0ELb0EEENS1_21CollectiveEpilogueFwdISB_S9_SC_SE_Li256ELb1ELb1ELb0ELb0EEENS1_36VarlenDynamicPersistentTileSchedulerILi128ELi128ELi256ELi128ELb0ELb1ELb1ELb0ELb1ELb1EEEEEEEEEvNT_6ParamsE --------------------------
	.section	.text._ZN7cutlass13device_kernelIN5flash11enable_sm90INS1_16FlashAttnFwdSm90INS1_25CollectiveMainloopFwdSm90ILi2EN4cute5tupleIJNS5_1CILi1EEES8_S8_EEENS6_IJNS7_ILi128EEESA_SA_EEELi128ENS_6half_tEfNS_4arch4Sm90ELb0ELb0ELb1ELb1ELb1ELb1ELb0ELb1ELb1ELb1ELb0ELb0EEENS1_21CollectiveEpilogueFwdISB_S9_SC_SE_Li256ELb1ELb1ELb0ELb0EEENS1_36VarlenDynamicPersistentTileSchedulerILi128ELi128ELi256ELi128ELb0ELb1ELb1ELb0ELb1ELb1EEEEEEEEEvNT_6ParamsE,"ax",@progbits
	.align	128
.text._ZN7cutlass13device_kernelIN5flash11enable_sm90INS1_16FlashAttnFwdSm90INS1_25CollectiveMainloopFwdSm90ILi2EN4cute5tupleIJNS5_1CILi1EEES8_S8_EEENS6_IJNS7_ILi128EEESA_SA_EEELi128ENS_6half_tEfNS_4arch4Sm90ELb0ELb0ELb1ELb1ELb1ELb1ELb0ELb1ELb1ELb1ELb0ELb0EEENS1_21CollectiveEpilogueFwdISB_S9_SC_SE_Li256ELb1ELb1ELb0ELb0EEENS1_36VarlenDynamicPersistentTileSchedulerILi128ELi128ELi256ELi128ELb0ELb1ELb1ELb0ELb1ELb1EEEEEEEEEvNT_6ParamsE:
        .type           _ZN7cutlass13device_kernelIN5flash11enable_sm90INS1_16FlashAttnFwdSm90INS1_25CollectiveMainloopFwdSm90ILi2EN4cute5tupleIJNS5_1CILi1EEES8_S8_EEENS6_IJNS7_ILi128EEESA_SA_EEELi128ENS_6half_tEfNS_4arch4Sm90ELb0ELb0ELb1ELb1ELb1ELb1ELb0ELb1ELb1ELb1ELb0ELb0EEENS1_21CollectiveEpilogueFwdISB_S9_SC_SE_Li256ELb1ELb1ELb0ELb0EEENS1_36VarlenDynamicPersistentTileSchedulerILi128ELi128ELi256ELi128ELb0ELb1ELb1ELb0ELb1ELb1EEEEEEEEEvNT_6ParamsE,@function
        .size           _ZN7cutlass13device_kernelIN5flash11enable_sm90INS1_16FlashAttnFwdSm90INS1_25CollectiveMainloopFwdSm90ILi2EN4cute5tupleIJNS5_1CILi1EEES8_S8_EEENS6_IJNS7_ILi128EEESA_SA_EEELi128ENS_6half_tEfNS_4arch4Sm90ELb0ELb0ELb1ELb1ELb1ELb1ELb0ELb1ELb1ELb1ELb0ELb0EEENS1_21CollectiveEpilogueFwdISB_S9_SC_SE_Li256ELb1ELb1ELb0ELb0EEENS1_36VarlenDynamicPersistentTileSchedulerILi128ELi128ELi256ELi128ELb0ELb1ELb1ELb0ELb1ELb1EEEEEEEEEvNT_6ParamsE,(.L_x_3480 - _ZN7cutlass13device_kernelIN5flash11enable_sm90INS1_16FlashAttnFwdSm90INS1_25CollectiveMainloopFwdSm90ILi2EN4cute5tupleIJNS5_1CILi1EEES8_S8_EEENS6_IJNS7_ILi128EEESA_SA_EEELi128ENS_6half_tEfNS_4arch4Sm90ELb0ELb0ELb1ELb1ELb1ELb1ELb0ELb1ELb1ELb1ELb0ELb0EEENS1_21CollectiveEpilogueFwdISB_S9_SC_SE_Li256ELb1ELb1ELb0ELb0EEENS1_36VarlenDynamicPersistentTileSchedulerILi128ELi128ELi256ELi128ELb0ELb1ELb1ELb0ELb1ELb1EEEEEEEEEvNT_6ParamsE)
        .other          _ZN7cutlass13device_kernelIN5flash11enable_sm90INS1_16FlashAttnFwdSm90INS1_25CollectiveMainloopFwdSm90ILi2EN4cute5tupleIJNS5_1CILi1EEES8_S8_EEENS6_IJNS7_ILi128EEESA_SA_EEELi128ENS_6half_tEfNS_4arch4Sm90ELb0ELb0ELb1ELb1ELb1ELb1ELb0ELb1ELb1ELb1ELb0ELb0EEENS1_21CollectiveEpilogueFwdISB_S9_SC_SE_Li256ELb1ELb1ELb0ELb0EEENS1_36VarlenDynamicPersistentTileSchedulerILi128ELi128ELi256ELi128ELb0ELb1ELb1ELb0ELb1ELb1EEEEEEEEEvNT_6ParamsE,@"STO_CUDA_ENTRY STV_DEFAULT"
_ZN7cutlass13device_kernelIN5flash11enable_sm90INS1_16FlashAttnFwdSm90INS1_25CollectiveMainloopFwdSm90ILi2EN4cute5tupleIJNS5_1CILi1EEES8_S8_EEENS6_IJNS7_ILi128EEESA_SA_EEELi128ENS_6half_tEfNS_4arch4Sm90ELb0ELb0ELb1ELb1ELb1ELb1ELb0ELb1ELb1ELb1ELb0ELb0EEENS1_21CollectiveEpilogueFwdISB_S9_SC_SE_Li256ELb1ELb1ELb0ELb0EEENS1_36VarlenDynamicPersistentTileSchedulerILi128ELi128ELi256ELi128ELb0ELb1ELb1ELb0ELb1ELb1EEEEEEEEEvNT_6ParamsE:
[----:B------:R-:W0:Y:S02]  /*0000*/  LDC R1, c[0x0][0x28] ;  /* 0x00000a00ff017b82 */ /* 0x000e240000000800 */
[----:B0-----:R-:W-:Y:S01]  /*0010*/  VIADD R1, R1, 0xffffffd0 ;  /* 0xffffffd001017836 */ /* 0x001fe20000000000 */
[----:B------:R-:W0:Y:S01]  /*0020*/  S2R R0, SR_TID.X ;  /* 0x0000000000007919 */ /* 0x000e220000002100 */
[----:B------:R-:W-:Y:S01]  /*0030*/  ELECT P0, URZ, PT ;  /* 0x00000000003f782f */ /* 0x000fe20003800000 */
[----:B------:R-:W-:Y:S01]  /*0040*/  BSSY B0, `(.L_x_470) ;  /* 0x000000d000007945 */ /* 0x000fe20003800000 */
[----:B0-----:R-:W-:-:S05]  /*0050*/  SHF.R.U32.HI R2, RZ, 0x5, R0 ;  /* 0x00000005ff027819 */ /* 0x001fca0000011600 */
[----:B------:R-:W0:Y:S02]  /*0060*/  SHFL.IDX PT, R3, R2, RZ, 0x1f ;  /* 0x00001fff02037589 */ /* 0x000e2400000e0000 */
[----:B0-----:R-:W-:-:S13]  /*0070*/  ISETP.EQ.AND P0, PT, R3, RZ, P0 ;  /* 0x000000ff0300720c */ /* 0x001fda0000702270 */
[----:B------:R-:W-:Y:S05]  /*0080*/  @!P0 BRA `(.L_x_471) ;  /* 0x0000000000208947 */ /* 0x000fea0003800000 */
[----:B------:R-:W-:Y:S02]  /*0090*/  ULDC.64 UR4, c[0x0][0x198] ;  /* 0x0000660000047ab9 */ /* 0x000fe40000000a00 */
[----:B------:R-:W-:Y:S02]  /*00a0*/  UIADD3 UR6, UP0, UR4, 0x570, URZ ;  /* 0x0000057004067890 */ /* 0x000fe4000ff1e03f */
[----:B------:R-:W-:Y:S02]  /*00b0*/  UIADD3 UR4, UP1, UR4, 0x670, URZ ;  /* 0x0000067004047890 */ /* 0x000fe4000ff3e03f */
[----:B------:R-:W-:Y:S02]  /*00c0*/  UIADD3.X UR7, URZ, UR5, URZ, UP0, !UPT ;  /* 0x000000053f077290 */ /* 0x000fe400087fe43f */
[----:B------:R-:W-:-:S07]  /*00d0*/  UIADD3.X UR5, URZ, UR5, URZ, UP1, !UPT ;  /* 0x000000053f057290 */ /* 0x000fce0008ffe43f */
[----:B------:R0:W-:Y:S02]  /*00e0*/  UTMACCTL.PF [UR6] ;  /* 0x00000000060079b9 */ /* 0x0001e40008040000 */
[----:B------:R0:W-:Y:S02]  /*00f0*/  UTMACCTL.PF [UR4] ;  /* 0x00000000040079b9 */ /* 0x0001e40008040000 */
[----:B0-----:R-:W-:Y:S01]  /*0100*/  NOP ;  /* 0x0000000000007918 */ /* 0x001fe20000000000 */
.L_x_471:
[----:B------:R-:W-:Y:S05]  /*0110*/  BSYNC B0 ;  /* 0x0000000000007941 */ /* 0x000fea0003800000 */
.L_x_470:
[----:B------:R-:W-:Y:S01]  /*0120*/  VOTEU.ANY UP0, P0 ;  /* 0x00000000003f7886 */ /* 0x000fe20000000100 */
[----:B------:R-:W0:Y:S01]  /*0130*/  SHFL.IDX PT, R3, R2, RZ, 0x1f ;  /* 0x00001fff02037589 */ /* 0x000e2200000e0000 */
[----:B------:R-:W-:Y:S01]  /*0140*/  UMOV UR4, 0x80 ;  /* 0x0000008000047882 */ /* 0x000fe20000000000 */
[----:B------:R-:W-:Y:S01]  /*0150*/  UMOV UR7, 0x100 ;  /* 0x0000010000077882 */ /* 0x000fe20000000000 */
[----:B------:R-:W-:Y:S01]  /*0160*/  SHF.R.U32.HI R4, RZ, 0x7, R0 ;  /* 0x00000007ff047819 */ /* 0x000fe20000011600 */
[----:B------:R-:W1:Y:S01]  /*0170*/  @UP0 S2UR UR8, SR_CgaCtaId ;  /* 0x00000000000809c3 */ /* 0x000e620000008800 */
[----:B------:R-:W-:Y:S01]  /*0180*/  @UP0 UMOV UR6, 0x400 ;  /* 0x0000040000060882 */ /* 0x000fe20000000000 */
[----:B------:R-:W-:-:S04]  /*0190*/  @UP0 UIADD3 UR4, -UR4, 0x100000, URZ ;  /* 0x0010000004040890 */ /* 0x000fc8000fffe13f */
[----:B------:R-:W-:Y:S02]  /*01a0*/  @UP0 USHF.L.U32 UR5, UR4, 0xb, URZ ;  /* 0x0000000b04050899 */ /* 0x000fe4000800063f */
[----:B------:R-:W-:Y:S01]  /*01b0*/  @UP0 USHF.L.U32 UR4, UR4, 0x1, URZ ;  /* 0x0000000104040899 */ /* 0x000fe2000800063f */
[----:B------:R-:W-:Y:S01]  /*01c0*/  VOTEU.ANY UP1, P0 ;  /* 0x00000000003f7886 */ /* 0x000fe20000020100 */
[----:B0-----:R-:W-:Y:S02]  /*01d0*/  ISETP.NE.AND P1, PT, R3, RZ, PT ;  /* 0x000000ff0300720c */ /* 0x001fe40003f25270 */
[----:B------:R0:W2:Y:S01]  /*01e0*/  SHFL.IDX PT, R3, R4, RZ, 0x1f ;  /* 0x00001fff04037589 */ /* 0x0000a200000e0000 */
[----:B-1----:R-:W-:Y:S02]  /*01f0*/  @UP0 ULEA UR8, UR8, UR6, 0x18 ;  /* 0x0000000608080291 */ /* 0x002fe4000f8ec03f */
[----:B------:R-:W-:-:S04]  /*0200*/  @UP0 UIADD3 UR6, -UR7, 0x100000, URZ ;  /* 0x0010000007060890 */ /* 0x000fc8000fffe13f */
[----:B------:R-:W-:Y:S02]  /*0210*/  @UP0 USHF.L.U32 UR7, UR6, 0xb, URZ ;  /* 0x0000000b06070899 */ /* 0x000fe4000800063f */
[----:B------:R-:W-:Y:S01]  /*0220*/  @UP0 USHF.L.U32 UR6, UR6, 0x1, URZ ;  /* 0x0000000106060899 */ /* 0x000fe2000800063f */
[----:B------:R-:W-:Y:S01]  /*0230*/  VOTEU.ANY UP0, P0 ;  /* 0x00000000003f7886 */ /* 0x000fe20000000100 */
[----:B------:R-:W1:Y:S04]  /*0240*/  FENCE.VIEW.ASYNC.S ;  /* 0x00000000000073c6 */ /* 0x000e680000000000 */
[----:B-1----:R0:W1:Y:S06]  /*0250*/  @UP0 SYNCS.EXCH.64 URZ, [UR8+0x28800], UR4 ;  /* 0x02880004083f05b2 */ /* 0x00206c0008000100 */
[----:B------:R0:W3:Y:S02]  /*0260*/  @UP1 SYNCS.EXCH.64 URZ, [UR8+0x28820], UR6 ;  /* 0x02882006083f15b2 */ /* 0x0000e40008000100 */
[----:B0-----:R-:W-:Y:S05]  /*0270*/  @P1 BRA `(.L_x_472) ;  /* 0x0000000000481947 */ /* 0x001fea0003800000 */
        /* <DEDUP_REMOVED lines=13> */
[----:B0-----:R0:W4:Y:S08]  /*0350*/  SYNCS.EXCH.64 URZ, [UR8+0x28830], UR4 ;  /* 0x02883004083f75b2 */ /* 0x0011300008000100 */
[----:B------:R0:W0:Y:S01]  /*0360*/  SYNCS.EXCH.64 URZ, [UR8+0x28840], UR6 ;  /* 0x02884006083f75b2 */ /* 0x0000220008000100 */
[----:B------:R0:W0:Y:S01]  /*0370*/  SYNCS.EXCH.64 URZ, [UR8+0x28838], UR4 ;  /* 0x02883804083f75b2 */ /* 0x0000220008000100 */
[----:B------:R0:W0:Y:S01]  /*0380*/  SYNCS.EXCH.64 URZ, [UR8+0x28848], UR6 ;  /* 0x02884806083f75b2 */ /* 0x0000220008000100 */
[----:B------:R-:W-:Y:S01]  /*0390*/  NOP ;  /* 0x0000000000007918 */ /* 0x000fe20000000000 */
.L_x_472:
        /* <DEDUP_REMOVED lines=22> */
.L_x_473:
        /* <DEDUP_REMOVED lines=18> */
.L_x_474:
        /* <DEDUP_REMOVED lines=22> */
.L_x_475:
        /* <DEDUP_REMOVED lines=22> */
.L_x_476:
[----:B--2---:R-:W-:Y:S01]  /*08e0*/  ISETP.NE.AND P0, PT, R3, RZ, PT ;  /* 0x000000ff0300720c */ /* 0x004fe20003f05270 */
[----:B------:R-:W-:Y:S01]  /*08f0*/  IMAD.MOV.U32 R3, RZ, RZ, 0x1 ;  /* 0x00000001ff037424 */ /* 0x000fe200078e00ff */
[----:B------:R-:W-:Y:S01]  /*0900*/  NOP ;  /* 0x0000000000007918 */ /* 0x000fe20000000000 */
[----:B------:R-:W-:Y:S01]  /*0910*/  ULDC.64 UR38, c[0x0][0x208] ;  /* 0x0000820000267ab9 */ /* 0x000fe20000000a00 */
[----:B------:R-:W-:Y:S02]  /*0920*/  BSSY B9, `(.L_x_477) ;  /* 0x00019d7000097945 */ /* 0x000fe40003800000 */
[----:B------:R-:W-:-:S05]  /*0930*/  SEL R3, R3, 0x2, !P0 ;  /* 0x0000000203037807 */ /* 0x000fca0004000000 */
[----:B------:R2:W-:Y:S01]  /*0940*/  STL [R1+0xc], R3 ;  /* 0x00000c0301007387 */ /* 0x0005e20000100800 */
[----:B01-34-:R-:W-:Y:S06]  /*0950*/  BAR.SYNC.DEFER_BLOCKING 0x0 ;  /* 0x0000000000007b1d */ /* 0x01bfec0000010000 */
[----:B------:R-:W-:Y:S05]  /*0960*/  @!P0 BRA `(.L_x_478) ;  /* 0x0000013400b48947 */ /* 0x000fea0003800000 */
.L_x_479:
[----:B------:R-:W-:-:S08]  /*0970*/  NOP ;  /* 0x0000000000007918 */ /* 0x000fd00000000000 */
[----:B------:R-:W0:Y:S02]  /*0980*/  USETMAXREG.TRY_ALLOC.CTAPOOL UP0, 0xe8 ;  /* 0x000000e8000079c8 */ /* 0x000e240008000600 */
[----:B0-----:R-:W-:-:S13]  /*0990*/  PLOP3.LUT P0, PT, PT, PT, UP0, 0x80, 0x0 ;  /* 0x000000000000781c */ /* 0x001fda0003f0f008 */
[----:B------:R-:W-:Y:S05]  /*09a0*/  @!P0 BRA `(.L_x_479) ;  /* 0xfffffffc00f08947 */ /* 0x000fea000383ffff */
[----:B------:R-:W-:Y:S01]  /*09b0*/  SHF.R.U32.HI R2, RZ, 0x7, R0 ;  /* 0x00000007ff027819 */ /* 0x000fe20000011600 */
[----:B------:R-:W0:Y:S01]  /*09c0*/  S2R R222, SR_CgaCtaId ;  /* 0x0000000000de7919 */ /* 0x000e220000008800 */
[----:B--2---:R-:W-:Y:S01]  /*09d0*/  MOV R3, 0x400 ;  /* 0x0000040000037802 */ /* 0x004fe20000000f00 */
[----:B------:R-:W-:Y:S01]  /*09e0*/  ULDC UR4, c[0x0][0xc3c] ;  /* 0x00030f0000047ab9 */ /* 0x000fe20000000800 */
[----:B------:R-:W-:Y:S06]  /*09f0*/  BAR.ARV 0x8, 0x180 ;  /* 0x0206000000007b1d */ /* 0x000fec0000002000 */
[----:B------:R-:W-:-:S13]  /*0a00*/  ISETP.NE.AND P0, PT, R2, 0x1, PT ;  /* 0x000000010200780c */ /* 0x000fda0003f05270 */
[----:B------:R-:W-:Y:S08]  /*0a10*/  @!P0 BAR.ARV 0x9, 0x100 ;  /* 0x0244000000008b1d */ /* 0x000ff00000002000 */
[----:B------:R-:W-:Y:S01]  /*0a20*/  BAR.SYNC.DEFER_BLOCKING 0x5, 0x180 ;  /* 0x0146000000007b1d */ /* 0x000fe20000010000 */
[----:B0-----:R-:W-:-:S05]  /*0a30*/  LEA R156, R222, R3, 0x18 ;  /* 0x00000003de9c7211 */ /* 0x001fca00078ec0ff */
[----:B------:R-:W0:Y:S02]  /*0a40*/  LDS.128 R40, [R156+0x288d0] ;  /* 0x0288d0009c287984 */ /* 0x000e240000000c00 */
[----:B------:R-:W-:Y:S06]  /*0a50*/  BAR.ARV 0x4, 0x180 ;  /* 0x0106000000007b1d */ /* 0x000fec0000002000 */
[----:B0-----:R-:W-:-:S13]  /*0a60*/  ISETP.GE.AND P0, PT, R43, UR4, PT ;  /* 0x000000042b007c0c */ /* 0x001fda000bf06270 */
[----:B------:R-:W-:Y:S05]  /*0a70*/  @P0 BRA `(.L_x_480) ;  /* 0x0000019c00040947 */ /* 0x000fea0003800000 */
[----:B------:R-:W2:Y:S01]  /*0a80*/  LDL.LU R14, [R1+0xc] ;  /* 0x00000c00010e7983 */ /* 0x000ea20000300800 */
[----:B------:R-:W-:Y:S01]  /*0a90*/  IADD3 R13, R0, -0x80, RZ ;  /* 0xffffff80000d7810 */ /* 0x000fe20007ffe0ff */
[----:B------:R-:W-:Y:S01]  /*0aa0*/  IMAD.MOV.U32 R12, RZ, RZ, -0x2 ;  /* 0xfffffffeff0c7424 */ /* 0x000fe200078e00ff */
[----:B------:R-:W-:Y:S01]  /*0ab0*/  IADD3 R211, R156, 0x10400, RZ ;  /* 0x000104009cd37810 */ /* 0x000fe20007ffe0ff */
[----:B------:R-:W-:Y:S01]  /*0ac0*/  IMAD.MOV.U32 R207, RZ, RZ, RZ ;  /* 0x000000ffffcf7224 */ /* 0x000fe200078e00ff */
[----:B------:R-:W-:Y:S02]  /*0ad0*/  SHF.R.S32.HI R0, RZ, 0x1f, R13 ;  /* 0x0000001fff007819 */ /* 0x000fe4000001140d */
[----:B------:R-:W-:Y:S01]  /*0ae0*/  CS2R R154, SRZ ;  /* 0x00000000009a7805 */ /* 0x000fe2000001ff00 */
[----:B------:R-:W-:Y:S01]  /*0af0*/  IMAD.MOV.U32 R158, RZ, RZ, RZ ;  /* 0x000000ffff9e7224 */ /* 0x000fe200078e00ff */
[CC--:B------:R-:W-:Y:S01]  /*0b00*/  LEA.HI R2, R0.reuse, R13.reuse, RZ, 0x7 ;  /* 0x0000000d00027211 */ /* 0x0c0fe200078f38ff */
[----:B------:R-:W-:Y:S01]  /*0b10*/  IMAD.MOV.U32 R152, RZ, RZ, RZ ;  /* 0x000000ffff987224 */ /* 0x000fe200078e00ff */
[----:B------:R-:W-:-:S02]  /*0b20*/  LEA.HI R4, R0, R13, RZ, 0x5 ;  /* 0x0000000d00047211 */ /* 0x000fc400078f28ff */
[----:B------:R-:W-:Y:S02]  /*0b30*/  LOP3.LUT R212, R2, 0xffffff80, RZ, 0xc0, !PT ;  /* 0xffffff8002d47812 */ /* 0x000fe400078ec0ff */
[----:B------:R-:W-:Y:S01]  /*0b40*/  SHF.R.S32.HI R221, RZ, 0x7, R2 ;  /* 0x00000007ffdd7819 */ /* 0x000fe20000011402 */
[----:B------:R-:W-:Y:S01]  /*0b50*/  IMAD.SHL.U32 R5, R4, 0x20, RZ ;  /* 0x0000002004057824 */ /* 0x000fe200078e00ff */
[----:B------:R-:W-:Y:S01]  /*0b60*/  LEA.HI R3, R0, R13, RZ, 0x4 ;  /* 0x0000000d00037211 */ /* 0x000fe200078f20ff */
[----:B------:R-:W-:Y:S01]  /*0b70*/  IMAD.IADD R212, R13, 0x1, -R212 ;  /* 0x000000010dd47824 */ /* 0x000fe200078e0ad4 */
[----:B------:R-:W-:Y:S02]  /*0b80*/  LEA.HI R2, R2, R221, RZ, 0x1 ;  /* 0x000000dd02027211 */ /* 0x000fe400078f08ff */
[----:B------:R-:W-:Y:S02]  /*0b90*/  LEA.HI R11, R0, R13, RZ, 0x2 ;  /* 0x0000000d000b7211 */ /* 0x000fe400078f10ff */
[----:B------:R-:W-:-:S02]  /*0ba0*/  SHF.R.S32.HI R7, RZ, 0x1f, R212 ;  /* 0x0000001fff077819 */ /* 0x000fc400000114d4 */
[----:B------:R-:W-:Y:S02]  /*0bb0*/  LOP3.LUT R2, R2, 0x3fffffe, RZ, 0xc0, !PT ;  /* 0x03fffffe02027812 */ /* 0x000fe400078ec0ff */
[CC--:B------:R-:W-:Y:S02]  /*0bc0*/  LEA.HI R8, R7.reuse, R212.reuse, RZ, 0x2 ;  /* 0x000000d407087211 */ /* 0x0c0fe400078f10ff */
[----:B------:R-:W-:Y:S01]  /*0bd0*/  LEA.HI R7, R7, R212, RZ, 0x5 ;  /* 0x000000d407077211 */ /* 0x000fe200078f28ff */
[----:B------:R-:W-:Y:S01]  /*0be0*/  IMAD.IADD R2, R221, 0x1, -R2 ;  /* 0x00000001dd027824 */ /* 0x000fe200078e0a02 */
[--C-:B------:R-:W-:Y:S02]  /*0bf0*/  SHF.R.S32.HI R9, RZ, 0x2, R8.reuse ;  /* 0x00000002ff097819 */ /* 0x100fe40000011408 */
[----:B------:R-:W-:Y:S02]  /*0c00*/  SHF.R.S32.HI R10, RZ, 0x1f, R8 ;  /* 0x0000001fff0a7819 */ /* 0x000fe40000011408 */
[----:B------:R-:W-:-:S02]  /*0c10*/  SHF.R.S32.HI R7, RZ, 0x5, R7 ;  /* 0x00000005ff077819 */ /* 0x000fc40000011407 */
[----:B------:R-:W-:Y:S02]  /*0c20*/  LEA.HI R10, R10, R9, RZ, 0x3 ;  /* 0x000000090a0a7211 */ /* 0x000fe400078f18ff */
[----:B------:R-:W-:Y:S02]  /*0c30*/  SHF.R.S32.HI R6, RZ, 0x4, R3 ;  /* 0x00000004ff067819 */ /* 0x000fe40000011403 */
[----:B------:R-:W-:Y:S02]  /*0c40*/  LOP3.LUT R10, R10, 0xfffffff8, RZ, 0xc0, !PT ;  /* 0xfffffff80a0a7812 */ /* 0x000fe400078ec0ff */
[----:B------:R-:W-:Y:S02]  /*0c50*/  LOP3.LUT R4, R3, 0x3fffff0, RZ, 0xc0, !PT ;  /* 0x03fffff003047812 */ /* 0x000fe400078ec0ff */
[----:B------:R-:W-:Y:S02]  /*0c60*/  IADD3 R10, R9, -R10, RZ ;  /* 0x8000000a090a7210 */ /* 0x000fe40007ffe0ff */
[----:B------:R-:W-:-:S02]  /*0c70*/  LOP3.LUT R11, R11, 0xfffffffc, RZ, 0xc0, !PT ;  /* 0xfffffffc0b0b7812 */ /* 0x000fc400078ec0ff */
[----:B------:R-:W-:Y:S01]  /*0c80*/  LOP3.LUT R5, R5, 0xfffffc00, RZ, 0xc0, !PT ;  /* 0xfffffc0005057812 */ /* 0x000fe200078ec0ff */
[----:B------:R-:W-:Y:S01]  /*0c90*/  IMAD R7, R7, 0x10, R10 ;  /* 0x0000001007077824 */ /* 0x000fe200078e020a */
[----:B------:R-:W-:Y:S01]  /*0ca0*/  LEA.HI R3, R3, R6, RZ, 0x1 ;  /* 0x0000000603037211 */ /* 0x000fe200078f08ff */
[C---:B------:R-:W-:Y:S01]  /*0cb0*/  IMAD.IADD R11, R13.reuse, 0x1, -R11 ;  /* 0x000000010d0b7824 */ /* 0x040fe200078e0a0b */
[----:B------:R-:W-:Y:S01]  /*0cc0*/  IADD3 R4, R13, -R4, RZ ;  /* 0x800000040d047210 */ /* 0x000fe20007ffe0ff */
[----:B------:R-:W-:Y:S01]  /*0cd0*/  IMAD R223, R2, 0x40, R7 ;  /* 0x0000004002df7824 */ /* 0x000fe200078e0207 */
[CC--:B------:R-:W-:Y:S02]  /*0ce0*/  LEA.HI R2, R0.reuse, R13.reuse, RZ, 0x6 ;  /* 0x0000000d00027211 */ /* 0x0c0fe400078f30ff */
[----:B------:R-:W-:Y:S01]  /*0cf0*/  LEA.HI R0, R0, R13, RZ, 0x3 ;  /* 0x0000000d00007211 */ /* 0x000fe200078f18ff */
[----:B------:R-:W-:Y:S01]  /*0d00*/  IMAD R4, R4, 0x40, R5 ;  /* 0x0000004004047824 */ /* 0x000fe200078e0205 */
[----:B------:R-:W-:-:S02]  /*0d10*/  LOP3.LUT R3, R3, 0x1ffffffe, RZ, 0xc0, !PT ;  /* 0x1ffffffe03037812 */ /* 0x000fc400078ec0ff */
[----:B------:R-:W-:Y:S02]  /*0d20*/  SHF.R.S32.HI R153, RZ, 0x3, R0 ;  /* 0x00000003ff997819 */ /* 0x000fe40000011400 */
[----:B------:R-:W-:Y:S01]  /*0d30*/  LEA.HI R5, R11, R11, RZ, 0x1 ;  /* 0x0000000b0b057211 */ /* 0x000fe200078f08ff */
[----:B------:R-:W-:Y:S01]  /*0d40*/  IMAD.IADD R3, R6, 0x1, -R3 ;  /* 0x0000000106037824 */ /* 0x000fe200078e0a03 */
[C---:B------:R-:W-:Y:S01]  /*0d50*/  IADD3 R218, R153.reuse, 0x60, RZ ;  /* 0x0000006099da7810 */ /* 0x040fe20007ffe0ff */
[----:B------:R-:W-:Y:S01]  /*0d60*/  VIADD R220, R153, 0x20 ;  /* 0x0000002099dc7836 */ /* 0x000fe20000000000 */
[----:B------:R-:W-:Y:S01]  /*0d70*/  LOP3.LUT R6, R5, 0x1ffffffe, RZ, 0xc0, !PT ;  /* 0x1ffffffe05067812 */ /* 0x000fe200078ec0ff */
[----:B------:R-:W-:Y:S01]  /*0d80*/  VIADD R219, R153, 0x40 ;  /* 0x0000004099db7836 */ /* 0x000fe20000000000 */
[----:B------:R-:W-:Y:S01]  /*0d90*/  LOP3.LUT R202, R0, 0xfffffff8, RZ, 0xc0, !PT ;  /* 0xfffffff800ca7812 */ /* 0x000fe200078ec0ff */
[----:B------:R-:W-:Y:S01]  /*0da0*/  IMAD.SHL.U32 R193, R220, 0x40, RZ ;  /* 0x00000040dcc17824 */ /* 0x000fe200078e00ff */
[----:B------:R-:W-:Y:S01]  /*0db0*/  SHF.R.S32.HI R5, RZ, 0x1f, R220 ;  /* 0x0000001fff057819 */ /* 0x000fe200000114dc */
[----:B------:R-:W-:Y:S01]  /*0dc0*/  IMAD.SHL.U32 R159, R218, 0x40, RZ ;  /* 0x00000040da9f7824 */ /* 0x000fe200078e00ff */
[----:B------:R-:W-:Y:S01]  /*0dd0*/  SHF.R.S32.HI R7, RZ, 0x1f, R218 ;  /* 0x0000001fff077819 */ /* 0x000fe200000114da */
[----:B------:R-:W-:Y:S01]  /*0de0*/  IMAD.IADD R202, R13, 0x1, -R202 ;  /* 0x000000010dca7824 */ /* 0x000fe200078e0aca */
[----:B------:R-:W-:Y:S01]  /*0df0*/  SHF.R.S32.HI R0, RZ, 0x1f, R219 ;  /* 0x0000001fff007819 */ /* 0x000fe200000114db */
[----:B------:R-:W-:Y:S01]  /*0e00*/  IMAD.IADD R6, R11, 0x1, -R6 ;  /* 0x000000010b067824 */ /* 0x000fe200078e0a06 */
[----:B------:R-:W-:Y:S01]  /*0e10*/  LOP3.LUT R9, R8, 0x7ffffffc, RZ, 0xc0, !PT ;  /* 0x7ffffffc08097812 */ /* 0x000fe200078ec0ff */
[C---:B------:R-:W-:Y:S01]  /*0e20*/  IMAD.SHL.U32 R16, R202.reuse, 0x8, RZ ;  /* 0x00000008ca107824 */ /* 0x040fe200078e00ff */
[----:B------:R-:W-:Y:S01]  /*0e30*/  LEA.HI R5, R5, R220, RZ, 0x3 ;  /* 0x000000dc05057211 */ /* 0x000fe200078f18ff */
[----:B------:R-:W-:Y:S01]  /*0e40*/  IMAD.SHL.U32 R18, R202, 0x4, RZ ;  /* 0x00000004ca127824 */ /* 0x000fe200078e00ff */
[----:B------:R-:W-:Y:S01]  /*0e50*/  SHF.L.U32 R228, R153, 0x6, RZ ;  /* 0x0000000699e47819 */ /* 0x000fe200000006ff */
[----:B------:R-:W-:Y:S01]  /*0e60*/  VIADD R22, R16, 0x40 ;  /* 0x0000004010167836 */ /* 0x000fe20000000000 */
[----:B------:R-:W-:Y:S01]  /*0e70*/  LEA.HI R7, R7, R218, RZ, 0x3 ;  /* 0x000000da07077211 */ /* 0x000fe200078f18ff */
[----:B------:R-:W-:Y:S01]  /*0e80*/  IMAD.SHL.U32 R5, R5, 0x40, RZ ;  /* 0x0000004005057824 */ /* 0x000fe200078e00ff */
[----:B------:R-:W-:Y:S01]  /*0e90*/  SHF.L.U32 R192, R219, 0x6, RZ ;  /* 0x00000006dbc07819 */ /* 0x000fe200000006ff */
[----:B------:R-:W-:Y:S01]  /*0ea0*/  IMAD R224, R6, 0x8, R223 ;  /* 0x0000000806e07824 */ /* 0x000fe200078e02df */
[----:B------:R-:W-:Y:S01]  /*0eb0*/  LEA.HI R0, R0, R219, RZ, 0x3 ;  /* 0x000000db00007211 */ /* 0x000fe200078f18ff */
[----:B------:R-:W-:Y:S01]  /*0ec0*/  IMAD.SHL.U32 R7, R7, 0x40, RZ ;  /* 0x0000004007077824 */ /* 0x000fe200078e00ff */
[----:B------:R-:W-:-:S02]  /*0ed0*/  IADD3 R9, R212, -R9, RZ ;  /* 0x80000009d4097210 */ /* 0x000fc40007ffe0ff */
[----:B------:R-:W-:Y:S02]  /*0ee0*/  LEA R226, R3, R4, 0x3 ;  /* 0x0000000403e27211 */ /* 0x000fe400078e18ff */
[----:B------:R-:W-:Y:S01]  /*0ef0*/  LOP3.LUT R3, R228, 0x1c0, RZ, 0xc0, !PT ;  /* 0x000001c0e4037812 */ /* 0x000fe200078ec0ff */
[----:B------:R-:W-:Y:S01]  /*0f00*/  IMAD R225, R9, R12, 0x80 ;  /* 0x0000008009e17424 */ /* 0x000fe200078e020c */
[----:B------:R-:W-:Y:S02]  /*0f10*/  LOP3.LUT R193, R193, 0x1c0, RZ, 0xc0, !PT ;  /* 0x000001c0c1c17812 */ /* 0x000fe400078ec0ff */
[----:B------:R-:W-:Y:S02]  /*0f20*/  LOP3.LUT R192, R192, 0x1c0, RZ, 0xc0, !PT ;  /* 0x000001c0c0c07812 */ /* 0x000fe400078ec0ff */
[----:B------:R-:W-:Y:S02]  /*0f30*/  SHF.L.U32 R0, R0, 0x6, RZ ;  /* 0x0000000600007819 */ /* 0x000fe400000006ff */
[----:B------:R-:W-:-:S02]  /*0f40*/  SHF.L.U32 R2, R2, 0x3, RZ ;  /* 0x0000000302027819 */ /* 0x000fc400000006ff */
[----:B------:R-:W-:Y:S02]  /*0f50*/  LOP3.LUT R159, R159, 0x1c0, RZ, 0xc0, !PT ;  /* 0x000001c09f9f7812 */ /* 0x000fe400078ec0ff */
[----:B------:R-:W-:Y:S02]  /*0f60*/  SHF.R.U32.HI R198, RZ, 0x3, R3 ;  /* 0x00000003ffc67819 */ /* 0x000fe40000011603 */
[--C-:B------:R-:W-:Y:S02]  /*0f70*/  LOP3.LUT R201, R3, 0x38, R16.reuse, 0xf8, !PT ;  /* 0x0000003803c97812 */ /* 0x100fe400078ef810 */
[----:B------:R-:W-:Y:S02]  /*0f80*/  SHF.R.U32.HI R11, RZ, 0x3, R193 ;  /* 0x00000003ff0b7819 */ /* 0x000fe400000116c1 */
[----:B------:R-:W-:Y:S02]  /*0f90*/  LOP3.LUT R4, R193, 0x38, R16, 0xf8, !PT ;  /* 0x00000038c1047812 */ /* 0x000fe400078ef810 */
[----:B------:R-:W-:-:S02]  /*0fa0*/  SHF.R.U32.HI R9, RZ, 0x3, R192 ;  /* 0x00000003ff097819 */ /* 0x000fc400000116c0 */
[----:B------:R-:W-:Y:S02]  /*0fb0*/  LOP3.LUT R3, R192, 0x38, R16, 0xf8, !PT ;  /* 0x00000038c0037812 */ /* 0x000fe400078ef810 */
[----:B------:R-:W-:Y:S02]  /*0fc0*/  LOP3.LUT R197, R5, 0xfffffe00, RZ, 0xc0, !PT ;  /* 0xfffffe0005c57812 */ /* 0x000fe400078ec0ff */
[----:B------:R-:W-:Y:S02]  /*0fd0*/  LOP3.LUT R196, R0, 0xfffffe00, RZ, 0xc0, !PT ;  /* 0xfffffe0000c47812 */ /* 0x000fe400078ec0ff */
[----:B------:R-:W-:Y:S02]  /*0fe0*/  LOP3.LUT R199, R2, 0xfffffe00, RZ, 0xc0, !PT ;  /* 0xfffffe0002c77812 */ /* 0x000fe400078ec0ff */
[----:B------:R-:W-:Y:S02]  /*0ff0*/  IADD3 R23, R18, 0x20, RZ ;  /* 0x0000002012177810 */ /* 0x000fe40007ffe0ff */
[----:B------:R-:W-:-:S02]  /*1000*/  SHF.R.U32.HI R229, RZ, 0x3, R159 ;  /* 0x00000003ffe57819 */ /* 0x000fc4000001169f */
[----:B------:R-:W-:Y:S01]  /*1010*/  LOP3.LUT R8, R159, 0x38, R16, 0xf8, !PT ;  /* 0x000000389f087812 */ /* 0x000fe200078ef810 */
[----:B------:R-:W-:Y:S01]  /*1020*/  IMAD.SHL.U32 R214, R23, 0x2, RZ ;  /* 0x0000000217d67824 */ /* 0x000fe200078e00ff */
[----:B------:R-:W-:Y:S02]  /*1030*/  LOP3.LUT R195, R7, 0xfffffe00, RZ, 0xc0, !PT ;  /* 0xfffffe0007c37812 */ /* 0x000fe400078ec0ff */
[----:B------:R-:W-:Y:S02]  /*1040*/  LOP3.LUT R4, R197, R4, R11, 0xf6, !PT ;  /* 0x00000004c5047212 */ /* 0x000fe400078ef60b */
[----:B------:R-:W-:Y:S02]  /*1050*/  LOP3.LUT R216, R196, R3, R9, 0xf6, !PT ;  /* 0x00000003c4d87212 */ /* 0x000fe400078ef609 */
[----:B------:R-:W-:Y:S01]  /*1060*/  LOP3.LUT R201, R199, R201, R198, 0xf6, !PT ;  /* 0x000000c9c7c97212 */ /* 0x000fe200078ef6c6 */
[----:B------:R-:W-:Y:S01]  /*1070*/  IMAD R217, R4, 0x2, R211 ;  /* 0x0000000204d97824 */ /* 0x000fe200078e02d3 */
[----:B------:R-:W-:Y:S01]  /*1080*/  SHF.R.S32.HI R10, RZ, 0x1f, R23 ;  /* 0x0000001fff0a7819 */ /* 0x000fe20000011417 */
[----:B------:R-:W-:Y:S01]  /*1090*/  IMAD R216, R216, 0x2, R211 ;  /* 0x00000002d8d87824 */ /* 0x000fe200078e02d3 */
[----:B------:R-:W-:-:S02]  /*10a0*/  LOP3.LUT R8, R195, R8, R229, 0xf6, !PT ;  /* 0x00000008c3087212 */ /* 0x000fc400078ef6e5 */
[----:B------:R-:W-:Y:S02]  /*10b0*/  SHF.R.S32.HI R227, RZ, 0x1f, R153 ;  /* 0x0000001fffe37819 */ /* 0x000fe40000011499 */
[----:B------:R-:W-:Y:S02]  /*10c0*/  SHF.R.S32.HI R19, RZ, 0x1f, R18 ;  /* 0x0000001fff137819 */ /* 0x000fe40000011412 */
[----:B------:R-:W-:Y:S02]  /*10d0*/  SHF.R.S32.HI R17, RZ, 0x1f, R16 ;  /* 0x0000001fff117819 */ /* 0x000fe40000011410 */
[----:B------:R-:W-:Y:S02]  /*10e0*/  SHF.R.S32.HI R2, RZ, 0x1f, R22 ;  /* 0x0000001fff027819 */ /* 0x000fe40000011416 */
[----:B------:R-:W-:Y:S02]  /*10f0*/  SHF.L.U64.HI R213, R23, 0x1, R10 ;  /* 0x0000000117d57819 */ /* 0x000fe4000001020a */
[----:B------:R-:W-:-:S02]  /*1100*/  LEA R200, R201, R211, 0x1 ;  /* 0x000000d3c9c87211 */ /* 0x000fc400078e08ff */
[----:B------:R-:W-:Y:S02]  /*1110*/  LEA R215, R8, R211, 0x1 ;  /* 0x000000d308d77211 */ /* 0x000fe400078e08ff */
[----:B--2---:R-:W-:-:S07]  /*1120*/  LOP3.LUT R157, R14, 0x1, RZ, 0xfc, !PT ;  /* 0x000000010e9d7812 */ /* 0x004fce00078efcff */
.L_x_676:
[----:B0-----:R-:W0:Y:S02]  /*1130*/  LDC.64 R4, c[0x0][0xc88] ;  /* 0x00032200ff047b82 */ /* 0x001e240000000a00 */
[----:B0-----:R-:W-:-:S05]  /*1140*/  IMAD.WIDE R4, R43, 0x4, R4 ;  /* 0x000000042b047825 */ /* 0x001fca00078e0204 */
[----:B--2---:R-:W2:Y:S01]  /*1150*/  LDG.E R206, desc[UR38][R4.64] ;  /* 0x0000002604ce7981 */ /* 0x004ea2000c1e1900 */
[----:B------:R-:W-:Y:S05]  /*1160*/  YIELD ;  /* 0x0000000000007946 */ /* 0x000fea0003800000 */
[----:B------:R-:W-:Y:S01]  /*1170*/  ULDC.64 UR4, c[0x0][0xa28] ;  /* 0x00028a0000047ab9 */ /* 0x000fe20000000a00 */
[----:B------:R-:W-:Y:S01]  /*1180*/  ULDC.64 UR8, c[0x0][0xa18] ;  /* 0x0002860000087ab9 */ /* 0x000fe20000000a00 */
[----:B------:R-:W-:Y:S01]  /*1190*/  ISETP.NE.U32.AND P1, PT, RZ, UR4, PT ;  /* 0x00000004ff007c0c */ /* 0x000fe2000bf25070 */
[----:B------:R-:W-:Y:S01]  /*11a0*/  ULDC.64 UR6, c[0x0][0xa08] ;  /* 0x0002820000067ab9 */ /* 0x000fe20000000a00 */
[----:B------:R-:W-:Y:S01]  /*11b0*/  MOV R0, RZ ;  /* 0x000000ff00007202 */ /* 0x000fe20000000f00 */
[----:B------:R-:W-:Y:S01]  /*11c0*/  IMAD.MOV.U32 R30, RZ, RZ, RZ ;  /* 0x000000ffff1e7224 */ /* 0x000fe200078e00ff */
[----:B------:R-:W-:-:S02]  /*11d0*/  ISETP.NE.AND.EX P1, PT, RZ, UR5, PT, P1 ;  /* 0x00000005ff007c0c */ /* 0x000fc4000bf25310 */
[----:B------:R-:W-:-:S04]  /*11e0*/  ISETP.NE.U32.AND P0, PT, RZ, UR6, PT ;  /* 0x00000006ff007c0c */ /* 0x000fc8000bf05070 */
[----:B------:R-:W-:Y:S02]  /*11f0*/  ISETP.NE.AND.EX P0, PT, RZ, UR7, PT, P0 ;  /* 0x00000007ff007c0c */ /* 0x000fe4000bf05300 */
[----:B--2---:R-:W-:Y:S01]  /*1200*/  SHF.R.S32.HI R209, RZ, 0x1f, R206 ;  /* 0x0000001fffd17819 */ /* 0x004fe200000114ce */
[----:B------:R-:W-:-:S04]  /*1210*/  IMAD.SHL.U32 R204, R206, 0x4, RZ ;  /* 0x00000004cecc7824 */ /* 0x000fc800078e00ff */
[C---:B------:R-:W-:Y:S02]  /*1220*/  @P1 LEA R6, P2, R206.reuse, UR4, 0x2 ;  /* 0x00000004ce061c11 */ /* 0x040fe4000f8410ff */
[C-C-:B------:R-:W-:Y:S02]  /*1230*/  SHF.L.U64.HI R205, R206.reuse, 0x2, R209.reuse ;  /* 0x00000002cecd7819 */ /* 0x140fe400000102d1 */
[----:B----4-:R-:W-:Y:S02]  /*1240*/  @P1 LEA.HI.X R7, R206, UR5, R209, 0x2, P2 ;  /* 0x00000005ce071c11 */ /* 0x010fe400090f14d1 */
[----:B------:R-:W-:Y:S01]  /*1250*/  ISETP.NE.U32.AND P2, PT, RZ, UR8, PT ;  /* 0x00000008ff007c0c */ /* 0x000fe2000bf45070 */
[----:B------:R-:W-:Y:S01]  /*1260*/  ULDC UR4, c[0x0][0x288] ;  /* 0x0000a20000047ab9 */ /* 0x000fe20000000800 */
[----:B------:R-:W-:Y:S01]  /*1270*/  IADD3 R8, P3, R204, UR6, RZ ;  /* 0x00000006cc087c10 */ /* 0x000fe2000ff7e0ff */
[----:B------:R0:W5:Y:S01]  /*1280*/  @P1 LDG.E R0, desc[UR38][R6.64] ;  /* 0x0000002606001981 */ /* 0x000162000c1e1900 */
[----:B------:R-:W-:Y:S01]  /*1290*/  ISETP.NE.AND.EX P2, PT, RZ, UR9, PT, P2 ;  /* 0x00000009ff007c0c */ /* 0x000fe2000bf45320 */
[----:B------:R-:W-:Y:S01]  /*12a0*/  IMAD.U32 R95, RZ, RZ, UR4 ;  /* 0x00000004ff5f7e24 */ /* 0x000fe2000f8e00ff */
[----:B------:R-:W-:Y:S01]  /*12b0*/  IADD3.X R9, R205, UR7, RZ, P3, !PT ;  /* 0x00000007cd097c10 */ /* 0x000fe20009ffe4ff */
[----:B------:R-:W-:-:S04]  /*12c0*/  ULDC.64 UR4, c[0x0][0x418] ;  /* 0x0001060000047ab9 */ /* 0x000fc80000000a00 */
[----:B------:R0:W5:Y:S06]  /*12d0*/  @P0 LDG.E R30, desc[UR38][R8.64] ;  /* 0x00000026081e0981 */ /* 0x00016c000c1e1900 */
[----:B------:R-:W-:-:S04]  /*12e0*/  @P2 IADD3 R4, P1, R204, UR8, RZ ;  /* 0x00000008cc042c10 */ /* 0x000fc8000ff3e0ff */
[----:B------:R-:W-:-:S05]  /*12f0*/  @P2 IADD3.X R5, R205, UR9, RZ, P1, !PT ;  /* 0x00000009cd052c10 */ /* 0x000fca0008ffe4ff */
[----:B------:R0:W5:Y:S01]  /*1300*/  @P2 LDG.E R95, desc[UR38][R4.64] ;  /* 0x00000026045f2981 */ /* 0x000162000c1e1900 */
[----:B------:R-:W-:-:S03]  /*1310*/  UISETP.NE.U32.AND UP0, UPT, UR4, URZ, UPT ;  /* 0x0000003f0400728c */ /* 0x000fc6000bf05070 */
[----:B------:R-:W-:Y:S01]  /*1320*/  ULDC UR4, c[0x0][0x424] ;  /* 0x0001090000047ab9 */ /* 0x000fe20000000800 */
[----:B------:R-:W-:-:S03]  /*1330*/  UISETP.NE.AND.EX UP0, UPT, UR5, URZ, UPT, UP0 ;  /* 0x0000003f0500728c */ /* 0x000fc6000bf05300 */
[----:B------:R-:W-:Y:S01]  /*1340*/  ULDC UR5, c[0x0][0x2f0] ;  /* 0x0000bc0000057ab9 */ /* 0x000fe20000000800 */
[----:B------:R-:W-:-:S04]  /*1350*/  USEL UR4, UR4, 0x1, UP0 ;  /* 0x0000000104047887 */ /* 0x000fc80008000000 */
[----:B------:R-:W-:-:S03]  /*1360*/  UIMAD UR4, UR4, UR5, URZ ;  /* 0x00000005040472a4 */ /* 0x000fc6000f8e023f */
[----:B------:R-:W-:Y:S02]  /*1370*/  ULDC UR5, c[0x0][0x348] ;  /* 0x0000d20000057ab9 */ /* 0x000fe40000000800 */
[----:B------:R-:W-:Y:S01]  /*1380*/  MOV R25, UR5 ;  /* 0x0000000500197c02 */ /* 0x000fe20008000f00 */
[----:B------:R-:W-:Y:S02]  /*1390*/  IMAD.U32 R29, RZ, RZ, UR4 ;  /* 0x00000004ff1d7e24 */ /* 0x000fe4000f8e00ff */
[----:B------:R-:W-:Y:S01]  /*13a0*/  IMAD.MOV.U32 R26, RZ, RZ, R206 ;  /* 0x000000ffff1a7224 */ /* 0x000fe200078e00ce */
[----:B0--3--:R-:W-:Y:S06]  /*13b0*/  @P2 BRA `(.L_x_481) ;  /* 0x0000000000242947 */ /* 0x009fec0003800000 */
[----:B------:R-:W-:Y:S02]  /*13c0*/  ULDC.64 UR4, c[0x0][0xa00] ;  /* 0x0002800000047ab9 */ /* 0x000fe40000000a00 */
[----:B------:R-:W-:-:S04]  /*13d0*/  ISETP.NE.U32.AND P1, PT, RZ, UR4, PT ;  /* 0x00000004ff007c0c */ /* 0x000fc8000bf25070 */
[----:B------:R-:W-:-:S13]  /*13e0*/  ISETP.NE.AND.EX P1, PT, RZ, UR5, PT, P1 ;  /* 0x00000005ff007c0c */ /* 0x000fda000bf25310 */
[----:B------:R-:W-:Y:S05]  /*13f0*/  @!P1 BRA `(.L_x_481) ;  /* 0x0000000000149947 */ /* 0x000fea0003800000 */
[----:B------:R-:W0:Y:S02]  /*1400*/  LDC.64 R4, c[0x0][0xa00] ;  /* 0x00028000ff047b82 */ /* 0x000e240000000a00 */
[----:B0-----:R-:W-:-:S05]  /*1410*/  IMAD.WIDE R4, R26, 0x4, R4 ;  /* 0x000000041a047825 */ /* 0x001fca00078e0204 */
[----:B-----5:R-:W2:Y:S04]  /*1420*/  LDG.E R95, desc[UR38][R4.64] ;  /* 0x00000026045f7981 */ /* 0x020ea8000c1e1900 */
[----:B------:R-:W2:Y:S02]  /*1430*/  LDG.E R6, desc[UR38][R4.64+0x4] ;  /* 0x0000042604067981 */ /* 0x000ea4000c1e1900 */
[----:B--2---:R-:W-:-:S07]  /*1440*/  IADD3 R95, -R95, R6, RZ ;  /* 0x000000065f5f7210 */ /* 0x004fce0007ffe1ff */
.L_x_481:
[----:B------:R-:W-:Y:S01]  /*1450*/  ULDC.64 UR4, c[0x0][0xa20] ;  /* 0x0002880000047ab9 */ /* 0x000fe20000000a00 */
[----:B------:R-:W-:Y:S01]  /*1460*/  IMAD.MOV.U32 R208, RZ, RZ, R41 ;  /* 0x000000ffffd07224 */ /* 0x000fe200078e0029 */
[----:B------:R-:W-:Y:S01]  /*1470*/  ISETP.NE.U32.AND P1, PT, RZ, UR4, PT ;  /* 0x00000004ff007c0c */ /* 0x000fe2000bf25070 */
[----:B------:R-:W-:-:S03]  /*1480*/  IMAD.MOV.U32 R203, RZ, RZ, R42 ;  /* 0x000000ffffcb7224 */ /* 0x000fc600078e002a */
[----:B------:R-:W-:-:S13]  /*1490*/  ISETP.NE.AND.EX P1, PT, RZ, UR5, PT, P1 ;  /* 0x00000005ff007c0c */ /* 0x000fda000bf25310 */
[----:B------:R-:W-:Y:S05]  /*14a0*/  @!P1 BRA `(.L_x_482) ;  /* 0x0000000000109947 */ /* 0x000fea0003800000 */
[----:B------:R-:W-:-:S04]  /*14b0*/  IADD3 R4, P0, R204, UR4, RZ ;  /* 0x00000004cc047c10 */ /* 0x000fc8000ff1e0ff */
[----:B------:R-:W-:-:S05]  /*14c0*/  IADD3.X R5, R205, UR5, RZ, P0, !PT ;  /* 0x00000005cd057c10 */ /* 0x000fca00087fe4ff */
[----:B------:R0:W5:Y:S01]  /*14d0*/  LDG.E R29, desc[UR38][R4.64] ;  /* 0x00000026041d7981 */ /* 0x000162000c1e1900 */
[----:B------:R-:W-:Y:S05]  /*14e0*/  BRA `(.L_x_483) ;  /* 0x0000000000107947 */ /* 0x000fea0003800000 */
.L_x_482:
[----:B------:R-:W-:Y:S05]  /*14f0*/  @!P0 BRA `(.L_x_483) ;  /* 0x00000000000c8947 */ /* 0x000fea0003800000 */
[----:B------:R-:W2:Y:S04]  /*1500*/  LDG.E R4, desc[UR38][R8.64] ;  /* 0x0000002608047981 */ /* 0x000ea8000c1e1900 */
[----:B------:R-:W2:Y:S02]  /*1510*/  LDG.E R29, desc[UR38][R8.64+0x4] ;  /* 0x00000426081d7981 */ /* 0x000ea4000c1e1900 */
[----:B--2---:R-:W-:-:S07]  /*1520*/  IADD3 R29, -R4, R29, RZ ;  /* 0x0000001d041d7210 */ /* 0x004fce0007ffe1ff */
.L_x_483:
[----:B------:R-:W-:Y:S02]  /*1530*/  ULDC.64 UR4, c[0x0][0xa10] ;  /* 0x0002840000047ab9 */ /* 0x000fe40000000a00 */
[----:B------:R-:W-:-:S04]  /*1540*/  ISETP.NE.U32.AND P0, PT, RZ, UR4, PT ;  /* 0x00000004ff007c0c */ /* 0x000fc8000bf05070 */
[----:B------:R-:W-:Y:S01]  /*1550*/  ISETP.NE.AND.EX P0, PT, RZ, UR5, PT, P0 ;  /* 0x00000005ff007c0c */ /* 0x000fe2000bf05300 */
[----:B-----5:R-:W-:Y:S01]  /*1560*/  IMAD.IADD R10, R29, 0x1, -R0 ;  /* 0x000000011d0a7824 */ /* 0x020fe200078e0a00 */
[----:B------:R-:W-:-:S11]  /*1570*/  ULDC.64 UR4, c[0x0][0xa30] ;  /* 0x00028c0000047ab9 */ /* 0x000fd60000000a00 */
[----:B0-----:R-:W0:Y:S02]  /*1580*/  @P0 LDC.64 R4, c[0x0][0xa10] ;  /* 0x00028400ff040b82 */ /* 0x001e240000000a00 */
[----:B0-----:R-:W-:-:S05]  /*1590*/  @P0 IMAD.WIDE R4, R26, 0x4, R4 ;  /* 0x000000041a040825 */ /* 0x001fca00078e0204 */
[----:B------:R-:W2:Y:S04]  /*15a0*/  @P0 LDG.E R3, desc[UR38][R4.64] ;  /* 0x0000002604030981 */ /* 0x000ea8000c1e1900 */
[----:B------:R-:W2:Y:S01]  /*15b0*/  @P0 LDG.E R8, desc[UR38][R4.64+0x4] ;  /* 0x0000042604080981 */ /* 0x000ea2000c1e1900 */
[----:B------:R-:W-:Y:S01]  /*15c0*/  IADD3 R27, -R10, RZ, RZ ;  /* 0x000000ff0a1b7210 */ /* 0x000fe20007ffe1ff */
[----:B------:R-:W-:Y:S01]  /*15d0*/  IMAD.MOV.U32 R24, RZ, RZ, R29 ;  /* 0x000000ffff187224 */ /* 0x000fe200078e001d */
[----:B------:R-:W-:Y:S02]  /*15e0*/  ISETP.NE.U32.AND P1, PT, RZ, UR4, PT ;  /* 0x00000004ff007c0c */ /* 0x000fe4000bf25070 */
[----:B------:R-:W-:Y:S02]  /*15f0*/  VIMNMX R27, RZ, R27, !PT ;  /* 0x0000001bff1b7248 */ /* 0x000fe40007fe0100 */
[----:B------:R-:W-:-:S13]  /*1600*/  ISETP.NE.AND.EX P1, PT, RZ, UR5, PT, P1 ;  /* 0x00000005ff007c0c */ /* 0x000fda000bf25310 */
[----:B------:R-:W-:-:S04]  /*1610*/  @P1 IADD3 R6, P2, R204, UR4, RZ ;  /* 0x00000004cc061c10 */ /* 0x000fc8000ff5e0ff */
[----:B------:R-:W-:-:S05]  /*1620*/  @P1 IADD3.X R7, R205, UR5, RZ, P2, !PT ;  /* 0x00000005cd071c10 */ /* 0x000fca00097fe4ff */
[----:B------:R0:W5:Y:S01]  /*1630*/  @P1 LDG.E R24, desc[UR38][R6.64] ;  /* 0x0000002606181981 */ /* 0x000162000c1e1900 */
[----:B--2---:R-:W-:-:S05]  /*1640*/  @P0 IADD3 R25, -R3, R8, RZ ;  /* 0x0000000803190210 */ /* 0x004fca0007ffe1ff */
[----:B------:R-:W-:-:S04]  /*1650*/  IMAD.IADD R96, R10, 0x1, R25 ;  /* 0x000000010a607824 */ /* 0x000fc800078e0219 */
[----:B------:R-:W-:-:S05]  /*1660*/  VIADD R0, R96, 0x7f ;  /* 0x0000007f60007836 */ /* 0x000fca0000000000 */
[----:B------:R-:W-:-:S04]  /*1670*/  SHF.R.S32.HI R3, RZ, 0x1f, R0 ;  /* 0x0000001fff037819 */ /* 0x000fc80000011400 */
[----:B------:R-:W-:-:S04]  /*1680*/  LEA.HI R3, R3, R0, RZ, 0x7 ;  /* 0x0000000003037211 */ /* 0x000fc800078f38ff */
[----:B------:R-:W-:Y:S02]  /*1690*/  LOP3.LUT R0, R3, 0xffffff80, RZ, 0xc0, !PT ;  /* 0xffffff8003007812 */ /* 0x000fe400078ec0ff */
[----:B------:R-:W-:Y:S02]  /*16a0*/  SHF.R.S32.HI R210, RZ, 0x7, R3 ;  /* 0x00000007ffd27819 */ /* 0x000fe40000011403 */
[----:B------:R-:W-:-:S04]  /*16b0*/  VIADDMNMX R0, R0, -R10, R25, PT ;  /* 0x8000000a00007246 */ /* 0x000fc80003800119 */
[----:B------:R-:W-:Y:S02]  /*16c0*/  ISETP.GT.AND P0, PT, R0, R27, PT ;  /* 0x0000001b0000720c */ /* 0x000fe40003f04270 */
[----:B------:R-:W-:-:S05]  /*16d0*/  SHF.R.U32.HI R27, RZ, 0x7, R27 ;  /* 0x00000007ff1b7819 */ /* 0x000fca000001161b */
[----:B------:R-:W-:-:S06]  /*16e0*/  IMAD.MOV.U32 R28, RZ, RZ, R27 ;  /* 0x000000ffff1c7224 */ /* 0x000fcc00078e001b */
[----:B------:R-:W-:-:S05]  /*16f0*/  @P0 VIADD R0, R0, 0x7f ;  /* 0x0000007f00000836 */ /* 0x000fca0000000000 */
[----:B------:R-:W-:-:S04]  /*1700*/  @P0 SHF.R.S32.HI R5, RZ, 0x1f, R0 ;  /* 0x0000001fff050819 */ /* 0x000fc80000011400 */
[----:B------:R-:W-:-:S04]  /*1710*/  @P0 LEA.HI R5, R5, R0, RZ, 0x7 ;  /* 0x0000000005050211 */ /* 0x000fc800078f38ff */
[----:B------:R-:W-:Y:S02]  /*1720*/  @P0 SHF.R.S32.HI R28, RZ, 0x7, R5 ;  /* 0x00000007ff1c0819 */ /* 0x000fe40000011405 */
[----:B------:R-:W-:Y:S02]  /*1730*/  PLOP3.LUT P0, PT, PT, PT, PT, 0x80, 0x0 ;  /* 0x000000000000781c */ /* 0x000fe40003f0f070 */
[----:B------:R-:W-:-:S13]  /*1740*/  ISETP.GT.AND P1, PT, R28, R27, PT ;  /* 0x0000001b1c00720c */ /* 0x000fda0003f24270 */
[----:B0-----:R-:W-:Y:S05]  /*1750*/  @!P1 BRA `(.L_x_484) ;  /* 0x00000068004c9947 */ /* 0x001fea0003800000 */
[----:B------:R-:W-:Y:S01]  /*1760*/  IADD3 R0, R156, 0x18400, RZ ;  /* 0x000184009c007810 */ /* 0x000fe20007ffe0ff */
[----:B------:R-:W-:Y:S03]  /*1770*/  BSSY B6, `(.L_x_485) ;  /* 0x0000013000067945 */ /* 0x000fe60003800000 */
[----:B------:R-:W-:-:S13]  /*1780*/  LOP3.LUT P0, RZ, R0, 0x3ff, RZ, 0xc0, !PT ;  /* 0x000003ff00ff7812 */ /* 0x000fda000780c0ff */
[----:B------:R-:W-:Y:S05]  /*1790*/  @!P0 BRA `(.L_x_486) ;  /* 0x0000000000408947 */ /* 0x000fea0003800000 */
        /* <DEDUP_REMOVED lines=10> */
[----:B------:R-:W-:Y:S01]  /*1840*/  MOV R11, UR7 ;  /* 0x00000007000b7c02 */ /* 0x000fe20008000f00 */
[----:B------:R-:W-:Y:S01]  /*1850*/  IMAD.MOV.U32 R8, RZ, RZ, 0x70 ;  /* 0x00000070ff087424 */ /* 0x000fe200078e00ff */
[----:B------:R-:W-:Y:S01]  /*1860*/  MOV R13, RZ ;  /* 0x000000ff000d7202 */ /* 0x000fe20000000f00 */
[----:B0-----:R-:W-:-:S07]  /*1870*/  IMAD.MOV.U32 R12, RZ, RZ, 0x1 ;  /* 0x00000001ff0c7424 */ /* 0x001fce00078e00ff */
[----:B------:R-:W-:-:S07]  /*1880*/  LEPC R20, `(.L_x_486) ;  /* 0x000000001014794e */ /* 0x000fce0000000000 */
[----:B-1---5:R-:W-:Y:S05]  /*1890*/  CALL.ABS.NOINC R14 ;  /* 0x000000000e007343 */ /* 0x022fea0003c00000 */
.L_x_486:
[----:B------:R-:W-:Y:S05]  /*18a0*/  BSYNC B6 ;  /* 0x0000000000067941 */ /* 0x000fea0003800000 */
.L_x_485:
[----:B------:R-:W-:Y:S01]  /*18b0*/  VIADD R0, R156, 0x400 ;  /* 0x000004009c007836 */ /* 0x000fe20000000000 */
[----:B------:R-:W-:Y:S04]  /*18c0*/  BSSY B6, `(.L_x_487) ;  /* 0x0000013000067945 */ /* 0x000fe80003800000 */
[----:B------:R-:W-:-:S13]  /*18d0*/  LOP3.LUT P0, RZ, R0, 0x3ff, RZ, 0xc0, !PT ;  /* 0x000003ff00ff7812 */ /* 0x000fda000780c0ff */
[----:B------:R-:W-:Y:S05]  /*18e0*/  @!P0 BRA `(.L_x_488) ;  /* 0x0000000000408947 */ /* 0x000fea0003800000 */
[----:B------:R-:W-:Y:S01]  /*18f0*/  MOV R0, 0x0 ;  /* 0x0000000000007802 */ /* 0x000fe20000000f00 */
[----:B------:R-:W-:Y:S01]  /*1900*/  ULDC.64 UR4, c[0x4][0x80] ;  /* 0x0100200000047ab9 */ /* 0x000fe20000000a00 */
[----:B------:R-:W-:Y:S01]  /*1910*/  ULDC.64 UR6, c[0x4][0x18] ;  /* 0x0100060000067ab9 */ /* 0x000fe20000000a00 */
[----:B------:R-:W-:Y:S01]  /*1920*/  IMAD.U32 R4, RZ, RZ, UR4 ;  /* 0x00000004ff047e24 */ /* 0x000fe2000f8e00ff */
[----:B------:R0:W1:Y:S01]  /*1930*/  LDC.64 R14, c[0x4][R0] ;  /* 0x01000000000e7b82 */ /* 0x0000620000000a00 */
[----:B------:R-:W-:Y:S01]  /*1940*/  MOV R5, UR5 ;  /* 0x0000000500057c02 */ /* 0x000fe20008000f00 */
[----:B------:R-:W-:Y:S01]  /*1950*/  ULDC.64 UR4, c[0x4][0x88] ;  /* 0x0100220000047ab9 */ /* 0x000fe20000000a00 */
[----:B------:R-:W-:Y:S01]  /*1960*/  MOV R10, UR6 ;  /* 0x00000006000a7c02 */ /* 0x000fe20008000f00 */
[----:B------:R-:W-:Y:S01]  /*1970*/  IMAD.U32 R6, RZ, RZ, UR4 ;  /* 0x00000004ff067e24 */ /* 0x000fe2000f8e00ff */
[----:B------:R-:W-:Y:S01]  /*1980*/  MOV R12, 0x1 ;  /* 0x00000001000c7802 */ /* 0x000fe20000000f00 */
[----:B------:R-:W-:-:S02]  /*1990*/  IMAD.U32 R7, RZ, RZ, UR5 ;  /* 0x00000005ff077e24 */ /* 0x000fc4000f8e00ff */
[----:B------:R-:W-:Y:S02]  /*19a0*/  IMAD.U32 R11, RZ, RZ, UR7 ;  /* 0x00000007ff0b7e24 */ /* 0x000fe4000f8e00ff */
[----:B------:R-:W-:Y:S02]  /*19b0*/  IMAD.MOV.U32 R8, RZ, RZ, 0x70 ;  /* 0x00000070ff087424 */ /* 0x000fe400078e00ff */
[----:B0-----:R-:W-:-:S07]  /*19c0*/  IMAD.MOV.U32 R13, RZ, RZ, RZ ;  /* 0x000000ffff0d7224 */ /* 0x001fce00078e00ff */
[----:B------:R-:W-:-:S07]  /*19d0*/  LEPC R20, `(.L_x_488) ;  /* 0x000000001014794e */ /* 0x000fce0000000000 */
[----:B-1---5:R-:W-:Y:S05]  /*19e0*/  CALL.ABS.NOINC R14 ;  /* 0x000000000e007343 */ /* 0x022fea0003c00000 */
.L_x_488:
[----:B------:R-:W-:Y:S05]  /*19f0*/  BSYNC B6 ;  /* 0x0000000000067941 */ /* 0x000fea0003800000 */
.L_x_487:
[----:B------:R-:W-:Y:S01]  /*1a00*/  ULDC.64 UR4, c[0x0][0x9f8] ;  /* 0x00027e0000047ab9 */ /* 0x000fe20000000a00 */
[----:B------:R-:W0:Y:S01]  /*1a10*/  LDC R37, c[0x0][0x3f4] ;  /* 0x0000fd00ff257b82 */ /* 0x000e220000000800 */
[----:B------:R-:W-:-:S04]  /*1a20*/  ISETP.NE.U32.AND P0, PT, RZ, UR4, PT ;  /* 0x00000004ff007c0c */ /* 0x000fc8000bf05070 */
[----:B------:R-:W-:-:S03]  /*1a30*/  ISETP.NE.AND.EX P0, PT, RZ, UR5, PT, P0 ;  /* 0x00000005ff007c0c */ /* 0x000fc6000bf05300 */
[----:B------:R-:W1:Y:S08]  /*1a40*/  LDC.64 R14, c[0x0][0x3f8] ;  /* 0x0000fe00ff0e7b82 */ /* 0x000e700000000a00 */
[----:B------:R-:W2:Y:S02]  /*1a50*/  LDC.64 R34, c[0x0][0x408] ;  /* 0x00010200ff227b82 */ /* 0x000ea40000000a00 */
[----:B------:R-:W-:-:S04]  /*1a60*/  @P0 IADD3 R4, P1, R204, UR4, RZ ;  /* 0x00000004cc040c10 */ /* 0x000fc8000ff3e0ff */
[----:B------:R-:W-:-:S05]  /*1a70*/  @P0 IADD3.X R5, R205, UR5, RZ, P1, !PT ;  /* 0x00000005cd050c10 */ /* 0x000fca0008ffe4ff */
[----:B------:R3:W4:Y:S01]  /*1a80*/  @P0 LDG.E R26, desc[UR38][R4.64] ;  /* 0x00000026041a0981 */ /* 0x000722000c1e1900 */
[----:B0-----:R-:W-:Y:S01]  /*1a90*/  ISETP.GE.AND P0, PT, R16, R37, PT ;  /* 0x000000251000720c */ /* 0x001fe20003f06270 */
[----:B------:R-:W-:Y:S01]  /*1aa0*/  IMAD.IADD R0, R30, 0x1, R29 ;  /* 0x000000011e007824 */ /* 0x000fe200078e021d */
[----:B------:R-:W-:Y:S01]  /*1ab0*/  SHF.R.U32.HI R21, RZ, 0x3, R193 ;  /* 0x00000003ff157819 */ /* 0x000fe200000116c1 */
[----:B------:R-:W0:Y:S01]  /*1ac0*/  S2R R38, SR_TID.X ;  /* 0x0000000000267919 */ /* 0x000e220000002100 */
[----:B------:R-:W-:Y:S01]  /*1ad0*/  SEL R3, R37, RZ, P0 ;  /* 0x000000ff25037207 */ /* 0x000fe20000000000 */
[----:B-1----:R-:W-:Y:S01]  /*1ae0*/  IMAD.WIDE.U32 R6, R153, R14, R18 ;  /* 0x0000000e99067225 */ /* 0x002fe200078e0012 */
[----:B------:R-:W-:Y:S02]  /*1af0*/  SHF.R.U32.HI R20, RZ, 0x3, R192 ;  /* 0x00000003ff147819 */ /* 0x000fe400000116c0 */
[----:B------:R-:W-:Y:S01]  /*1b00*/  SHF.L.U32 R37, R37, 0x1, RZ ;  /* 0x0000000125257819 */ /* 0x000fe200000006ff */
[----:B------:R-:W-:Y:S01]  /*1b10*/  IMAD.IADD R3, R16, 0x1, R3 ;  /* 0x0000000110037824 */ /* 0x000fe200078e0203 */
[----:B------:R-:W-:Y:S01]  /*1b20*/  MOV R84, R6 ;  /* 0x0000000600547202 */ /* 0x000fe20000000f00 */
[C---:B------:R-:W-:Y:S01]  /*1b30*/  IMAD R8, R227.reuse, R14, RZ ;  /* 0x0000000ee3087224 */ /* 0x040fe200078e02ff */
[C---:B--2---:R-:W-:Y:S01]  /*1b40*/  SHF.L.U64.HI R29, R34.reuse, 0x5, R35 ;  /* 0x00000005221d7819 */ /* 0x044fe20000010223 */
[-C--:B------:R-:W-:Y:S01]  /*1b50*/  IMAD R10, R227, R34.reuse, RZ ;  /* 0x00000022e30a7224 */ /* 0x080fe200078e02ff */
[----:B------:R-:W-:Y:S01]  /*1b60*/  SHF.R.S32.HI R6, RZ, 0x1f, R3 ;  /* 0x0000001fff067819 */ /* 0x000fe20000011403 */
[----:B---3--:R-:W-:Y:S01]  /*1b70*/  IMAD.WIDE.U32 R4, R153, R34, R18 ;  /* 0x0000002299047225 */ /* 0x008fe200078e0012 */
[----:B------:R-:W-:-:S02]  /*1b80*/  SHF.L.U64.HI R30, R34, 0x6, R35 ;  /* 0x00000006221e7819 */ /* 0x000fc40000010223 */
[----:B------:R-:W-:Y:S01]  /*1b90*/  LEA.HI R12, R6, R3, RZ, 0x3 ;  /* 0x00000003060c7211 */ /* 0x000fe200078f18ff */
[C---:B------:R-:W-:Y:S01]  /*1ba0*/  IMAD R91, R153.reuse, R35, R10 ;  /* 0x00000023995b7224 */ /* 0x040fe200078e020a */
[----:B------:R-:W-:Y:S01]  /*1bb0*/  SHF.L.U64.HI R31, R34, 0x7, R35 ;  /* 0x00000007221f7819 */ /* 0x000fe20000010223 */
[----:B------:R-:W-:Y:S01]  /*1bc0*/  IMAD.WIDE.U32 R10, R153, R34, R16 ;  /* 0x00000022990a7225 */ /* 0x000fe200078e0010 */
[----:B------:R-:W-:Y:S02]  /*1bd0*/  LOP3.LUT R43, R12, 0xfffffff8, RZ, 0xc0, !PT ;  /* 0xfffffff80c2b7812 */ /* 0x000fe400078ec0ff */
[----:B------:R-:W-:Y:S01]  /*1be0*/  SHF.R.S32.HI R81, RZ, 0x3, R12 ;  /* 0x00000003ff517819 */ /* 0x000fe2000001140c */
[----:B------:R-:W-:Y:S01]  /*1bf0*/  IMAD.IADD R89, R5, 0x1, R91 ;  /* 0x0000000105597824 */ /* 0x000fe200078e025b */
[----:B------:R-:W-:Y:S01]  /*1c00*/  IADD3 R91, R91, R11, RZ ;  /* 0x0000000b5b5b7210 */ /* 0x000fe20007ffe0ff */
[C---:B------:R-:W-:Y:S01]  /*1c10*/  IMAD R87, R153.reuse, R15, R8 ;  /* 0x0000000f99577224 */ /* 0x040fe200078e0208 */
[----:B-----5:R-:W-:Y:S01]  /*1c20*/  SHF.R.S32.HI R11, RZ, 0x1f, R24 ;  /* 0x0000001fff0b7819 */ /* 0x020fe20000011418 */
[----:B------:R-:W-:Y:S01]  /*1c30*/  IMAD.MOV.U32 R88, RZ, RZ, R4 ;  /* 0x000000ffff587224 */ /* 0x000fe200078e0004 */
[----:B------:R-:W-:Y:S01]  /*1c40*/  LEA.HI R4, R6, R3, RZ, 0x6 ;  /* 0x0000000306047211 */ /* 0x000fe200078f30ff */
[----:B------:R-:W-:Y:S01]  /*1c50*/  IMAD.WIDE.U32 R8, R153, R14, R16 ;  /* 0x0000000e99087225 */ /* 0x000fe200078e0010 */
[----:B------:R-:W-:-:S02]  /*1c60*/  LOP3.LUT R3, R12, 0x38, RZ, 0xc0, !PT ;  /* 0x000000380c037812 */ /* 0x000fc400078ec0ff */
[----:B------:R-:W-:Y:S01]  /*1c70*/  IADD3 R85, R7, R87, RZ ;  /* 0x0000005707557210 */ /* 0x000fe20007ffe0ff */
[----:B------:R-:W-:Y:S01]  /*1c80*/  IMAD.MOV.U32 R86, RZ, RZ, R8 ;  /* 0x000000ffff567224 */ /* 0x000fe200078e0008 */
[----:B0-----:R-:W-:Y:S01]  /*1c90*/  SHF.R.U32.HI R38, RZ, 0x7, R38 ;  /* 0x00000007ff267819 */ /* 0x001fe20000011626 */
[----:B------:R-:W-:Y:S01]  /*1ca0*/  IMAD.MOV.U32 R90, RZ, RZ, R10 ;  /* 0x000000ffff5a7224 */ /* 0x000fe200078e000a */
[----:B------:R-:W-:Y:S01]  /*1cb0*/  SHF.L.U32 R4, R4, 0x7, RZ ;  /* 0x0000000704047819 */ /* 0x000fe200000006ff */
[C---:B------:R-:W-:Y:S01]  /*1cc0*/  IMAD R10, R11.reuse, R14, RZ ;  /* 0x0000000e0b0a7224 */ /* 0x040fe200078e02ff */
[----:B------:R-:W-:Y:S01]  /*1cd0*/  ISETP.NE.AND P6, PT, R38, 0x1, PT ;  /* 0x000000012600780c */ /* 0x000fe20003fc5270 */
[----:B------:R-:W-:Y:S01]  /*1ce0*/  IMAD R11, R11, R34, RZ ;  /* 0x000000220b0b7224 */ /* 0x000fe200078e02ff */
[--C-:B------:R-:W-:Y:S01]  /*1cf0*/  LOP3.LUT R5, R193, 0x38, R12.reuse, 0xf8, !PT ;  /* 0x00000038c1057812 */ /* 0x100fe200078ef80c */
[----:B------:R-:W-:Y:S01]  /*1d00*/  IMAD.IADD R87, R87, 0x1, R9 ;  /* 0x0000000157577824 */ /* 0x000fe200078e0209 */
[----:B------:R-:W-:Y:S01]  /*1d10*/  LOP3.LUT R7, R192, 0x38, R12, 0xf8, !PT ;  /* 0x00000038c0077812 */ /* 0x000fe200078ef80c */
[C---:B------:R-:W-:Y:S01]  /*1d20*/  IMAD R39, R24.reuse, R15, R10 ;  /* 0x0000000f18277224 */ /* 0x040fe200078e020a */
[----:B------:R-:W-:Y:S01]  /*1d30*/  LOP3.LUT R8, R159, 0x38, R12, 0xf8, !PT ;  /* 0x000000389f087812 */ /* 0x000fe200078ef80c */
[----:B------:R-:W-:Y:S01]  /*1d40*/  IMAD.WIDE.U32 R84, R24, R14, R84 ;  /* 0x0000000e18547225 */ /* 0x000fe200078e0054 */
[----:B------:R-:W-:-:S02]  /*1d50*/  LOP3.LUT R3, R3, 0x1c0, R228, 0xf8, !PT ;  /* 0x000001c003037812 */ /* 0x000fc400078ef8e4 */
[----:B------:R-:W-:Y:S01]  /*1d60*/  LOP3.LUT R6, R4, 0xffffe000, RZ, 0xc0, !PT ;  /* 0xffffe00004067812 */ /* 0x000fe200078ec0ff */
[C---:B------:R-:W-:Y:S01]  /*1d70*/  IMAD R11, R24.reuse, R35, R11 ;  /* 0x00000023180b7224 */ /* 0x040fe200078e020b */
[----:B------:R-:W-:Y:S01]  /*1d80*/  LOP3.LUT R5, R5, R21, RZ, 0x3c, !PT ;  /* 0x0000001505057212 */ /* 0x000fe200078e3cff */
[----:B------:R-:W-:Y:S05]  /*1d90*/  @!P6 WARPSYNC.ALL ;  /* 0x000000000000e948 */ /* 0x000fea0003800000 */
[----:B------:R-:W-:Y:S01]  /*1da0*/  LOP3.LUT R9, R7, R20, RZ, 0x3c, !PT ;  /* 0x0000001407097212 */ /* 0x000fe200078e3cff */
[----:B------:R-:W-:Y:S01]  /*1db0*/  IMAD.WIDE.U32 R88, R24, R34, R88 ;  /* 0x0000002218587225 */ /* 0x000fe200078e0058 */
[----:B------:R-:W-:Y:S01]  /*1dc0*/  LOP3.LUT R8, R8, R229, RZ, 0x3c, !PT ;  /* 0x000000e508087212 */ /* 0x000fe200078e3cff */
[----:B------:R-:W-:Y:S01]  /*1dd0*/  ULDC UR4, c[0x0][0x2f4] ;  /* 0x0000bd0000047ab9 */ /* 0x000fe20000000800 */
[----:B------:R-:W-:Y:S01]  /*1de0*/  LOP3.LUT R7, R3, R198, RZ, 0x3c, !PT ;  /* 0x000000c603077212 */ /* 0x000fe200078e3cff */
[----:B------:R-:W-:Y:S01]  /*1df0*/  IMAD.WIDE.U32 R86, R24, R14, R86 ;  /* 0x0000000e18567225 */ /* 0x000fe200078e0056 */
[----:B------:R-:W-:-:S02]  /*1e00*/  IADD3 R3, R5, R6, R197 ;  /* 0x0000000605037210 */ /* 0x000fc40007ffe0c5 */
[----:B------:R-:W-:Y:S01]  /*1e10*/  IADD3 R4, R9, R6, R196 ;  /* 0x0000000609047210 */ /* 0x000fe20007ffe0c4 */
[----:B------:R-:W-:Y:S01]  /*1e20*/  IMAD.WIDE.U32 R90, R24, R34, R90 ;  /* 0x00000022185a7225 */ /* 0x000fe200078e005a */
[-C--:B------:R-:W-:Y:S02]  /*1e30*/  IADD3 R5, R8, R6.reuse, R195 ;  /* 0x0000000608057210 */ /* 0x080fe40007ffe0c3 */
[----:B------:R-:W-:Y:S01]  /*1e40*/  IADD3 R6, R7, R6, R199 ;  /* 0x0000000607067210 */ /* 0x000fe20007ffe0c7 */
[----:B------:R-:W-:Y:S01]  /*1e50*/  VIADD R97, R38, 0x8 ;  /* 0x0000000826617836 */ /* 0x000fe20000000000 */
[--C-:B------:R-:W-:Y:S01]  /*1e60*/  SHF.L.U64.HI R7, R14, 0x5, R15.reuse ;  /* 0x000000050e077819 */ /* 0x100fe2000001020f */
[----:B------:R-:W-:Y:S01]  /*1e70*/  IMAD.SHL.U32 R32, R34, 0x20, RZ ;  /* 0x0000002022207824 */ /* 0x000fe200078e00ff */
[--C-:B------:R-:W-:Y:S01]  /*1e80*/  SHF.L.U64.HI R8, R14, 0x6, R15.reuse ;  /* 0x000000060e087819 */ /* 0x100fe2000001020f */
[----:B------:R-:W-:Y:S01]  /*1e90*/  IMAD.SHL.U32 R33, R34, 0x40, RZ ;  /* 0x0000004022217824 */ /* 0x000fe200078e00ff */
[C---:B------:R-:W-:Y:S01]  /*1ea0*/  SHF.L.U64.HI R9, R14.reuse, 0x7, R15 ;  /* 0x000000070e097819 */ /* 0x040fe2000001020f */
[----:B------:R-:W-:Y:S01]  /*1eb0*/  IMAD.IADD R38, R85, 0x1, R39 ;  /* 0x0000000155267824 */ /* 0x000fe200078e0227 */
[C---:B------:R-:W-:Y:S01]  /*1ec0*/  SHF.L.U32 R21, R14.reuse, 0x7, RZ ;  /* 0x000000070e157819 */ /* 0x040fe200000006ff */
[----:B------:R-:W-:Y:S01]  /*1ed0*/  IMAD.SHL.U32 R10, R14, 0x20, RZ ;  /* 0x000000200e0a7824 */ /* 0x000fe200078e00ff */
[----:B------:R-:W-:Y:S01]  /*1ee0*/  SHF.L.U32 R34, R34, 0x7, RZ ;  /* 0x0000000722227819 */ /* 0x000fe200000006ff */
[----:B------:R-:W-:Y:S01]  /*1ef0*/  IMAD.SHL.U32 R20, R14, 0x40, RZ ;  /* 0x000000400e147824 */ /* 0x000fe200078e00ff */
[----:B------:R-:W-:Y:S01]  /*1f00*/  SHF.R.S32.HI R35, RZ, 0x1f, R42 ;  /* 0x0000001fff237819 */ /* 0x000fe2000001142a */
[----:B------:R-:W-:Y:S01]  /*1f10*/  IMAD R36, R202, 0x20, R153 ;  /* 0x00000020ca247824 */ /* 0x000fe200078e0299 */
[----:B------:R-:W-:Y:S01]  /*1f20*/  @!P6 BAR.SYNC.DEFER_BLOCKING 0x9, 0x100 ;  /* 0x024400000000eb1d */ /* 0x000fe20000010000 */
[----:B------:R-:W-:Y:S01]  /*1f30*/  IMAD.IADD R39, R39, 0x1, R87 ;  /* 0x0000000127277824 */ /* 0x000fe200078e0257 */
[----:B------:R-:W-:Y:S01]  /*1f40*/  ISETP.GE.AND P1, PT, R16, UR4, PT ;  /* 0x0000000410007c0c */ /* 0x000fe2000bf26270 */
[----:B------:R-:W-:Y:S01]  /*1f50*/  IMAD.IADD R80, R11, 0x1, R91 ;  /* 0x000000010b507824 */ /* 0x000fe200078e025b */
[----:B------:R-:W-:-:S02]  /*1f60*/  ISETP.GE.AND P2, PT, R22, UR4, PT ;  /* 0x0000000416007c0c */ /* 0x000fc4000bf46270 */
[----:B------:R-:W-:Y:S02]  /*1f70*/  IADD3 R40, R89, R11, RZ ;  /* 0x0000000b59287210 */ /* 0x000fe40007ffe0ff */
[----:B------:R-:W-:Y:S02]  /*1f80*/  SHF.R.S32.HI R83, RZ, 0x1f, R43 ;  /* 0x0000001fff537819 */ /* 0x000fe4000001142b */
[----:B----4-:R-:W-:-:S07]  /*1f90*/  SHF.R.S32.HI R82, RZ, 0x1f, R26 ;  /* 0x0000001fff527819 */ /* 0x010fce000001141a */
.L_x_586:
[----:B------:R-:W0:Y:S01]  /*1fa0*/  LDC R101, c[0x0][0x430] ;  /* 0x00010c00ff657b82 */ /* 0x000e220000000800 */
[----:B------:R-:W-:Y:S02]  /*1fb0*/  VIADD R28, R28, 0xffffffff ;  /* 0xffffffff1c1c7836 */ /* 0x000fe40000000000 */
[----:B------:R-:W-:-:S03]  /*1fc0*/  IMAD.MOV.U32 R102, RZ, RZ, RZ ;  /* 0x000000ffff667224 */ /* 0x000fc600078e00ff */
[----:B------:R-:W-:Y:S02]  /*1fd0*/  LEA R11, R28, R36, 0x7 ;  /* 0x000000241c0b7211 */ /* 0x000fe400078e38ff */
[----:B-1----:R-:W1:Y:S02]  /*1fe0*/  LDC R104, c[0x0][0x3f4] ;  /* 0x0000fd00ff687b82 */ /* 0x002e640000000800 */
[----:B------:R-:W-:Y:S01]  /*1ff0*/  ISETP.GE.AND P3, PT, R11, R25, PT ;  /* 0x000000190b00720c */ /* 0x000fe20003f66270 */
[----:B------:R-:W-:-:S03]  /*2000*/  IMAD.IADD R45, R0, 0x1, R11 ;  /* 0x00000001002d7824 */ /* 0x000fc600078e020b */
[----:B------:R-:W-:Y:S01]  /*2010*/  ISETP.GT.OR P3, PT, R36, 0x7f, P3 ;  /* 0x0000007f2400780c */ /* 0x000fe20001f64670 */
[----:B------:R-:W-:Y:S01]  /*2020*/  IMAD.MOV.U32 R11, RZ, RZ, R45 ;  /* 0x000000ffff0b7224 */ /* 0x000fe200078e002d */
[----:B0-----:R-:W-:-:S11]  /*2030*/  ISETP.NE.AND P4, PT, R101, 0x1, PT ;  /* 0x000000016500780c */ /* 0x001fd60003f85270 */
[----:B------:R-:W0:Y:S08]  /*2040*/  @!P3 LDC.64 R14, c[0x0][0x428] ;  /* 0x00010a00ff0ebb82 */ /* 0x000e300000000a00 */
[----:B--2---:R-:W2:Y:S08]  /*2050*/  @!P3 LDC.64 R46, c[0x0][0x418] ;  /* 0x00010600ff2ebb82 */ /* 0x004eb00000000a00 */
[----:B---3--:R-:W3:Y:S08]  /*2060*/  @P4 LDC R12, c[0x0][0x434] ;  /* 0x00010d00ff0c4b82 */ /* 0x008ef00000000800 */
[----:B------:R-:W4:Y:S01]  /*2070*/  @P4 LDC R13, c[0x0][0x438] ;  /* 0x00010e00ff0d4b82 */ /* 0x000f220000000800 */
[----:B---3--:R-:W-:-:S05]  /*2080*/  @P4 IMAD.HI.U32 R12, R45, R12, RZ ;  /* 0x0000000c2d0c4227 */ /* 0x008fca00078e00ff */
[----:B----4-:R-:W-:Y:S01]  /*2090*/  @P4 SHF.R.U32.HI R11, RZ, R13, R12 ;  /* 0x0000000dff0b4219 */ /* 0x010fe2000001160c */
[----:B0-----:R-:W-:-:S03]  /*20a0*/  @!P3 IMAD R12, R82, R14, RZ ;  /* 0x0000000e520cb224 */ /* 0x001fc600078e02ff */
[----:B------:R-:W-:Y:S01]  /*20b0*/  @!P3 SHF.R.S32.HI R13, RZ, 0x1f, R11 ;  /* 0x0000001fff0db819 */ /* 0x000fe2000001140b */
[----:B------:R-:W-:Y:S01]  /*20c0*/  @!P3 IMAD R15, R26, R15, R12 ;  /* 0x0000000f1a0fb224 */ /* 0x000fe200078e020c */
[----:B------:R-:W-:-:S05]  /*20d0*/  @!P3 MOV R12, R11 ;  /* 0x0000000b000cb202 */ /* 0x000fca0000000f00 */
[----:B------:R-:W-:-:S04]  /*20e0*/  @!P3 IMAD.WIDE.U32 R12, R26, R14, R12 ;  /* 0x0000000e1a0cb225 */ /* 0x000fc800078e000c */
[----:B------:R-:W-:Y:S01]  /*20f0*/  @!P3 IMAD.IADD R13, R13, 0x1, R15 ;  /* 0x000000010d0db824 */ /* 0x000fe200078e020f */
[----:B--2---:R-:W-:-:S04]  /*2100*/  @!P3 LEA R14, P4, R12, R46, 0x2 ;  /* 0x0000002e0c0eb211 */ /* 0x004fc800078810ff */
[----:B------:R-:W-:-:S05]  /*2110*/  @!P3 LEA.HI.X R15, R12, R47, R13, 0x2, P4 ;  /* 0x0000002f0c0fb211 */ /* 0x000fca00020f140d */
[----:B------:R0:W5:Y:S01]  /*2120*/  @!P3 LDG.E R102, desc[UR38][R14.64] ;  /* 0x000000260e66b981 */ /* 0x000162000c1e1900 */
[----:B-1----:R-:W-:Y:S01]  /*2130*/  ISETP.GE.AND P3, PT, R104, 0x1, PT ;  /* 0x000000016800780c */ /* 0x002fe20003f66270 */
[----:B------:R-:W-:Y:S05]  /*2140*/  YIELD ;  /* 0x0000000000007946 */ /* 0x000fea0003800000 */
[----:B------:R-:W-:Y:S01]  /*2150*/  IADD3 R12, -R11, RZ, RZ ;  /* 0x000000ff0b0c7210 */ /* 0x000fe20007ffe1ff */
[----:B------:R-:W-:Y:S01]  /*2160*/  IMAD R11, R155, 0x4000, R201 ;  /* 0x000040009b0b7824 */ /* 0x000fe200078e02c9 */
[----:B------:R-:W-:Y:S01]  /*2170*/  ISETP.GT.AND P4, PT, R28, R27, PT ;  /* 0x0000001b1c00720c */ /* 0x000fe20003f84270 */
[----:B------:R-:W-:Y:S02]  /*2180*/  BSSY B0, `(.L_x_489) ;  /* 0x0000570000007945 */ /* 0x000fe40003800000 */
[----:B------:R-:W-:Y:S01]  /*2190*/  IMAD R101, R101, R12, R45 ;  /* 0x0000000c65657224 */ /* 0x000fe200078e022d */
[----:B------:R-:W-:Y:S01]  /*21a0*/  P2R R93, PR, RZ, 0x10 ;  /* 0x00000010ff5d7803 */ /* 0x000fe20000000000 */
[----:B------:R-:W-:Y:S01]  /*21b0*/  IMAD R94, R11, 0x2, R156 ;  /* 0x000000020b5e7824 */ /* 0x000fe200078e029c */
[----:B0-----:R-:W-:Y:S07]  /*21c0*/  @!P3 BRA `(.L_x_490) ;  /* 0x000000500004b947 */ /* 0x001fee0003800000 */
[----:B------:R-:W-:Y:S01]  /*21d0*/  SHF.R.S32.HI R100, RZ, 0x1f, R101 ;  /* 0x0000001fff647819 */ /* 0x000fe20000011465 */
[----:B------:R-:W-:Y:S01]  /*21e0*/  ULDC.64 UR4, c[0x0][0x300] ;  /* 0x0000c00000047ab9 */ /* 0x000fe20000000a00 */
[----:B-----5:R-:W-:Y:S01]  /*21f0*/  SHF.R.S32.HI R99, RZ, 0x1f, R102 ;  /* 0x0000001fff637819 */ /* 0x020fe20000011466 */
[----:B------:R-:W-:Y:S01]  /*2200*/  IMAD.WIDE.U32 R12, R101, UR4, RZ ;  /* 0x00000004650c7c25 */ /* 0x000fe2000f8e00ff */
[----:B------:R-:W-:Y:S02]  /*2210*/  ULDC.U8 UR6, c[0x0][0x410] ;  /* 0x0001040000067ab9 */ /* 0x000fe40000000000 */
[----:B------:R-:W-:Y:S01]  /*2220*/  ISETP.NE.AND P3, PT, RZ, UR6, PT ;  /* 0x00000006ff007c0c */ /* 0x000fe2000bf65270 */
[----:B------:R-:W-:Y:S02]  /*2230*/  IMAD R14, R100, UR4, RZ ;  /* 0x00000004640e7c24 */ /* 0x000fe4000f8e02ff */
[-C--:B------:R-:W-:Y:S02]  /*2240*/  IMAD R44, R31, R28.reuse, RZ ;  /* 0x0000001c1f2c7224 */ /* 0x080fe400078e02ff */
[----:B------:R-:W-:Y:S01]  /*2250*/  IMAD R11, R101, UR5, R14 ;  /* 0x00000005650b7c24 */ /* 0x000fe2000f8e020e */
[----:B------:R-:W-:Y:S01]  /*2260*/  ULDC.64 UR4, c[0x0][0x310] ;  /* 0x0000c40000047ab9 */ /* 0x000fe20000000a00 */
[----:B------:R-:W-:-:S02]  /*2270*/  IMAD R14, R9, R28, RZ ;  /* 0x0000001c090e7224 */ /* 0x000fc400078e02ff */
[----:B------:R-:W-:Y:S01]  /*2280*/  IMAD R15, R99, UR4, RZ ;  /* 0x00000004630f7c24 */ /* 0x000fe2000f8e02ff */
[----:B------:R-:W-:Y:S01]  /*2290*/  IADD3 R13, R13, R11, RZ ;  /* 0x0000000b0d0d7210 */ /* 0x000fe20007ffe0ff */
[----:B------:R-:W-:Y:S01]  /*22a0*/  IMAD R98, R28, -0x80, R25 ;  /* 0xffffff801c627824 */ /* 0x000fe200078e0219 */
[----:B------:R-:W-:Y:S01]  /*22b0*/  SHF.R.S32.HI R11, RZ, 0x1f, R28 ;  /* 0x0000001fff0b7819 */ /* 0x000fe2000001141c */
[C---:B------:R-:W-:Y:S02]  /*22c0*/  IMAD R15, R102.reuse, UR5, R15 ;  /* 0x00000005660f7c24 */ /* 0x040fe4000f8e020f */
[----:B------:R-:W-:Y:S01]  /*22d0*/  IMAD.WIDE.U32 R12, R102, UR4, R12 ;  /* 0x00000004660c7c25 */ /* 0x000fe2000f8e000c */
[----:B------:R-:W-:Y:S01]  /*22e0*/  ULDC.64 UR4, c[0x0][0x308] ;  /* 0x0000c20000047ab9 */ /* 0x000fe20000000a00 */
[----:B------:R-:W-:Y:S02]  /*22f0*/  VIMNMX R98, R98, 0x80, PT ;  /* 0x0000008062627848 */ /* 0x000fe40003fe0100 */
[----:B------:R-:W-:-:S02]  /*2300*/  IMAD.IADD R13, R13, 0x1, R15 ;  /* 0x000000010d0d7824 */ /* 0x000fc400078e020f */
[----:B------:R-:W-:Y:S02]  /*2310*/  IMAD R15, R35, UR4, RZ ;  /* 0x00000004230f7c24 */ /* 0x000fe4000f8e02ff */
[C---:B------:R-:W-:Y:S02]  /*2320*/  IMAD R103, R11.reuse, R21, R14 ;  /* 0x000000150b677224 */ /* 0x040fe400078e020e */
[----:B------:R-:W-:Y:S02]  /*2330*/  IMAD R45, R11, R34, R44 ;  /* 0x000000220b2d7224 */ /* 0x000fe400078e022c */
[C---:B------:R-:W-:Y:S02]  /*2340*/  IMAD R11, R42.reuse, UR5, R15 ;  /* 0x000000052a0b7c24 */ /* 0x040fe4000f8e020f */
[----:B------:R-:W-:Y:S01]  /*2350*/  IMAD.WIDE.U32 R108, R42, UR4, R12 ;  /* 0x000000042a6c7c25 */ /* 0x000fe2000f8e000c */
[----:B------:R-:W-:-:S03]  /*2360*/  ULDC.64 UR4, c[0x0][0x2e8] ;  /* 0x0000ba0000047ab9 */ /* 0x000fc60000000a00 */
[----:B------:R-:W-:Y:S01]  /*2370*/  IMAD.IADD R11, R109, 0x1, R11 ;  /* 0x000000016d0b7824 */ /* 0x000fe200078e020b */
[----:B------:R-:W-:Y:S01]  /*2380*/  LEA R109, P4, R108, UR4, 0x1 ;  /* 0x000000046c6d7c11 */ /* 0x000fe2000f8808ff */
[----:B------:R-:W-:-:S03]  /*2390*/  IMAD.WIDE.U32 R14, R21, R28, RZ ;  /* 0x0000001c150e7225 */ /* 0x000fc600078e00ff */
[----:B------:R-:W-:Y:S01]  /*23a0*/  LEA.HI.X R108, R108, UR5, R11, 0x1, P4 ;  /* 0x000000056c6c7c11 */ /* 0x000fe2000a0f0c0b */
[----:B------:R-:W-:Y:S01]  /*23b0*/  IMAD.WIDE.U32 R12, R34, R28, RZ ;  /* 0x0000001c220c7225 */ /* 0x000fe200078e00ff */
[----:B------:R-:W-:-:S03]  /*23c0*/  IADD3 R103, R15, R103, RZ ;  /* 0x000000670f677210 */ /* 0x000fc60007ffe0ff */
[----:B------:R-:W-:Y:S01]  /*23d0*/  IMAD.IADD R11, R13, 0x1, R45 ;  /* 0x000000010d0b7824 */ /* 0x000fe200078e022d */
[----:B------:R-:W-:Y:S06]  /*23e0*/  @!P3 BRA `(.L_x_491) ;  /* 0x000000240088b947 */ /* 0x000fec0003800000 */
[----:B------:R-:W-:Y:S01]  /*23f0*/  ISETP.GE.AND P3, PT, R153, R98, PT ;  /* 0x000000629900720c */ /* 0x000fe20003f66270 */
[----:B------:R-:W-:Y:S01]  /*2400*/  BSSY B1, `(.L_x_492) ;  /* 0x000001c000017945 */ /* 0x000fe20003800000 */
[----:B------:R-:W-:Y:S02]  /*2410*/  CS2R R60, SRZ ;  /* 0x00000000003c7805 */ /* 0x000fe4000001ff00 */
[----:B------:R-:W-:Y:S02]  /*2420*/  CS2R R68, SRZ ;  /* 0x0000000000447805 */ /* 0x000fe4000001ff00 */
[----:B------:R-:W-:Y:S02]  /*2430*/  CS2R R72, SRZ ;  /* 0x0000000000487805 */ /* 0x000fe4000001ff00 */
[----:B------:R-:W-:Y:S02]  /*2440*/  P2R R124, PR, RZ, 0x8 ;  /* 0x00000008ff7c7803 */ /* 0x000fe40000000000 */
[----:B------:R-:W-:-:S02]  /*2450*/  CS2R R70, SRZ ;  /* 0x0000000000467805 */ /* 0x000fc4000001ff00 */
[----:B------:R-:W-:Y:S01]  /*2460*/  CS2R R74, SRZ ;  /* 0x00000000004a7805 */ /* 0x000fe2000001ff00 */
[----:B------:R-:W-:Y:S06]  /*2470*/  @P3 BRA `(.L_x_493) ;  /* 0x0000000000503947 */ /* 0x000fec0003800000 */
[----:B------:R-:W-:Y:S01]  /*2480*/  IADD3 R45, P3, R84, R14, RZ ;  /* 0x0000000e542d7210 */ /* 0x000fe20007f7e0ff */
[----:B------:R-:W-:Y:S01]  /*2490*/  ULDC.64 UR4, c[0x0][0x3e8] ;  /* 0x0000fa0000047ab9 */ /* 0x000fe20000000a00 */
[----:B------:R-:W-:Y:S02]  /*24a0*/  CS2R R72, SRZ ;  /* 0x0000000000487805 */ /* 0x000fe4000001ff00 */
[----:B------:R-:W-:Y:S01]  /*24b0*/  CS2R R74, SRZ ;  /* 0x00000000004a7805 */ /* 0x000fe2000001ff00 */
[----:B------:R-:W-:Y:S01]  /*24c0*/  IMAD.X R46, R103, 0x1, R38, P3 ;  /* 0x00000001672e7824 */ /* 0x000fe200018e0626 */
[----:B------:R-:W-:-:S04]  /*24d0*/  LEA R44, P3, R45, UR4, 0x1 ;  /* 0x000000042d2c7c11 */ /* 0x000fc8000f8608ff */
[----:B------:R-:W-:Y:S01]  /*24e0*/  LEA.HI.X R45, R45, UR5, R46, 0x1, P3 ;  /* 0x000000052d2d7c11 */ /* 0x000fe200098f0c2e */
[----:B------:R-:W-:Y:S01]  /*24f0*/  ULDC.64 UR4, c[0x0][0x400] ;  /* 0x0001000000047ab9 */ /* 0x000fe20000000a00 */
[----:B------:R-:W-:-:S04]  /*2500*/  IADD3 R47, P3, R88, R12, RZ ;  /* 0x0000000c582f7210 */ /* 0x000fc80007f7e0ff */
[----:B------:R-:W-:Y:S02]  /*2510*/  IADD3.X R48, R11, R40, RZ, P3, !PT ;  /* 0x000000280b307210 */ /* 0x000fe40001ffe4ff */
[----:B------:R-:W-:-:S04]  /*2520*/  LEA R46, P3, R47, UR4, 0x1 ;  /* 0x000000042f2e7c11 */ /* 0x000fc8000f8608ff */
[----:B------:R-:W-:Y:S02]  /*2530*/  LEA.HI.X R47, R47, UR5, R48, 0x1, P3 ;  /* 0x000000052f2f7c11 */ /* 0x000fe400098f0c30 */
[----:B------:R-:W-:Y:S02]  /*2540*/  ISETP.GE.AND P3, PT, R18, R104, PT ;  /* 0x000000681200720c */ /* 0x000fe40003f66270 */
[----:B------:R-:W-:Y:S02]  /*2550*/  CS2R R68, SRZ ;  /* 0x0000000000447805 */ /* 0x000fe4000001ff00 */
[----:B------:R-:W-:-:S09]  /*2560*/  CS2R R70, SRZ ;  /* 0x0000000000467805 */ /* 0x000fd2000001ff00 */
[----:B------:R0:W5:Y:S04]  /*2570*/  @!P3 LDG.E.64 R72, desc[UR38][R44.64] ;  /* 0x000000262c48b981 */ /* 0x000168000c1e1b00 */
[----:B------:R0:W5:Y:S01]  /*2580*/  @!P3 LDG.E.64 R74, desc[UR38][R46.64] ;  /* 0x000000262e4ab981 */ /* 0x000162000c1e1b00 */
[----:B------:R-:W-:-:S13]  /*2590*/  ISETP.GE.AND P3, PT, R23, R104, PT ;  /* 0x000000681700720c */ /* 0x000fda0003f66270 */
[----:B------:R0:W5:Y:S04]  /*25a0*/  @!P3 LDG.E.64 R68, desc[UR38][R44.64+0x40] ;  /* 0x000040262c44b981 */ /* 0x000168000c1e1b00 */
[----:B------:R0:W5:Y:S02]  /*25b0*/  @!P3 LDG.E.64 R70, desc[UR38][R46.64+0x40] ;  /* 0x000040262e46b981 */ /* 0x000164000c1e1b00 */
.L_x_493:
[----:B------:R-:W-:Y:S05]  /*25c0*/  BSYNC B1 ;  /* 0x0000000000017941 */ /* 0x000fea0003800000 */
.L_x_492:
[----:B------:R-:W-:Y:S01]  /*25d0*/  ISETP.GE.AND P3, PT, R220, R98, PT ;  /* 0x00000062dc00720c */ /* 0x000fe20003f66270 */
[----:B0----5:R-:W-:Y:S01]  /*25e0*/  IMAD.MOV.U32 R44, RZ, RZ, R68 ;  /* 0x000000ffff2c7224 */ /* 0x021fe200078e0044 */
[----:B------:R-:W-:Y:S01]  /*25f0*/  MOV R46, R72 ;  /* 0x00000048002e7202 */ /* 0x000fe20000000f00 */
[----:B------:R-:W-:Y:S01]  /*2600*/  IMAD.MOV.U32 R45, RZ, RZ, R69 ;  /* 0x000000ffff2d7224 */ /* 0x000fe200078e0045 */
[----:B------:R-:W-:Y:S01]  /*2610*/  BSSY B1, `(.L_x_494) ;  /* 0x0000025000017945 */ /* 0x000fe20003800000 */
[----:B------:R-:W-:Y:S01]  /*2620*/  IMAD.MOV.U32 R47, RZ, RZ, R73 ;  /* 0x000000ffff2f7224 */ /* 0x000fe200078e0049 */
[----:B------:R-:W-:Y:S01]  /*2630*/  PRMT R123, R123, 0x5410, R46 ;  /* 0x000054107b7b7816 */ /* 0x000fe2000000002e */
[----:B------:R-:W-:Y:S01]  /*2640*/  IMAD.MOV.U32 R46, RZ, RZ, R74 ;  /* 0x000000ffff2e7224 */ /* 0x000fe200078e004a */
[----:B------:R-:W-:Y:S01]  /*2650*/  PRMT R115, R44, 0x5410, R45 ;  /* 0x000054102c737816 */ /* 0x000fe2000000002d */
[----:B------:R-:W-:Y:S01]  /*2660*/  IMAD.MOV.U32 R44, RZ, RZ, R70 ;  /* 0x000000ffff2c7224 */ /* 0x000fe200078e0046 */
[----:B------:R-:W-:Y:S01]  /*2670*/  PRMT R121, R47, 0x7610, R121 ;  /* 0x000076102f797816 */ /* 0x000fe20000000079 */
[----:B------:R-:W-:Y:S01]  /*2680*/  IMAD.MOV.U32 R47, RZ, RZ, R75 ;  /* 0x000000ffff2f7224 */ /* 0x000fe200078e004b */
[----:B------:R-:W-:-:S02]  /*2690*/  MOV R45, R71 ;  /* 0x00000047002d7202 */ /* 0x000fc40000000f00 */
[----:B------:R-:W-:Y:S02]  /*26a0*/  CS2R R64, SRZ ;  /* 0x0000000000407805 */ /* 0x000fe4000001ff00 */
[----:B------:R-:W-:Y:S02]  /*26b0*/  P2R R122, PR, RZ, 0x8 ;  /* 0x00000008ff7a7803 */ /* 0x000fe40000000000 */
[----:B------:R-:W-:Y:S02]  /*26c0*/  CS2R R62, SRZ ;  /* 0x00000000003e7805 */ /* 0x000fe4000001ff00 */
[----:B------:R-:W-:Y:S02]  /*26d0*/  PRMT R116, R44, 0x5410, R45 ;  /* 0x000054102c747816 */ /* 0x000fe4000000002d */
[----:B------:R-:W-:Y:S02]  /*26e0*/  CS2R R66, SRZ ;  /* 0x0000000000427805 */ /* 0x000fe4000001ff00 */
[----:B------:R-:W-:-:S02]  /*26f0*/  PRMT R123, R46, 0x7610, R123 ;  /* 0x000076102e7b7816 */ /* 0x000fc4000000007b */
[----:B------:R-:W-:Y:S01]  /*2700*/  PRMT R121, R121, 0x5410, R47 ;  /* 0x0000541079797816 */ /* 0x000fe2000000002f */
[----:B------:R-:W-:Y:S06]  /*2710*/  @P3 BRA `(.L_x_495) ;  /* 0x0000000000503947 */ /* 0x000fec0003800000 */
[----:B------:R-:W-:Y:S01]  /*2720*/  IADD3 R45, P3, P4, R84, R14, R10 ;  /* 0x0000000e542d7210 */ /* 0x000fe20007c7e00a */
[----:B------:R-:W-:Y:S01]  /*2730*/  ULDC.64 UR4, c[0x0][0x3e8] ;  /* 0x0000fa0000047ab9 */ /* 0x000fe20000000a00 */
[----:B------:R-:W-:Y:S02]  /*2740*/  CS2R R64, SRZ ;  /* 0x0000000000407805 */ /* 0x000fe4000001ff00 */
[----:B------:R-:W-:Y:S02]  /*2750*/  CS2R R66, SRZ ;  /* 0x0000000000427805 */ /* 0x000fe4000001ff00 */
[----:B------:R-:W-:Y:S02]  /*2760*/  IADD3.X R46, R38, R103, R7, P3, P4 ;  /* 0x00000067262e7210 */ /* 0x000fe40001fe8407 */
[----:B------:R-:W-:-:S04]  /*2770*/  IADD3 R47, P3, P4, R88, R12, R32 ;  /* 0x0000000c582f7210 */ /* 0x000fc80007c7e020 */
[----:B------:R-:W-:Y:S02]  /*2780*/  IADD3.X R48, R40, R11, R29, P3, P4 ;  /* 0x0000000b28307210 */ /* 0x000fe40001fe841d */
[----:B------:R-:W-:-:S04]  /*2790*/  LEA R44, P3, R45, UR4, 0x1 ;  /* 0x000000042d2c7c11 */ /* 0x000fc8000f8608ff */
[----:B------:R-:W-:Y:S01]  /*27a0*/  LEA.HI.X R45, R45, UR5, R46, 0x1, P3 ;  /* 0x000000052d2d7c11 */ /* 0x000fe200098f0c2e */
[----:B------:R-:W-:Y:S02]  /*27b0*/  ULDC.64 UR4, c[0x0][0x400] ;  /* 0x0001000000047ab9 */ /* 0x000fe40000000a00 */
        /* <DEDUP_REMOVED lines=10> */
.L_x_495:
[----:B------:R-:W-:Y:S05]  /*2860*/  BSYNC B1 ;  /* 0x0000000000017941 */ /* 0x000fea0003800000 */
.L_x_494:
[----:B------:R-:W-:Y:S01]  /*2870*/  ISETP.GE.AND P3, PT, R219, R98, PT ;  /* 0x00000062db00720c */ /* 0x000fe20003f66270 */
[----:B0----5:R-:W-:Y:S01]  /*2880*/  IMAD.MOV.U32 R45, RZ, RZ, R61 ;  /* 0x000000ffff2d7224 */ /* 0x021fe200078e003d */
[----:B------:R-:W-:Y:S01]  /*2890*/  MOV R44, R60 ;  /* 0x0000003c002c7202 */ /* 0x000fe20000000f00 */
[----:B------:R-:W-:Y:S01]  /*28a0*/  IMAD.MOV.U32 R46, RZ, RZ, R64 ;  /* 0x000000ffff2e7224 */ /* 0x000fe200078e0040 */
[----:B------:R-:W-:Y:S01]  /*28b0*/  MOV R47, R65 ;  /* 0x00000041002f7202 */ /* 0x000fe20000000f00 */
[----:B------:R-:W-:Y:S01]  /*28c0*/  BSSY B1, `(.L_x_496) ;  /* 0x0000026000017945 */ /* 0x000fe20003800000 */
[----:B------:R-:W-:Y:S01]  /*28d0*/  PRMT R107, R44, 0x5410, R45 ;  /* 0x000054102c6b7816 */ /* 0x000fe2000000002d */
[----:B------:R-:W-:Y:S01]  /*28e0*/  IMAD.MOV.U32 R44, RZ, RZ, R62 ;  /* 0x000000ffff2c7224 */ /* 0x000fe200078e003e */
[----:B------:R-:W-:Y:S01]  /*28f0*/  PRMT R113, R46, 0x5410, R47 ;  /* 0x000054102e717816 */ /* 0x000fe2000000002f */
[----:B------:R-:W-:Y:S01]  /*2900*/  IMAD.MOV.U32 R45, RZ, RZ, R63 ;  /* 0x000000ffff2d7224 */ /* 0x000fe200078e003f */
[----:B------:R-:W-:Y:S01]  /*2910*/  MOV R46, R66 ;  /* 0x00000042002e7202 */ /* 0x000fe20000000f00 */
[----:B------:R-:W-:Y:S01]  /*2920*/  IMAD.MOV.U32 R47, RZ, RZ, R67 ;  /* 0x000000ffff2f7224 */ /* 0x000fe200078e0043 */
[----:B------:R-:W-:-:S02]  /*2930*/  CS2R R52, SRZ ;  /* 0x0000000000347805 */ /* 0x000fc4000001ff00 */
[----:B------:R-:W-:Y:S02]  /*2940*/  CS2R R56, SRZ ;  /* 0x0000000000387805 */ /* 0x000fe4000001ff00 */
[----:B------:R-:W-:Y:S02]  /*2950*/  PRMT R110, R44, 0x5410, R45 ;  /* 0x000054102c6e7816 */ /* 0x000fe4000000002d */
[----:B------:R-:W-:Y:S02]  /*2960*/  CS2R R44, SRZ ;  /* 0x00000000002c7805 */ /* 0x000fe4000001ff00 */
[----:B------:R-:W-:Y:S02]  /*2970*/  PRMT R114, R46, 0x5410, R47 ;  /* 0x000054102e727816 */ /* 0x000fe4000000002f */
[----:B------:R-:W-:Y:S02]  /*2980*/  CS2R R54, SRZ ;  /* 0x0000000000367805 */ /* 0x000fe4000001ff00 */
[----:B------:R-:W-:-:S02]  /*2990*/  CS2R R58, SRZ ;  /* 0x00000000003a7805 */ /* 0x000fc4000001ff00 */
[----:B------:R-:W-:Y:S02]  /*29a0*/  CS2R R48, SRZ ;  /* 0x0000000000307805 */ /* 0x000fe4000001ff00 */
[----:B------:R-:W-:Y:S02]  /*29b0*/  CS2R R46, SRZ ;  /* 0x00000000002e7805 */ /* 0x000fe4000001ff00 */
[----:B------:R-:W-:Y:S01]  /*29c0*/  CS2R R50, SRZ ;  /* 0x0000000000327805 */ /* 0x000fe2000001ff00 */
        /* <DEDUP_REMOVED lines=21> */
.L_x_497:
[----:B------:R-:W-:Y:S05]  /*2b20*/  BSYNC B1 ;  /* 0x0000000000017941 */ /* 0x000fea0003800000 */
.L_x_496:
[----:B------:R-:W-:Y:S01]  /*2b30*/  ISETP.GE.AND P4, PT, R218, R98, PT ;  /* 0x00000062da00720c */ /* 0x000fe20003f86270 */
[----:B------:R-:W-:-:S12]  /*2b40*/  BSSY B1, `(.L_x_498) ;  /* 0x000001e000017945 */ /* 0x000fd80003800000 */
[----:B------:R-:W-:Y:S05]  /*2b50*/  @P4 BRA `(.L_x_499) ;  /* 0x0000000000704947 */ /* 0x000fea0003800000 */
[----:B------:R-:W1:Y:S01]  /*2b60*/  LDC.64 R44, c[0x0][0x3f8] ;  /* 0x0000fe00ff2c7b82 */ /* 0x000e620000000a00 */
[----:B------:R-:W-:Y:S01]  /*2b70*/  IMAD.MOV.U32 R15, RZ, RZ, R103 ;  /* 0x000000ffff0f7224 */ /* 0x000fe200078e0067 */
[----:B------:R-:W-:Y:S01]  /*2b80*/  ULDC.64 UR4, c[0x0][0x3e8] ;  /* 0x0000fa0000047ab9 */ /* 0x000fe20000000a00 */
[----:B------:R-:W-:Y:S02]  /*2b90*/  CS2R R48, SRZ ;  /* 0x0000000000307805 */ /* 0x000fe4000001ff00 */
[----:B------:R-:W-:Y:S01]  /*2ba0*/  CS2R R50, SRZ ;  /* 0x0000000000327805 */ /* 0x000fe2000001ff00 */
[----:B-1----:R-:W-:-:S04]  /*2bb0*/  IMAD.WIDE.U32 R14, R44, 0x60, R14 ;  /* 0x000000602c0e7825 */ /* 0x002fc800078e000e */
[----:B------:R-:W-:Y:S01]  /*2bc0*/  IMAD R13, R45, 0x60, RZ ;  /* 0x000000602d0d7824 */ /* 0x000fe200078e02ff */
[----:B------:R-:W-:-:S04]  /*2bd0*/  IADD3 R45, P5, R84, R14, RZ ;  /* 0x0000000e542d7210 */ /* 0x000fc80007fbe0ff */
[----:B------:R-:W-:Y:S02]  /*2be0*/  IADD3.X R46, R38, R15, R13, P5, !PT ;  /* 0x0000000f262e7210 */ /* 0x000fe40002ffe40d */
[----:B------:R-:W1:Y:S01]  /*2bf0*/  LDC.64 R14, c[0x0][0x408] ;  /* 0x00010200ff0e7b82 */ /* 0x000e620000000a00 */
[----:B------:R-:W-:-:S03]  /*2c00*/  MOV R13, R11 ;  /* 0x0000000b000d7202 */ /* 0x000fc60000000f00 */
[----:B-1----:R-:W-:-:S04]  /*2c10*/  IMAD.WIDE.U32 R12, R14, 0x60, R12 ;  /* 0x000000600e0c7825 */ /* 0x002fc800078e000c */
[----:B------:R-:W-:Y:S01]  /*2c20*/  IMAD R15, R15, 0x60, RZ ;  /* 0x000000600f0f7824 */ /* 0x000fe200078e02ff */
[----:B------:R-:W-:-:S04]  /*2c30*/  IADD3 R11, P5, R88, R12, RZ ;  /* 0x0000000c580b7210 */ /* 0x000fc80007fbe0ff */
[----:B------:R-:W-:Y:S02]  /*2c40*/  IADD3.X R44, R40, R13, R15, P5, !PT ;  /* 0x0000000d282c7210 */ /* 0x000fe40002ffe40f */
        /* <DEDUP_REMOVED lines=13> */
.L_x_499:
[----:B------:R-:W-:Y:S05]  /*2d20*/  BSYNC B1 ;  /* 0x0000000000017941 */ /* 0x000fea0003800000 */
.L_x_498:
[----:B-----5:R-:W-:Y:S01]  /*2d30*/  IMAD.MOV.U32 R11, RZ, RZ, R52 ;  /* 0x000000ffff0b7224 */ /* 0x020fe200078e0034 */
[----:B-1----:R-:W-:Y:S01]  /*2d40*/  MOV R13, R56 ;  /* 0x00000038000d7202 */ /* 0x002fe20000000f00 */
[----:B------:R-:W-:Y:S01]  /*2d50*/  IMAD.MOV.U32 R12, RZ, RZ, R53 ;  /* 0x000000ffff0c7224 */ /* 0x000fe200078e0035 */
[----:B------:R-:W-:Y:S01]  /*2d60*/  ISETP.NE.AND P5, PT, R157, 0x3, PT ;  /* 0x000000039d00780c */ /* 0x000fe20003fa5270 */
[----:B------:R-:W-:-:S03]  /*2d70*/  IMAD.MOV.U32 R14, RZ, RZ, R57 ;  /* 0x000000ffff0e7224 */ /* 0x000fc600078e0039 */
[----:B------:R-:W-:Y:S01]  /*2d80*/  PRMT R117, R11, 0x5410, R12 ;  /* 0x000054100b757816 */ /* 0x000fe2000000000c */
[----:B------:R-:W-:Y:S01]  /*2d90*/  IMAD.MOV.U32 R11, RZ, RZ, R54 ;  /* 0x000000ffff0b7224 */ /* 0x000fe200078e0036 */
[----:B------:R-:W-:Y:S01]  /*2da0*/  PRMT R119, R13, 0x5410, R14 ;  /* 0x000054100d777816 */ /* 0x000fe2000000000e */
[----:B------:R-:W-:Y:S01]  /*2db0*/  IMAD.MOV.U32 R13, RZ, RZ, R58 ;  /* 0x000000ffff0d7224 */ /* 0x000fe200078e003a */
[----:B------:R-:W-:Y:S01]  /*2dc0*/  MOV R12, R55 ;  /* 0x00000037000c7202 */ /* 0x000fe20000000f00 */
[----:B------:R-:W-:-:S03]  /*2dd0*/  IMAD.MOV.U32 R14, RZ, RZ, R59 ;  /* 0x000000ffff0e7224 */ /* 0x000fc600078e003b */
[----:B------:R-:W-:Y:S01]  /*2de0*/  PRMT R118, R11, 0x5410, R12 ;  /* 0x000054100b767816 */ /* 0x000fe2000000000c */
[----:B------:R-:W-:Y:S01]  /*2df0*/  IMAD.MOV.U32 R12, RZ, RZ, R45 ;  /* 0x000000ffff0c7224 */ /* 0x000fe200078e002d */
[----:B------:R-:W-:Y:S01]  /*2e00*/  PRMT R120, R13, 0x5410, R14 ;  /* 0x000054100d787816 */ /* 0x000fe2000000000e */
[----:B------:R-:W-:Y:S01]  /*2e10*/  IMAD.MOV.U32 R13, RZ, RZ, R48 ;  /* 0x000000ffff0d7224 */ /* 0x000fe200078e0030 */
[----:B------:R-:W-:Y:S02]  /*2e20*/  MOV R11, R44 ;  /* 0x0000002c000b7202 */ /* 0x000fe40000000f00 */
[----:B------:R-:W-:Y:S02]  /*2e30*/  MOV R14, R49 ;  /* 0x00000031000e7202 */ /* 0x000fe40000000f00 */
[----:B0-----:R-:W-:Y:S01]  /*2e40*/  PRMT R78, R11, 0x5410, R12 ;  /* 0x000054100b4e7816 */ /* 0x001fe2000000000c */
[----:B------:R-:W-:Y:S01]  /*2e50*/  IMAD.MOV.U32 R11, RZ, RZ, R46 ;  /* 0x000000ffff0b7224 */ /* 0x000fe200078e002e */
[----:B------:R-:W-:Y:S01]  /*2e60*/  PRMT R111, R13, 0x5410, R14 ;  /* 0x000054100d6f7816 */ /* 0x000fe2000000000e */
[----:B------:R-:W-:Y:S01]  /*2e70*/  IMAD.MOV.U32 R12, RZ, RZ, R47 ;  /* 0x000000ffff0c7224 */ /* 0x000fe200078e002f */
[----:B------:R-:W-:Y:S01]  /*2e80*/  MOV R13, R50 ;  /* 0x00000032000d7202 */ /* 0x000fe20000000f00 */
[----:B------:R-:W-:-:S03]  /*2e90*/  IMAD.MOV.U32 R14, RZ, RZ, R51 ;  /* 0x000000ffff0e7224 */ /* 0x000fc600078e0033 */
[----:B------:R-:W-:Y:S02]  /*2ea0*/  PRMT R106, R11, 0x5410, R12 ;  /* 0x000054100b6a7816 */ /* 0x000fe4000000000c */
[----:B------:R-:W-:Y:S01]  /*2eb0*/  PRMT R112, R13, 0x5410, R14 ;  /* 0x000054100d707816 */ /* 0x000fe2000000000e */
[----:B------:R-:W-:Y:S06]  /*2ec0*/  @!P5 BRA `(.L_x_500) ;  /* 0x000000000004d947 */ /* 0x000fec0003800000 */
[----:B------:R-:W-:Y:S01]  /*2ed0*/  BPT.TRAP 0x1 ;  /* 0x000000040000795c */ /* 0x000fe20000300000 */
.L_x_500:
[----:B------:R-:W-:Y:S01]  /*2ee0*/  IMAD R92, R155, 0x8, R156 ;  /* 0x000000089b5c7824 */ /* 0x000fe200078e029c */
[----:B------:R-:W-:Y:S01]  /*2ef0*/  SHF.L.U32 R103, R154, 0x1f, RZ ;  /* 0x0000001f9a677819 */ /* 0x000fe200000006ff */
[----:B------:R-:W-:Y:S03]  /*2f00*/  BSSY B1, `(.L_x_501) ;  /* 0x0000003000017945 */ /* 0x000fe60003800000 */
[----:B------:R-:W0:Y:S02]  /*2f10*/  SYNCS.PHASECHK.TRANS64.TRYWAIT P6, [R92+URZ+0x28890], R103 ;  /* 0x028890675c0075a7 */ /* 0x000e2400080c017f */
[----:B0-----:R-:W-:Y:S05]  /*2f20*/  @!P6 BRA `(.L_x_502) ;  /* 0x0000017400e0e947 */ /* 0x001fea0003800000 */
.L_x_797:
[----:B------:R-:W-:Y:S05]  /*2f30*/  BSYNC B1 ;  /* 0x0000000000017941 */ /* 0x000fea0003800000 */
.L_x_501:
[----:B------:R-:W-:-:S03]  /*2f40*/  UMOV UR4, 0xffffffff ;  /* 0xffffffff00047882 */ /* 0x000fc60000000000 */
[----:B------:R-:W-:Y:S05]  /*2f50*/  BRA.DIV UR4, `(.L_x_503) ;  /* 0x0000017604e87947 */ /* 0x000fea000b800000 */
[----:B------:R1:W2:Y:S04]  /*2f60*/  SHFL.IDX PT, R79, R108, RZ, 0x181f ;  /* 0x00181fff6c4f7589 */ /* 0x0002a800000e0000 */
[----:B------:R1:W3:Y:S02]  /*2f70*/  SHFL.IDX PT, R105, R109, RZ, 0x181f ;  /* 0x00181fff6d697589 */ /* 0x0002e400000e0000 */
.L_x_801:
[----:B------:R-:W-:Y:S01]  /*2f80*/  ISETP.NE.AND P6, PT, R124, RZ, PT ;  /* 0x000000ff7c00720c */ /* 0x000fe20003fc5270 */
[----:B------:R-:W-:-:S12]  /*2f90*/  BSSY B1, `(.L_x_504) ;  /* 0x0000066000017945 */ /* 0x000fd80003800000 */
[----:B------:R-:W-:Y:S05]  /*2fa0*/  @P6 BRA `(.L_x_505) ;  /* 0x0000000400906947 */ /* 0x000fea0003800000 */
[----:B------:R-:W-:Y:S04]  /*2fb0*/  BSSY B2, `(.L_x_506) ;  /* 0x0000032000027945 */ /* 0x000fe80003800000 */
[----:B------:R-:W-:Y:S05]  /*2fc0*/  @P1 BRA `(.L_x_507) ;  /* 0x0000000000c01947 */ /* 0x000fea0003800000 */
[----:B------:R4:W0:Y:S01]  /*2fd0*/  LDS.128 R12, [R94+0x18400] ;  /* 0x018400005e0c7984 */ /* 0x0008220000000c00 */
[C---:B---3--:R-:W-:Y:S01]  /*2fe0*/  LEA R76, P6, R16.reuse, R105, 0x1 ;  /* 0x00000069104c7211 */ /* 0x048fe200078c08ff */
[----:B------:R-:W-:Y:S03]  /*2ff0*/  BSSY B3, `(.L_x_508) ;  /* 0x000002c000037945 */ /* 0x000fe60003800000 */
[----:B--2---:R-:W-:Y:S02]  /*3000*/  LEA.HI.X R77, R16, R79, R17, 0x1, P6 ;  /* 0x0000004f104d7211 */ /* 0x004fe400030f0c11 */
[----:B------:R-:W-:-:S13]  /*3010*/  ISETP.GE.AND P6, PT, R18, R104, PT ;  /* 0x000000681200720c */ /* 0x000fda0003fc6270 */
[----:B----4-:R-:W-:Y:S05]  /*3020*/  @P6 BRA `(.L_x_509) ;  /* 0x0000000000a06947 */ /* 0x010fea0003800000 */
[----:B------:R-:W-:Y:S01]  /*3030*/  SHF.R.U64 R11, R72, 0x10, R73 ;  /* 0x00000010480b7819 */ /* 0x000fe20000001249 */
[--C-:B0-----:R-:W-:Y:S01]  /*3040*/  HADD2.F32 R72, -RZ, R15.reuse.H1_H1 ;  /* 0x3000000fff487230 */ /* 0x101fe20000004100 */
[--C-:B------:R-:W-:Y:S01]  /*3050*/  SHF.R.U64 R124, R74, 0x10, R75.reuse ;  /* 0x000000104a7c7819 */ /* 0x100fe2000000124b */
[----:B------:R-:W-:Y:S01]  /*3060*/  HADD2.F32 R15, -RZ, R15.H0_H0 ;  /* 0x2000000fff0f7230 */ /* 0x000fe20000004100 */
[----:B------:R-:W-:Y:S01]  /*3070*/  SHF.R.U32.HI R75, RZ, 0x10, R75 ;  /* 0x00000010ff4b7819 */ /* 0x000fe2000001164b */
[----:B------:R-:W-:Y:S01]  /*3080*/  HADD2.F32 R74, -RZ, R11.H0_H0 ;  /* 0x2000000bff4a7230 */ /* 0x000fe20000004100 */
[----:B------:R-:W-:Y:S01]  /*3090*/  SHF.R.U32.HI R73, RZ, 0x10, R73 ;  /* 0x00000010ff497819 */ /* 0x000fe20000011649 */
[----:B------:R-:W-:Y:S02]  /*30a0*/  HADD2.F32 R124, -RZ, R124.H0_H0 ;  /* 0x2000007cff7c7230 */ /* 0x000fe40000004100 */
[----:B------:R-:W-:Y:S02]  /*30b0*/  HADD2.F32 R11, -RZ, R13.H1_H1 ;  /* 0x3000000dff0b7230 */ /* 0x000fe40000004100 */
[----:B------:R-:W-:-:S02]  /*30c0*/  HADD2.F32 R75, -RZ, R75.H0_H0 ;  /* 0x2000004bff4b7230 */ /* 0x000fc40000004100 */
[----:B------:R-:W-:Y:S02]  /*30d0*/  HADD2.F32 R13, -RZ, R13.H0_H0 ;  /* 0x2000000dff0d7230 */ /* 0x000fe40000004100 */
[-C--:B------:R-:W-:Y:S01]  /*30e0*/  FMUL.FTZ R126, R11, R124.reuse ;  /* 0x0000007c0b7e7220 */ /* 0x080fe20000410000 */
[----:B------:R-:W-:Y:S02]  /*30f0*/  HADD2.F32 R73, -RZ, R73.H0_H0 ;  /* 0x20000049ff497230 */ /* 0x000fe40000004100 */
[-C--:B------:R-:W-:Y:S01]  /*3100*/  FMUL.FTZ R128, R72, R75.reuse ;  /* 0x0000004b48807220 */ /* 0x080fe20000410000 */
[----:B------:R-:W-:Y:S01]  /*3110*/  FMUL.FTZ R125, R15, R75 ;  /* 0x0000004b0f7d7220 */ /* 0x000fe20000410000 */
[C---:B------:R-:W-:Y:S01]  /*3120*/  FMUL.FTZ R124, R13.reuse, R124 ;  /* 0x0000007c0d7c7220 */ /* 0x040fe20000410000 */
[----:B------:R-:W-:Y:S01]  /*3130*/  FFMA.FTZ R126, R13, R74, -R126 ;  /* 0x0000004a0d7e7223 */ /* 0x000fe2000001087e */
[----:B------:R-:W-:Y:S01]  /*3140*/  FFMA.FTZ R128, R15, R73, -R128 ;  /* 0x000000490f807223 */ /* 0x000fe20000010880 */
[----:B------:R-:W-:-:S02]  /*3150*/  HADD2.F32 R15, -RZ, R123.H1_H1 ;  /* 0x3000007bff0f7230 */ /* 0x000fc40000004100 */
[----:B------:R-:W-:Y:S01]  /*3160*/  FFMA.FTZ R75, R11, R74, R124 ;  /* 0x0000004a0b4b7223 */ /* 0x000fe2000001007c */
[--C-:B------:R-:W-:Y:S02]  /*3170*/  HADD2.F32 R11, -RZ, R12.reuse.H1_H1 ;  /* 0x3000000cff0b7230 */ /* 0x100fe40000004100 */
[----:B------:R-:W-:Y:S01]  /*3180*/  FFMA.FTZ R125, R72, R73, R125 ;  /* 0x00000049487d7223 */ /* 0x000fe2000001007d */
[----:B------:R-:W-:Y:S02]  /*3190*/  HADD2.F32 R123, -RZ, R123.H0_H0 ;  /* 0x2000007bff7b7230 */ /* 0x000fe40000004100 */
[----:B------:R-:W-:Y:S02]  /*31a0*/  HADD2.F32 R12, -RZ, R12.H0_H0 ;  /* 0x2000000cff0c7230 */ /* 0x000fe40000004100 */
[----:B------:R-:W-:Y:S02]  /*31b0*/  HADD2.F32 R72, -RZ, R121.H1_H1 ;  /* 0x30000079ff487230 */ /* 0x000fe40000004100 */
[----:B------:R-:W-:Y:S01]  /*31c0*/  FMUL.FTZ R73, R11, R123 ;  /* 0x0000007b0b497220 */ /* 0x000fe20000410000 */
[----:B------:R-:W-:-:S02]  /*31d0*/  HADD2.F32 R13, -RZ, R14.H1_H1 ;  /* 0x3000000eff0d7230 */ /* 0x000fc40000004100 */
[C---:B------:R-:W-:Y:S01]  /*31e0*/  FMUL.FTZ R74, R12.reuse, R123 ;  /* 0x0000007b0c4a7220 */ /* 0x040fe20000410000 */
[----:B------:R-:W-:Y:S02]  /*31f0*/  HADD2.F32 R14, -RZ, R14.H0_H0 ;  /* 0x2000000eff0e7230 */ /* 0x000fe40000004100 */
[-C--:B------:R-:W-:Y:S01]  /*3200*/  FFMA.FTZ R73, R12, R15.reuse, -R73 ;  /* 0x0000000f0c497223 */ /* 0x080fe20000010849 */
[----:B------:R-:W-:Y:S02]  /*3210*/  HADD2.F32 R121, -RZ, R121.H0_H0 ;  /* 0x20000079ff797230 */ /* 0x000fe40000004100 */
[-C--:B------:R-:W-:Y:S01]  /*3220*/  FMUL.FTZ R123, R13, R72.reuse ;  /* 0x000000480d7b7220 */ /* 0x080fe20000410000 */
[----:B------:R-:W-:Y:S01]  /*3230*/  FFMA.FTZ R74, R11, R15, R74 ;  /* 0x0000000f0b4a7223 */ /* 0x000fe2000001004a */
[C---:B------:R-:W-:Y:S01]  /*3240*/  FMUL.FTZ R72, R14.reuse, R72 ;  /* 0x000000480e487220 */ /* 0x040fe20000410000 */
[----:B------:R-:W-:Y:S01]  /*3250*/  F2FP.F16.F32.PACK_AB R15, R125, R128 ;  /* 0x000000807d0f723e */ /* 0x000fe200000000ff */
[----:B------:R-:W-:-:S02]  /*3260*/  FFMA.FTZ R123, R14, R121, -R123 ;  /* 0x000000790e7b7223 */ /* 0x000fc4000001087b */
[----:B------:R-:W-:Y:S01]  /*3270*/  FFMA.FTZ R72, R13, R121, R72 ;  /* 0x000000790d487223 */ /* 0x000fe20000010048 */
[----:B------:R-:W-:Y:S02]  /*3280*/  F2FP.F16.F32.PACK_AB R13, R75, R126 ;  /* 0x0000007e4b0d723e */ /* 0x000fe400000000ff */
[----:B------:R-:W-:Y:S02]  /*3290*/  F2FP.F16.F32.PACK_AB R12, R74, R73 ;  /* 0x000000494a0c723e */ /* 0x000fe400000000ff */
[----:B------:R-:W-:-:S07]  /*32a0*/  F2FP.F16.F32.PACK_AB R14, R72, R123 ;  /* 0x0000007b480e723e */ /* 0x000fce00000000ff */
.L_x_509:
[----:B------:R-:W-:Y:S05]  /*32b0*/  BSYNC B3 ;  /* 0x0000000000037941 */ /* 0x000fea0003800000 */
.L_x_508:
[----:B0-----:R4:W-:Y:S02]  /*32c0*/  ST.E.128 desc[UR38][R76.64], R12 ;  /* 0x0000000c4c007985 */ /* 0x0019e4000c101d26 */
.L_x_507:
[----:B------:R-:W-:Y:S05]  /*32d0*/  BSYNC B2 ;  /* 0x0000000000027941 */ /* 0x000fea0003800000 */
.L_x_506:
[----:B------:R-:W-:Y:S05]  /*32e0*/  @P2 BRA `(.L_x_505) ;  /* 0x0000000000c02947 */ /* 0x000fea0003800000 */
[----:B----4-:R4:W0:Y:S01]  /*32f0*/  LDS.128 R12, [R94+0x1c400] ;  /* 0x01c400005e0c7984 */ /* 0x0108220000000c00 */
        /* <DEDUP_REMOVED lines=13> */
[----:B------:R-:W-:Y:S02]  /*33d0*/  HADD2.F32 R71, -RZ, R71.H0_H0 ;  /* 0x20000047ff477230 */ /* 0x000fe40000004100 */
[----:B------:R-:W-:-:S02]  /*33e0*/  HADD2.F32 R11, -RZ, R13.H1_H1 ;  /* 0x3000000dff0b7230 */ /* 0x000fc40000004100 */
[----:B------:R-:W-:Y:S02]  /*33f0*/  HADD2.F32 R13, -RZ, R13.H0_H0 ;  /* 0x2000000dff0d7230 */ /* 0x000fe40000004100 */
[-C--:B------:R-:W-:Y:S01]  /*3400*/  FMUL.FTZ R75, R15, R71.reuse ;  /* 0x000000470f4b7220 */ /* 0x080fe20000410000 */
[----:B------:R-:W-:Y:S02]  /*3410*/  HADD2.F32 R69, -RZ, R69.H0_H0 ;  /* 0x20000045ff457230 */ /* 0x000fe40000004100 */
[-C--:B------:R-:W-:Y:S01]  /*3420*/  FMUL.FTZ R76, R11, R74.reuse ;  /* 0x0000004a0b4c7220 */ /* 0x080fe20000410000 */
[C---:B------:R-:W-:Y:S01]  /*3430*/  FMUL.FTZ R124, R68.reuse, R71 ;  /* 0x00000047447c7220 */ /* 0x040fe20000410000 */
[C---:B------:R-:W-:Y:S01]  /*3440*/  FMUL.FTZ R74, R13.reuse, R74 ;  /* 0x0000004a0d4a7220 */ /* 0x040fe20000410000 */
[----:B------:R-:W-:Y:S01]  /*3450*/  FFMA.FTZ R77, R68, R69, R75 ;  /* 0x00000045444d7223 */ /* 0x000fe2000001004b */
[-C--:B------:R-:W-:Y:S02]  /*3460*/  FFMA.FTZ R76, R13, R70.reuse, -R76 ;  /* 0x000000460d4c7223 */ /* 0x080fe4000001084c */
[----:B------:R-:W-:Y:S01]  /*3470*/  FFMA.FTZ R71, R11, R70, R74 ;  /* 0x000000460b477223 */ /* 0x000fe2000001004a */
[----:B------:R-:W-:-:S02]  /*3480*/  HADD2.F32 R68, -RZ, R116.H0_H0 ;  /* 0x20000074ff447230 */ /* 0x000fc40000004100 */
[----:B------:R-:W-:Y:S01]  /*3490*/  FFMA.FTZ R124, R15, R69, -R124 ;  /* 0x000000450f7c7223 */ /* 0x000fe2000001087c */
[----:B------:R-:W-:Y:S02]  /*34a0*/  HADD2.F32 R116, -RZ, R116.H1_H1 ;  /* 0x30000074ff747230 */ /* 0x000fe40000004100 */
[----:B------:R-:W-:Y:S02]  /*34b0*/  HADD2.F32 R11, -RZ, R12.H1_H1 ;  /* 0x3000000cff0b7230 */ /* 0x000fe40000004100 */
[----:B------:R-:W-:Y:S02]  /*34c0*/  HADD2.F32 R13, -RZ, R14.H1_H1 ;  /* 0x3000000eff0d7230 */ /* 0x000fe40000004100 */
[----:B------:R-:W-:Y:S02]  /*34d0*/  HADD2.F32 R12, -RZ, R12.H0_H0 ;  /* 0x2000000cff0c7230 */ /* 0x000fe40000004100 */
[----:B------:R-:W-:Y:S01]  /*34e0*/  FMUL.FTZ R69, R11, R68 ;  /* 0x000000440b457220 */ /* 0x000fe20000410000 */
[----:B------:R-:W-:-:S02]  /*34f0*/  HADD2.F32 R14, -RZ, R14.H0_H0 ;  /* 0x2000000eff0e7230 */ /* 0x000fc40000004100 */
[----:B------:R-:W-:Y:S01]  /*3500*/  FMUL.FTZ R75, R13, R116 ;  /* 0x000000740d4b7220 */ /* 0x000fe20000410000 */
[--C-:B------:R-:W-:Y:S02]  /*3510*/  HADD2.F32 R15, -RZ, R115.reuse.H0_H0 ;  /* 0x20000073ff0f7230 */ /* 0x100fe40000004100 */
[----:B------:R-:W-:Y:S01]  /*3520*/  FMUL.FTZ R68, R12, R68 ;  /* 0x000000440c447220 */ /* 0x000fe20000410000 */
[----:B------:R-:W-:Y:S02]  /*3530*/  HADD2.F32 R115, -RZ, R115.H1_H1 ;  /* 0x30000073ff737230 */ /* 0x000fe40000004100 */
[----:B------:R-:W-:Y:S01]  /*3540*/  FMUL.FTZ R116, R14, R116 ;  /* 0x000000740e747220 */ /* 0x000fe20000410000 */
[-C--:B------:R-:W-:Y:S01]  /*3550*/  FFMA.FTZ R69, R12, R15.reuse, -R69 ;  /* 0x0000000f0c457223 */ /* 0x080fe20000010845 */
[----:B------:R-:W-:Y:S01]  /*3560*/  FFMA.FTZ R68, R11, R15, R68 ;  /* 0x0000000f0b447223 */ /* 0x000fe20000010044 */
[-C--:B------:R-:W-:Y:S01]  /*3570*/  FFMA.FTZ R75, R14, R115.reuse, -R75 ;  /* 0x000000730e4b7223 */ /* 0x080fe2000001084b */
[----:B------:R-:W-:Y:S01]  /*3580*/  FFMA.FTZ R116, R13, R115, R116 ;  /* 0x000000730d747223 */ /* 0x000fe20000010074 */
[----:B------:R-:W-:-:S02]  /*3590*/  F2FP.F16.F32.PACK_AB R13, R71, R76 ;  /* 0x0000004c470d723e */ /* 0x000fc400000000ff */
[----:B------:R-:W-:Y:S02]  /*35a0*/  F2FP.F16.F32.PACK_AB R15, R77, R124 ;  /* 0x0000007c4d0f723e */ /* 0x000fe400000000ff */
[----:B------:R-:W-:Y:S02]  /*35b0*/  F2FP.F16.F32.PACK_AB R12, R68, R69 ;  /* 0x00000045440c723e */ /* 0x000fe400000000ff */
[----:B------:R-:W-:-:S07]  /*35c0*/  F2FP.F16.F32.PACK_AB R14, R116, R75 ;  /* 0x0000004b740e723e */ /* 0x000fce00000000ff */
.L_x_511:
[----:B------:R-:W-:Y:S05]  /*35d0*/  BSYNC B2 ;  /* 0x0000000000027941 */ /* 0x000fea0003800000 */
.L_x_510:
[----:B0-----:R0:W-:Y:S02]  /*35e0*/  ST.E.128 desc[UR38][R72.64], R12 ;  /* 0x0000000c48007985 */ /* 0x0011e4000c101d26 */
.L_x_505:
[----:B------:R-:W-:Y:S05]  /*35f0*/  BSYNC B1 ;  /* 0x0000000000017941 */ /* 0x000fea0003800000 */
.L_x_504:
[----:B------:R-:W-:-:S03]  /*3600*/  UMOV UR4, 0xffffffff ;  /* 0xffffffff00047882 */ /* 0x000fc60000000000 */
[----:B------:R-:W-:Y:S05]  /*3610*/  BRA.DIV UR4, `(.L_x_512) ;  /* 0x0000017204847947 */ /* 0x000fea000b800000 */
[----:B------:R1:W1:Y:S04]  /*3620*/  SHFL.IDX PT, R71, R108, 0x1, 0x181f ;  /* 0x00381f006c477f89 */ /* 0x00026800000e0000 */
[----:B0-----:R0:W0:Y:S02]  /*3630*/  SHFL.IDX PT, R73, R109, 0x1, 0x181f ;  /* 0x00381f006d497f89 */ /* 0x00102400000e0000 */
.L_x_805:
[----:B------:R-:W-:Y:S01]  /*3640*/  ISETP.NE.AND P6, PT, R122, RZ, PT ;  /* 0x000000ff7a00720c */ /* 0x000fe20003fc5270 */
[----:B------:R-:W-:-:S12]  /*3650*/  BSSY B1, `(.L_x_513) ;  /* 0x0000066000017945 */ /* 0x000fd80003800000 */
[----:B------:R-:W-:Y:S05]  /*3660*/  @P6 BRA `(.L_x_514) ;  /* 0x0000000400906947 */ /* 0x000fea0003800000 */
[----:B------:R-:W-:Y:S04]  /*3670*/  BSSY B2, `(.L_x_515) ;  /* 0x0000032000027945 */ /* 0x000fe80003800000 */
[----:B------:R-:W-:Y:S05]  /*3680*/  @P1 BRA `(.L_x_516) ;  /* 0x0000000000c01947 */ /* 0x000fea0003800000 */
[----:B----4-:R4:W2:Y:S01]  /*3690*/  LDS.128 R12, [R94+0x19400] ;  /* 0x019400005e0c7984 */ /* 0x0108a20000000c00 */
[C---:B0-----:R-:W-:Y:S01]  /*36a0*/  LEA R68, P6, R16.reuse, R73, 0x1 ;  /* 0x0000004910447211 */ /* 0x041fe200078c08ff */
[----:B------:R-:W-:Y:S03]  /*36b0*/  BSSY B3, `(.L_x_517) ;  /* 0x000002c000037945 */ /* 0x000fe60003800000 */
[----:B-1----:R-:W-:Y:S02]  /*36c0*/  LEA.HI.X R69, R16, R71, R17, 0x1, P6 ;  /* 0x0000004710457211 */ /* 0x002fe400030f0c11 */
[----:B------:R-:W-:-:S13]  /*36d0*/  ISETP.GE.AND P6, PT, R18, R104, PT ;  /* 0x000000681200720c */ /* 0x000fda0003fc6270 */
[----:B----4-:R-:W-:Y:S05]  /*36e0*/  @P6 BRA `(.L_x_518) ;  /* 0x0000000000a06947 */ /* 0x010fea0003800000 */
[----:B------:R-:W-:Y:S01]  /*36f0*/  SHF.R.U64 R11, R64, 0x10, R65 ;  /* 0x00000010400b7819 */ /* 0x000fe20000001241 */
[--C-:B--2---:R-:W-:Y:S01]  /*3700*/  HADD2.F32 R64, -RZ, R15.reuse.H1_H1 ;  /* 0x3000000fff407230 */ /* 0x104fe20000004100 */
        /* <DEDUP_REMOVED lines=38> */
.L_x_518:
[----:B------:R-:W-:Y:S05]  /*3970*/  BSYNC B3 ;  /* 0x0000000000037941 */ /* 0x000fea0003800000 */
.L_x_517:
[----:B--2---:R0:W-:Y:S02]  /*3980*/  ST.E.128 desc[UR38][R68.64], R12 ;  /* 0x0000000c44007985 */ /* 0x0041e4000c101d26 */
.L_x_516:
[----:B------:R-:W-:Y:S05]  /*3990*/  BSYNC B2 ;  /* 0x0000000000027941 */ /* 0x000fea0003800000 */
.L_x_515:
[----:B------:R-:W-:Y:S05]  /*39a0*/  @P2 BRA `(.L_x_514) ;  /* 0x0000000000c02947 */ /* 0x000fea0003800000 */
[----:B0---4-:R0:W4:Y:S01]  /*39b0*/  LDS.128 R12, [R94+0x1d400] ;  /* 0x01d400005e0c7984 */ /* 0x0111220000000c00 */
[C---:B------:R-:W-:Y:S01]  /*39c0*/  LEA R64, P6, R22.reuse, R73, 0x1 ;  /* 0x0000004916407211 */ /* 0x040fe200078c08ff */
[----:B------:R-:W-:Y:S03]  /*39d0*/  BSSY B2, `(.L_x_519) ;  /* 0x000002c000027945 */ /* 0x000fe60003800000 */
[----:B-1----:R-:W-:Y:S02]  /*39e0*/  LEA.HI.X R65, R22, R71, R2, 0x1, P6 ;  /* 0x0000004716417211 */ /* 0x002fe400030f0c02 */
[----:B------:R-:W-:-:S13]  /*39f0*/  ISETP.GE.AND P6, PT, R23, R104, PT ;  /* 0x000000681700720c */ /* 0x000fda0003fc6270 */
[----:B0-----:R-:W-:Y:S05]  /*3a00*/  @P6 BRA `(.L_x_520) ;  /* 0x0000000000a06947 */ /* 0x001fea0003800000 */
[----:B------:R-:W-:Y:S01]  /*3a10*/  SHF.R.U64 R11, R60, 0x10, R61 ;  /* 0x000000103c0b7819 */ /* 0x000fe2000000123d */
[--C-:B----4-:R-:W-:Y:S01]  /*3a20*/  HADD2.F32 R60, -RZ, R15.reuse.H1_H1 ;  /* 0x3000000fff3c7230 */ /* 0x110fe20000004100 */
        /* <DEDUP_REMOVED lines=38> */
.L_x_520:
[----:B------:R-:W-:Y:S05]  /*3c90*/  BSYNC B2 ;  /* 0x0000000000027941 */ /* 0x000fea0003800000 */
.L_x_519:
[----:B----4-:R0:W-:Y:S02]  /*3ca0*/  ST.E.128 desc[UR38][R64.64], R12 ;  /* 0x0000000c40007985 */ /* 0x0101e4000c101d26 */
.L_x_514:
[----:B------:R-:W-:Y:S05]  /*3cb0*/  BSYNC B1 ;  /* 0x0000000000017941 */ /* 0x000fea0003800000 */
.L_x_513:
[----:B------:R-:W-:-:S03]  /*3cc0*/  UMOV UR4, 0xffffffff ;  /* 0xffffffff00047882 */ /* 0x000fc60000000000 */
[----:B------:R-:W-:Y:S05]  /*3cd0*/  BRA.DIV UR4, `(.L_x_521) ;  /* 0x0000016e04207947 */ /* 0x000fea000b800000 */
[----:B------:R1:W1:Y:S04]  /*3ce0*/  SHFL.IDX PT, R63, R108, 0x2, 0x181f ;  /* 0x00581f006c3f7f89 */ /* 0x00026800000e0000 */
[----:B0-----:R0:W0:Y:S02]  /*3cf0*/  SHFL.IDX PT, R65, R109, 0x2, 0x181f ;  /* 0x00581f006d417f89 */ /* 0x00102400000e0000 */
.L_x_809:
[----:B------:R-:W-:Y:S04]  /*3d00*/  BSSY B1, `(.L_x_522) ;  /* 0x0000066000017945 */ /* 0x000fe80003800000 */
        /* <DEDUP_REMOVED lines=49> */
.L_x_527:
[----:B------:R-:W-:Y:S05]  /*4020*/  BSYNC B3 ;  /* 0x0000000000037941 */ /* 0x000fea0003800000 */
.L_x_526:
[----:B--2---:R0:W-:Y:S02]  /*4030*/  ST.E.128 desc[UR38][R60.64], R12 ;  /* 0x0000000c3c007985 */ /* 0x0041e4000c101d26 */
.L_x_525:
[----:B------:R-:W-:Y:S05]  /*4040*/  BSYNC B2 ;  /* 0x0000000000027941 */ /* 0x000fea0003800000 */
.L_x_524:
        /* <DEDUP_REMOVED lines=47> */
.L_x_529:
[----:B------:R-:W-:Y:S05]  /*4340*/  BSYNC B2 ;  /* 0x0000000000027941 */ /* 0x000fea0003800000 */
.L_x_528:
[----:B----4-:R0:W-:Y:S02]  /*4350*/  ST.E.128 desc[UR38][R56.64], R12 ;  /* 0x0000000c38007985 */ /* 0x0101e4000c101d26 */
.L_x_523:
[----:B------:R-:W-:Y:S05]  /*4360*/  BSYNC B1 ;  /* 0x0000000000017941 */ /* 0x000fea0003800000 */
.L_x_522:
[----:B------:R-:W-:-:S03]  /*4370*/  UMOV UR4, 0xffffffff ;  /* 0xffffffff00047882 */ /* 0x000fc60000000000 */
[----:B------:R-:W-:Y:S05]  /*4380*/  BRA.DIV UR4, `(.L_x_530) ;  /* 0x0000016604c07947 */ /* 0x000fea000b800000 */
[----:B------:R2:W2:Y:S04]  /*4390*/  SHFL.IDX PT, R55, R108, 0x3, 0x181f ;  /* 0x00781f006c377f89 */ /* 0x0004a800000e0000 */
[----:B01----:R-:W0:Y:S02]  /*43a0*/  SHFL.IDX PT, R109, R109, 0x3, 0x181f ;  /* 0x00781f006d6d7f89 */ /* 0x003e2400000e0000 */
.L_x_813:
[----:B------:R-:W-:Y:S05]  /*43b0*/  @P4 BRA `(.L_x_531) ;  /* 0x0000003400304947 */ /* 0x000fea0003800000 */
[----:B------:R-:W-:Y:S04]  /*43c0*/  BSSY B1, `(.L_x_532) ;  /* 0x0000032000017945 */ /* 0x000fe80003800000 */
[----:B------:R-:W-:Y:S05]  /*43d0*/  @P1 BRA `(.L_x_533) ;  /* 0x0000000000c01947 */ /* 0x000fea0003800000 */
[----:B----4-:R1:W4:Y:S01]  /*43e0*/  LDS.128 R12, [R94+0x1b400] ;  /* 0x01b400005e0c7984 */ /* 0x0103220000000c00 */
[C---:B0-----:R-:W-:Y:S01]  /*43f0*/  LEA R52, P3, R16.reuse, R109, 0x1 ;  /* 0x0000006d10347211 */ /* 0x041fe200078608ff */
[----:B------:R-:W-:Y:S03]  /*4400*/  BSSY B2, `(.L_x_534) ;  /* 0x000002c000027945 */ /* 0x000fe60003800000 */
[----:B--2---:R-:W-:Y:S02]  /*4410*/  LEA.HI.X R53, R16, R55, R17, 0x1, P3 ;  /* 0x0000003710357211 */ /* 0x004fe400018f0c11 */
[----:B------:R-:W-:-:S13]  /*4420*/  ISETP.GE.AND P3, PT, R18, R104, PT ;  /* 0x000000681200720c */ /* 0x000fda0003f66270 */
[----:B-1----:R-:W-:Y:S05]  /*4430*/  @P3 BRA `(.L_x_535) ;  /* 0x0000000000a03947 */ /* 0x002fea0003800000 */
        /* <DEDUP_REMOVED lines=40> */
.L_x_535:
[----:B------:R-:W-:Y:S05]  /*46c0*/  BSYNC B2 ;  /* 0x0000000000027941 */ /* 0x000fea0003800000 */
.L_x_534:
[----:B----4-:R1:W-:Y:S02]  /*46d0*/  ST.E.128 desc[UR38][R52.64], R12 ;  /* 0x0000000c34007985 */ /* 0x0103e4000c101d26 */
.L_x_533:
[----:B------:R-:W-:Y:S05]  /*46e0*/  BSYNC B1 ;  /* 0x0000000000017941 */ /* 0x000fea0003800000 */
.L_x_532:
[----:B------:R-:W-:Y:S05]  /*46f0*/  @P2 BRA `(.L_x_531) ;  /* 0x0000003000602947 */ /* 0x000fea0003800000 */
[----:B-1--4-:R1:W4:Y:S01]  /*4700*/  LDS.128 R12, [R94+0x1f400] ;  /* 0x01f400005e0c7984 */ /* 0x0123220000000c00 */
        /* <DEDUP_REMOVED lines=45> */
.L_x_537:
[----:B------:R-:W-:Y:S05]  /*49e0*/  BSYNC B1 ;  /* 0x0000000000017941 */ /* 0x000fea0003800000 */
.L_x_536:
[----:B----4-:R0:W-:Y:S01]  /*49f0*/  ST.E.128 desc[UR38][R48.64], R12 ;  /* 0x0000000c30007985 */ /* 0x0101e2000c101d26 */
[----:B------:R-:W-:Y:S05]  /*4a00*/  BRA `(.L_x_531) ;  /* 0x0000002c009c7947 */ /* 0x000fea0003800000 */
.L_x_491:
[----:B------:R-:W-:Y:S02]  /*4a10*/  ISETP.GE.AND P4, PT, R220, R98, PT ;  /* 0x00000062dc00720c */ /* 0x000fe40003f86270 */
[----:B------:R-:W-:Y:S02]  /*4a20*/  CS2R R50, SRZ ;  /* 0x0000000000327805 */ /* 0x000fe4000001ff00 */
[----:B------:R-:W-:-:S13]  /*4a30*/  ISETP.GE.OR P4, PT, R16, R104, P4 ;  /* 0x000000681000720c */ /* 0x000fda0002786670 */
[----:B------:R-:W-:Y:S01]  /*4a40*/  @!P4 IADD3 R46, P3, P5, R86, R14, R10 ;  /* 0x0000000e562ec210 */ /* 0x000fe20007d7e00a */
[----:B------:R-:W0:Y:S03]  /*4a50*/  @!P4 LDC.64 R60, c[0x0][0x3e8] ;  /* 0x0000fa00ff3ccb82 */ /* 0x000e260000000a00 */
[----:B------:R-:W-:Y:S02]  /*4a60*/  @!P4 IADD3.X R47, R39, R103, R7, P3, P5 ;  /* 0x00000067272fc210 */ /* 0x000fe40001fea407 */
[----:B------:R-:W-:-:S03]  /*4a70*/  @!P4 IADD3 R44, P3, P5, R90, R12, R32 ;  /* 0x0000000c5a2cc210 */ /* 0x000fc60007d7e020 */
[----:B------:R-:W1:Y:S01]  /*4a80*/  @!P4 LDC.64 R62, c[0x0][0x400] ;  /* 0x00010000ff3ecb82 */ /* 0x000e620000000a00 */
[----:B------:R-:W-:Y:S02]  /*4a90*/  @!P4 IADD3.X R45, R80, R11, R29, P3, P5 ;  /* 0x0000000b502dc210 */ /* 0x000fe40001fea41d */
[----:B------:R-:W-:-:S04]  /*4aa0*/  ISETP.GE.AND P3, PT, R219, R98, PT ;  /* 0x00000062db00720c */ /* 0x000fc80003f66270 */
[----:B------:R-:W-:-:S13]  /*4ab0*/  ISETP.GE.OR P3, PT, R16, R104, P3 ;  /* 0x000000681000720c */ /* 0x000fda0001f66670 */
[----:B------:R-:W-:Y:S01]  /*4ac0*/  @!P3 IADD3 R66, P5, P6, R86, R20, R14 ;  /* 0x000000145642b210 */ /* 0x000fe20007ebe00e */
[----:B------:R-:W2:Y:S03]  /*4ad0*/  @!P3 LDC.64 R68, c[0x0][0x3e8] ;  /* 0x0000fa00ff44bb82 */ /* 0x000ea60000000a00 */
[----:B------:R-:W-:Y:S02]  /*4ae0*/  @!P3 IADD3.X R67, R39, R8, R103, P5, P6 ;  /* 0x000000082743b210 */ /* 0x000fe40002fec467 */
[----:B------:R-:W-:-:S03]  /*4af0*/  @!P3 IADD3 R64, P5, P6, R90, R33, R12 ;  /* 0x000000215a40b210 */ /* 0x000fc60007ebe00c */
[----:B------:R-:W3:Y:S01]  /*4b00*/  @!P3 LDC.64 R70, c[0x0][0x400] ;  /* 0x00010000ff46bb82 */ /* 0x000ee20000000a00 */
[----:B------:R-:W-:Y:S02]  /*4b10*/  @!P3 IADD3.X R65, R80, R30, R11, P5, P6 ;  /* 0x0000001e5041b210 */ /* 0x000fe40002fec40b */
[----:B------:R-:W-:-:S04]  /*4b20*/  ISETP.GE.AND P5, PT, R153, R98, PT ;  /* 0x000000629900720c */ /* 0x000fc80003fa6270 */
[----:B------:R-:W-:-:S13]  /*4b30*/  ISETP.GE.OR P5, PT, R16, R104, P5 ;  /* 0x000000681000720c */ /* 0x000fda0002fa6670 */
[----:B------:R-:W4:Y:S01]  /*4b40*/  @!P5 LDC.64 R52, c[0x0][0x3e8] ;  /* 0x0000fa00ff34db82 */ /* 0x000f220000000a00 */
[----:B------:R-:W-:-:S04]  /*4b50*/  @!P5 IADD3 R48, P6, R86, R14, RZ ;  /* 0x0000000e5630d210 */ /* 0x000fc80007fde0ff */
[----:B------:R-:W-:-:S03]  /*4b60*/  @!P5 IADD3.X R49, R103, R39, RZ, P6, !PT ;  /* 0x000000276731d210 */ /* 0x000fc600037fe4ff */
[----:B------:R-:W0:Y:S01]  /*4b70*/  @!P5 LDC.64 R54, c[0x0][0x400] ;  /* 0x00010000ff36db82 */ /* 0x000e220000000a00 */
[----:B----4-:R-:W-:-:S04]  /*4b80*/  @!P5 LEA R52, P6, R48, R52, 0x1 ;  /* 0x000000343034d211 */ /* 0x010fc800078c08ff */
[----:B------:R-:W-:Y:S02]  /*4b90*/  @!P5 LEA.HI.X R53, R48, R53, R49, 0x1, P6 ;  /* 0x000000353035d211 */ /* 0x000fe400030f0c31 */
[----:B------:R-:W-:-:S05]  /*4ba0*/  @!P5 IADD3 R48, P6, R90, R12, RZ ;  /* 0x0000000c5a30d210 */ /* 0x000fca0007fde0ff */
[----:B------:R-:W-:Y:S01]  /*4bb0*/  @!P5 IMAD.X R49, R11, 0x1, R80, P6 ;  /* 0x000000010b31d824 */ /* 0x000fe200030e0650 */
[----:B0-----:R-:W-:-:S04]  /*4bc0*/  @!P5 LEA R54, P6, R48, R54, 0x1 ;  /* 0x000000363036d211 */ /* 0x001fc800078c08ff */
[----:B------:R-:W-:Y:S02]  /*4bd0*/  @!P5 LEA.HI.X R55, R48, R55, R49, 0x1, P6 ;  /* 0x000000373037d211 */ /* 0x000fe400030f0c31 */
[----:B------:R-:W-:Y:S02]  /*4be0*/  CS2R R48, SRZ ;  /* 0x0000000000307805 */ /* 0x000fe4000001ff00 */
[----:B------:R-:W-:-:S04]  /*4bf0*/  @!P4 LEA R60, P6, R46, R60, 0x1 ;  /* 0x0000003c2e3cc211 */ /* 0x000fc800078c08ff */
[----:B------:R-:W-:Y:S02]  /*4c00*/  @!P4 LEA.HI.X R61, R46, R61, R47, 0x1, P6 ;  /* 0x0000003d2e3dc211 */ /* 0x000fe400030f0c2f */
[----:B------:R-:W-:Y:S02]  /*4c10*/  CS2R R46, SRZ ;  /* 0x00000000002e7805 */ /* 0x000fe4000001ff00 */
[C---:B-1----:R-:W-:Y:S01]  /*4c20*/  @!P4 LEA R62, P6, R44.reuse, R62, 0x1 ;  /* 0x0000003e2c3ec211 */ /* 0x042fe200078c08ff */
[----:B------:R0:W5:Y:S03]  /*4c30*/  @!P5 LDG.E.128 R48, desc[UR38][R54.64] ;  /* 0x000000263630d981 */ /* 0x000166000c1e1d00 */
[----:B------:R-:W-:Y:S02]  /*4c40*/  @!P4 LEA.HI.X R63, R44, R63, R45, 0x1, P6 ;  /* 0x0000003f2c3fc211 */ /* 0x000fe400030f0c2d */
[----:B------:R-:W-:-:S02]  /*4c50*/  CS2R R44, SRZ ;  /* 0x00000000002c7805 */ /* 0x000fc4000001ff00 */
[----:B------:R-:W-:Y:S02]  /*4c60*/  CS2R R58, SRZ ;  /* 0x00000000003a7805 */ /* 0x000fe4000001ff00 */
[----:B------:R-:W-:Y:S02]  /*4c70*/  CS2R R56, SRZ ;  /* 0x0000000000387805 */ /* 0x000fe4000001ff00 */
[----:B------:R1:W5:Y:S01]  /*4c80*/  @!P5 LDG.E.128 R44, desc[UR38][R52.64] ;  /* 0x00000026342cd981 */ /* 0x000362000c1e1d00 */
[----:B0-----:R-:W-:-:S03]  /*4c90*/  CS2R R54, SRZ ;  /* 0x0000000000367805 */ /* 0x001fc6000001ff00 */
[----:B------:R0:W5:Y:S01]  /*4ca0*/  @!P4 LDG.E.128 R56, desc[UR38][R62.64] ;  /* 0x000000263e38c981 */ /* 0x000162000c1e1d00 */
[----:B-1----:R-:W-:-:S06]  /*4cb0*/  CS2R R52, SRZ ;  /* 0x0000000000347805 */ /* 0x002fcc000001ff00 */
[----:B------:R1:W5:Y:S01]  /*4cc0*/  @!P4 LDG.E.128 R52, desc[UR38][R60.64] ;  /* 0x000000263c34c981 */ /* 0x000362000c1e1d00 */
[----:B--2---:R-:W-:-:S04]  /*4cd0*/  @!P3 LEA R68, P4, R66, R68, 0x1 ;  /* 0x000000444244b211 */ /* 0x004fc800078808ff */
[----:B------:R-:W-:Y:S02]  /*4ce0*/  @!P3 LEA.HI.X R69, R66, R69, R67, 0x1, P4 ;  /* 0x000000454245b211 */ /* 0x000fe400020f0c43 */
[----:B---3--:R-:W-:-:S04]  /*4cf0*/  @!P3 LEA R70, P4, R64, R70, 0x1 ;  /* 0x000000464046b211 */ /* 0x008fc800078808ff */
[----:B------:R-:W-:Y:S02]  /*4d00*/  @!P3 LEA.HI.X R71, R64, R71, R65, 0x1, P4 ;  /* 0x000000474047b211 */ /* 0x000fe400020f0c41 */
[----:B------:R-:W-:-:S04]  /*4d10*/  ISETP.GE.AND P4, PT, R218, R98, PT ;  /* 0x00000062da00720c */ /* 0x000fc80003f86270 */
[----:B------:R-:W-:Y:S02]  /*4d20*/  ISETP.GE.OR P4, PT, R16, R104, P4 ;  /* 0x000000681000720c */ /* 0x000fe40002786670 */
[----:B0-----:R-:W-:Y:S02]  /*4d30*/  CS2R R62, SRZ ;  /* 0x00000000003e7805 */ /* 0x001fe4000001ff00 */
[----:B-1----:R-:W-:Y:S02]  /*4d40*/  CS2R R60, SRZ ;  /* 0x00000000003c7805 */ /* 0x002fe4000001ff00 */
[----:B------:R-:W-:Y:S02]  /*4d50*/  CS2R R66, SRZ ;  /* 0x0000000000427805 */ /* 0x000fe4000001ff00 */
[----:B------:R-:W-:Y:S01]  /*4d60*/  CS2R R64, SRZ ;  /* 0x0000000000407805 */ /* 0x000fe2000001ff00 */
[----:B------:R-:W-:Y:S01]  /*4d70*/  BSSY B1, `(.L_x_538) ;  /* 0x000001d000017945 */ /* 0x000fe20003800000 */
[----:B------:R-:W-:-:S02]  /*4d80*/  CS2R R74, SRZ ;  /* 0x00000000004a7805 */ /* 0x000fc4000001ff00 */
[----:B------:R-:W-:Y:S01]  /*4d90*/  CS2R R72, SRZ ;  /* 0x0000000000487805 */ /* 0x000fe2000001ff00 */
[----:B------:R0:W5:Y:S04]  /*4da0*/  @!P3 LDG.E.128 R60, desc[UR38][R68.64] ;  /* 0x00000026443cb981 */ /* 0x000168000c1e1d00 */
[----:B------:R1:W5:Y:S01]  /*4db0*/  @!P3 LDG.E.128 R64, desc[UR38][R70.64] ;  /* 0x000000264640b981 */ /* 0x000362000c1e1d00 */
[----:B------:R-:W-:Y:S02]  /*4dc0*/  ISETP.GE.AND P3, PT, R16, R104, PT ;  /* 0x000000681000720c */ /* 0x000fe40003f66270 */
[----:B0-----:R-:W-:Y:S02]  /*4dd0*/  CS2R R68, SRZ ;  /* 0x0000000000447805 */ /* 0x001fe4000001ff00 */
[----:B-1----:R-:W-:Y:S01]  /*4de0*/  CS2R R70, SRZ ;  /* 0x0000000000467805 */ /* 0x002fe2000001ff00 */
[----:B------:R-:W-:Y:S08]  /*4df0*/  @P4 BRA `(.L_x_539) ;  /* 0x0000000000504947 */ /* 0x000ff00003800000 */
[----:B------:R-:W0:Y:S01]  /*4e00*/  LDC.64 R68, c[0x0][0x3f8] ;  /* 0x0000fe00ff447b82 */ /* 0x000e220000000a00 */
[----:B------:R-:W-:Y:S01]  /*4e10*/  IMAD.MOV.U32 R15, RZ, RZ, R103 ;  /* 0x000000ffff0f7224 */ /* 0x000fe200078e0067 */
[----:B------:R-:W-:Y:S01]  /*4e20*/  MOV R13, R11 ;  /* 0x0000000b000d7202 */ /* 0x000fe20000000f00 */
[----:B------:R-:W-:Y:S01]  /*4e30*/  ULDC.64 UR4, c[0x0][0x3e8] ;  /* 0x0000fa0000047ab9 */ /* 0x000fe20000000a00 */
[----:B------:R-:W-:-:S04]  /*4e40*/  ULDC.64 UR6, c[0x0][0x400] ;  /* 0x0001000000067ab9 */ /* 0x000fc80000000a00 */
[----:B------:R-:W1:Y:S01]  /*4e50*/  LDC.64 R70, c[0x0][0x408] ;  /* 0x00010200ff467b82 */ /* 0x000e620000000a00 */
[----:B0-----:R-:W-:-:S04]  /*4e60*/  IMAD.WIDE.U32 R14, R68, 0x60, R14 ;  /* 0x00000060440e7825 */ /* 0x001fc800078e000e */
[----:B------:R-:W-:Y:S01]  /*4e70*/  IMAD R69, R69, 0x60, RZ ;  /* 0x0000006045457824 */ /* 0x000fe200078e02ff */
[----:B------:R-:W-:Y:S01]  /*4e80*/  IADD3 R14, P4, R86, R14, RZ ;  /* 0x0000000e560e7210 */ /* 0x000fe20007f9e0ff */
[----:B-1----:R-:W-:-:S03]  /*4e90*/  IMAD.WIDE.U32 R12, R70, 0x60, R12 ;  /* 0x00000060460c7825 */ /* 0x002fc600078e000c */
[----:B------:R-:W-:Y:S01]  /*4ea0*/  IADD3.X R15, R39, R15, R69, P4, !PT ;  /* 0x0000000f270f7210 */ /* 0x000fe200027fe445 */
[----:B------:R-:W-:Y:S01]  /*4eb0*/  IMAD R71, R71, 0x60, RZ ;  /* 0x0000006047477824 */ /* 0x000fe200078e02ff */
[----:B------:R-:W-:-:S04]  /*4ec0*/  IADD3 R11, P4, R90, R12, RZ ;  /* 0x0000000c5a0b7210 */ /* 0x000fc80007f9e0ff */
[----:B------:R-:W-:Y:S02]  /*4ed0*/  IADD3.X R12, R80, R13, R71, P4, !PT ;  /* 0x0000000d500c7210 */ /* 0x000fe400027fe447 */
[----:B------:R-:W-:-:S04]  /*4ee0*/  LEA R68, P4, R14, UR4, 0x1 ;  /* 0x000000040e447c11 */ /* 0x000fc8000f8808ff */
[----:B------:R-:W-:Y:S02]  /*4ef0*/  LEA.HI.X R69, R14, UR5, R15, 0x1, P4 ;  /* 0x000000050e457c11 */ /* 0x000fe4000a0f0c0f */
[----:B------:R-:W-:-:S04]  /*4f00*/  LEA R72, P4, R11, UR6, 0x1 ;  /* 0x000000060b487c11 */ /* 0x000fc8000f8808ff */
[----:B------:R-:W-:Y:S01]  /*4f10*/  LEA.HI.X R73, R11, UR7, R12, 0x1, P4 ;  /* 0x000000070b497c11 */ /* 0x000fe2000a0f0c0c */
[----:B------:R-:W5:Y:S05]  /*4f20*/  LDG.E.128 R68, desc[UR38][R68.64] ;  /* 0x0000002644447981 */ /* 0x000f6a000c1e1d00 */
[----:B------:R-:W5:Y:S03]  /*4f30*/  LDG.E.128 R72, desc[UR38][R72.64] ;  /* 0x0000002648487981 */ /* 0x000f66000c1e1d00 */
.L_x_539:
[----:B------:R-:W-:Y:S05]  /*4f40*/  BSYNC B1 ;  /* 0x0000000000017941 */ /* 0x000fea0003800000 */
.L_x_538:
[----:B-----5:R-:W-:Y:S01]  /*4f50*/  IMAD.MOV.U32 R11, RZ, RZ, R70 ;  /* 0x000000ffff0b7224 */ /* 0x020fe200078e0046 */
[----:B------:R-:W-:Y:S01]  /*4f60*/  MOV R13, R68 ;  /* 0x00000044000d7202 */ /* 0x000fe20000000f00 */
        /* <DEDUP_REMOVED lines=15> */
[----:B------:R-:W-:Y:S01]  /*5060*/  PRMT R124, R11, 0x7610, R124 ;  /* 0x000076100b7c7816 */ /* 0x000fe2000000007c */
[----:B------:R-:W-:Y:S01]  /*5070*/  IMAD.MOV.U32 R11, RZ, RZ, R50 ;  /* 0x000000ffff0b7224 */ /* 0x000fe200078e0032 */
[----:B------:R-:W-:Y:S01]  /*5080*/  PRMT R127, R127, 0x5410, R12 ;  /* 0x000054107f7f7816 */ /* 0x000fe2000000000c */
[----:B------:R-:W-:Y:S01]  /*5090*/  IMAD.MOV.U32 R12, RZ, RZ, R51 ;  /* 0x000000ffff0c7224 */ /* 0x000fe200078e0033 */
[----:B------:R-:W-:-:S02]  /*50a0*/  PRMT R125, R125, 0x5410, R13 ;  /* 0x000054107d7d7816 */ /* 0x000fc4000000000d */
[----:B------:R-:W-:Y:S01]  /*50b0*/  PRMT R128, R14, 0x7610, R128 ;  /* 0x000076100e807816 */ /* 0x000fe20000000080 */
[----:B------:R-:W-:Y:S01]  /*50c0*/  IMAD.MOV.U32 R14, RZ, RZ, R49 ;  /* 0x000000ffff0e7224 */ /* 0x000fe200078e0031 */
[----:B------:R-:W-:Y:S02]  /*50d0*/  MOV R13, R48 ;  /* 0x00000030000d7202 */ /* 0x000fe40000000f00 */
[----:B------:R-:W-:Y:S01]  /*50e0*/  PRMT R124, R124, 0x5410, R11 ;  /* 0x000054107c7c7816 */ /* 0x000fe2000000000b */
[----:B------:R-:W-:Y:S01]  /*50f0*/  IMAD.MOV.U32 R11, RZ, RZ, R54 ;  /* 0x000000ffff0b7224 */ /* 0x000fe200078e0036 */
[----:B------:R-:W-:Y:S01]  /*5100*/  PRMT R125, R13, 0x7610, R125 ;  /* 0x000076100d7d7816 */ /* 0x000fe2000000007d */
[----:B------:R-:W-:Y:S01]  /*5110*/  IMAD.MOV.U32 R13, RZ, RZ, R52 ;  /* 0x000000ffff0d7224 */ /* 0x000fe200078e0034 */
[----:B------:R-:W-:Y:S02]  /*5120*/  PRMT R127, R12, 0x7610, R127 ;  /* 0x000076100c7f7816 */ /* 0x000fe4000000007f */
[----:B------:R-:W-:Y:S01]  /*5130*/  PRMT R128, R128, 0x5410, R14 ;  /* 0x0000541080807816 */ /* 0x000fe2000000000e */
[----:B------:R-:W-:Y:S01]  /*5140*/  IMAD.MOV.U32 R14, RZ, RZ, R53 ;  /* 0x000000ffff0e7224 */ /* 0x000fe200078e0035 */
[----:B------:R-:W-:-:S02]  /*5150*/  MOV R12, R55 ;  /* 0x00000037000c7202 */ /* 0x000fc40000000f00 */
[----:B------:R-:W-:Y:S01]  /*5160*/  PRMT R121, R13, 0x7610, R121 ;  /* 0x000076100d797816 */ /* 0x000fe20000000079 */
[----:B------:R-:W-:Y:S01]  /*5170*/  IMAD.MOV.U32 R13, RZ, RZ, R56 ;  /* 0x000000ffff0d7224 */ /* 0x000fe200078e0038 */
[----:B------:R-:W-:Y:S01]  /*5180*/  PRMT R120, R11, 0x5410, R12 ;  /* 0x000054100b787816 */ /* 0x000fe2000000000c */
[----:B------:R-:W-:Y:S01]  /*5190*/  IMAD.MOV.U32 R12, RZ, RZ, R59 ;  /* 0x000000ffff0c7224 */ /* 0x000fe200078e003b */
[----:B------:R-:W-:Y:S02]  /*51a0*/  PRMT R123, R14, 0x7610, R123 ;  /* 0x000076100e7b7816 */ /* 0x000fe4000000007b */
[----:B------:R-:W-:Y:S02]  /*51b0*/  MOV R11, R58 ;  /* 0x0000003a000b7202 */ /* 0x000fe40000000f00 */
[----:B------:R-:W-:Y:S02]  /*51c0*/  MOV R14, R57 ;  /* 0x00000039000e7202 */ /* 0x000fe40000000f00 */
[----:B------:R-:W-:Y:S01]  /*51d0*/  PRMT R121, R121, 0x5410, R11 ;  /* 0x0000541079797816 */ /* 0x000fe2000000000b */
[----:B------:R-:W-:Y:S01]  /*51e0*/  IMAD.MOV.U32 R11, RZ, RZ, R62 ;  /* 0x000000ffff0b7224 */ /* 0x000fe200078e003e */
[----:B------:R-:W-:Y:S01]  /*51f0*/  PRMT R122, R12, 0x5410, R13 ;  /* 0x000054100c7a7816 */ /* 0x000fe2000000000d */
[----:B------:R-:W-:Y:S01]  /*5200*/  IMAD.MOV.U32 R12, RZ, RZ, R63 ;  /* 0x000000ffff0c7224 */ /* 0x000fe200078e003f */
[----:B------:R-:W-:Y:S01]  /*5210*/  PRMT R123, R123, 0x5410, R14 ;  /* 0x000054107b7b7816 */ /* 0x000fe2000000000e */
[----:B------:R-:W-:Y:S01]  /*5220*/  IMAD.MOV.U32 R14, RZ, RZ, R61 ;  /* 0x000000ffff0e7224 */ /* 0x000fe200078e003d */
[----:B------:R-:W-:-:S02]  /*5230*/  MOV R13, R60 ;  /* 0x0000003c000d7202 */ /* 0x000fc40000000f00 */
[----:B------:R-:W-:Y:S01]  /*5240*/  PRMT R116, R11, 0x5410, R12 ;  /* 0x000054100b747816 */ /* 0x000fe2000000000c */
        /* <DEDUP_REMOVED lines=9> */
.L_x_540:
[----:B------:R-:W-:Y:S01]  /*52e0*/  LEA R92, R155, R156, 0x3 ;  /* 0x0000009c9b5c7211 */ /* 0x000fe200078e18ff */
[----:B------:R-:W0:Y:S01]  /*52f0*/  LDC R110, c[0x0][0x2f4] ;  /* 0x0000bd00ff6e7b82 */ /* 0x000e220000000800 */
[----:B------:R-:W-:Y:S01]  /*5300*/  SHF.L.U32 R103, R154, 0x1f, RZ ;  /* 0x0000001f9a677819 */ /* 0x000fe200000006ff */
[----:B------:R-:W-:Y:S03]  /*5310*/  BSSY B1, `(.L_x_541) ;  /* 0x0000003000017945 */ /* 0x000fe60003800000 */
[----:B------:R-:W1:Y:S02]  /*5320*/  SYNCS.PHASECHK.TRANS64.TRYWAIT P4, [R92+URZ+0x28890], R103 ;  /* 0x028890675c0075a7 */ /* 0x000e64000808017f */
[----:B-1----:R-:W-:Y:S05]  /*5330*/  @!P4 BRA `(.L_x_542) ;  /* 0x000001580020c947 */ /* 0x002fea0003800000 */
.L_x_814:
[----:B------:R-:W-:Y:S05]  /*5340*/  BSYNC B1 ;  /* 0x0000000000017941 */ /* 0x000fea0003800000 */
.L_x_541:
[----:B------:R-:W-:Y:S01]  /*5350*/  UMOV UR4, 0xffffffff ;  /* 0xffffffff00047882 */ /* 0x000fe20000000000 */
[----:B0-----:R-:W-:Y:S02]  /*5360*/  IMAD.IADD R112, R110, 0x1, -R37 ;  /* 0x000000016e707824 */ /* 0x001fe400078e0a25 */
[----:B------:R-:W-:Y:S05]  /*5370*/  BRA.DIV UR4, `(.L_x_543) ;  /* 0x0000015a04247947 */ /* 0x000fea000b800000 */
[----:B------:R0:W2:Y:S04]  /*5380*/  SHFL.IDX PT, R107, R108, RZ, 0x181f ;  /* 0x00181fff6c6b7589 */ /* 0x0000a800000e0000 */
[----:B------:R0:W3:Y:S02]  /*5390*/  SHFL.IDX PT, R106, R109, RZ, 0x181f ;  /* 0x00181fff6d6a7589 */ /* 0x0000e400000e0000 */
.L_x_818:
[----:B------:R-:W-:Y:S01]  /*53a0*/  ISETP.GE.OR P4, PT, R153, R98, P1 ;  /* 0x000000629900720c */ /* 0x000fe20000f86670 */
[----:B------:R-:W-:-:S12]  /*53b0*/  BSSY B1, `(.L_x_544) ;  /* 0x0000074000017945 */ /* 0x000fd80003800000 */
[----:B------:R-:W-:Y:S05]  /*53c0*/  @P4 BRA `(.L_x_545) ;  /* 0x0000000400c84947 */ /* 0x000fea0003800000 */
[----:B------:R-:W-:Y:S01]  /*53d0*/  SEL R11, R37, R112, !P0 ;  /* 0x00000070250b7207 */ /* 0x000fe20004000000 */
[----:B------:R-:W-:Y:S01]  /*53e0*/  BSSY B2, `(.L_x_546) ;  /* 0x000006c000027945 */ /* 0x000fe20003800000 */
[C---:B---3--:R-:W-:Y:S02]  /*53f0*/  LEA R104, P4, R43.reuse, R106, 0x1 ;  /* 0x0000006a2b687211 */ /* 0x048fe400078808ff */
[----:B------:R-:W-:Y:S02]  /*5400*/  SHF.R.S32.HI R12, RZ, 0x1f, R11 ;  /* 0x0000001fff0c7819 */ /* 0x000fe4000001140b */
[----:B--2---:R-:W-:Y:S02]  /*5410*/  LEA.HI.X R105, R43, R107, R83, 0x1, P4 ;  /* 0x0000006b2b697211 */ /* 0x004fe400020f0c53 */
[----:B------:R-:W-:-:S04]  /*5420*/  LEA.HI R12, R12, R11, RZ, 0x4 ;  /* 0x0000000b0c0c7211 */ /* 0x000fc800078f20ff */
[----:B------:R-:W-:-:S04]  /*5430*/  LEA.HI.SX32 R12, R12, R81, 0x1c ;  /* 0x000000510c0c7211 */ /* 0x000fc800078fe2ff */
[----:B------:R-:W-:Y:S01]  /*5440*/  SHF.R.S32.HI R13, RZ, 0x1f, R12 ;  /* 0x0000001fff0d7819 */ /* 0x000fe2000001140c */
[----:B------:R-:W-:-:S03]  /*5450*/  IMAD.SHL.U32 R11, R12, 0x8, RZ ;  /* 0x000000080c0b7824 */ /* 0x000fc600078e00ff */
[----:B------:R-:W-:Y:S02]  /*5460*/  LEA.HI R12, R13, R12, RZ, 0x3 ;  /* 0x0000000c0d0c7211 */ /* 0x000fe400078f18ff */
[----:B------:R-:W-:Y:S02]  /*5470*/  LOP3.LUT R13, R11, 0x38, RZ, 0xc0, !PT ;  /* 0x000000380b0d7812 */ /* 0x000fe400078ec0ff */
[----:B------:R-:W-:Y:S02]  /*5480*/  SHF.L.U32 R12, R12, 0xa, RZ ;  /* 0x0000000a0c0c7819 */ /* 0x000fe400000006ff */
[----:B------:R-:W-:Y:S02]  /*5490*/  LOP3.LUT R13, R13, 0x1c0, R228, 0xf8, !PT ;  /* 0x000001c00d0d7812 */ /* 0x000fe400078ef8e4 */
[----:B------:R-:W-:Y:S02]  /*54a0*/  LOP3.LUT R12, R12, 0x7fffe000, RZ, 0xc0, !PT ;  /* 0x7fffe0000c0c7812 */ /* 0x000fe400078ec0ff */
[----:B------:R-:W-:-:S04]  /*54b0*/  LOP3.LUT R13, R13, R198, RZ, 0x3c, !PT ;  /* 0x000000c60d0d7212 */ /* 0x000fc800078e3cff */
[----:B------:R-:W-:Y:S01]  /*54c0*/  IADD3 R12, R13, R12, R199 ;  /* 0x0000000c0d0c7210 */ /* 0x000fe20007ffe0c7 */
[----:B------:R-:W-:-:S04]  /*54d0*/  IMAD R13, R155, 0x4000, R6 ;  /* 0x000040009b0d7824 */ /* 0x000fc800078e0206 */
[----:B------:R-:W-:Y:S01]  /*54e0*/  IMAD R15, R155, 0x4000, R12 ;  /* 0x000040009b0f7824 */ /* 0x000fe200078e020c */
[----:B------:R-:W-:-:S03]  /*54f0*/  LEA R13, R13, R156, 0x1 ;  /* 0x0000009c0d0d7211 */ /* 0x000fc600078e08ff */
[----:B------:R-:W-:-:S03]  /*5500*/  IMAD R76, R15, 0x2, R156 ;  /* 0x000000020f4c7824 */ /* 0x000fc600078e029c */
[----:B------:R-:W2:Y:S04]  /*5510*/  LDS.128 R12, [R13+0x18400] ;  /* 0x018400000d0c7984 */ /* 0x000ea80000000c00 */
[----:B------:R-:W3:Y:S01]  /*5520*/  LDS.128 R76, [R76+0x18400] ;  /* 0x018400004c4c7984 */ /* 0x000ee20000000c00 */
[----:B------:R-:W-:Y:S05]  /*5530*/  @P3 BRA `(.L_x_547) ;  /* 0x0000000400583947 */ /* 0x000fea0003800000 */
[----:B------:R-:W-:Y:S01]  /*5540*/  SHF.R.U32.HI R130, RZ, 0x10, R49 ;  /* 0x00000010ff827819 */ /* 0x000fe20000011631 */
[--C-:B------:R-:W-:Y:S01]  /*5550*/  HADD2.F32 R129, -RZ, R128.reuse.H1_H1 ;  /* 0x30000080ff817230 */ /* 0x100fe20000004100 */
[--C-:B------:R-:W-:Y:S02]  /*5560*/  SHF.R.U64 R126, R44, 0x10, R45.reuse ;  /* 0x000000102c7e7819 */ /* 0x100fe4000000122d */
[----:B------:R-:W-:Y:S02]  /*5570*/  SHF.R.U32.HI R133, RZ, 0x10, R45 ;  /* 0x00000010ff857819 */ /* 0x000fe4000001162d */
[--C-:B------:R-:W-:Y:S01]  /*5580*/  SHF.R.U64 R44, R46, 0x10, R47.reuse ;  /* 0x000000102e2c7819 */ /* 0x100fe2000000122f */
[--C-:B---3--:R-:W-:Y:S01]  /*5590*/  HADD2.F32 R46, -RZ, R77.reuse.H0_H0 ;  /* 0x2000004dff2e7230 */ /* 0x108fe20000004100 */
[----:B------:R-:W-:Y:S01]  /*55a0*/  SHF.R.U32.HI R131, RZ, 0x10, R47 ;  /* 0x00000010ff837819 */ /* 0x000fe2000001162f */
[----:B--2---:R-:W-:Y:S01]  /*55b0*/  IMAD.MOV.U32 R47, RZ, RZ, R12 ;  /* 0x000000ffff2f7224 */ /* 0x004fe200078e000c */
[--C-:B------:R-:W-:Y:S01]  /*55c0*/  SHF.R.U64 R45, R50, 0x10, R51.reuse ;  /* 0x00000010322d7819 */ /* 0x100fe20000001233 */
[----:B------:R-:W-:Y:S01]  /*55d0*/  HADD2.F32 R77, -RZ, R77.H1_H1 ;  /* 0x3000004dff4d7230 */ /* 0x000fe20000004100 */
[----:B------:R-:W-:Y:S01]  /*55e0*/  SHF.R.U32.HI R132, RZ, 0x10, R51 ;  /* 0x00000010ff847819 */ /* 0x000fe20000011633 */
[----:B------:R-:W-:Y:S01]  /*55f0*/  HADD2.F32 R51, -RZ, R128.H0_H0 ;  /* 0x20000080ff337230 */ /* 0x000fe20000004100 */
[----:B------:R-:W-:Y:S01]  /*5600*/  SHF.R.U64 R48, R48, 0x10, R49 ;  /* 0x0000001030307819 */ /* 0x000fe20000001231 */
[----:B------:R-:W-:Y:S01]  /*5610*/  HADD2.F32 R12, -RZ, R13.H0_H0 ;  /* 0x2000000dff0c7230 */ /* 0x000fe20000004100 */
[----:B------:R-:W-:Y:S01]  /*5620*/  MOV R49, R15 ;  /* 0x0000000f00317202 */ /* 0x000fe20000000f00 */
[----:B------:R-:W-:-:S02]  /*5630*/  HADD2.F32 R128, -RZ, R130.H0_H0 ;  /* 0x20000082ff807230 */ /* 0x000fc40000004100 */
[----:B------:R-:W-:Y:S02]  /*5640*/  HADD2.F32 R15, -RZ, R13.H1_H1 ;  /* 0x3000000dff0f7230 */ /* 0x000fe40000004100 */
[-C--:B------:R-:W-:Y:S01]  /*5650*/  FMUL.FTZ R13, R46, R129.reuse ;  /* 0x000000812e0d7220 */ /* 0x080fe20000410000 */
[----:B------:R-:W-:Y:S02]  /*5660*/  HADD2.F32 R50, -RZ, R133.H0_H0 ;  /* 0x20000085ff327230 */ /* 0x000fe40000004100 */
[C---:B------:R-:W-:Y:S01]  /*5670*/  FMUL.FTZ R129, R12.reuse, R129 ;  /* 0x000000810c817220 */ /* 0x040fe20000410000 */
[-C--:B------:R-:W-:Y:S01]  /*5680*/  FMUL.FTZ R130, R77, R128.reuse ;  /* 0x000000804d827220 */ /* 0x080fe20000410000 */
[C---:B------:R-:W-:Y:S01]  /*5690*/  FMUL.FTZ R128, R15.reuse, R128 ;  /* 0x000000800f807220 */ /* 0x040fe20000410000 */
[-C--:B------:R-:W-:Y:S01]  /*56a0*/  FFMA.FTZ R12, R12, R51.reuse, -R13 ;  /* 0x000000330c0c7223 */ /* 0x080fe2000001080d */
[----:B------:R-:W-:Y:S01]  /*56b0*/  FFMA.FTZ R13, R46, R51, R129 ;  /* 0x000000332e0d7223 */ /* 0x000fe20000010081 */
[-C--:B------:R-:W-:Y:S01]  /*56c0*/  FFMA.FTZ R15, R15, R50.reuse, -R130 ;  /* 0x000000320f0f7223 */ /* 0x080fe20000010882 */
[----:B------:R-:W-:Y:S01]  /*56d0*/  FFMA.FTZ R46, R77, R50, R128 ;  /* 0x000000324d2e7223 */ /* 0x000fe20000010080 */
[----:B------:R-:W-:-:S02]  /*56e0*/  HADD2.F32 R128, -RZ, R127.H1_H1 ;  /* 0x3000007fff807230 */ /* 0x000fc40000004100 */
[----:B------:R-:W-:Y:S01]  /*56f0*/  HADD2.F32 R127, -RZ, R127.H0_H0 ;  /* 0x2000007fff7f7230 */ /* 0x000fe20000004100 */
[----:B------:R-:W-:Y:S01]  /*5700*/  F2FP.F16.F32.PACK_AB R15, R15, R12 ;  /* 0x0000000c0f0f723e */ /* 0x000fe200000000ff */
[----:B------:R-:W-:Y:S01]  /*5710*/  HADD2.F32 R77, -RZ, R79.H0_H0 ;  /* 0x2000004fff4d7230 */ /* 0x000fe20000004100 */
[----:B------:R-:W-:Y:S01]  /*5720*/  F2FP.F16.F32.PACK_AB R46, R46, R13 ;  /* 0x0000000d2e2e723e */ /* 0x000fe200000000ff */
[----:B------:R-:W-:Y:S02]  /*5730*/  HADD2.F32 R50, -RZ, R49.H0_H0 ;  /* 0x20000031ff327230 */ /* 0x000fe40000004100 */
[----:B------:R-:W-:Y:S02]  /*5740*/  HADD2.F32 R79, -RZ, R79.H1_H1 ;  /* 0x3000004fff4f7230 */ /* 0x000fe40000004100 */
[----:B------:R-:W-:Y:S02]  /*5750*/  HADD2.F32 R132, -RZ, R132.H0_H0 ;  /* 0x20000084ff847230 */ /* 0x000fe40000004100 */
[----:B------:R-:W-:Y:S01]  /*5760*/  FMUL.FTZ R134, R50, R127 ;  /* 0x0000007f32867220 */ /* 0x000fe20000410000 */
[----:B------:R-:W-:-:S02]  /*5770*/  HADD2.F32 R51, -RZ, R49.H1_H1 ;  /* 0x30000031ff337230 */ /* 0x000fc40000004100 */
[----:B------:R-:W-:Y:S01]  /*5780*/  FMUL.FTZ R49, R77, R127 ;  /* 0x0000007f4d317220 */ /* 0x000fe20000410000 */
[----:B------:R-:W-:Y:S02]  /*5790*/  HADD2.F32 R130, -RZ, R131.H0_H0 ;  /* 0x20000083ff827230 */ /* 0x000fe40000004100 */
[----:B------:R-:W-:Y:S01]  /*57a0*/  FMUL.FTZ R136, R79, R132 ;  /* 0x000000844f887220 */ /* 0x000fe20000410000 */
[-C--:B------:R-:W-:Y:S01]  /*57b0*/  FFMA.FTZ R134, R77, R128.reuse, R134 ;  /* 0x000000804d867223 */ /* 0x080fe20000010086 */
[----:B------:R-:W-:Y:S01]  /*57c0*/  FFMA.FTZ R49, R50, R128, -R49 ;  /* 0x0000008032317223 */ /* 0x000fe20000010831 */
[C---:B------:R-:W-:Y:S01]  /*57d0*/  FMUL.FTZ R132, R51.reuse, R132 ;  /* 0x0000008433847220 */ /* 0x040fe20000410000 */
[----:B------:R-:W-:Y:S01]  /*57e0*/  FFMA.FTZ R136, R51, R130, -R136 ;  /* 0x0000008233887223 */ /* 0x000fe20000010888 */
[----:B------:R-:W-:Y:S02]  /*57f0*/  HADD2.F32 R77, -RZ, R48.H0_H0 ;  /* 0x20000030ff4d7230 */ /* 0x000fe40000004100 */
[----:B------:R-:W-:-:S02]  /*5800*/  HADD2.F32 R50, -RZ, R76.H0_H0 ;  /* 0x2000004cff327230 */ /* 0x000fc40000004100 */
[----:B------:R-:W-:Y:S01]  /*5810*/  FFMA.FTZ R129, R79, R130, R132 ;  /* 0x000000824f817223 */ /* 0x000fe20000010084 */
[----:B------:R-:W-:Y:S01]  /*5820*/  HADD2.F32 R51, -RZ, R125.H1_H1 ;  /* 0x3000007dff337230 */ /* 0x000fe20000004100 */
[----:B------:R-:W-:Y:S01]  /*5830*/  F2FP.F16.F32.PACK_AB R49, R136, R49 ;  /* 0x000000318831723e */ /* 0x000fe200000000ff */
[----:B------:R-:W-:Y:S02]  /*5840*/  HADD2.F32 R48, -RZ, R47.H0_H0 ;  /* 0x2000002fff307230 */ /* 0x000fe40000004100 */
[----:B------:R-:W-:Y:S01]  /*5850*/  HADD2.F32 R76, -RZ, R76.H1_H1 ;  /* 0x3000004cff4c7230 */ /* 0x000fe20000004100 */
[----:B------:R-:W-:Y:S01]  /*5860*/  F2FP.F16.F32.PACK_AB R129, R129, R134 ;  /* 0x000000868181723e */ /* 0x000fe200000000ff */
[----:B------:R-:W-:Y:S02]  /*5870*/  HADD2.F32 R125, -RZ, R125.H0_H0 ;  /* 0x2000007dff7d7230 */ /* 0x000fe40000004100 */
[----:B------:R-:W-:Y:S02]  /*5880*/  HADD2.F32 R47, -RZ, R47.H1_H1 ;  /* 0x3000002fff2f7230 */ /* 0x000fe40000004100 */
[----:B------:R-:W-:Y:S01]  /*5890*/  FMUL.FTZ R128, R76, R77 ;  /* 0x0000004d4c807220 */ /* 0x000fe20000410000 */
[----:B------:R-:W-:-:S02]  /*58a0*/  HADD2.F32 R126, -RZ, R126.H0_H0 ;  /* 0x2000007eff7e7230 */ /* 0x000fc40000004100 */
[-C--:B------:R-:W-:Y:S01]  /*58b0*/  FMUL.FTZ R79, R50, R125.reuse ;  /* 0x0000007d324f7220 */ /* 0x080fe20000410000 */
[C---:B------:R-:W-:Y:S01]  /*58c0*/  FMUL.FTZ R125, R48.reuse, R125 ;  /* 0x0000007d307d7220 */ /* 0x040fe20000410000 */
[C---:B------:R-:W-:Y:S01]  /*58d0*/  FMUL.FTZ R77, R47.reuse, R77 ;  /* 0x0000004d2f4d7220 */ /* 0x040fe20000410000 */
[----:B------:R-:W-:Y:S02]  /*58e0*/  IMAD.MOV.U32 R13, RZ, RZ, R15 ;  /* 0x000000ffff0d7224 */ /* 0x000fe400078e000f */
[-C--:B------:R-:W-:Y:S01]  /*58f0*/  FFMA.FTZ R79, R48, R51.reuse, -R79 ;  /* 0x00000033304f7223 */ /* 0x080fe2000001084f */
[-C--:B------:R-:W-:Y:S01]  /*5900*/  FFMA.FTZ R128, R47, R126.reuse, -R128 ;  /* 0x0000007e2f807223 */ /* 0x080fe20000010880 */
[----:B------:R-:W-:Y:S01]  /*5910*/  FFMA.FTZ R76, R76, R126, R77 ;  /* 0x0000007e4c4c7223 */ /* 0x000fe2000001004d */
[----:B------:R-:W-:Y:S02]  /*5920*/  HADD2.F32 R48, -RZ, R124.H0_H0 ;  /* 0x2000007cff307230 */ /* 0x000fe40000004100 */
[----:B------:R-:W-:Y:S01]  /*5930*/  FFMA.FTZ R125, R50, R51, R125 ;  /* 0x00000033327d7223 */ /* 0x000fe2000001007d */
[----:B------:R-:W-:Y:S01]  /*5940*/  HADD2.F32 R77, -RZ, R45.H0_H0 ;  /* 0x2000002dff4d7230 */ /* 0x000fe20000004100 */
[----:B------:R-:W-:Y:S01]  /*5950*/  F2FP.F16.F32.PACK_AB R12, R128, R79 ;  /* 0x0000004f800c723e */ /* 0x000fe200000000ff */
[----:B------:R-:W-:Y:S01]  /*5960*/  HADD2.F32 R47, -RZ, R78.H0_H0 ;  /* 0x2000004eff2f7230 */ /* 0x000fe20000004100 */
[----:B------:R-:W-:Y:S01]  /*5970*/  MOV R15, R49 ;  /* 0x00000031000f7202 */ /* 0x000fe20000000f00 */
[----:B------:R-:W-:Y:S01]  /*5980*/  HADD2.F32 R124, -RZ, R124.H1_H1 ;  /* 0x3000007cff7c7230 */ /* 0x000fe20000004100 */
[----:B------:R-:W-:Y:S01]  /*5990*/  F2FP.F16.F32.PACK_AB R76, R76, R125 ;  /* 0x0000007d4c4c723e */ /* 0x000fe200000000ff */
[----:B------:R-:W-:-:S02]  /*59a0*/  HADD2.F32 R45, -RZ, R14.H0_H0 ;  /* 0x2000000eff2d7230 */ /* 0x000fc40000004100 */
[----:B------:R-:W-:Y:S02]  /*59b0*/  HADD2.F32 R78, -RZ, R78.H1_H1 ;  /* 0x3000004eff4e7230 */ /* 0x000fe40000004100 */
[----:B------:R-:W-:Y:S02]  /*59c0*/  HADD2.F32 R14, -RZ, R14.H1_H1 ;  /* 0x3000000eff0e7230 */ /* 0x000fe40000004100 */
[----:B------:R-:W-:Y:S02]  /*59d0*/  HADD2.F32 R51, -RZ, R44.H0_H0 ;  /* 0x2000002cff337230 */ /* 0x000fe40000004100 */
[-C--:B------:R-:W-:Y:S01]  /*59e0*/  FMUL.FTZ R44, R47, R124.reuse ;  /* 0x0000007c2f2c7220 */ /* 0x080fe20000410000 */
[-C--:B------:R-:W-:Y:S01]  /*59f0*/  FMUL.FTZ R127, R78, R77.reuse ;  /* 0x0000004d4e7f7220 */ /* 0x080fe20000410000 */
[C---:B------:R-:W-:Y:S01]  /*5a00*/  FMUL.FTZ R124, R45.reuse, R124 ;  /* 0x0000007c2d7c7220 */ /* 0x040fe20000410000 */
[C---:B------:R-:W-:Y:S01]  /*5a10*/  FMUL.FTZ R77, R14.reuse, R77 ;  /* 0x0000004d0e4d7220 */ /* 0x040fe20000410000 */
[-C--:B------:R-:W-:Y:S01]  /*5a20*/  FFMA.FTZ R44, R45, R48.reuse, -R44 ;  /* 0x000000302d2c7223 */ /* 0x080fe2000001082c */
[-C--:B------:R-:W-:Y:S01]  /*5a30*/  FFMA.FTZ R127, R14, R51.reuse, -R127 ;  /* 0x000000330e7f7223 */ /* 0x080fe2000001087f */
[----:B------:R-:W-:Y:S01]  /*5a40*/  FFMA.FTZ R124, R47, R48, R124 ;  /* 0x000000302f7c7223 */ /* 0x000fe2000001007c */
[----:B------:R-:W-:Y:S01]  /*5a50*/  FFMA.FTZ R77, R78, R51, R77 ;  /* 0x000000334e4d7223 */ /* 0x000fe2000001004d */
[----:B------:R-:W-:-:S02]  /*5a60*/  IMAD.MOV.U32 R79, RZ, RZ, R129 ;  /* 0x000000ffff4f7224 */ /* 0x000fc400078e0081 */
[----:B------:R-:W-:Y:S02]  /*5a70*/  F2FP.F16.F32.PACK_AB R14, R127, R44 ;  /* 0x0000002c7f0e723e */ /* 0x000fe400000000ff */
[----:B------:R-:W-:Y:S01]  /*5a80*/  F2FP.F16.F32.PACK_AB R78, R77, R124 ;  /* 0x0000007c4d4e723e */ /* 0x000fe200000000ff */
[----:B------:R-:W-:-:S07]  /*5a90*/  IMAD.MOV.U32 R77, RZ, RZ, R46 ;  /* 0x000000ffff4d7224 */ /* 0x000fce00078e002e */
.L_x_547:
[----:B------:R-:W-:Y:S05]  /*5aa0*/  BSYNC B2 ;  /* 0x0000000000027941 */ /* 0x000fea0003800000 */
.L_x_546:
[----:B------:R-:W-:Y:S01]  /*5ab0*/  ISETP.GE.AND P4, PT, R11, R110, PT ;  /* 0x0000006e0b00720c */ /* 0x000fe20003f86270 */
[----:B--2---:R4:W-:-:S12]  /*5ac0*/  ST.E.128 desc[UR38][R104.64], R12 ;  /* 0x0000000c68007985 */ /* 0x0049d8000c101d26 */
[----:B------:R-:W-:-:S05]  /*5ad0*/  @!P4 IMAD.WIDE R106, R11, 0x2, R106 ;  /* 0x000000020b6ac825 */ /* 0x000fca00078e026a */
[----:B---3--:R4:W-:Y:S02]  /*5ae0*/  @!P4 ST.E.128 desc[UR38][R106.64], R76 ;  /* 0x0000004c6a00c985 */ /* 0x0089e4000c101d26 */
.L_x_545:
[----:B------:R-:W-:Y:S05]  /*5af0*/  BSYNC B1 ;  /* 0x0000000000017941 */ /* 0x000fea0003800000 */
.L_x_544:
[----:B------:R-:W-:-:S03]  /*5b00*/  UMOV UR4, 0xffffffff ;  /* 0xffffffff00047882 */ /* 0x000fc60000000000 */
[----:B------:R-:W-:Y:S05]  /*5b10*/  BRA.DIV UR4, `(.L_x_548) ;  /* 0x0000015204887947 */ /* 0x000fea000b800000 */
[----:B------:R0:W0:Y:S04]  /*5b20*/  SHFL.IDX PT, R51, R108, 0x1, 0x181f ;  /* 0x00381f006c337f89 */ /* 0x00002800000e0000 */
[----:B------:R0:W0:Y:S02]  /*5b30*/  SHFL.IDX PT, R50, R109, 0x1, 0x181f ;  /* 0x00381f006d327f89 */ /* 0x00002400000e0000 */
.L_x_822:
[----:B------:R-:W-:Y:S01]  /*5b40*/  ISETP.GE.OR P4, PT, R220, R98, P1 ;  /* 0x00000062dc00720c */ /* 0x000fe20000f86670 */
[----:B------:R-:W-:-:S12]  /*5b50*/  BSSY B1, `(.L_x_549) ;  /* 0x0000074000017945 */ /* 0x000fd80003800000 */
[----:B------:R-:W-:Y:S05]  /*5b60*/  @P4 BRA `(.L_x_550) ;  /* 0x0000000400c84947 */ /* 0x000fea0003800000 */
[----:B------:R-:W-:Y:S01]  /*5b70*/  SEL R11, R37, R112, !P0 ;  /* 0x00000070250b7207 */ /* 0x000fe20004000000 */
[----:B------:R-:W-:Y:S01]  /*5b80*/  BSSY B2, `(.L_x_551) ;  /* 0x000006c000027945 */ /* 0x000fe20003800000 */
[----:B----4-:R-:W-:Y:S02]  /*5b90*/  SHF.R.U32.HI R14, RZ, 0x3, R193 ;  /* 0x00000003ff0e7819 */ /* 0x010fe400000116c1 */
[----:B------:R-:W-:Y:S02]  /*5ba0*/  SHF.R.S32.HI R12, RZ, 0x1f, R11 ;  /* 0x0000001fff0c7819 */ /* 0x000fe4000001140b */
[C---:B0-----:R-:W-:Y:S02]  /*5bb0*/  LEA R48, P4, R43.reuse, R50, 0x1 ;  /* 0x000000322b307211 */ /* 0x041fe400078808ff */
[----:B------:R-:W-:Y:S02]  /*5bc0*/  LEA.HI R12, R12, R11, RZ, 0x4 ;  /* 0x0000000b0c0c7211 */ /* 0x000fe400078f20ff */
[----:B------:R-:W-:-:S02]  /*5bd0*/  LEA.HI.X R49, R43, R51, R83, 0x1, P4 ;  /* 0x000000332b317211 */ /* 0x000fc400020f0c53 */
[----:B------:R-:W-:-:S04]  /*5be0*/  LEA.HI.SX32 R12, R12, R81, 0x1c ;  /* 0x000000510c0c7211 */ /* 0x000fc800078fe2ff */
[----:B------:R-:W-:Y:S01]  /*5bf0*/  SHF.R.S32.HI R13, RZ, 0x1f, R12 ;  /* 0x0000001fff0d7819 */ /* 0x000fe2000001140c */
[----:B------:R-:W-:-:S03]  /*5c00*/  IMAD.SHL.U32 R11, R12, 0x8, RZ ;  /* 0x000000080c0b7824 */ /* 0x000fc600078e00ff */
[----:B------:R-:W-:Y:S02]  /*5c10*/  LEA.HI R13, R13, R12, RZ, 0x3 ;  /* 0x0000000c0d0d7211 */ /* 0x000fe400078f18ff */
[----:B------:R-:W-:Y:S02]  /*5c20*/  LOP3.LUT R12, R193, 0x38, R11, 0xf8, !PT ;  /* 0x00000038c10c7812 */ /* 0x000fe400078ef80b */
[----:B------:R-:W-:Y:S02]  /*5c30*/  SHF.L.U32 R13, R13, 0xa, RZ ;  /* 0x0000000a0d0d7819 */ /* 0x000fe400000006ff */
[----:B------:R-:W-:Y:S02]  /*5c40*/  LOP3.LUT R12, R12, R14, RZ, 0x3c, !PT ;  /* 0x0000000e0c0c7212 */ /* 0x000fe400078e3cff */
[----:B------:R-:W-:-:S04]  /*5c50*/  LOP3.LUT R13, R13, 0x7fffe000, RZ, 0xc0, !PT ;  /* 0x7fffe0000d0d7812 */ /* 0x000fc800078ec0ff */
[----:B------:R-:W-:Y:S01]  /*5c60*/  IADD3 R12, R12, R13, R197 ;  /* 0x0000000d0c0c7210 */ /* 0x000fe20007ffe0c5 */
[----:B------:R-:W-:-:S04]  /*5c70*/  IMAD R13, R155, 0x4000, R3 ;  /* 0x000040009b0d7824 */ /* 0x000fc800078e0203 */
[----:B------:R-:W-:Y:S01]  /*5c80*/  IMAD R15, R155, 0x4000, R12 ;  /* 0x000040009b0f7824 */ /* 0x000fe200078e020c */
[----:B------:R-:W-:-:S03]  /*5c90*/  LEA R13, R13, R156, 0x1 ;  /* 0x0000009c0d0d7211 */ /* 0x000fc600078e08ff */
[----:B------:R-:W-:-:S03]  /*5ca0*/  IMAD R44, R15, 0x2, R156 ;  /* 0x000000020f2c7824 */ /* 0x000fc600078e029c */
[----:B------:R-:W0:Y:S04]  /*5cb0*/  LDS.128 R12, [R13+0x18400] ;  /* 0x018400000d0c7984 */ /* 0x000e280000000c00 */
[----:B------:R-:W4:Y:S01]  /*5cc0*/  LDS.128 R44, [R44+0x18400] ;  /* 0x018400002c2c7984 */ /* 0x000f220000000c00 */
[----:B------:R-:W-:Y:S05]  /*5cd0*/  @P3 BRA `(.L_x_552) ;  /* 0x0000000400583947 */ /* 0x000fea0003800000 */
[----:B------:R-:W-:Y:S02]  /*5ce0*/  SHF.R.U32.HI R78, RZ, 0x10, R57 ;  /* 0x00000010ff4e7819 */ /* 0x000fe40000011639 */
[----:B------:R-:W-:Y:S02]  /*5cf0*/  SHF.R.U64 R76, R52, 0x10, R53 ;  /* 0x00000010344c7819 */ /* 0x000fe40000001235 */
[----:B--2---:R-:W-:Y:S01]  /*5d00*/  SHF.R.U64 R107, R56, 0x10, R57 ;  /* 0x00000010386b7819 */ /* 0x004fe20000001239 */
[----:B----4-:R-:W-:Y:S01]  /*5d10*/  IMAD.MOV.U32 R56, RZ, RZ, R47 ;  /* 0x000000ffff387224 */ /* 0x010fe200078e002f */
[--C-:B------:R-:W-:Y:S01]  /*5d20*/  SHF.R.U64 R52, R54, 0x10, R55.reuse ;  /* 0x0000001036347819 */ /* 0x100fe20000001237 */
[--C-:B------:R-:W-:Y:S01]  /*5d30*/  HADD2.F32 R57, -RZ, R123.reuse.H0_H0 ;  /* 0x2000007bff397230 */ /* 0x100fe20000004100 */
[----:B------:R-:W-:Y:S01]  /*5d40*/  SHF.R.U32.HI R79, RZ, 0x10, R55 ;  /* 0x00000010ff4f7819 */ /* 0x000fe20000011637 */
[----:B0-----:R-:W-:Y:S01]  /*5d50*/  IMAD.MOV.U32 R54, RZ, RZ, R12 ;  /* 0x000000ffff367224 */ /* 0x001fe200078e000c */
[----:B------:R-:W-:Y:S01]  /*5d60*/  MOV R55, R44 ;  /* 0x0000002c00377202 */ /* 0x000fe20000000f00 */
[----:B------:R-:W-:Y:S01]  /*5d70*/  HADD2.F32 R123, -RZ, R123.H1_H1 ;  /* 0x3000007bff7b7230 */ /* 0x000fe20000004100 */
[----:B------:R-:W-:Y:S01]  /*5d80*/  SHF.R.U32.HI R77, RZ, 0x10, R53 ;  /* 0x00000010ff4d7819 */ /* 0x000fe20000011635 */
[--C-:B------:R-:W-:Y:S01]  /*5d90*/  HADD2.F32 R47, -RZ, R45.reuse.H0_H0 ;  /* 0x2000002dff2f7230 */ /* 0x100fe20000004100 */
[----:B------:R-:W-:Y:S01]  /*5da0*/  SHF.R.U64 R53, R58, 0x10, R59 ;  /* 0x000000103a357819 */ /* 0x000fe2000000123b */
[----:B------:R-:W-:Y:S01]  /*5db0*/  IMAD.MOV.U32 R44, RZ, RZ, R15 ;  /* 0x000000ffff2c7224 */ /* 0x000fe200078e000f */
[----:B------:R-:W-:Y:S01]  /*5dc0*/  SHF.R.U32.HI R59, RZ, 0x10, R59 ;  /* 0x00000010ff3b7819 */ /* 0x000fe2000001163b */
[----:B------:R-:W-:-:S02]  /*5dd0*/  HADD2.F32 R45, -RZ, R45.H1_H1 ;  /* 0x3000002dff2d7230 */ /* 0x000fc40000004100 */
[--C-:B------:R-:W-:Y:S02]  /*5de0*/  HADD2.F32 R12, -RZ, R13.reuse.H0_H0 ;  /* 0x2000000dff0c7230 */ /* 0x100fe40000004100 */
[----:B------:R-:W-:Y:S02]  /*5df0*/  HADD2.F32 R78, -RZ, R78.H0_H0 ;  /* 0x2000004eff4e7230 */ /* 0x000fe40000004100 */
[----:B------:R-:W-:Y:S02]  /*5e00*/  HADD2.F32 R15, -RZ, R13.H1_H1 ;  /* 0x3000000dff0f7230 */ /* 0x000fe40000004100 */
[-C--:B------:R-:W-:Y:S01]  /*5e10*/  FMUL.FTZ R13, R47, R123.reuse ;  /* 0x0000007b2f0d7220 */ /* 0x080fe20000410000 */
[----:B------:R-:W-:Y:S02]  /*5e20*/  HADD2.F32 R58, -RZ, R77.H0_H0 ;  /* 0x2000004dff3a7230 */ /* 0x000fe40000004100 */
[C---:B------:R-:W-:Y:S01]  /*5e30*/  FMUL.FTZ R104, R12.reuse, R123 ;  /* 0x0000007b0c687220 */ /* 0x040fe20000410000 */
[-C--:B---3--:R-:W-:Y:S01]  /*5e40*/  FMUL.FTZ R106, R45, R78.reuse ;  /* 0x0000004e2d6a7220 */ /* 0x088fe20000410000 */
[----:B------:R-:W-:Y:S01]  /*5e50*/  FMUL.FTZ R78, R15, R78 ;  /* 0x0000004e0f4e7220 */ /* 0x000fe20000410000 */
[-C--:B------:R-:W-:Y:S01]  /*5e60*/  FFMA.FTZ R12, R12, R57.reuse, -R13 ;  /* 0x000000390c0c7223 */ /* 0x080fe2000001080d */
[----:B------:R-:W-:Y:S01]  /*5e70*/  FFMA.FTZ R13, R47, R57, R104 ;  /* 0x000000392f0d7223 */ /* 0x000fe20000010068 */
[----:B------:R-:W-:-:S02]  /*5e80*/  HADD2.F32 R57, -RZ, R59.H0_H0 ;  /* 0x2000003bff397230 */ /* 0x000fc40000004100 */
[-C--:B------:R-:W-:Y:S01]  /*5e90*/  FFMA.FTZ R104, R45, R58.reuse, R78 ;  /* 0x0000003a2d687223 */ /* 0x080fe2000001004e */
[----:B------:R-:W-:Y:S02]  /*5ea0*/  HADD2.F32 R78, -RZ, R122.H0_H0 ;  /* 0x2000007aff4e7230 */ /* 0x000fe40000004100 */
[----:B------:R-:W-:Y:S01]  /*5eb0*/  FFMA.FTZ R77, R15, R58, -R106 ;  /* 0x0000003a0f4d7223 */ /* 0x000fe2000001086a */
[--C-:B------:R-:W-:Y:S02]  /*5ec0*/  HADD2.F32 R45, -RZ, R56.reuse.H0_H0 ;  /* 0x20000038ff2d7230 */ /* 0x100fe40000004100 */
[----:B------:R-:W-:Y:S02]  /*5ed0*/  HADD2.F32 R56, -RZ, R56.H1_H1 ;  /* 0x30000038ff387230 */ /* 0x000fe40000004100 */
[----:B------:R-:W-:Y:S02]  /*5ee0*/  HADD2.F32 R58, -RZ, R120.H1_H1 ;  /* 0x30000078ff3a7230 */ /* 0x000fe40000004100 */
[----:B------:R-:W-:Y:S01]  /*5ef0*/  FMUL.FTZ R106, R45, R78 ;  /* 0x0000004e2d6a7220 */ /* 0x000fe20000410000 */
[----:B------:R-:W-:-:S02]  /*5f00*/  HADD2.F32 R15, -RZ, R44.H0_H0 ;  /* 0x2000002cff0f7230 */ /* 0x000fc40000004100 */
[-C--:B------:R-:W-:Y:S01]  /*5f10*/  FMUL.FTZ R59, R56, R57.reuse ;  /* 0x00000039383b7220 */ /* 0x080fe20000410000 */
[----:B------:R-:W-:Y:S01]  /*5f20*/  HADD2.F32 R44, -RZ, R44.H1_H1 ;  /* 0x3000002cff2c7230 */ /* 0x000fe20000004100 */
[----:B------:R-:W-:Y:S01]  /*5f30*/  F2FP.F16.F32.PACK_AB R77, R77, R12 ;  /* 0x0000000c4d4d723e */ /* 0x000fe200000000ff */
[----:B------:R-:W-:Y:S02]  /*5f40*/  HADD2.F32 R47, -RZ, R79.H0_H0 ;  /* 0x2000004fff2f7230 */ /* 0x000fe40000004100 */
[C---:B------:R-:W-:Y:S01]  /*5f50*/  FMUL.FTZ R78, R15.reuse, R78 ;  /* 0x0000004e0f4e7220 */ /* 0x040fe20000410000 */
[----:B------:R-:W-:Y:S01]  /*5f60*/  FFMA.FTZ R106, R15, R58, -R106 ;  /* 0x0000003a0f6a7223 */ /* 0x000fe2000001086a */
[C---:B------:R-:W-:Y:S01]  /*5f70*/  FMUL.FTZ R57, R44.reuse, R57 ;  /* 0x000000392c397220 */ /* 0x040fe20000410000 */
[----:B------:R-:W-:Y:S02]  /*5f80*/  HADD2.F32 R122, -RZ, R122.H1_H1 ;  /* 0x3000007aff7a7230 */ /* 0x000fe40000004100 */
[----:B------:R-:W-:Y:S01]  /*5f90*/  FFMA.FTZ R79, R44, R47, -R59 ;  /* 0x0000002f2c4f7223 */ /* 0x000fe2000001083b */
[----:B------:R-:W-:-:S02]  /*5fa0*/  HADD2.F32 R15, -RZ, R54.H0_H0 ;  /* 0x20000036ff0f7230 */ /* 0x000fc40000004100 */
[----:B------:R-:W-:Y:S01]  /*5fb0*/  FFMA.FTZ R78, R45, R58, R78 ;  /* 0x0000003a2d4e7223 */ /* 0x000fe2000001004e */
[----:B------:R-:W-:Y:S02]  /*5fc0*/  HADD2.F32 R44, -RZ, R55.H0_H0 ;  /* 0x20000037ff2c7230 */ /* 0x000fe40000004100 */
[----:B------:R-:W-:Y:S01]  /*5fd0*/  FFMA.FTZ R105, R56, R47, R57 ;  /* 0x0000002f38697223 */ /* 0x000fe20000010039 */
[----:B------:R-:W-:Y:S02]  /*5fe0*/  HADD2.F32 R45, -RZ, R121.H0_H0 ;  /* 0x20000079ff2d7230 */ /* 0x000fe40000004100 */
[-C--:B------:R-:W-:Y:S01]  /*5ff0*/  FMUL.FTZ R57, R15, R122.reuse ;  /* 0x0000007a0f397220 */ /* 0x080fe20000410000 */
[----:B------:R-:W-:Y:S02]  /*6000*/  HADD2.F32 R47, -RZ, R107.H0_H0 ;  /* 0x2000006bff2f7230 */ /* 0x000fe40000004100 */
[----:B------:R-:W-:Y:S01]  /*6010*/  FMUL.FTZ R56, R44, R122 ;  /* 0x0000007a2c387220 */ /* 0x000fe20000410000 */
[----:B------:R-:W-:-:S02]  /*6020*/  HADD2.F32 R55, -RZ, R55.H1_H1 ;  /* 0x30000037ff377230 */ /* 0x000fc40000004100 */
[-C--:B------:R-:W-:Y:S01]  /*6030*/  FFMA.FTZ R57, R44, R45.reuse, R57 ;  /* 0x0000002d2c397223 */ /* 0x080fe20000010039 */
[----:B------:R-:W-:Y:S02]  /*6040*/  HADD2.F32 R54, -RZ, R54.H1_H1 ;  /* 0x30000036ff367230 */ /* 0x000fe40000004100 */
[----:B------:R-:W-:Y:S01]  /*6050*/  FFMA.FTZ R56, R15, R45, -R56 ;  /* 0x0000002d0f387223 */ /* 0x000fe20000010838 */
[----:B------:R-:W-:Y:S02]  /*6060*/  HADD2.F32 R44, -RZ, R46.H0_H0 ;  /* 0x2000002eff2c7230 */ /* 0x000fe40000004100 */
[-C--:B------:R-:W-:Y:S01]  /*6070*/  FMUL.FTZ R59, R55, R47.reuse ;  /* 0x0000002f373b7220 */ /* 0x080fe20000410000 */
[----:B------:R-:W-:Y:S02]  /*6080*/  HADD2.F32 R121, -RZ, R121.H1_H1 ;  /* 0x30000079ff797230 */ /* 0x000fe40000004100 */
[----:B------:R-:W-:Y:S01]  /*6090*/  FMUL.FTZ R58, R54, R47 ;  /* 0x0000002f363a7220 */ /* 0x000fe20000410000 */
[----:B------:R-:W-:Y:S01]  /*60a0*/  HADD2.F32 R53, -RZ, R53.H0_H0 ;  /* 0x20000035ff357230 */ /* 0x000fe20000004100 */
[----:B------:R-:W-:Y:S01]  /*60b0*/  F2FP.F16.F32.PACK_AB R78, R105, R78 ;  /* 0x0000004e694e723e */ /* 0x000fe200000000ff */
[----:B------:R-:W-:-:S02]  /*60c0*/  HADD2.F32 R15, -RZ, R14.H0_H0 ;  /* 0x2000000eff0f7230 */ /* 0x000fc40000004100 */
[----:B------:R-:W-:Y:S02]  /*60d0*/  HADD2.F32 R46, -RZ, R46.H1_H1 ;  /* 0x3000002eff2e7230 */ /* 0x000fe40000004100 */
[----:B------:R-:W-:Y:S02]  /*60e0*/  HADD2.F32 R14, -RZ, R14.H1_H1 ;  /* 0x3000000eff0e7230 */ /* 0x000fe40000004100 */
[----:B------:R-:W-:Y:S02]  /*60f0*/  HADD2.F32 R120, -RZ, R120.H0_H0 ;  /* 0x20000078ff787230 */ /* 0x000fe40000004100 */
[----:B------:R-:W-:Y:S01]  /*6100*/  FMUL.FTZ R47, R46, R53 ;  /* 0x000000352e2f7220 */ /* 0x000fe20000410000 */
[----:B------:R-:W-:Y:S02]  /*6110*/  HADD2.F32 R45, -RZ, R52.H0_H0 ;  /* 0x20000034ff2d7230 */ /* 0x000fe40000004100 */
[----:B------:R-:W-:Y:S01]  /*6120*/  FMUL.FTZ R52, R44, R121 ;  /* 0x000000792c347220 */ /* 0x000fe20000410000 */
[----:B------:R-:W-:-:S02]  /*6130*/  HADD2.F32 R76, -RZ, R76.H0_H0 ;  /* 0x2000004cff4c7230 */ /* 0x000fc40000004100 */
[C---:B------:R-:W-:Y:S01]  /*6140*/  FMUL.FTZ R121, R15.reuse, R121 ;  /* 0x000000790f797220 */ /* 0x040fe20000410000 */
[C---:B------:R-:W-:Y:S01]  /*6150*/  FMUL.FTZ R53, R14.reuse, R53 ;  /* 0x000000350e357220 */ /* 0x040fe20000410000 */
[----:B------:R-:W-:Y:S01]  /*6160*/  FFMA.FTZ R52, R15, R120, -R52 ;  /* 0x000000780f347223 */ /* 0x000fe20000010834 */
[-C--:B------:R-:W-:Y:S01]  /*6170*/  FFMA.FTZ R47, R14, R45.reuse, -R47 ;  /* 0x0000002d0e2f7223 */ /* 0x080fe2000001082f */
[-C--:B------:R-:W-:Y:S01]  /*6180*/  FFMA.FTZ R59, R54, R76.reuse, -R59 ;  /* 0x0000004c363b7223 */ /* 0x080fe2000001083b */
[----:B------:R-:W-:Y:S01]  /*6190*/  FFMA.FTZ R58, R55, R76, R58 ;  /* 0x0000004c373a7223 */ /* 0x000fe2000001003a */
[----:B------:R-:W-:Y:S01]  /*61a0*/  FFMA.FTZ R121, R44, R120, R121 ;  /* 0x000000782c797223 */ /* 0x000fe20000010079 */
[----:B------:R-:W-:Y:S01]  /*61b0*/  FFMA.FTZ R46, R46, R45, R53 ;  /* 0x0000002d2e2e7223 */ /* 0x000fe20000010035 */
[----:B------:R-:W-:Y:S02]  /*61c0*/  F2FP.F16.F32.PACK_AB R45, R104, R13 ;  /* 0x0000000d682d723e */ /* 0x000fe400000000ff */
[----:B------:R-:W-:Y:S01]  /*61d0*/  F2FP.F16.F32.PACK_AB R14, R47, R52 ;  /* 0x000000342f0e723e */ /* 0x000fe200000000ff */
[----:B------:R-:W-:Y:S01]  /*61e0*/  IMAD.MOV.U32 R47, RZ, RZ, R78 ;  /* 0x000000ffff2f7224 */ /* 0x000fe200078e004e */
[----:B------:R-:W-:-:S02]  /*61f0*/  F2FP.F16.F32.PACK_AB R15, R79, R106 ;  /* 0x0000006a4f0f723e */ /* 0x000fc400000000ff */
[----:B------:R-:W-:Y:S02]  /*6200*/  F2FP.F16.F32.PACK_AB R12, R59, R56 ;  /* 0x000000383b0c723e */ /* 0x000fe400000000ff */
[----:B------:R-:W-:Y:S02]  /*6210*/  F2FP.F16.F32.PACK_AB R44, R58, R57 ;  /* 0x000000393a2c723e */ /* 0x000fe400000000ff */
[----:B------:R-:W-:Y:S02]  /*6220*/  F2FP.F16.F32.PACK_AB R46, R46, R121 ;  /* 0x000000792e2e723e */ /* 0x000fe400000000ff */
[----:B------:R-:W-:-:S07]  /*6230*/  MOV R13, R77 ;  /* 0x0000004d000d7202 */ /* 0x000fce0000000f00 */
.L_x_552:
[----:B------:R-:W-:Y:S05]  /*6240*/  BSYNC B2 ;  /* 0x0000000000027941 */ /* 0x000fea0003800000 */
.L_x_551:
[----:B------:R-:W-:Y:S01]  /*6250*/  ISETP.GE.AND P4, PT, R11, R110, PT ;  /* 0x0000006e0b00720c */ /* 0x000fe20003f86270 */
[----:B0-----:R0:W-:-:S12]  /*6260*/  ST.E.128 desc[UR38][R48.64], R12 ;  /* 0x0000000c30007985 */ /* 0x0011d8000c101d26 */
[----:B------:R-:W-:-:S05]  /*6270*/  @!P4 IMAD.WIDE R50, R11, 0x2, R50 ;  /* 0x000000020b32c825 */ /* 0x000fca00078e0232 */
[----:B----4-:R0:W-:Y:S02]  /*6280*/  @!P4 ST.E.128 desc[UR38][R50.64], R44 ;  /* 0x0000002c3200c985 */ /* 0x0101e4000c101d26 */
.L_x_550:
[----:B------:R-:W-:Y:S05]  /*6290*/  BSYNC B1 ;  /* 0x0000000000017941 */ /* 0x000fea0003800000 */
.L_x_549:
[----:B------:R-:W-:-:S03]  /*62a0*/  UMOV UR4, 0xffffffff ;  /* 0xffffffff00047882 */ /* 0x000fc60000000000 */
[----:B------:R-:W-:Y:S05]  /*62b0*/  BRA.DIV UR4, `(.L_x_553) ;  /* 0x0000014a04ec7947 */ /* 0x000fea000b800000 */
[----:B0-----:R0:W0:Y:S04]  /*62c0*/  SHFL.IDX PT, R51, R108, 0x2, 0x181f ;  /* 0x00581f006c337f89 */ /* 0x00102800000e0000 */
[----:B------:R0:W0:Y:S02]  /*62d0*/  SHFL.IDX PT, R50, R109, 0x2, 0x181f ;  /* 0x00581f006d327f89 */ /* 0x00002400000e0000 */
.L_x_826:
        /* <DEDUP_REMOVED lines=26> */
[----:B------:R-:W-:Y:S01]  /*6480*/  SHF.R.U32.HI R56, RZ, 0x10, R65 ;  /* 0x00000010ff387819 */ /* 0x000fe20000011641 */
[----:B----4-:R-:W-:Y:S01]  /*6490*/  IMAD.MOV.U32 R52, RZ, RZ, R44 ;  /* 0x000000ffff347224 */ /* 0x010fe200078e002c */
[----:B0-----:R-:W-:Y:S01]  /*64a0*/  MOV R44, R14 ;  /* 0x0000000e002c7202 */ /* 0x001fe20000000f00 */
[----:B------:R-:W-:Y:S01]  /*64b0*/  IMAD.MOV.U32 R53, RZ, RZ, R46 ;  /* 0x000000ffff357224 */ /* 0x000fe200078e002e */
[----:B------:R-:W-:Y:S01]  /*64c0*/  SHF.R.U32.HI R54, RZ, 0x10, R61 ;  /* 0x00000010ff367819 */ /* 0x000fe2000001163d */
[--C-:B------:R-:W-:Y:S01]  /*64d0*/  HADD2.F32 R46, -RZ, R45.reuse.H0_H0 ;  /* 0x2000002dff2e7230 */ /* 0x100fe20000004100 */
[----:B------:R-:W-:Y:S01]  /*64e0*/  SHF.R.U64 R76, R64, 0x10, R65 ;  /* 0x00000010404c7819 */ /* 0x000fe20000001241 */
[----:B------:R-:W-:Y:S01]  /*64f0*/  HADD2.F32 R45, -RZ, R45.H1_H1 ;  /* 0x3000002dff2d7230 */ /* 0x000fe20000004100 */
[----:B------:R-:W-:Y:S01]  /*6500*/  SHF.R.U64 R65, R66, 0x10, R67 ;  /* 0x0000001042417819 */ /* 0x000fe20000001243 */
[--C-:B------:R-:W-:Y:S01]  /*6510*/  HADD2.F32 R14, -RZ, R13.reuse.H0_H0 ;  /* 0x2000000dff0e7230 */ /* 0x100fe20000004100 */
[----:B------:R-:W-:Y:S01]  /*6520*/  SHF.R.U64 R78, R60, 0x10, R61 ;  /* 0x000000103c4e7819 */ /* 0x000fe2000000123d */
[----:B------:R-:W-:Y:S01]  /*6530*/  HADD2.F32 R56, -RZ, R56.H0_H0 ;  /* 0x20000038ff387230 */ /* 0x000fe20000004100 */
[----:B------:R-:W-:Y:S01]  /*6540*/  SHF.R.U32.HI R66, RZ, 0x10, R67 ;  /* 0x00000010ff427819 */ /* 0x000fe20000011643 */
[----:B------:R-:W-:Y:S01]  /*6550*/  HADD2.F32 R13, -RZ, R13.H1_H1 ;  /* 0x3000000dff0d7230 */ /* 0x000fe20000004100 */
[----:B------:R-:W-:Y:S01]  /*6560*/  SHF.R.U64 R77, R62, 0x10, R63 ;  /* 0x000000103e4d7819 */ /* 0x000fe2000000123f */
[----:B------:R-:W-:-:S02]  /*6570*/  HADD2.F32 R57, -RZ, R119.H1_H1 ;  /* 0x30000077ff397230 */ /* 0x000fc40000004100 */
[-C--:B------:R-:W-:Y:S01]  /*6580*/  FMUL.FTZ R58, R45, R56.reuse ;  /* 0x000000382d3a7220 */ /* 0x080fe20000410000 */
[----:B------:R-:W-:Y:S02]  /*6590*/  HADD2.F32 R54, -RZ, R54.H0_H0 ;  /* 0x20000036ff367230 */ /* 0x000fe40000004100 */
[C---:B------:R-:W-:Y:S01]  /*65a0*/  FMUL.FTZ R56, R13.reuse, R56 ;  /* 0x000000380d387220 */ /* 0x040fe20000410000 */
[----:B------:R-:W-:Y:S02]  /*65b0*/  HADD2.F32 R55, -RZ, R117.H1_H1 ;  /* 0x30000075ff377230 */ /* 0x000fe40000004100 */
[-C--:B------:R-:W-:Y:S01]  /*65c0*/  FMUL.FTZ R59, R46, R57.reuse ;  /* 0x000000392e3b7220 */ /* 0x080fe20000410000 */
[----:B------:R-:W-:Y:S01]  /*65d0*/  SHF.R.U32.HI R62, RZ, 0x10, R63 ;  /* 0x00000010ff3e7819 */ /* 0x000fe2000001163f */
[-C--:B------:R-:W-:Y:S01]  /*65e0*/  FFMA.FTZ R58, R13, R54.reuse, -R58 ;  /* 0x000000360d3a7223 */ /* 0x080fe2000001083a */
[----:B------:R-:W-:Y:S01]  /*65f0*/  FFMA.FTZ R60, R45, R54, R56 ;  /* 0x000000362d3c7223 */ /* 0x000fe20000010038 */
[C---:B------:R-:W-:Y:S01]  /*6600*/  FMUL.FTZ R57, R14.reuse, R57 ;  /* 0x000000390e397220 */ /* 0x040fe20000410000 */
[----:B------:R-:W-:Y:S01]  /*6610*/  FFMA.FTZ R59, R14, R55, -R59 ;  /* 0x000000370e3b7223 */ /* 0x000fe2000001083b */
[----:B------:R-:W-:-:S02]  /*6620*/  HADD2.F32 R54, -RZ, R118.H1_H1 ;  /* 0x30000076ff367230 */ /* 0x000fc40000004100 */
[----:B------:R-:W-:Y:S02]  /*6630*/  HADD2.F32 R13, -RZ, R15.H0_H0 ;  /* 0x2000000fff0d7230 */ /* 0x000fe40000004100 */
[----:B------:R-:W-:Y:S01]  /*6640*/  FFMA.FTZ R57, R46, R55, R57 ;  /* 0x000000372e397223 */ /* 0x000fe20000010039 */
[--C-:B------:R-:W-:Y:S02]  /*6650*/  HADD2.F32 R14, -RZ, R47.reuse.H0_H0 ;  /* 0x2000002fff0e7230 */ /* 0x100fe40000004100 */
[----:B------:R-:W-:Y:S02]  /*6660*/  HADD2.F32 R47, -RZ, R47.H1_H1 ;  /* 0x3000002fff2f7230 */ /* 0x000fe40000004100 */
[----:B------:R-:W-:Y:S01]  /*6670*/  FMUL.FTZ R55, R13, R54 ;  /* 0x000000360d377220 */ /* 0x000fe20000410000 */
[----:B------:R-:W-:Y:S01]  /*6680*/  HADD2.F32 R56, -RZ, R66.H0_H0 ;  /* 0x20000042ff387230 */ /* 0x000fe20000004100 */
[----:B------:R-:W-:Y:S01]  /*6690*/  F2FP.F16.F32.PACK_AB R57, R60, R57 ;  /* 0x000000393c39723e */ /* 0x000fe200000000ff */
[----:B------:R-:W-:-:S02]  /*66a0*/  HADD2.F32 R15, -RZ, R15.H1_H1 ;  /* 0x3000000fff0f7230 */ /* 0x000fc40000004100 */
[----:B------:R-:W-:Y:S02]  /*66b0*/  HADD2.F32 R45, -RZ, R116.H1_H1 ;  /* 0x30000074ff2d7230 */ /* 0x000fe40000004100 */
[----:B------:R-:W-:Y:S02]  /*66c0*/  HADD2.F32 R46, -RZ, R62.H0_H0 ;  /* 0x2000003eff2e7230 */ /* 0x000fe40000004100 */
[C---:B------:R-:W-:Y:S01]  /*66d0*/  FMUL.FTZ R62, R14.reuse, R54 ;  /* 0x000000360e3e7220 */ /* 0x040fe20000410000 */
[-C--:B------:R-:W-:Y:S01]  /*66e0*/  FMUL.FTZ R54, R47, R56.reuse ;  /* 0x000000382f367220 */ /* 0x080fe20000410000 */
[----:B------:R-:W-:Y:S01]  /*66f0*/  FMUL.FTZ R64, R15, R56 ;  /* 0x000000380f407220 */ /* 0x000fe20000410000 */
[-C--:B------:R-:W-:Y:S01]  /*6700*/  FFMA.FTZ R56, R14, R45.reuse, R55 ;  /* 0x0000002d0e387223 */ /* 0x080fe20000010037 */
[----:B------:R-:W-:Y:S01]  /*6710*/  FFMA.FTZ R62, R13, R45, -R62 ;  /* 0x0000002d0d3e7223 */ /* 0x000fe2000001083e */
[----:B------:R-:W-:Y:S02]  /*6720*/  HADD2.F32 R14, -RZ, R52.H0_H0 ;  /* 0x20000034ff0e7230 */ /* 0x000fe40000004100 */
[----:B------:R-:W-:Y:S01]  /*6730*/  FFMA.FTZ R61, R15, R46, -R54 ;  /* 0x0000002e0f3d7223 */ /* 0x000fe20000010836 */
[----:B------:R-:W-:-:S02]  /*6740*/  HADD2.F32 R119, -RZ, R119.H0_H0 ;  /* 0x20000077ff777230 */ /* 0x000fc40000004100 */
[----:B------:R-:W-:Y:S01]  /*6750*/  FFMA.FTZ R63, R47, R46, R64 ;  /* 0x0000002e2f3f7223 */ /* 0x000fe20000010040 */
[----:B------:R-:W-:Y:S02]  /*6760*/  HADD2.F32 R45, -RZ, R76.H0_H0 ;  /* 0x2000004cff2d7230 */ /* 0x000fe40000004100 */
[----:B------:R-:W-:Y:S02]  /*6770*/  HADD2.F32 R13, -RZ, R12.H0_H0 ;  /* 0x2000000cff0d7230 */ /* 0x000fe40000004100 */
[-C--:B------:R-:W-:Y:S01]  /*6780*/  FMUL.FTZ R46, R14, R119.reuse ;  /* 0x000000770e2e7220 */ /* 0x080fe20000410000 */
[----:B------:R-:W-:Y:S01]  /*6790*/  HADD2.F32 R52, -RZ, R52.H1_H1 ;  /* 0x30000034ff347230 */ /* 0x000fe20000004100 */
[----:B------:R-:W-:Y:S01]  /*67a0*/  F2FP.F16.F32.PACK_AB R63, R63, R56 ;  /* 0x000000383f3f723e */ /* 0x000fe200000000ff */
[----:B------:R-:W-:Y:S02]  /*67b0*/  HADD2.F32 R12, -RZ, R12.H1_H1 ;  /* 0x3000000cff0c7230 */ /* 0x000fe40000004100 */
[----:B------:R-:W-:Y:S01]  /*67c0*/  FMUL.FTZ R119, R13, R119 ;  /* 0x000000770d777220 */ /* 0x000fe20000410000 */
[----:B------:R-:W-:-:S02]  /*67d0*/  HADD2.F32 R117, -RZ, R117.H0_H0 ;  /* 0x20000075ff757230 */ /* 0x000fc40000004100 */
[-C--:B------:R-:W-:Y:S01]  /*67e0*/  FMUL.FTZ R47, R52, R45.reuse ;  /* 0x0000002d342f7220 */ /* 0x080fe20000410000 */
[----:B------:R-:W-:Y:S02]  /*67f0*/  HADD2.F32 R15, -RZ, R78.H0_H0 ;  /* 0x2000004eff0f7230 */ /* 0x000fe40000004100 */
[C---:B------:R-:W-:Y:S01]  /*6800*/  FMUL.FTZ R45, R12.reuse, R45 ;  /* 0x0000002d0c2d7220 */ /* 0x040fe20000410000 */
[----:B------:R-:W-:Y:S02]  /*6810*/  HADD2.F32 R118, -RZ, R118.H0_H0 ;  /* 0x20000076ff767230 */ /* 0x000fe40000004100 */
[----:B------:R-:W-:Y:S01]  /*6820*/  FFMA.FTZ R46, R13, R117, -R46 ;  /* 0x000000750d2e7223 */ /* 0x000fe2000001082e */
[----:B------:R-:W-:Y:S02]  /*6830*/  HADD2.F32 R13, -RZ, R53.H0_H0 ;  /* 0x20000035ff0d7230 */ /* 0x000fe40000004100 */
[-C--:B------:R-:W-:Y:S01]  /*6840*/  FFMA.FTZ R47, R12, R15.reuse, -R47 ;  /* 0x0000000f0c2f7223 */ /* 0x080fe2000001082f */
[----:B------:R-:W-:Y:S01]  /*6850*/  FFMA.FTZ R52, R52, R15, R45 ;  /* 0x0000000f34347223 */ /* 0x000fe2000001002d */
[----:B------:R-:W-:-:S02]  /*6860*/  HADD2.F32 R15, -RZ, R65.H0_H0 ;  /* 0x20000041ff0f7230 */ /* 0x000fc40000004100 */
[----:B------:R-:W-:Y:S01]  /*6870*/  FFMA.FTZ R119, R14, R117, R119 ;  /* 0x000000750e777223 */ /* 0x000fe20000010077 */
[--C-:B------:R-:W-:Y:S02]  /*6880*/  HADD2.F32 R12, -RZ, R44.reuse.H0_H0 ;  /* 0x2000002cff0c7230 */ /* 0x100fe40000004100 */
[-C--:B------:R-:W-:Y:S01]  /*6890*/  FMUL.FTZ R45, R13, R118.reuse ;  /* 0x000000760d2d7220 */ /* 0x080fe20000410000 */
[----:B------:R-:W-:Y:S02]  /*68a0*/  HADD2.F32 R53, -RZ, R53.H1_H1 ;  /* 0x30000035ff357230 */ /* 0x000fe40000004100 */
[----:B------:R-:W-:Y:S02]  /*68b0*/  HADD2.F32 R44, -RZ, R44.H1_H1 ;  /* 0x3000002cff2c7230 */ /* 0x000fe40000004100 */
[----:B------:R-:W-:Y:S01]  /*68c0*/  FMUL.FTZ R118, R12, R118 ;  /* 0x000000760c767220 */ /* 0x000fe20000410000 */
[----:B------:R-:W-:Y:S02]  /*68d0*/  HADD2.F32 R116, -RZ, R116.H0_H0 ;  /* 0x20000074ff747230 */ /* 0x000fe40000004100 */
[----:B------:R-:W-:Y:S01]  /*68e0*/  FMUL.FTZ R55, R53, R15 ;  /* 0x0000000f35377220 */ /* 0x000fe20000410000 */
[----:B------:R-:W-:-:S02]  /*68f0*/  HADD2.F32 R14, -RZ, R77.H0_H0 ;  /* 0x2000004dff0e7230 */ /* 0x000fc40000004100 */
[----:B------:R-:W-:Y:S01]  /*6900*/  FMUL.FTZ R54, R44, R15 ;  /* 0x0000000f2c367220 */ /* 0x000fe20000410000 */
[----:B------:R-:W-:Y:S01]  /*6910*/  F2FP.F16.F32.PACK_AB R56, R52, R119 ;  /* 0x000000773438723e */ /* 0x000fe200000000ff */
[-C--:B------:R-:W-:Y:S01]  /*6920*/  FFMA.FTZ R45, R12, R116.reuse, -R45 ;  /* 0x000000740c2d7223 */ /* 0x080fe2000001082d */
[----:B------:R-:W-:Y:S01]  /*6930*/  FFMA.FTZ R118, R13, R116, R118 ;  /* 0x000000740d767223 */ /* 0x000fe20000010076 */
[-C--:B------:R-:W-:Y:S01]  /*6940*/  FFMA.FTZ R44, R44, R14.reuse, -R55 ;  /* 0x0000000e2c2c7223 */ /* 0x080fe20000010837 */
[----:B------:R-:W-:Y:S01]  /*6950*/  FFMA.FTZ R53, R53, R14, R54 ;  /* 0x0000000e35357223 */ /* 0x000fe20000010036 */
[----:B------:R-:W-:Y:S01]  /*6960*/  F2FP.F16.F32.PACK_AB R12, R47, R46 ;  /* 0x0000002e2f0c723e */ /* 0x000fe200000000ff */
[----:B------:R-:W-:Y:S01]  /*6970*/  IMAD.MOV.U32 R47, RZ, RZ, R63 ;  /* 0x000000ffff2f7224 */ /* 0x000fe200078e003f */
[----:B------:R-:W-:Y:S02]  /*6980*/  F2FP.F16.F32.PACK_AB R13, R58, R59 ;  /* 0x0000003b3a0d723e */ /* 0x000fe400000000ff */
[----:B------:R-:W-:Y:S01]  /*6990*/  F2FP.F16.F32.PACK_AB R14, R44, R45 ;  /* 0x0000002d2c0e723e */ /* 0x000fe200000000ff */
[----:B------:R-:W-:Y:S01]  /*69a0*/  IMAD.MOV.U32 R44, RZ, RZ, R56 ;  /* 0x000000ffff2c7224 */ /* 0x000fe200078e0038 */
[----:B------:R-:W-:-:S02]  /*69b0*/  F2FP.F16.F32.PACK_AB R15, R61, R62 ;  /* 0x0000003e3d0f723e */ /* 0x000fc400000000ff */
[----:B------:R-:W-:Y:S02]  /*69c0*/  F2FP.F16.F32.PACK_AB R46, R53, R118 ;  /* 0x00000076352e723e */ /* 0x000fe400000000ff */
[----:B------:R-:W-:-:S07]  /*69d0*/  MOV R45, R57 ;  /* 0x00000039002d7202 */ /* 0x000fce0000000f00 */
.L_x_557:
[----:B------:R-:W-:Y:S05]  /*69e0*/  BSYNC B2 ;  /* 0x0000000000027941 */ /* 0x000fea0003800000 */
.L_x_556:
[----:B------:R-:W-:Y:S01]  /*69f0*/  ISETP.GE.AND P4, PT, R11, R110, PT ;  /* 0x0000006e0b00720c */ /* 0x000fe20003f86270 */
[----:B0-----:R0:W-:-:S12]  /*6a00*/  ST.E.128 desc[UR38][R48.64], R12 ;  /* 0x0000000c30007985 */ /* 0x0011d8000c101d26 */
[----:B------:R-:W-:-:S05]  /*6a10*/  @!P4 IMAD.WIDE R50, R11, 0x2, R50 ;  /* 0x000000020b32c825 */ /* 0x000fca00078e0232 */
[----:B----4-:R0:W-:Y:S02]  /*6a20*/  @!P4 ST.E.128 desc[UR38][R50.64], R44 ;  /* 0x0000002c3200c985 */ /* 0x0101e4000c101d26 */
.L_x_555:
[----:B------:R-:W-:Y:S05]  /*6a30*/  BSYNC B1 ;  /* 0x0000000000017941 */ /* 0x000fea0003800000 */
.L_x_554:
[----:B------:R-:W-:-:S03]  /*6a40*/  UMOV UR4, 0xffffffff ;  /* 0xffffffff00047882 */ /* 0x000fc60000000000 */
[----:B------:R-:W-:Y:S05]  /*6a50*/  BRA.DIV UR4, `(.L_x_558) ;  /* 0x0000014604507947 */ /* 0x000fea000b800000 */
[----:B0-----:R-:W0:Y:S04]  /*6a60*/  SHFL.IDX PT, R108, R108, 0x3, 0x181f ;  /* 0x00781f006c6c7f89 */ /* 0x001e2800000e0000 */
[----:B------:R0:W0:Y:S02]  /*6a70*/  SHFL.IDX PT, R50, R109, 0x3, 0x181f ;  /* 0x00781f006d327f89 */ /* 0x00002400000e0000 */
.L_x_830:
[----:B------:R-:W-:-:S13]  /*6a80*/  ISETP.GE.OR P4, PT, R218, R98, P1 ;  /* 0x00000062da00720c */ /* 0x000fda0000f86670 */
[----:B------:R-:W-:Y:S05]  /*6a90*/  @P4 BRA `(.L_x_531) ;  /* 0x0000000c00784947 */ /* 0x000fea0003800000 */
[----:B------:R-:W-:Y:S01]  /*6aa0*/  SEL R112, R37, R112, !P0 ;  /* 0x0000007025707207 */ /* 0x000fe20004000000 */
[----:B------:R-:W-:Y:S01]  /*6ab0*/  BSSY B1, `(.L_x_559) ;  /* 0x000006b000017945 */ /* 0x000fe20003800000 */
[C---:B0-----:R-:W-:Y:S02]  /*6ac0*/  LEA R48, P4, R43.reuse, R50, 0x1 ;  /* 0x000000322b307211 */ /* 0x041fe400078808ff */
[----:B------:R-:W-:Y:S02]  /*6ad0*/  SHF.R.S32.HI R11, RZ, 0x1f, R112 ;  /* 0x0000001fff0b7819 */ /* 0x000fe40000011470 */
[----:B------:R-:W-:Y:S02]  /*6ae0*/  LEA.HI.X R49, R43, R108, R83, 0x1, P4 ;  /* 0x0000006c2b317211 */ /* 0x000fe400020f0c53 */
[----:B------:R-:W-:-:S04]  /*6af0*/  LEA.HI R112, R11, R112, RZ, 0x4 ;  /* 0x000000700b707211 */ /* 0x000fc800078f20ff */
[----:B------:R-:W-:-:S04]  /*6b00*/  LEA.HI.SX32 R112, R112, R81, 0x1c ;  /* 0x0000005170707211 */ /* 0x000fc800078fe2ff */
[----:B----4-:R-:W-:Y:S01]  /*6b10*/  SHF.R.S32.HI R13, RZ, 0x1f, R112 ;  /* 0x0000001fff0d7819 */ /* 0x010fe20000011470 */
        /* <DEDUP_REMOVED lines=19> */
[----:B------:R-:W-:Y:S01]  /*6c50*/  HADD2.F32 R55, -RZ, R115.H1_H1 ;  /* 0x30000073ff377230 */ /* 0x000fe20000004100 */
[--C-:B------:R-:W-:Y:S01]  /*6c60*/  SHF.R.U64 R63, R74, 0x10, R75.reuse ;  /* 0x000000104a3f7819 */ /* 0x100fe2000000124b */
[----:B------:R-:W-:Y:S01]  /*6c70*/  HADD2.F32 R46, -RZ, R45.H0_H0 ;  /* 0x2000002dff2e7230 */ /* 0x000fe20000004100 */
[----:B------:R-:W-:Y:S01]  /*6c80*/  SHF.R.U32.HI R74, RZ, 0x10, R75 ;  /* 0x00000010ff4a7819 */ /* 0x000fe2000001164b */
[----:B------:R-:W-:Y:S01]  /*6c90*/  HADD2.F32 R14, -RZ, R13.H0_H0 ;  /* 0x2000000dff0e7230 */ /* 0x000fe20000004100 */
[----:B------:R-:W-:Y:S01]  /*6ca0*/  SHF.R.U64 R65, R70, 0x10, R71 ;  /* 0x0000001046417819 */ /* 0x000fe20000001247 */
[----:B------:R-:W-:-:S02]  /*6cb0*/  HADD2.F32 R45, -RZ, R45.H1_H1 ;  /* 0x3000002dff2d7230 */ /* 0x000fc40000004100 */
[-C--:B------:R-:W-:Y:S01]  /*6cc0*/  FMUL.FTZ R57, R46, R55.reuse ;  /* 0x000000372e397220 */ /* 0x080fe20000410000 */
[----:B------:R-:W-:Y:S02]  /*6cd0*/  HADD2.F32 R56, -RZ, R56.H0_H0 ;  /* 0x20000038ff387230 */ /* 0x000fe40000004100 */
[C---:B------:R-:W-:Y:S01]  /*6ce0*/  FMUL.FTZ R55, R14.reuse, R55 ;  /* 0x000000370e377220 */ /* 0x040fe20000410000 */
[----:B------:R-:W-:Y:S01]  /*6cf0*/  HADD2.F32 R53, -RZ, R113.H1_H1 ;  /* 0x30000071ff357230 */ /* 0x000fe20000004100 */
[----:B------:R-:W-:Y:S01]  /*6d00*/  SHF.R.U32.HI R70, RZ, 0x10, R71 ;  /* 0x00000010ff467819 */ /* 0x000fe20000011647 */
[----:B------:R-:W-:Y:S02]  /*6d10*/  HADD2.F32 R13, -RZ, R13.H1_H1 ;  /* 0x3000000dff0d7230 */ /* 0x000fe40000004100 */
[-C--:B------:R-:W-:Y:S01]  /*6d20*/  FMUL.FTZ R58, R45, R56.reuse ;  /* 0x000000382d3a7220 */ /* 0x080fe20000410000 */
[----:B------:R-:W-:Y:S02]  /*6d30*/  HADD2.F32 R54, -RZ, R54.H0_H0 ;  /* 0x20000036ff367230 */ /* 0x000fe40000004100 */
[-C--:B------:R-:W-:Y:S01]  /*6d40*/  FFMA.FTZ R57, R14, R53.reuse, -R57 ;  /* 0x000000350e397223 */ /* 0x080fe20000010839 */
[----:B------:R-:W-:Y:S01]  /*6d50*/  FFMA.FTZ R55, R46, R53, R55 ;  /* 0x000000352e377223 */ /* 0x000fe20000010037 */
[----:B------:R-:W-:Y:S01]  /*6d60*/  FMUL.FTZ R56, R13, R56 ;  /* 0x000000380d387220 */ /* 0x000fe20000410000 */
[----:B------:R-:W-:-:S02]  /*6d70*/  HADD2.F32 R53, -RZ, R114.H1_H1 ;  /* 0x30000072ff357230 */ /* 0x000fc40000004100 */
[-C--:B------:R-:W-:Y:S01]  /*6d80*/  FFMA.FTZ R58, R13, R54.reuse, -R58 ;  /* 0x000000360d3a7223 */ /* 0x080fe2000001083a */
[----:B------:R-:W-:Y:S02]  /*6d90*/  HADD2.F32 R14, -RZ, R47.H0_H0 ;  /* 0x2000002fff0e7230 */ /* 0x000fe40000004100 */
[----:B------:R-:W-:Y:S01]  /*6da0*/  FFMA.FTZ R56, R45, R54, R56 ;  /* 0x000000362d387223 */ /* 0x000fe20000010038 */
[----:B------:R-:W-:Y:S01]  /*6db0*/  HADD2.F32 R13, -RZ, R15.H0_H0 ;  /* 0x2000000fff0d7230 */ /* 0x000fe20000004100 */
[----:B------:R-:W-:Y:S01]  /*6dc0*/  SHF.R.U64 R64, R72, 0x10, R73 ;  /* 0x0000001048407819 */ /* 0x000fe20000001249 */
[----:B------:R-:W-:Y:S02]  /*6dd0*/  HADD2.F32 R45, -RZ, R111.H1_H1 ;  /* 0x3000006fff2d7230 */ /* 0x000fe40000004100 */
[-C--:B------:R-:W-:Y:S01]  /*6de0*/  FMUL.FTZ R60, R14, R53.reuse ;  /* 0x000000350e3c7220 */ /* 0x080fe20000410000 */
[----:B------:R-:W-:Y:S02]  /*6df0*/  HADD2.F32 R47, -RZ, R47.H1_H1 ;  /* 0x3000002fff2f7230 */ /* 0x000fe40000004100 */
[----:B------:R-:W-:Y:S01]  /*6e00*/  FMUL.FTZ R53, R13, R53 ;  /* 0x000000350d357220 */ /* 0x000fe20000410000 */
[----:B------:R-:W-:Y:S01]  /*6e10*/  HADD2.F32 R54, -RZ, R74.H0_H0 ;  /* 0x2000004aff367230 */ /* 0x000fe20000004100 */
[----:B------:R-:W-:Y:S01]  /*6e20*/  SHF.R.U64 R66, R68, 0x10, R69 ;  /* 0x0000001044427819 */ /* 0x000fe20000001245 */
[----:B------:R-:W-:-:S02]  /*6e30*/  HADD2.F32 R15, -RZ, R15.H1_H1 ;  /* 0x3000000fff0f7230 */ /* 0x000fc40000004100 */
[-C--:B------:R-:W-:Y:S01]  /*6e40*/  FFMA.FTZ R59, R14, R45.reuse, R53 ;  /* 0x0000002d0e3b7223 */ /* 0x080fe20000010035 */
[----:B------:R-:W-:Y:S02]  /*6e50*/  HADD2.F32 R46, -RZ, R70.H0_H0 ;  /* 0x20000046ff2e7230 */ /* 0x000fe40000004100 */
[-C--:B------:R-:W-:Y:S01]  /*6e60*/  FMUL.FTZ R62, R47, R54.reuse ;  /* 0x000000362f3e7220 */ /* 0x080fe20000410000 */
[----:B------:R-:W-:Y:S01]  /*6e70*/  FFMA.FTZ R60, R13, R45, -R60 ;  /* 0x0000002d0d3c7223 */ /* 0x000fe2000001083c */
[C---:B------:R-:W-:Y:S01]  /*6e80*/  FMUL.FTZ R54, R15.reuse, R54 ;  /* 0x000000360f367220 */ /* 0x040fe20000410000 */
[----:B------:R-:W-:Y:S02]  /*6e90*/  HADD2.F32 R115, -RZ, R115.H0_H0 ;  /* 0x20000073ff737230 */ /* 0x000fe40000004100 */
[-C--:B------:R-:W-:Y:S01]  /*6ea0*/  FFMA.FTZ R61, R15, R46.reuse, -R62 ;  /* 0x0000002e0f3d7223 */ /* 0x080fe2000001083e */
[--C-:B------:R-:W-:Y:S02]  /*6eb0*/  HADD2.F32 R14, -RZ, R51.reuse.H0_H0 ;  /* 0x20000033ff0e7230 */ /* 0x100fe40000004100 */
[----:B------:R-:W-:Y:S01]  /*6ec0*/  FFMA.FTZ R62, R47, R46, R54 ;  /* 0x0000002e2f3e7223 */ /* 0x000fe20000010036 */
[----:B------:R-:W-:Y:S01]  /*6ed0*/  HADD2.F32 R45, -RZ, R64.H0_H0 ;  /* 0x20000040ff2d7230 */ /* 0x000fe20000004100 */
[----:B------:R-:W-:Y:S01]  /*6ee0*/  F2FP.F16.F32.PACK_AB R55, R56, R55 ;  /* 0x000000373837723e */ /* 0x000fe200000000ff */
[----:B------:R-:W-:-:S02]  /*6ef0*/  HADD2.F32 R51, -RZ, R51.H1_H1 ;  /* 0x30000033ff337230 */ /* 0x000fc40000004100 */
[----:B------:R-:W-:Y:S01]  /*6f00*/  FMUL.FTZ R46, R14, R115 ;  /* 0x000000730e2e7220 */ /* 0x000fe20000410000 */
[----:B------:R-:W-:Y:S01]  /*6f10*/  HADD2.F32 R113, -RZ, R113.H0_H0 ;  /* 0x20000071ff717230 */ /* 0x000fe20000004100 */
[----:B------:R-:W-:Y:S01]  /*6f20*/  F2FP.F16.F32.PACK_AB R59, R62, R59 ;  /* 0x0000003b3e3b723e */ /* 0x000fe200000000ff */
[--C-:B------:R-:W-:Y:S02]  /*6f30*/  HADD2.F32 R13, -RZ, R12.reuse.H0_H0 ;  /* 0x2000000cff0d7230 */ /* 0x100fe40000004100 */
[----:B------:R-:W-:Y:S01]  /*6f40*/  FMUL.FTZ R47, R51, R45 ;  /* 0x0000002d332f7220 */ /* 0x000fe20000410000 */
[----:B------:R-:W-:Y:S02]  /*6f50*/  HADD2.F32 R12, -RZ, R12.H1_H1 ;  /* 0x3000000cff0c7230 */ /* 0x000fe40000004100 */
[----:B------:R-:W-:Y:S02]  /*6f60*/  HADD2.F32 R15, -RZ, R66.H0_H0 ;  /* 0x20000042ff0f7230 */ /* 0x000fe40000004100 */
[C---:B------:R-:W-:Y:S01]  /*6f70*/  FMUL.FTZ R115, R13.reuse, R115 ;  /* 0x000000730d737220 */ /* 0x040fe20000410000 */
[----:B------:R-:W-:Y:S01]  /*6f80*/  FFMA.FTZ R46, R13, R113, -R46 ;  /* 0x000000710d2e7223 */ /* 0x000fe2000001082e */
[----:B------:R-:W-:Y:S01]  /*6f90*/  FMUL.FTZ R54, R12, R45 ;  /* 0x0000002d0c367220 */ /* 0x000fe20000410000 */
[----:B------:R-:W-:-:S02]  /*6fa0*/  HADD2.F32 R13, -RZ, R52.H0_H0 ;  /* 0x20000034ff0d7230 */ /* 0x000fc40000004100 */
[-C--:B------:R-:W-:Y:S01]  /*6fb0*/  FFMA.FTZ R47, R12, R15.reuse, -R47 ;  /* 0x0000000f0c2f7223 */ /* 0x080fe2000001082f */
[----:B------:R-:W-:Y:S02]  /*6fc0*/  HADD2.F32 R114, -RZ, R114.H0_H0 ;  /* 0x20000072ff727230 */ /* 0x000fe40000004100 */
[----:B------:R-:W-:Y:S01]  /*6fd0*/  FFMA.FTZ R54, R51, R15, R54 ;  /* 0x0000000f33367223 */ /* 0x000fe20000010036 */
[----:B------:R-:W-:Y:S02]  /*6fe0*/  HADD2.F32 R45, -RZ, R63.H0_H0 ;  /* 0x2000003fff2d7230 */ /* 0x000fe40000004100 */
[----:B------:R-:W-:Y:S01]  /*6ff0*/  FFMA.FTZ R115, R14, R113, R115 ;  /* 0x000000710e737223 */ /* 0x000fe20000010073 */
[----:B------:R-:W-:Y:S02]  /*7000*/  HADD2.F32 R12, -RZ, R44.H0_H0 ;  /* 0x2000002cff0c7230 */ /* 0x000fe40000004100 */
[----:B------:R-:W-:Y:S01]  /*7010*/  FMUL.FTZ R51, R13, R114 ;  /* 0x000000720d337220 */ /* 0x000fe20000410000 */
[----:B------:R-:W-:-:S02]  /*7020*/  HADD2.F32 R52, -RZ, R52.H1_H1 ;  /* 0x30000034ff347230 */ /* 0x000fc40000004100 */
[----:B------:R-:W-:Y:S02]  /*7030*/  HADD2.F32 R44, -RZ, R44.H1_H1 ;  /* 0x3000002cff2c7230 */ /* 0x000fe40000004100 */
[----:B------:R-:W-:Y:S01]  /*7040*/  FMUL.FTZ R114, R12, R114 ;  /* 0x000000720c727220 */ /* 0x000fe20000410000 */
[----:B------:R-:W-:Y:S02]  /*7050*/  HADD2.F32 R111, -RZ, R111.H0_H0 ;  /* 0x2000006fff6f7230 */ /* 0x000fe40000004100 */
[-C--:B------:R-:W-:Y:S01]  /*7060*/  FMUL.FTZ R53, R52, R45.reuse ;  /* 0x0000002d34357220 */ /* 0x080fe20000410000 */
[----:B------:R-:W-:Y:S02]  /*7070*/  HADD2.F32 R15, -RZ, R65.H0_H0 ;  /* 0x20000041ff0f7230 */ /* 0x000fe40000004100 */
        /* <DEDUP_REMOVED lines=8> */
[----:B------:R-:W-:-:S02]  /*7100*/  F2FP.F16.F32.PACK_AB R13, R58, R57 ;  /* 0x000000393a0d723e */ /* 0x000fc400000000ff */
[----:B------:R-:W-:Y:S01]  /*7110*/  F2FP.F16.F32.PACK_AB R14, R44, R51 ;  /* 0x000000332c0e723e */ /* 0x000fe200000000ff */
[----:B------:R-:W-:Y:S01]  /*7120*/  IMAD.MOV.U32 R44, RZ, RZ, R54 ;  /* 0x000000ffff2c7224 */ /* 0x000fe200078e0036 */
[----:B------:R-:W-:Y:S02]  /*7130*/  F2FP.F16.F32.PACK_AB R46, R45, R114 ;  /* 0x000000722d2e723e */ /* 0x000fe400000000ff */
[----:B------:R-:W-:Y:S02]  /*7140*/  F2FP.F16.F32.PACK_AB R15, R61, R60 ;  /* 0x0000003c3d0f723e */ /* 0x000fe400000000ff */
[----:B------:R-:W-:-:S07]  /*7150*/  MOV R45, R55 ;  /* 0x00000037002d7202 */ /* 0x000fce0000000f00 */
.L_x_560:
[----:B------:R-:W-:Y:S05]  /*7160*/  BSYNC B1 ;  /* 0x0000000000017941 */ /* 0x000fea0003800000 */
.L_x_559:
[----:B0-----:R0:W-:Y:S01]  /*7170*/  ST.E.128 desc[UR38][R48.64], R12 ;  /* 0x0000000c30007985 */ /* 0x0011e2000c101d26 */
[----:B------:R-:W-:Y:S01]  /*7180*/  ISETP.GE.AND P3, PT, R11, R110, PT ;  /* 0x0000006e0b00720c */ /* 0x000fe20003f66270 */
[----:B------:R-:W-:-:S12]  /*7190*/  IMAD.MOV.U32 R51, RZ, RZ, R108 ;  /* 0x000000ffff337224 */ /* 0x000fd800078e006c */
[----:B------:R-:W-:Y:S05]  /*71a0*/  @P3 BRA `(.L_x_531) ;  /* 0x0000000400b43947 */ /* 0x000fea0003800000 */
[----:B0-----:R-:W-:-:S05]  /*71b0*/  IMAD.WIDE R12, R11, 0x2, R50 ;  /* 0x000000020b0c7825 */ /* 0x001fca00078e0232 */
[----:B----4-:R0:W-:Y:S01]  /*71c0*/  ST.E.128 desc[UR38][R12.64], R44 ;  /* 0x0000002c0c007985 */ /* 0x0101e2000c101d26 */
[----:B------:R-:W-:Y:S05]  /*71d0*/  BRA `(.L_x_531) ;  /* 0x0000000400a87947 */ /* 0x000fea0003800000 */
.L_x_490:
[----:B------:R-:W-:-:S13]  /*71e0*/  ISETP.NE.AND P5, PT, R157, 0x3, PT ;  /* 0x000000039d00780c */ /* 0x000fda0003fa5270 */
[----:B------:R-:W-:Y:S05]  /*71f0*/  @!P5 BRA `(.L_x_561) ;  /* 0x000000000004d947 */ /* 0x000fea0003800000 */
[----:B------:R-:W-:Y:S01]  /*7200*/  BPT.TRAP 0x1 ;  /* 0x000000040000795c */ /* 0x000fe20000300000 */
.L_x_561:
[----:B------:R-:W-:Y:S01]  /*7210*/  LEA R92, R155, R156, 0x3 ;  /* 0x0000009c9b5c7211 */ /* 0x000fe200078e18ff */
[----:B------:R-:W-:Y:S01]  /*7220*/  BSSY B1, `(.L_x_562) ;  /* 0x0000005000017945 */ /* 0x000fe20003800000 */
[----:B------:R-:W-:Y:S02]  /*7230*/  SHF.L.U32 R103, R154, 0x1f, RZ ;  /* 0x0000001f9a677819 */ /* 0x000fe400000006ff */
[----:B------:R-:W-:Y:S02]  /*7240*/  SHF.R.S32.HI R100, RZ, 0x1f, R101 ;  /* 0x0000001fff647819 */ /* 0x000fe40000011465 */
[----:B------:R-:W0:Y:S02]  /*7250*/  SYNCS.PHASECHK.TRANS64.TRYWAIT P3, [R92+URZ+0x28890], R103 ;  /* 0x028890675c0075a7 */ /* 0x000e24000806017f */
[----:B0-----:R-:W-:Y:S05]  /*7260*/  @!P3 BRA `(.L_x_563) ;  /* 0x0000013c0098b947 */ /* 0x001fea0003800000 */
.L_x_831:
[----:B------:R-:W-:Y:S05]  /*7270*/  BSYNC B1 ;  /* 0x0000000000017941 */ /* 0x000fea0003800000 */
.L_x_562:
[----:B------:R-:W-:Y:S01]  /*7280*/  ULDC.64 UR4, c[0x0][0x300] ;  /* 0x0000c00000047ab9 */ /* 0x000fe20000000a00 */
[----:B-----5:R-:W-:Y:S01]  /*7290*/  SHF.R.S32.HI R99, RZ, 0x1f, R102 ;  /* 0x0000001fff637819 */ /* 0x020fe20000011466 */
[----:B------:R-:W-:Y:S02]  /*72a0*/  IMAD R14, R100, UR4, RZ ;  /* 0x00000004640e7c24 */ /* 0x000fe4000f8e02ff */
[----:B------:R-:W-:-:S04]  /*72b0*/  IMAD.WIDE.U32 R12, R101, UR4, RZ ;  /* 0x00000004650c7c25 */ /* 0x000fc8000f8e00ff */
[----:B------:R-:W-:Y:S01]  /*72c0*/  IMAD R11, R101, UR5, R14 ;  /* 0x00000005650b7c24 */ /* 0x000fe2000f8e020e */
[----:B------:R-:W-:Y:S01]  /*72d0*/  ULDC.64 UR4, c[0x0][0x310] ;  /* 0x0000c40000047ab9 */ /* 0x000fe20000000a00 */
[----:B------:R-:W-:Y:S02]  /*72e0*/  IMAD R98, R28, -0x80, R25 ;  /* 0xffffff801c627824 */ /* 0x000fe400078e0219 */
[----:B------:R-:W-:Y:S02]  /*72f0*/  IMAD R15, R99, UR4, RZ ;  /* 0x00000004630f7c24 */ /* 0x000fe4000f8e02ff */
[----:B------:R-:W-:Y:S01]  /*7300*/  IMAD.IADD R13, R13, 0x1, R11 ;  /* 0x000000010d0d7824 */ /* 0x000fe200078e020b */
[----:B------:R-:W-:Y:S01]  /*7310*/  VIMNMX R98, R98, 0x80, PT ;  /* 0x0000008062627848 */ /* 0x000fe20003fe0100 */
[C---:B------:R-:W-:Y:S02]  /*7320*/  IMAD R15, R102.reuse, UR5, R15 ;  /* 0x00000005660f7c24 */ /* 0x040fe4000f8e020f */
[----:B------:R-:W-:Y:S01]  /*7330*/  IMAD.WIDE.U32 R12, R102, UR4, R12 ;  /* 0x00000004660c7c25 */ /* 0x000fe2000f8e000c */
[----:B------:R-:W-:-:S03]  /*7340*/  ULDC.64 UR4, c[0x0][0x308] ;  /* 0x0000c20000047ab9 */ /* 0x000fc60000000a00 */
[----:B------:R-:W-:Y:S02]  /*7350*/  IMAD R11, R35, UR4, RZ ;  /* 0x00000004230b7c24 */ /* 0x000fe4000f8e02ff */
[----:B------:R-:W-:Y:S02]  /*7360*/  IMAD.IADD R13, R13, 0x1, R15 ;  /* 0x000000010d0d7824 */ /* 0x000fe400078e020f */
[C---:B------:R-:W-:Y:S02]  /*7370*/  IMAD R11, R42.reuse, UR5, R11 ;  /* 0x000000052a0b7c24 */ /* 0x040fe4000f8e020b */
[----:B------:R-:W-:Y:S01]  /*7380*/  IMAD.WIDE.U32 R12, R42, UR4, R12 ;  /* 0x000000042a0c7c25 */ /* 0x000fe2000f8e000c */
[----:B------:R-:W-:-:S03]  /*7390*/  ULDC.64 UR4, c[0x0][0x2e8] ;  /* 0x0000ba0000047ab9 */ /* 0x000fc60000000a00 */
[----:B------:R-:W-:Y:S01]  /*73a0*/  IMAD.IADD R47, R98, 0x1, -R153 ;  /* 0x00000001622f7824 */ /* 0x000fe200078e0a99 */
[----:B------:R-:W-:Y:S02]  /*73b0*/  IADD3 R11, R13, R11, RZ ;  /* 0x0000000b0d0b7210 */ /* 0x000fe40007ffe0ff */
[----:B------:R-:W-:Y:S01]  /*73c0*/  LEA R44, P3, R12, UR4, 0x1 ;  /* 0x000000040c2c7c11 */ /* 0x000fe2000f8608ff */
[----:B------:R-:W-:-:S03]  /*73d0*/  UMOV UR4, 0xffffffff ;  /* 0xffffffff00047882 */ /* 0x000fc60000000000 */
[----:B------:R-:W-:Y:S02]  /*73e0*/  LEA.HI.X R46, R12, UR5, R11, 0x1, P3 ;  /* 0x000000050c2e7c11 */ /* 0x000fe400098f0c0b */
[----:B------:R-:W-:Y:S01]  /*73f0*/  ISETP.GE.AND P3, PT, R47, 0x1, PT ;  /* 0x000000012f00780c */ /* 0x000fe20003f66270 */
[----:B------:R-:W-:-:S12]  /*7400*/  BRA.DIV UR4, `(.L_x_564) ;  /* 0x0000013e04447947 */ /* 0x000fd8000b800000 */
[----:B------:R1:W2:Y:S04]  /*7410*/  SHFL.IDX PT, R45, R46, RZ, 0x181f ;  /* 0x00181fff2e2d7589 */ /* 0x0002a800000e0000 */
[----:B------:R1:W3:Y:S02]  /*7420*/  SHFL.IDX PT, R14, R44, RZ, 0x181f ;  /* 0x00181fff2c0e7589 */ /* 0x0002e400000e0000 */
.L_x_835:
[----:B------:R-:W-:Y:S04]  /*7430*/  BSSY B1, `(.L_x_565) ;  /* 0x000000d000017945 */ /* 0x000fe80003800000 */
[----:B------:R-:W-:Y:S05]  /*7440*/  @!P3 BRA `(.L_x_566) ;  /* 0x00000000002cb947 */ /* 0x000fea0003800000 */
[----:B------:R-:W-:Y:S02]  /*7450*/  ULDC UR4, c[0x0][0x2f4] ;  /* 0x0000bd0000047ab9 */ /* 0x000fe40000000800 */
[----:B------:R-:W-:-:S13]  /*7460*/  ISETP.GE.AND P3, PT, R16, UR4, PT ;  /* 0x0000000410007c0c */ /* 0x000fda000bf66270 */
[----:B---3--:R-:W-:-:S04]  /*7470*/  @!P3 LEA R50, P4, R16, R14, 0x1 ;  /* 0x0000000e1032b211 */ /* 0x008fc800078808ff */
[----:B--2---:R-:W-:Y:S02]  /*7480*/  @!P3 LEA.HI.X R51, R16, R45, R17, 0x1, P4 ;  /* 0x0000002d1033b211 */ /* 0x004fe400020f0c11 */
[----:B------:R-:W-:-:S13]  /*7490*/  ISETP.GE.AND P4, PT, R22, UR4, PT ;  /* 0x0000000416007c0c */ /* 0x000fda000bf86270 */
[C---:B------:R-:W-:Y:S02]  /*74a0*/  @!P4 LEA R48, P6, R22.reuse, R14, 0x1 ;  /* 0x0000000e1630c211 */ /* 0x040fe400078c08ff */
[----:B------:R-:W2:Y:S02]  /*74b0*/  @!P3 LDS.128 R12, [R94+0x18400] ;  /* 0x018400005e0cb984 */ /* 0x000ea40000000c00 */
[----:B------:R-:W-:Y:S02]  /*74c0*/  @!P4 LEA.HI.X R49, R22, R45, R2, 0x1, P6 ;  /* 0x0000002d1631c211 */ /* 0x000fe400030f0c02 */
[----:B--2---:R-:W-:Y:S04]  /*74d0*/  @!P3 ST.E.128 desc[UR38][R50.64], R12 ;  /* 0x0000000c3200b985 */ /* 0x004fe8000c101d26 */
[----:B------:R-:W2:Y:S04]  /*74e0*/  @!P4 LDS.128 R12, [R94+0x1c400] ;  /* 0x01c400005e0cc984 */ /* 0x000ea80000000c00 */
[----:B--2---:R4:W-:Y:S02]  /*74f0*/  @!P4 ST.E.128 desc[UR38][R48.64], R12 ;  /* 0x0000000c3000c985 */ /* 0x0049e4000c101d26 */
.L_x_566:
[----:B------:R-:W-:Y:S05]  /*7500*/  BSYNC B1 ;  /* 0x0000000000017941 */ /* 0x000fea0003800000 */
.L_x_565:
[----:B------:R-:W-:-:S03]  /*7510*/  UMOV UR4, 0xffffffff ;  /* 0xffffffff00047882 */ /* 0x000fc60000000000 */
[----:B------:R-:W-:Y:S05]  /*7520*/  BRA.DIV UR4, `(.L_x_567) ;  /* 0x0000013e04447947 */ /* 0x000fea000b800000 */
[----:B--2---:R2:W0:Y:S04]  /*7530*/  SHFL.IDX PT, R45, R46, 0x1, 0x181f ;  /* 0x00381f002e2d7f89 */ /* 0x00442800000e0000 */
[----:B---34-:R2:W3:Y:S02]  /*7540*/  SHFL.IDX PT, R14, R44, 0x1, 0x181f ;  /* 0x00381f002c0e7f89 */ /* 0x0184e400000e0000 */
.L_x_839:
[----:B------:R-:W-:Y:S01]  /*7550*/  ISETP.GE.AND P3, PT, R47, 0x21, PT ;  /* 0x000000212f00780c */ /* 0x000fe20003f66270 */
[----:B------:R-:W-:-:S12]  /*7560*/  BSSY B1, `(.L_x_568) ;  /* 0x000000d000017945 */ /* 0x000fd80003800000 */
[----:B------:R-:W-:Y:S05]  /*7570*/  @!P3 BRA `(.L_x_569) ;  /* 0x00000000002cb947 */ /* 0x000fea0003800000 */
[----:B------:R-:W-:Y:S02]  /*7580*/  ULDC UR4, c[0x0][0x2f4] ;  /* 0x0000bd0000047ab9 */ /* 0x000fe40000000800 */
[----:B------:R-:W-:-:S13]  /*7590*/  ISETP.GE.AND P3, PT, R16, UR4, PT ;  /* 0x0000000410007c0c */ /* 0x000fda000bf66270 */
[----:B---3--:R-:W-:-:S04]  /*75a0*/  @!P3 LEA R50, P4, R16, R14, 0x1 ;  /* 0x0000000e1032b211 */ /* 0x008fc800078808ff */
[----:B0-----:R-:W-:Y:S02]  /*75b0*/  @!P3 LEA.HI.X R51, R16, R45, R17, 0x1, P4 ;  /* 0x0000002d1033b211 */ /* 0x001fe400020f0c11 */
[----:B------:R-:W-:-:S13]  /*75c0*/  ISETP.GE.AND P4, PT, R22, UR4, PT ;  /* 0x0000000416007c0c */ /* 0x000fda000bf86270 */
[C---:B------:R-:W-:Y:S02]  /*75d0*/  @!P4 LEA R48, P6, R22.reuse, R14, 0x1 ;  /* 0x0000000e1630c211 */ /* 0x040fe400078c08ff */
[----:B------:R-:W0:Y:S02]  /*75e0*/  @!P3 LDS.128 R12, [R94+0x19400] ;  /* 0x019400005e0cb984 */ /* 0x000e240000000c00 */
[----:B------:R-:W-:Y:S02]  /*75f0*/  @!P4 LEA.HI.X R49, R22, R45, R2, 0x1, P6 ;  /* 0x0000002d1631c211 */ /* 0x000fe400030f0c02 */
[----:B0-----:R-:W-:Y:S04]  /*7600*/  @!P3 ST.E.128 desc[UR38][R50.64], R12 ;  /* 0x0000000c3200b985 */ /* 0x001fe8000c101d26 */
[----:B------:R-:W0:Y:S04]  /*7610*/  @!P4 LDS.128 R12, [R94+0x1d400] ;  /* 0x01d400005e0cc984 */ /* 0x000e280000000c00 */
[----:B0-----:R4:W-:Y:S02]  /*7620*/  @!P4 ST.E.128 desc[UR38][R48.64], R12 ;  /* 0x0000000c3000c985 */ /* 0x0019e4000c101d26 */
.L_x_569:
[----:B------:R-:W-:Y:S05]  /*7630*/  BSYNC B1 ;  /* 0x0000000000017941 */ /* 0x000fea0003800000 */
.L_x_568:
[----:B------:R-:W-:-:S03]  /*7640*/  UMOV UR4, 0xffffffff ;  /* 0xffffffff00047882 */ /* 0x000fc60000000000 */
[----:B------:R-:W-:Y:S05]  /*7650*/  BRA.DIV UR4, `(.L_x_570) ;  /* 0x0000013e04407947 */ /* 0x000fea000b800000 */
[----:B0-----:R0:W0:Y:S04]  /*7660*/  SHFL.IDX PT, R45, R46, 0x2, 0x181f ;  /* 0x00581f002e2d7f89 */ /* 0x00102800000e0000 */
[----:B---34-:R3:W4:Y:S02]  /*7670*/  SHFL.IDX PT, R14, R44, 0x2, 0x181f ;  /* 0x00581f002c0e7f89 */ /* 0x01872400000e0000 */
.L_x_843:
[----:B------:R-:W-:Y:S01]  /*7680*/  ISETP.GE.AND P3, PT, R47, 0x41, PT ;  /* 0x000000412f00780c */ /* 0x000fe20003f66270 */
[----:B------:R-:W-:-:S12]  /*7690*/  BSSY B1, `(.L_x_571) ;  /* 0x000000d000017945 */ /* 0x000fd80003800000 */
[----:B------:R-:W-:Y:S05]  /*76a0*/  @!P3 BRA `(.L_x_572) ;  /* 0x00000000002cb947 */ /* 0x000fea0003800000 */
[----:B------:R-:W-:Y:S02]  /*76b0*/  ULDC UR4, c[0x0][0x2f4] ;  /* 0x0000bd0000047ab9 */ /* 0x000fe40000000800 */
[----:B------:R-:W-:-:S13]  /*76c0*/  ISETP.GE.AND P3, PT, R16, UR4, PT ;  /* 0x0000000410007c0c */ /* 0x000fda000bf66270 */
[----:B----4-:R-:W-:-:S04]  /*76d0*/  @!P3 LEA R50, P4, R16, R14, 0x1 ;  /* 0x0000000e1032b211 */ /* 0x010fc800078808ff */
        /* <DEDUP_REMOVED lines=8> */
.L_x_572:
[----:B------:R-:W-:Y:S05]  /*7760*/  BSYNC B1 ;  /* 0x0000000000017941 */ /* 0x000fea0003800000 */
.L_x_571:
[----:B------:R-:W-:-:S03]  /*7770*/  UMOV UR4, 0xffffffff ;  /* 0xffffffff00047882 */ /* 0x000fc60000000000 */
[----:B------:R-:W-:Y:S05]  /*7780*/  BRA.DIV UR4, `(.L_x_573) ;  /* 0x0000013e043c7947 */ /* 0x000fea000b800000 */
[----:B0-----:R0:W0:Y:S04]  /*7790*/  SHFL.IDX PT, R45, R46, 0x3, 0x181f ;  /* 0x00781f002e2d7f89 */ /* 0x00102800000e0000 */
[----:B----4-:R4:W0:Y:S02]  /*77a0*/  SHFL.IDX PT, R14, R44, 0x3, 0x181f ;  /* 0x00781f002c0e7f89 */ /* 0x01082400000e0000 */
.L_x_847:
[----:B------:R-:W-:-:S13]  /*77b0*/  ISETP.GE.AND P3, PT, R47, 0x61, PT ;  /* 0x000000612f00780c */ /* 0x000fda0003f66270 */
[----:B------:R-:W-:Y:S05]  /*77c0*/  @!P3 BRA `(.L_x_531) ;  /* 0x00000000002cb947 */ /* 0x000fea0003800000 */
[----:B------:R-:W-:Y:S02]  /*77d0*/  ULDC UR4, c[0x0][0x2f4] ;  /* 0x0000bd0000047ab9 */ /* 0x000fe40000000800 */
[----:B------:R-:W-:-:S13]  /*77e0*/  ISETP.GE.AND P3, PT, R16, UR4, PT ;  /* 0x0000000410007c0c */ /* 0x000fda000bf66270 */
[----:B012---:R-:W-:-:S04]  /*77f0*/  @!P3 LEA R46, P4, R16, R14, 0x1 ;  /* 0x0000000e102eb211 */ /* 0x007fc800078808ff */
[----:B------:R-:W-:Y:S02]  /*7800*/  @!P3 LEA.HI.X R47, R16, R45, R17, 0x1, P4 ;  /* 0x0000002d102fb211 */ /* 0x000fe400020f0c11 */
[----:B------:R-:W-:-:S13]  /*7810*/  ISETP.GE.AND P4, PT, R22, UR4, PT ;  /* 0x0000000416007c0c */ /* 0x000fda000bf86270 */
[C---:B---34-:R-:W-:Y:S02]  /*7820*/  @!P4 LEA R44, P6, R22.reuse, R14, 0x1 ;  /* 0x0000000e162cc211 */ /* 0x058fe400078c08ff */
[----:B------:R-:W0:Y:S02]  /*7830*/  @!P3 LDS.128 R12, [R94+0x1b400] ;  /* 0x01b400005e0cb984 */ /* 0x000e240000000c00 */
[----:B------:R-:W-:Y:S02]  /*7840*/  @!P4 LEA.HI.X R45, R22, R45, R2, 0x1, P6 ;  /* 0x0000002d162dc211 */ /* 0x000fe400030f0c02 */
[----:B0-----:R-:W-:Y:S04]  /*7850*/  @!P3 ST.E.128 desc[UR38][R46.64], R12 ;  /* 0x0000000c2e00b985 */ /* 0x001fe8000c101d26 */
[----:B------:R-:W0:Y:S04]  /*7860*/  @!P4 LDS.128 R12, [R94+0x1f400] ;  /* 0x01f400005e0cc984 */ /* 0x000e280000000c00 */
[----:B0-----:R0:W-:Y:S02]  /*7870*/  @!P4 ST.E.128 desc[UR38][R44.64], R12 ;  /* 0x0000000c2c00c985 */ /* 0x0011e4000c101d26 */
.L_x_531:
[----:B------:R-:W-:Y:S05]  /*7880*/  BSYNC B0 ;  /* 0x0000000000007941 */ /* 0x000fea0003800000 */
.L_x_489:
[----:B------:R-:W5:Y:S01]  /*7890*/  S2R R11, SR_TID.X ;  /* 0x00000000000b7919 */ /* 0x000f620000002100 */
[----:B------:R-:W-:Y:S01]  /*78a0*/  @!PT LDS RZ, [RZ] ;  /* 0x00000000fffff984 */ /* 0x000fe20000000800 */
[----:B------:R-:W-:Y:S01]  /*78b0*/  @!PT LDS RZ, [RZ] ;  /* 0x00000000fffff984 */ /* 0x000fe20000000800 */
[----:B------:R-:W-:Y:S01]  /*78c0*/  @!PT LDS RZ, [RZ] ;  /* 0x00000000fffff984 */ /* 0x000fe20000000800 */
[----:B------:R-:W-:Y:S01]  /*78d0*/  @!PT LDS RZ, [RZ] ;  /* 0x00000000fffff984 */ /* 0x000fe20000000800 */
[----:B------:R3:W-:Y:S06]  /*78e0*/  MEMBAR.ALL.CTA ;  /* 0x0000000000007992 */ /* 0x0007ec0000008000 */
[----:B---3--:R-:W3:Y:S01]  /*78f0*/  FENCE.VIEW.ASYNC.S ;  /* 0x00000000000073c6 */ /* 0x008ee20000000000 */
[----:B------:R-:W-:Y:S05]  /*7900*/  WARPSYNC.ALL ;  /* 0x0000000000007948 */ /* 0x000fea0003800000 */
[----:B------:R-:W-:Y:S01]  /*7910*/  BSSY B0, `(.L_x_574) ;  /* 0x0000009000007945 */ /* 0x000fe20003800000 */
[----:B-----5:R-:W-:Y:S01]  /*7920*/  LOP3.LUT R11, R11, 0x7f, RZ, 0xc0, !PT ;  /* 0x0000007f0b0b7812 */ /* 0x020fe200078ec0ff */
[----:B---3--:R3:W-:Y:S03]  /*7930*/  BAR.SYNC.DEFER_BLOCKING R97, 0x80 ;  /* 0x000200610000751d */ /* 0x0087e60000010000 */
[----:B------:R-:W-:-:S13]  /*7940*/  ISETP.NE.AND P3, PT, R11, RZ, PT ;  /* 0x000000ff0b00720c */ /* 0x000fda0003f65270 */
[----:B------:R-:W-:-:S05]  /*7950*/  @!P3 VIADD R11, R92, 0x288a0 ;  /* 0x000288a05c0bb836 */ /* 0x000fca0000000000 */
[----:B------:R-:W-:-:S04]  /*7960*/  @!P3 PRMT R11, RZ, 0x654, R11 ;  /* 0x00000654ff0bb816 */ /* 0x000fc8000000000b */
[----:B------:R3:W-:Y:S01]  /*7970*/  @!P3 SYNCS.ARRIVE.TRANS64.RED.A1T0 RZ, [R11+URZ], RZ ;  /* 0x000000ff0bffb9a7 */ /* 0x0007e2000810043f */
[----:B------:R-:W-:Y:S05]  /*7980*/  @!P5 BRA `(.L_x_575) ;  /* 0x000000000004d947 */ /* 0x000fea0003800000 */
[----:B------:R-:W-:Y:S01]  /*7990*/  BPT.TRAP 0x1 ;  /* 0x000000040000795c */ /* 0x000fe20000300000 */
.L_x_575:
[----:B------:R-:W-:Y:S05]  /*79a0*/  BSYNC B0 ;  /* 0x0000000000007941 */ /* 0x000fea0003800000 */
.L_x_574:
[----:B------:R-:W5:Y:S01]  /*79b0*/  SYNCS.PHASECHK.TRANS64.TRYWAIT P4, [R92+URZ+0x288b0], R103 ;  /* 0x0288b0675c0075a7 */ /* 0x000f62000808017f */
[----:B------:R-:W-:Y:S01]  /*79c0*/  ULDC UR36, c[0x0][0x2f4] ;  /* 0x0000bd0000247ab9 */ /* 0x000fe20000000800 */
[----:B------:R-:W-:Y:S04]  /*79d0*/  BSSY B0, `(.L_x_576) ;  /* 0x0000002000007945 */ /* 0x000fe80003800000 */
[----:B-----5:R-:W-:Y:S05]  /*79e0*/  @!P4 BRA `(.L_x_577) ;  /* 0x0000013800ecc947 */ /* 0x020fea0003800000 */
.L_x_848:
[----:B------:R-:W-:Y:S05]  /*79f0*/  BSYNC B0 ;  /* 0x0000000000007941 */ /* 0x000fea0003800000 */
.L_x_576:
[----:B------:R-:W-:Y:S01]  /*7a00*/  ULDC.64 UR4, c[0x0][0x328] ;  /* 0x0000ca0000047ab9 */ /* 0x000fe20000000a00 */
[----:B------:R-:W-:Y:S01]  /*7a10*/  IADD3 R98, -R153, R98, RZ ;  /* 0x0000006299627210 */ /* 0x000fe20007ffe1ff */
[----:B------:R-:W-:Y:S01]  /*7a20*/  IMAD R100, R100, UR4, RZ ;  /* 0x0000000464647c24 */ /* 0x000fe2000f8e02ff */
[----:B------:R-:W-:Y:S01]  /*7a30*/  BSSY B0, `(.L_x_578) ;  /* 0x000001f000007945 */ /* 0x000fe20003800000 */
[----:B01--4-:R-:W-:-:S04]  /*7a40*/  IMAD.WIDE.U32 R12, R101, UR4, RZ ;  /* 0x00000004650c7c25 */ /* 0x013fc8000f8e00ff */
[----:B------:R-:W-:Y:S01]  /*7a50*/  IMAD R101, R101, UR5, R100 ;  /* 0x0000000565657c24 */ /* 0x000fe2000f8e0264 */
[----:B------:R-:W-:Y:S02]  /*7a60*/  ULDC.64 UR4, c[0x0][0x338] ;  /* 0x0000ce0000047ab9 */ /* 0x000fe40000000a00 */
[----:B------:R-:W-:Y:S02]  /*7a70*/  IMAD R99, R99, UR4, RZ ;  /* 0x0000000463637c24 */ /* 0x000fe4000f8e02ff */
[----:B------:R-:W-:Y:S02]  /*7a80*/  IADD3 R13, R13, R101, RZ ;  /* 0x000000650d0d7210 */ /* 0x000fe40007ffe0ff */
[C---:B------:R-:W-:Y:S02]  /*7a90*/  IMAD R99, R102.reuse, UR5, R99 ;  /* 0x0000000566637c24 */ /* 0x040fe4000f8e0263 */
[----:B------:R-:W-:Y:S01]  /*7aa0*/  IMAD.WIDE.U32 R102, R102, UR4, R12 ;  /* 0x0000000466667c25 */ /* 0x000fe2000f8e000c */
[----:B------:R-:W-:-:S03]  /*7ab0*/  ULDC.64 UR4, c[0x0][0x330] ;  /* 0x0000cc0000047ab9 */ /* 0x000fc60000000a00 */
[----:B---3--:R-:W-:Y:S02]  /*7ac0*/  IMAD R11, R35, UR4, RZ ;  /* 0x00000004230b7c24 */ /* 0x008fe4000f8e02ff */
[----:B------:R-:W-:Y:S02]  /*7ad0*/  IMAD.IADD R103, R103, 0x1, R99 ;  /* 0x0000000167677824 */ /* 0x000fe400078e0263 */
[C---:B------:R-:W-:Y:S02]  /*7ae0*/  IMAD R11, R42.reuse, UR5, R11 ;  /* 0x000000052a0b7c24 */ /* 0x040fe4000f8e020b */
[----:B------:R-:W-:Y:S01]  /*7af0*/  IMAD.WIDE.U32 R12, R42, UR4, R102 ;  /* 0x000000042a0c7c25 */ /* 0x000fe2000f8e0066 */
[----:B------:R-:W-:-:S03]  /*7b00*/  ULDC.64 UR4, c[0x0][0x318] ;  /* 0x0000c60000047ab9 */ /* 0x000fc60000000a00 */
[----:B------:R-:W-:Y:S01]  /*7b10*/  IMAD.IADD R11, R13, 0x1, R11 ;  /* 0x000000010d0b7824 */ /* 0x000fe200078e020b */
[----:B------:R-:W-:-:S04]  /*7b20*/  LEA R48, P4, R12, UR4, 0x1 ;  /* 0x000000040c307c11 */ /* 0x000fc8000f8808ff */
[----:B------:R-:W-:Y:S01]  /*7b30*/  LEA.HI.X R11, R12, UR5, R11, 0x1, P4 ;  /* 0x000000050c0b7c11 */ /* 0x000fe2000a0f0c0b */
[----:B------:R0:W1:Y:S01]  /*7b40*/  SHFL.IDX PT, R47, R48, RZ, 0x181f ;  /* 0x00181fff302f7589 */ /* 0x00006200000e0000 */
[----:B------:R-:W-:-:S03]  /*7b50*/  ISETP.GE.AND P4, PT, R98, 0x1, PT ;  /* 0x000000016200780c */ /* 0x000fc60003f86270 */
[----:B------:R0:W3:Y:S10]  /*7b60*/  SHFL.IDX PT, R13, R11, RZ, 0x181f ;  /* 0x00181fff0b0d7589 */ /* 0x0000f400000e0000 */
[----:B0-----:R-:W-:Y:S05]  /*7b70*/  @!P4 BRA `(.L_x_579) ;  /* 0x000000000028c947 */ /* 0x001fea0003800000 */
[----:B------:R-:W-:-:S13]  /*7b80*/  ISETP.GE.AND P4, PT, R16, UR36, PT ;  /* 0x0000002410007c0c */ /* 0x000fda000bf86270 */
[----:B-12---:R-:W-:-:S04]  /*7b90*/  @!P4 LEA R44, P5, R16, R47, 0x1 ;  /* 0x0000002f102cc211 */ /* 0x006fc800078a08ff */
[----:B---3--:R-:W-:Y:S02]  /*7ba0*/  @!P4 LEA.HI.X R45, R16, R13, R17, 0x1, P5 ;  /* 0x0000000d102dc211 */ /* 0x008fe400028f0c11 */
[----:B------:R-:W-:-:S13]  /*7bb0*/  ISETP.GE.AND P5, PT, R22, UR36, PT ;  /* 0x0000002416007c0c */ /* 0x000fda000bfa6270 */
[----:B------:R-:W-:-:S04]  /*7bc0*/  @!P5 LEA R46, P6, R22, R47, 0x1 ;  /* 0x0000002f162ed211 */ /* 0x000fc800078c08ff */
[----:B------:R-:W-:Y:S02]  /*7bd0*/  @!P5 LEA.HI.X R47, R22, R13, R2, 0x1, P6 ;  /* 0x0000000d162fd211 */ /* 0x000fe400030f0c02 */
[----:B------:R-:W0:Y:S04]  /*7be0*/  @!P4 LDS.128 R12, [R94+0x400] ;  /* 0x000400005e0cc984 */ /* 0x000e280000000c00 */
[----:B0-----:R-:W-:Y:S04]  /*7bf0*/  @!P4 ST.E.128 desc[UR38][R44.64], R12 ;  /* 0x0000000c2c00c985 */ /* 0x001fe8000c101d26 */
[----:B------:R-:W0:Y:S04]  /*7c00*/  @!P5 LDS.128 R12, [R94+0x4400] ;  /* 0x004400005e0cd984 */ /* 0x000e280000000c00 */
[----:B0-----:R0:W-:Y:S02]  /*7c10*/  @!P5 ST.E.128 desc[UR38][R46.64], R12 ;  /* 0x0000000c2e00d985 */ /* 0x0011e4000c101d26 */
.L_x_579:
[----:B------:R-:W-:Y:S05]  /*7c20*/  BSYNC B0 ;  /* 0x0000000000007941 */ /* 0x000fea0003800000 */
.L_x_578:
[----:B------:R-:W-:Y:S01]  /*7c30*/  ISETP.GE.AND P4, PT, R98, 0x21, PT ;  /* 0x000000216200780c */ /* 0x000fe20003f86270 */
[----:B0--3--:R0:W3:Y:S01]  /*7c40*/  SHFL.IDX PT, R13, R11, 0x1, 0x181f ;  /* 0x00381f000b0d7f89 */ /* 0x0090e200000e0000 */
[----:B------:R-:W-:Y:S03]  /*7c50*/  BSSY B0, `(.L_x_580) ;  /* 0x000000d000007945 */ /* 0x000fe60003800000 */
[----:B-1----:R0:W1:Y:S08]  /*7c60*/  SHFL.IDX PT, R47, R48, 0x1, 0x181f ;  /* 0x00381f00302f7f89 */ /* 0x00207000000e0000 */
        /* <DEDUP_REMOVED lines=11> */
.L_x_581:
[----:B------:R-:W-:Y:S05]  /*7d20*/  BSYNC B0 ;  /* 0x0000000000007941 */ /* 0x000fea0003800000 */
.L_x_580:
        /* <DEDUP_REMOVED lines=15> */
.L_x_583:
[----:B------:R-:W-:Y:S05]  /*7e20*/  BSYNC B0 ;  /* 0x0000000000007941 */ /* 0x000fea0003800000 */
.L_x_582:
[----:B------:R-:W-:Y:S01]  /*7e30*/  ISETP.GE.AND P4, PT, R98, 0x61, PT ;  /* 0x000000616200780c */ /* 0x000fe20003f86270 */
[----:B------:R-:W4:Y:S01]  /*7e40*/  SHFL.IDX PT, R11, R11, 0x3, 0x181f ;  /* 0x00781f000b0b7f89 */ /* 0x000f2200000e0000 */
[----:B------:R-:W-:Y:S03]  /*7e50*/  BSSY B0, `(.L_x_584) ;  /* 0x000000d000007945 */ /* 0x000fe60003800000 */
[----:B01----:R0:W1:Y:S08]  /*7e60*/  SHFL.IDX PT, R47, R48, 0x3, 0x181f ;  /* 0x00781f00302f7f89 */ /* 0x00307000000e0000 */
[----:B0-----:R-:W-:Y:S05]  /*7e70*/  @!P4 BRA `(.L_x_585) ;  /* 0x000000000028c947 */ /* 0x001fea0003800000 */
[----:B------:R-:W-:-:S13]  /*7e80*/  ISETP.GE.AND P4, PT, R16, UR36, PT ;  /* 0x0000002410007c0c */ /* 0x000fda000bf86270 */
[----:B---3--:R-:W0:Y:S01]  /*7e90*/  @!P4 LDS.128 R12, [R94+0x3400] ;  /* 0x003400005e0cc984 */ /* 0x008e220000000c00 */
[----:B-12---:R-:W-:-:S04]  /*7ea0*/  @!P4 LEA R44, P5, R16, R47, 0x1 ;  /* 0x0000002f102cc211 */ /* 0x006fc800078a08ff */
[----:B----4-:R-:W-:Y:S02]  /*7eb0*/  @!P4 LEA.HI.X R45, R16, R11, R17, 0x1, P5 ;  /* 0x0000000b102dc211 */ /* 0x010fe400028f0c11 */
[----:B------:R-:W-:-:S13]  /*7ec0*/  ISETP.GE.AND P5, PT, R22, UR36, PT ;  /* 0x0000002416007c0c */ /* 0x000fda000bfa6270 */
[----:B------:R-:W-:-:S04]  /*7ed0*/  @!P5 LEA R46, P6, R22, R47, 0x1 ;  /* 0x0000002f162ed211 */ /* 0x000fc800078c08ff */
[----:B------:R-:W-:Y:S01]  /*7ee0*/  @!P5 LEA.HI.X R47, R22, R11, R2, 0x1, P6 ;  /* 0x0000000b162fd211 */ /* 0x000fe200030f0c02 */
[----:B0-----:R-:W-:Y:S04]  /*7ef0*/  @!P4 ST.E.128 desc[UR38][R44.64], R12 ;  /* 0x0000000c2c00c985 */ /* 0x001fe8000c101d26 */
[----:B------:R-:W0:Y:S04]  /*7f00*/  @!P5 LDS.128 R12, [R94+0x7400] ;  /* 0x007400005e0cd984 */ /* 0x000e280000000c00 */
[----:B0-----:R0:W-:Y:S02]  /*7f10*/  @!P5 ST.E.128 desc[UR38][R46.64], R12 ;  /* 0x0000000c2e00d985 */ /* 0x0011e4000c101d26 */
.L_x_585:
[----:B------:R-:W-:Y:S05]  /*7f20*/  BSYNC B0 ;  /* 0x0000000000007941 */ /* 0x000fea0003800000 */
.L_x_584:
[----:B------:R-:W-:Y:S01]  /*7f30*/  @!PT LDS RZ, [RZ] ;  /* 0x00000000fffff984 */ /* 0x000fe20000000800 */
[----:B------:R-:W-:Y:S01]  /*7f40*/  @!PT LDS RZ, [RZ] ;  /* 0x00000000fffff984 */ /* 0x000fe20000000800 */
[----:B------:R-:W-:Y:S01]  /*7f50*/  @!PT LDS RZ, [RZ] ;  /* 0x00000000fffff984 */ /* 0x000fe20000000800 */
[----:B------:R-:W-:Y:S01]  /*7f60*/  @!PT LDS RZ, [RZ] ;  /* 0x00000000fffff984 */ /* 0x000fe20000000800 */
[----:B------:R5:W-:Y:S06]  /*7f70*/  MEMBAR.ALL.CTA ;  /* 0x0000000000007992 */ /* 0x000bec0000008000 */
[----:B-----5:R-:W5:Y:S01]  /*7f80*/  FENCE.VIEW.ASYNC.S ;  /* 0x00000000000073c6 */ /* 0x020f620000000000 */
[----:B------:R-:W-:Y:S01]  /*7f90*/  @!P3 VIADD R92, R92, 0x288c0 ;  /* 0x000288c05c5cb836 */ /* 0x000fe20000000000 */
[----:B-----5:R0:W-:Y:S01]  /*7fa0*/  BAR.SYNC.DEFER_BLOCKING R97, 0x80 ;  /* 0x000200610000751d */ /* 0x0201e20000010000 */
[----:B------:R-:W-:Y:S01]  /*7fb0*/  ISETP.NE.AND P4, PT, R93, RZ, PT ;  /* 0x000000ff5d00720c */ /* 0x000fe20003f85270 */
[----:B------:R-:W-:-:S02]  /*7fc0*/  VIADD R155, R155, 0x1 ;  /* 0x000000019b9b7836 */ /* 0x000fc40000000000 */
[----:B------:R-:W-:-:S04]  /*7fd0*/  @!P3 PRMT R92, RZ, 0x654, R92 ;  /* 0x00000654ff5cb816 */ /* 0x000fc8000000005c */
[----:B------:R0:W-:Y:S01]  /*7fe0*/  @!P3 SYNCS.ARRIVE.TRANS64.RED.A1T0 RZ, [R92+URZ], RZ ;  /* 0x000000ff5cffb9a7 */ /* 0x0001e2000810043f */
[----:B------:R-:W-:-:S04]  /*7ff0*/  ISETP.NE.AND P3, PT, R155, 0x2, PT ;  /* 0x000000029b00780c */ /* 0x000fc80003f65270 */
[----:B----4-:R-:W-:Y:S02]  /*8000*/  SEL R11, RZ, 0x1, P3 ;  /* 0x00000001ff0b7807 */ /* 0x010fe40001800000 */
[----:B------:R-:W-:Y:S02]  /*8010*/  SEL R155, R155, RZ, P3 ;  /* 0x000000ff9b9b7207 */ /* 0x000fe40001800000 */
[----:B------:R-:W-:Y:S01]  /*8020*/  LOP3.LUT R154, R154, R11, RZ, 0x3c, !PT ;  /* 0x0000000b9a9a7212 */ /* 0x000fe200078e3cff */
[----:B0-----:R-:W-:Y:S06]  /*8030*/  @P4 BRA `(.L_x_586) ;  /* 0xffffff9c00d84947 */ /* 0x001fec000383ffff */
[----:B------:R-:W0:Y:S01]  /*8040*/  S2R R12, SR_TID.X ;  /* 0x00000000000c7919 */ /* 0x000e220000002100 */
[----:B------:R-:W-:Y:S02]  /*8050*/  PLOP3.LUT P0, PT, PT, PT, PT, 0x8, 0x0 ;  /* 0x000000000000781c */ /* 0x000fe40003f0e170 */
[----:B0-----:R-:W-:-:S04]  /*8060*/  SHF.R.U32.HI R12, RZ, 0x7, R12 ;  /* 0x00000007ff0c7819 */ /* 0x001fc8000001160c */
[----:B------:R-:W-:-:S13]  /*8070*/  ISETP.NE.AND P4, PT, R12, 0x1, PT ;  /* 0x000000010c00780c */ /* 0x000fda0003f85270 */
[----:B------:R-:W-:Y:S06]  /*8080*/  @!P4 BAR.ARV 0x9, 0x100 ;  /* 0x024400000000cb1d */ /* 0x000fec0000002000 */
.L_x_484:
[----:B------:R-:W-:Y:S01]  /*8090*/  ISETP.GE.AND P2, PT, R96, 0x1, PT ;  /* 0x000000016000780c */ /* 0x000fe20003f46270 */
[----:B------:R-:W-:Y:S01]  /*80a0*/  IMAD.MOV.U32 R0, RZ, RZ, RZ ;  /* 0x000000ffff007224 */ /* 0x000fe200078e00ff */
[----:B------:R-:W-:Y:S01]  /*80b0*/  PLOP3.LUT P1, PT, PT, PT, PT, 0x80, 0x0 ;  /* 0x000000000000781c */ /* 0x000fe20003f2f070 */
[----:B------:R-:W-:Y:S01]  /*80c0*/  IMAD.MOV.U32 R151, RZ, RZ, RZ ;  /* 0x000000ffff977224 */ /* 0x000fe200078e00ff */
[----:B------:R-:W-:Y:S02]  /*80d0*/  MOV R3, RZ ;  /* 0x000000ff00037202 */ /* 0x000fe40000000f00 */
[----:B------:R-:W-:Y:S02]  /*80e0*/  CS2R R64, SRZ ;  /* 0x0000000000407805 */ /* 0x000fe4000001ff00 */
[----:B------:R-:W-:Y:S02]  /*80f0*/  CS2R R36, SRZ ;  /* 0x0000000000247805 */ /* 0x000fe4000001ff00 */
[----:B------:R-:W-:-:S02]  /*8100*/  CS2R R66, SRZ ;  /* 0x0000000000427805 */ /* 0x000fc4000001ff00 */
[----:B------:R-:W-:Y:S02]  /*8110*/  CS2R R38, SRZ ;  /* 0x0000000000267805 */ /* 0x000fe4000001ff00 */
[----:B------:R-:W-:Y:S02]  /*8120*/  CS2R R68, SRZ ;  /* 0x0000000000447805 */ /* 0x000fe4000001ff00 */
[----:B------:R-:W-:Y:S02]  /*8130*/  CS2R R34, SRZ ;  /* 0x0000000000227805 */ /* 0x000fe4000001ff00 */
[----:B------:R-:W-:Y:S02]  /*8140*/  CS2R R70, SRZ ;  /* 0x0000000000467805 */ /* 0x000fe4000001ff00 */
[----:B--2---:R-:W-:Y:S02]  /*8150*/  CS2R R44, SRZ ;  /* 0x00000000002c7805 */ /* 0x004fe4000001ff00 */
[----:B------:R-:W-:-:S02]  /*8160*/  CS2R R32, SRZ ;  /* 0x0000000000207805 */ /* 0x000fc4000001ff00 */
[----:B------:R-:W-:Y:S02]  /*8170*/  CS2R R72, SRZ ;  /* 0x0000000000487805 */ /* 0x000fe4000001ff00 */
[----:B------:R-:W-:Y:S02]  /*8180*/  CS2R R30, SRZ ;  /* 0x00000000001e7805 */ /* 0x000fe4000001ff00 */
[----:B------:R-:W-:Y:S02]  /*8190*/  CS2R R74, SRZ ;  /* 0x00000000004a7805 */ /* 0x000fe4000001ff00 */
[----:B------:R-:W-:Y:S02]  /*81a0*/  CS2R R76, SRZ ;  /* 0x00000000004c7805 */ /* 0x000fe4000001ff00 */
[----:B------:R-:W-:Y:S02]  /*81b0*/  CS2R R54, SRZ ;  /* 0x0000000000367805 */ /* 0x000fe4000001ff00 */
[----:B-1----:R-:W-:-:S02]  /*81c0*/  CS2R R46, SRZ ;  /* 0x00000000002e7805 */ /* 0x002fc4000001ff00 */
        /* <DEDUP_REMOVED lines=15> */
[----:B------:R-:W-:Y:S01]  /*82c0*/  MOV R100, RZ ;  /* 0x000000ff00647202 */ /* 0x000fe20000000f00 */
[----:B------:R-:W-:Y:S06]  /*82d0*/  @P0 BRA `(.L_x_587) ;  /* 0x00000000000c0947 */ /* 0x000fec0003800000 */
[----:B------:R-:W0:Y:S01]  /*82e0*/  FENCE.VIEW.ASYNC.G ;  /* 0x00000000000073c6 */ /* 0x000e220000000100 */
[----:B------:R-:W-:Y:S05]  /*82f0*/  WARPSYNC.ALL ;  /* 0x0000000000007948 */ /* 0x000fea0003800000 */
[----:B0-----:R-:W-:Y:S06]  /*8300*/  BAR.ARV 0xc, 0x180 ;  /* 0x0306000000007b1d */ /* 0x001fec0000002000 */
.L_x_587:
[----:B------:R-:W-:Y:S01]  /*8310*/  CS2R R10, SRZ ;  /* 0x00000000000a7805 */ /* 0x000fe2000001ff00 */
[----:B------:R-:W-:Y:S06]  /*8320*/  @!P2 BRA `(.L_x_588) ;  /* 0x0000009c0034a947 */ /* 0x000fec0003800000 */
[----:B------:R-:W-:-:S03]  /*8330*/  UMOV UR4, 0xffffffff ;  /* 0xffffffff00047882 */ /* 0x000fc60000000000 */
[----:B------:R-:W-:Y:S05]  /*8340*/  BRA.DIV UR4, `(.L_x_589) ;  /* 0x0000013204a87947 */ /* 0x000fea000b800000 */
[----:B------:R0:W1:Y:S02]  /*8350*/  SHFL.IDX PT, R194, R221, RZ, 0x1f ;  /* 0x00001fffddc27589 */ /* 0x00006400000e0000 */
.L_x_851:
[----:B-1----:R-:W-:Y:S02]  /*8360*/  LEA.HI R0, R194, R194, RZ, 0x1 ;  /* 0x000000c2c2007211 */ /* 0x002fe400078f08ff */
[----:B------:R-:W-:Y:S02]  /*8370*/  LOP3.LUT P0, RZ, R211, 0x3ff, RZ, 0xc0, !PT ;  /* 0x000003ffd3ff7812 */ /* 0x000fe4000780c0ff */
[----:B------:R-:W-:Y:S02]  /*8380*/  LOP3.LUT R3, R0, 0x1e, RZ, 0xc0, !PT ;  /* 0x0000001e00037812 */ /* 0x000fe400078ec0ff */
[----:B------:R-:W-:-:S03]  /*8390*/  P2R R25, PR, RZ, 0x1 ;  /* 0x00000001ff197803 */ /* 0x000fc60000000000 */
[----:B------:R-:W-:-:S04]  /*83a0*/  IMAD.IADD R0, R194, 0x1, -R3 ;  /* 0x00000001c2007824 */ /* 0x000fc800078e0a03 */
[----:B------:R-:W-:-:S05]  /*83b0*/  IMAD R0, R0, 0x2000, R211 ;  /* 0x0000200000007824 */ /* 0x000fca00078e02d3 */
[----:B------:R-:W-:-:S04]  /*83c0*/  SHF.R.U32.HI R0, RZ, 0x4, R0 ;  /* 0x00000004ff007819 */ /* 0x000fc80000011600 */
[----:B------:R-:W-:Y:S01]  /*83d0*/  LOP3.LUT R26, R0, 0x3fff, RZ, 0xc0, !PT ;  /* 0x00003fff001a7812 */ /* 0x000fe200078ec0ff */
[----:B------:R-:W-:Y:S06]  /*83e0*/  @!P0 BRA `(.L_x_590) ;  /* 0x0000000000408947 */ /* 0x000fec0003800000 */
[----:B------:R-:W-:Y:S01]  /*83f0*/  MOV R0, 0x0 ;  /* 0x0000000000007802 */ /* 0x000fe20000000f00 */
[----:B------:R-:W-:Y:S01]  /*8400*/  ULDC.64 UR4, c[0x4][0x80] ;  /* 0x0100200000047ab9 */ /* 0x000fe20000000a00 */
[----:B------:R-:W-:Y:S01]  /*8410*/  ULDC.64 UR6, c[0x4][0x88] ;  /* 0x0100220000067ab9 */ /* 0x000fe20000000a00 */
[----:B------:R-:W-:Y:S01]  /*8420*/  MOV R4, UR4 ;  /* 0x0000000400047c02 */ /* 0x000fe20008000f00 */
[----:B------:R1:W2:Y:S01]  /*8430*/  LDC.64 R14, c[0x4][R0] ;  /* 0x01000000000e7b82 */ /* 0x0002a20000000a00 */
[----:B------:R-:W-:Y:S01]  /*8440*/  IMAD.U32 R5, RZ, RZ, UR5 ;  /* 0x00000005ff057e24 */ /* 0x000fe2000f8e00ff */
[----:B------:R-:W-:Y:S01]  /*8450*/  ULDC.64 UR4, c[0x4][0x20] ;  /* 0x0100080000047ab9 */ /* 0x000fe20000000a00 */
[----:B------:R-:W-:Y:S01]  /*8460*/  IMAD.U32 R6, RZ, RZ, UR6 ;  /* 0x00000006ff067e24 */ /* 0x000fe2000f8e00ff */
[----:B------:R-:W-:Y:S01]  /*8470*/  MOV R7, UR7 ;  /* 0x0000000700077c02 */ /* 0x000fe20008000f00 */
[----:B------:R-:W-:Y:S01]  /*8480*/  IMAD.U32 R10, RZ, RZ, UR4 ;  /* 0x00000004ff0a7e24 */ /* 0x000fe2000f8e00ff */
[----:B------:R-:W-:Y:S01]  /*8490*/  MOV R8, 0x70 ;  /* 0x0000007000087802 */ /* 0x000fe20000000f00 */
[----:B------:R-:W-:-:S02]  /*84a0*/  IMAD.U32 R11, RZ, RZ, UR5 ;  /* 0x00000005ff0b7e24 */ /* 0x000fc4000f8e00ff */
[----:B------:R-:W-:Y:S02]  /*84b0*/  IMAD.MOV.U32 R12, RZ, RZ, 0x1 ;  /* 0x00000001ff0c7424 */ /* 0x000fe400078e00ff */
[----:B-1-3--:R-:W-:-:S07]  /*84c0*/  IMAD.MOV.U32 R13, RZ, RZ, RZ ;  /* 0x000000ffff0d7224 */ /* 0x00afce00078e00ff */
[----:B------:R-:W-:-:S07]  /*84d0*/  LEPC R20, `(.L_x_590) ;  /* 0x000000001014794e */ /* 0x000fce0000000000 */
[----:B0-2--5:R-:W-:Y:S05]  /*84e0*/  CALL.ABS.NOINC R14 ;  /* 0x000000000e007343 */ /* 0x025fea0003c00000 */
.L_x_590:
[----:B------:R-:W-:Y:S02]  /*84f0*/  ULDC UR4, c[0x0][0x3f4] ;  /* 0x0000fd0000047ab9 */ /* 0x000fe40000000800 */
[----:B------:R-:W-:-:S13]  /*8500*/  ISETP.LT.AND P0, PT, RZ, UR4, PT ;  /* 0x00000004ff007c0c */ /* 0x000fda000bf01270 */
[----:B------:R-:W-:Y:S05]  /*8510*/  @P0 BRA `(.L_x_591) ;  /* 0x00000000003c0947 */ /* 0x000fea0003800000 */
[----:B------:R-:W-:-:S04]  /*8520*/  LEA.HI R0, R207, R207, RZ, 0x1 ;  /* 0x000000cfcf007211 */ /* 0x000fc800078f08ff */
[----:B------:R-:W-:-:S04]  /*8530*/  LOP3.LUT R0, R0, 0xfffffffe, RZ, 0xc0, !PT ;  /* 0xfffffffe00007812 */ /* 0x000fc800078ec0ff */
[----:B------:R-:W-:-:S04]  /*8540*/  IADD3 R0, R207, -R0, RZ ;  /* 0x80000000cf007210 */ /* 0x000fc80007ffe0ff */
[----:B------:R-:W-:-:S04]  /*8550*/  SHF.L.U32 R3, R0, 0x1f, RZ ;  /* 0x0000001f00037819 */ /* 0x000fc800000006ff */
[----:B------:R1:W2:Y:S03]  /*8560*/  SYNCS.PHASECHK.TRANS64.TRYWAIT P0, [R156+URZ+0x28800], R3 ;  /* 0x028800039c0075a7 */ /* 0x0002a6000800017f */
[----:B--2---:R-:W-:Y:S05]  /*8570*/  @!P0 NANOSLEEP.SYNCS 0x989680 ;  /* 0x009896800000895d */ /* 0x004fea0003900000 */
[----:B------:R-:W2:Y:S01]  /*8580*/  @!P0 SYNCS.PHASECHK.TRANS64 P0, [R156+URZ+0x28800], R3 ;  /* 0x028800039c0085a7 */ /* 0x000ea2000800007f */
[----:B------:R-:W-:Y:S04]  /*8590*/  BSSY B0, `(.L_x_592) ;  /* 0x0000006000007945 */ /* 0x000fe80003800000 */
[----:B--2---:R-:W-:Y:S05]  /*85a0*/  @P0 BRA `(.L_x_593) ;  /* 0x0000000000100947 */ /* 0x004fea0003800000 */
.L_x_594:
[----:B--2---:R2:W4:Y:S02]  /*85b0*/  SYNCS.PHASECHK.TRANS64.TRYWAIT P0, [R156+URZ+0x28800], R3 ;  /* 0x028800039c0075a7 */ /* 0x004524000800017f */
[----:B----4-:R-:W-:Y:S05]  /*85c0*/  @!P0 NANOSLEEP.SYNCS 0x989680 ;  /* 0x009896800000895d */ /* 0x010fea0003900000 */
[----:B------:R-:W4:Y:S02]  /*85d0*/  @!P0 SYNCS.PHASECHK.TRANS64 P0, [R156+URZ+0x28800], R3 ;  /* 0x028800039c0085a7 */ /* 0x000f24000800007f */
[----:B----4-:R-:W-:Y:S05]  /*85e0*/  @!P0 BRA `(.L_x_594) ;  /* 0xfffffffc00f08947 */ /* 0x010fea000383ffff */
.L_x_593:
[----:B------:R-:W-:Y:S05]  /*85f0*/  BSYNC B0 ;  /* 0x0000000000007941 */ /* 0x000fea0003800000 */
.L_x_592:
[----:B------:R-:W-:Y:S05]  /*8600*/  BRA `(.L_x_595) ;  /* 0x0000003400f07947 */ /* 0x000fea0003800000 */
.L_x_591:
[----:B-----5:R-:W-:Y:S01]  /*8610*/  SHF.R.S32.HI R0, RZ, 0x1f, R24 ;  /* 0x0000001fff007819 */ /* 0x020fe20000011418 */
[----:B------:R-:W-:Y:S01]  /*8620*/  ULDC.64 UR4, c[0x0][0x3f8] ;  /* 0x0000fe0000047ab9 */ /* 0x000fe20000000a00 */
[----:B------:R-:W-:Y:S01]  /*8630*/  ULDC.64 UR6, c[0x0][0x408] ;  /* 0x0001020000067ab9 */ /* 0x000fe20000000a00 */
[----:B------:R-:W-:Y:S01]  /*8640*/  ISETP.NE.AND P2, PT, R25, RZ, PT ;  /* 0x000000ff1900720c */ /* 0x000fe20003f45270 */
[----:B------:R-:W-:-:S04]  /*8650*/  IMAD.WIDE.U32 R4, R24, UR4, RZ ;  /* 0x0000000418047c25 */ /* 0x000fc8000f8e00ff */
[C---:B------:R-:W-:Y:S02]  /*8660*/  IMAD R3, R0.reuse, UR4, RZ ;  /* 0x0000000400037c24 */ /* 0x040fe4000f8e02ff */
[----:B------:R-:W-:Y:S02]  /*8670*/  IMAD R7, R0, UR6, RZ ;  /* 0x0000000600077c24 */ /* 0x000fe4000f8e02ff */
[C---:B------:R-:W-:Y:S01]  /*8680*/  IMAD R3, R24.reuse, UR5, R3 ;  /* 0x0000000518037c24 */ /* 0x040fe2000f8e0203 */
[----:B------:R-:W-:Y:S01]  /*8690*/  ULDC.64 UR4, c[0x0][0x3e8] ;  /* 0x0000fa0000047ab9 */ /* 0x000fe20000000a00 */
[----:B------:R-:W-:-:S04]  /*86a0*/  IMAD.WIDE.U32 R28, R24, UR6, RZ ;  /* 0x00000006181c7c25 */ /* 0x000fc8000f8e00ff */
[----:B------:R-:W-:Y:S01]  /*86b0*/  IMAD R7, R24, UR7, R7 ;  /* 0x0000000718077c24 */ /* 0x000fe2000f8e0207 */
[----:B------:R-:W-:Y:S01]  /*86c0*/  ULDC.64 UR6, c[0x0][0x400] ;  /* 0x0001000000067ab9 */ /* 0x000fe20000000a00 */
[----:B------:R-:W-:Y:S01]  /*86d0*/  IMAD.IADD R25, R3, 0x1, R5 ;  /* 0x0000000103197824 */ /* 0x000fe200078e0205 */
[----:B------:R-:W-:Y:S01]  /*86e0*/  LEA R24, P0, R4, UR4, 0x1 ;  /* 0x0000000404187c11 */ /* 0x000fe2000f8008ff */
[----:B------:R-:W-:Y:S01]  /*86f0*/  IMAD.IADD R3, R7, 0x1, R29 ;  /* 0x0000000107037824 */ /* 0x000fe200078e021d */
[----:B------:R-:W-:Y:S02]  /*8700*/  LEA R27, P1, R28, UR6, 0x1 ;  /* 0x000000061c1b7c11 */ /* 0x000fe4000f8208ff */
[----:B------:R-:W-:Y:S02]  /*8710*/  LEA.HI.X R25, R4, UR5, R25, 0x1, P0 ;  /* 0x0000000504197c11 */ /* 0x000fe400080f0c19 */
[----:B------:R-:W-:Y:S01]  /*8720*/  LEA.HI.X R28, R28, UR7, R3, 0x1, P1 ;  /* 0x000000071c1c7c11 */ /* 0x000fe200088f0c03 */
[----:B------:R-:W-:Y:S08]  /*8730*/  @!P2 BRA `(.L_x_596) ;  /* 0x000000000040a947 */ /* 0x000ff00003800000 */
        /* <DEDUP_REMOVED lines=15> */
[----:B0-2---:R-:W-:Y:S05]  /*8830*/  CALL.ABS.NOINC R14 ;  /* 0x000000000e007343 */ /* 0x005fea0003c00000 */
.L_x_596:
[----:B------:R-:W-:Y:S01]  /*8840*/  ULDC.U8 UR4, c[0x0][0x410] ;  /* 0x0001040000047ab9 */ /* 0x000fe20000000000 */
[----:B------:R-:W-:Y:S01]  /*8850*/  BSSY B0, `(.L_x_597) ;  /* 0x000034f000007945 */ /* 0x000fe20003800000 */
[----:B------:R-:W-:Y:S02]  /*8860*/  ISETP.NE.AND P0, PT, RZ, UR4, PT ;  /* 0x00000004ff007c0c */ /* 0x000fe4000bf05270 */
[----:B------:R-:W-:-:S11]  /*8870*/  LEA R5, R41, R153, 0x7 ;  /* 0x0000009929057211 */ /* 0x000fd600078e38ff */
[----:B------:R-:W-:Y:S05]  /*8880*/  @!P0 BRA `(.L_x_598) ;  /* 0x0000001800888947 */ /* 0x000fea0003800000 */
[----:B------:R-:W-:-:S03]  /*8890*/  UMOV UR4, 0xffffffff ;  /* 0xffffffff00047882 */ /* 0x000fc60000000000 */
[----:B------:R-:W-:Y:S05]  /*88a0*/  BRA.DIV UR4, `(.L_x_599) ;  /* 0x0000012e047c7947 */ /* 0x000fea000b800000 */
[----:B------:R1:W2:Y:S04]  /*88b0*/  SHFL.IDX PT, R0, R25, RZ, 0x181f ;  /* 0x00181fff19007589 */ /* 0x0002a800000e0000 */
[----:B------:R1:W4:Y:S04]  /*88c0*/  SHFL.IDX PT, R3, R24, RZ, 0x181f ;  /* 0x00181fff18037589 */ /* 0x00032800000e0000 */
[----:B------:R1:W0:Y:S04]  /*88d0*/  SHFL.IDX PT, R4, R28, RZ, 0x181f ;  /* 0x00181fff1c047589 */ /* 0x00022800000e0000 */
[----:B------:R1:W0:Y:S02]  /*88e0*/  SHFL.IDX PT, R14, R27, RZ, 0x181f ;  /* 0x00181fff1b0e7589 */ /* 0x00022400000e0000 */
.L_x_857:
[----:B------:R-:W-:Y:S01]  /*88f0*/  ULDC UR4, c[0x0][0x448] ;  /* 0x0001120000047ab9 */ /* 0x000fe20000000800 */
[----:B------:R-:W-:Y:S01]  /*8900*/  LEA.HI R6, R207, R207, RZ, 0x1 ;  /* 0x000000cfcf067211 */ /* 0x000fe200078f08ff */
[----:B------:R-:W-:Y:S01]  /*8910*/  IMAD R30, R95, UR4, RZ ;  /* 0x000000045f1e7c24 */ /* 0x000fe2000f8e02ff */
[----:B------:R-:W-:Y:S01]  /*8920*/  BSSY B1, `(.L_x_600) ;  /* 0x000001f000017945 */ /* 0x000fe20003800000 */
[----:B------:R-:W-:Y:S02]  /*8930*/  CS2R R8, SRZ ;  /* 0x0000000000087805 */ /* 0x000fe4000001ff00 */
[----:B------:R-:W-:Y:S02]  /*8940*/  LOP3.LUT R6, R6, 0xfffffffe, RZ, 0xc0, !PT ;  /* 0xfffffffe06067812 */ /* 0x000fe400078ec0ff */
[----:B------:R-:W-:Y:S02]  /*8950*/  CS2R R10, SRZ ;  /* 0x00000000000a7805 */ /* 0x000fe4000001ff00 */
[----:B------:R-:W-:-:S02]  /*8960*/  ISETP.GE.AND P0, PT, R5, R30, PT ;  /* 0x0000001e0500720c */ /* 0x000fc40003f06270 */
[----:B---3--:R-:W-:Y:S01]  /*8970*/  CS2R R12, SRZ ;  /* 0x00000000000c7805 */ /* 0x008fe2000001ff00 */
[----:B------:R-:W-:Y:S01]  /*8980*/  IMAD.IADD R5, R207, 0x1, -R6 ;  /* 0x00000001cf057824 */ /* 0x000fe200078e0a06 */
[----:B------:R-:W-:-:S04]  /*8990*/  CS2R R6, SRZ ;  /* 0x0000000000067805 */ /* 0x000fc8000001ff00 */
[----:B------:R-:W-:-:S05]  /*89a0*/  SHF.L.U32 R5, R5, 0x1f, RZ ;  /* 0x0000001f05057819 */ /* 0x000fca00000006ff */
[----:B------:R-:W-:Y:S05]  /*89b0*/  @P0 BRA `(.L_x_601) ;  /* 0x0000000000540947 */ /* 0x000fea0003800000 */
[----:B------:R-:W-:Y:S01]  /*89c0*/  ULDC UR4, c[0x0][0x3f4] ;  /* 0x0000fd0000047ab9 */ /* 0x000fe20000000800 */
[----:B------:R-:W-:Y:S02]  /*89d0*/  CS2R R12, SRZ ;  /* 0x00000000000c7805 */ /* 0x000fe4000001ff00 */
[----:B------:R-:W-:Y:S02]  /*89e0*/  ISETP.GE.AND P4, PT, R18, UR4, PT ;  /* 0x0000000412007c0c */ /* 0x000fe4000bf86270 */
[----:B------:R-:W-:Y:S02]  /*89f0*/  CS2R R8, SRZ ;  /* 0x0000000000087805 */ /* 0x000fe4000001ff00 */
[----:B------:R-:W-:-:S09]  /*8a00*/  ISETP.GE.AND P5, PT, R23, UR4, PT ;  /* 0x0000000417007c0c */ /* 0x000fd2000bfa6270 */
[C---:B-1----:R-:W-:Y:S01]  /*8a10*/  @!P4 IMAD.SHL.U32 R24, R18.reuse, 0x2, RZ ;  /* 0x000000021218c824 */ /* 0x042fe200078e00ff */
[----:B------:R-:W-:-:S03]  /*8a20*/  @!P4 SHF.L.U64.HI R7, R18, 0x1, R19 ;  /* 0x000000011207c819 */ /* 0x000fc60000010213 */
[C---:B----4-:R-:W-:Y:S02]  /*8a30*/  @!P5 IADD3 R28, P2, R3.reuse, R214, RZ ;  /* 0x000000d6031cd210 */ /* 0x050fe40007f5e0ff */
[-C--:B------:R-:W-:Y:S02]  /*8a40*/  @!P4 IADD3 R20, P0, R3, R24.reuse, RZ ;  /* 0x000000180314c210 */ /* 0x080fe40007f1e0ff */
[C---:B0-----:R-:W-:Y:S02]  /*8a50*/  @!P4 IADD3 R24, P1, R14.reuse, R24, RZ ;  /* 0x000000180e18c210 */ /* 0x041fe40007f3e0ff */
[----:B------:R-:W-:Y:S01]  /*8a60*/  @!P5 IADD3 R14, P3, R14, R214, RZ ;  /* 0x000000d60e0ed210 */ /* 0x000fe20007f7e0ff */
[--C-:B--2---:R-:W-:Y:S01]  /*8a70*/  @!P4 IMAD.X R21, R0, 0x1, R7.reuse, P0 ;  /* 0x000000010015c824 */ /* 0x104fe200000e0607 */
[----:B------:R-:W-:Y:S01]  /*8a80*/  CS2R R10, SRZ ;  /* 0x00000000000a7805 */ /* 0x000fe2000001ff00 */
[----:B------:R-:W-:Y:S01]  /*8a90*/  @!P4 IMAD.X R25, R4, 0x1, R7, P1 ;  /* 0x000000010419c824 */ /* 0x000fe200008e0607 */
[----:B------:R-:W-:-:S02]  /*8aa0*/  CS2R R6, SRZ ;  /* 0x0000000000067805 */ /* 0x000fc4000001ff00 */
[-C--:B------:R-:W-:Y:S02]  /*8ab0*/  @!P5 IADD3.X R29, R0, R213.reuse, RZ, P2, !PT ;  /* 0x000000d5001dd210 */ /* 0x080fe400017fe4ff */
[----:B------:R-:W-:Y:S01]  /*8ac0*/  @!P5 IADD3.X R15, R4, R213, RZ, P3, !PT ;  /* 0x000000d5040fd210 */ /* 0x000fe20001ffe4ff */
[----:B------:R3:W5:Y:S04]  /*8ad0*/  @!P4 LD.E.64 R10, desc[UR38][R20.64] ;  /* 0x00000026140ac980 */ /* 0x000768000c101b00 */
[----:B------:R3:W5:Y:S04]  /*8ae0*/  @!P5 LD.E.64 R12, desc[UR38][R28.64] ;  /* 0x000000261c0cd980 */ /* 0x000768000c101b00 */
[----:B------:R3:W5:Y:S04]  /*8af0*/  @!P5 LD.E.64 R8, desc[UR38][R14.64] ;  /* 0x000000260e08d980 */ /* 0x000768000c101b00 */
[----:B------:R3:W5:Y:S02]  /*8b00*/  @!P4 LD.E.64 R6, desc[UR38][R24.64] ;  /* 0x000000261806c980 */ /* 0x000764000c101b00 */
.L_x_601:
[----:B------:R-:W-:Y:S05]  /*8b10*/  BSYNC B1 ;  /* 0x0000000000017941 */ /* 0x000fea0003800000 */
.L_x_600:
[----:B------:R-:W0:Y:S01]  /*8b20*/  SYNCS.PHASECHK.TRANS64.TRYWAIT P0, [R156+URZ+0x28800], R5 ;  /* 0x028800059c0075a7 */ /* 0x000e22000800017f */
[----:B--2---:R-:W-:Y:S01]  /*8b30*/  IMAD R0, R41, -0x80, R30 ;  /* 0xffffff8029007824 */ /* 0x004fe200078e021e */
[--C-:B-1-3-5:R-:W-:Y:S01]  /*8b40*/  SHF.R.U64 R24, R12, 0x10, R13.reuse ;  /* 0x000000100c187819 */ /* 0x12afe2000000120d */
[--C-:B------:R-:W-:Y:S01]  /*8b50*/  IMAD.MOV.U32 R15, RZ, RZ, R13.reuse ;  /* 0x000000ffff0f7224 */ /* 0x100fe200078e000d */
[----:B------:R-:W-:Y:S01]  /*8b60*/  SHF.R.U32.HI R25, RZ, 0x10, R13 ;  /* 0x00000010ff197819 */ /* 0x000fe2000001160d */
[----:B----4-:R-:W-:Y:S01]  /*8b70*/  IMAD.MOV.U32 R3, RZ, RZ, R10 ;  /* 0x000000ffff037224 */ /* 0x010fe200078e000a */
[----:B0-----:R-:W-:Y:S01]  /*8b80*/  MOV R4, R7 ;  /* 0x0000000700047202 */ /* 0x001fe20000000f00 */
[----:B------:R-:W-:Y:S01]  /*8b90*/  IMAD.MOV.U32 R14, RZ, RZ, R11 ;  /* 0x000000ffff0e7224 */ /* 0x000fe200078e000b */
[--C-:B------:R-:W-:Y:S01]  /*8ba0*/  SHF.R.U64 R27, R6, 0x10, R7.reuse ;  /* 0x00000010061b7819 */ /* 0x100fe20000001207 */
[----:B------:R-:W-:Y:S01]  /*8bb0*/  IMAD.MOV.U32 R13, RZ, RZ, R6 ;  /* 0x000000ffff0d7224 */ /* 0x000fe200078e0006 */
[----:B------:R-:W-:Y:S01]  /*8bc0*/  SHF.R.U32.HI R28, RZ, 0x10, R7 ;  /* 0x00000010ff1c7819 */ /* 0x000fe20000011607 */
[----:B------:R-:W-:Y:S01]  /*8bd0*/  IMAD.MOV.U32 R6, RZ, RZ, R8 ;  /* 0x000000ffff067224 */ /* 0x000fe200078e0008 */
[----:B------:R-:W-:Y:S01]  /*8be0*/  SHF.R.U64 R20, R10, 0x10, R11 ;  /* 0x000000100a147819 */ /* 0x000fe2000000120b */
[----:B------:R-:W-:Y:S01]  /*8bf0*/  IMAD.MOV.U32 R7, RZ, RZ, R9 ;  /* 0x000000ffff077224 */ /* 0x000fe200078e0009 */
[----:B------:R-:W-:Y:S01]  /*8c00*/  SHF.R.U32.HI R21, RZ, 0x10, R11 ;  /* 0x00000010ff157819 */ /* 0x000fe2000001160b */
[----:B------:R-:W-:Y:S01]  /*8c10*/  BSSY B1, `(.L_x_602) ;  /* 0x000000e000017945 */ /* 0x000fe20003800000 */
[----:B------:R-:W-:-:S02]  /*8c20*/  MOV R10, R12 ;  /* 0x0000000c000a7202 */ /* 0x000fc40000000f00 */
[----:B------:R-:W-:Y:S02]  /*8c30*/  VIMNMX R0, R0, 0x80, PT ;  /* 0x0000008000007848 */ /* 0x000fe40003fe0100 */
[--C-:B------:R-:W-:Y:S02]  /*8c40*/  SHF.R.U64 R29, R8, 0x10, R9.reuse ;  /* 0x00000010081d7819 */ /* 0x100fe40000001209 */
[----:B------:R-:W-:Y:S02]  /*8c50*/  SHF.R.U32.HI R30, RZ, 0x10, R9 ;  /* 0x00000010ff1e7819 */ /* 0x000fe40000011609 */
[----:B------:R-:W-:Y:S02]  /*8c60*/  PRMT R11, R3, 0x5410, R14 ;  /* 0x00005410030b7816 */ /* 0x000fe4000000000e */
[----:B------:R-:W-:Y:S02]  /*8c70*/  PRMT R12, R20, 0x5410, R21 ;  /* 0x00005410140c7816 */ /* 0x000fe40000000015 */
[----:B------:R-:W-:-:S02]  /*8c80*/  PRMT R3, R10, 0x5410, R15 ;  /* 0x000054100a037816 */ /* 0x000fc4000000000f */
[----:B------:R-:W-:Y:S02]  /*8c90*/  PRMT R8, R24, 0x5410, R25 ;  /* 0x0000541018087816 */ /* 0x000fe40000000019 */
[----:B------:R-:W-:Y:S02]  /*8ca0*/  ISETP.GE.AND P1, PT, R153, R0, PT ;  /* 0x000000009900720c */ /* 0x000fe40003f26270 */
[----:B------:R-:W-:Y:S02]  /*8cb0*/  PRMT R13, R13, 0x5410, R4 ;  /* 0x000054100d0d7816 */ /* 0x000fe40000000004 */
[----:B------:R-:W-:Y:S02]  /*8cc0*/  PRMT R14, R27, 0x5410, R28 ;  /* 0x000054101b0e7816 */ /* 0x000fe4000000001c */
[----:B------:R-:W-:Y:S01]  /*8cd0*/  PRMT R9, R6, 0x5410, R7 ;  /* 0x0000541006097816 */ /* 0x000fe20000000007 */
[----:B------:R-:W-:Y:S06]  /*8ce0*/  @!P0 BRA `(.L_x_603) ;  /* 0x0000012800dc8947 */ /* 0x000fec0003800000 */
.L_x_858:
[----:B------:R-:W-:Y:S05]  /*8cf0*/  BSYNC B1 ;  /* 0x0000000000017941 */ /* 0x000fea0003800000 */
.L_x_602:
[----:B------:R-:W-:Y:S01]  /*8d00*/  BSSY B1, `(.L_x_604) ;  /* 0x0000056000017945 */ /* 0x000fe20003800000 */
[----:B------:R-:W-:-:S03]  /*8d10*/  PRMT R10, R29, 0x5410, R30 ;  /* 0x000054101d0a7816 */ /* 0x000fc6000000001e */
[----:B------:R-:W-:Y:S05]  /*8d20*/  @P1 BRA `(.L_x_605) ;  /* 0x00000004004c1947 */ /* 0x000fea0003800000 */
[----:B------:R-:W1:Y:S01]  /*8d30*/  LDC R4, c[0x0][0x3f4] ;  /* 0x0000fd00ff047b82 */ /* 0x000e620000000800 */
[----:B------:R-:W-:Y:S01]  /*8d40*/  BSSY B2, `(.L_x_606) ;  /* 0x000002a000027945 */ /* 0x000fe20003800000 */
[-C--:B-1----:R-:W-:Y:S02]  /*8d50*/  ISETP.GE.AND P0, PT, R18, R4.reuse, PT ;  /* 0x000000041200720c */ /* 0x082fe40003f06270 */
[----:B------:R-:W-:-:S11]  /*8d60*/  ISETP.GE.AND P1, PT, R23, R4, PT ;  /* 0x000000041700720c */ /* 0x000fd60003f26270 */
[----:B------:R-:W-:Y:S05]  /*8d70*/  @P0 BRA `(.L_x_607) ;  /* 0x0000000000980947 */ /* 0x000fea0003800000 */
[----:B0-----:R-:W0:Y:S01]  /*8d80*/  LDS.128 R4, [R200] ;  /* 0x00000000c8047984 */ /* 0x001e220000000c00 */
[----:B------:R-:W-:Y:S02]  /*8d90*/  HADD2.F32 R25, -RZ, R11.H0_H0 ;  /* 0x2000000bff197230 */ /* 0x000fe40000004100 */
[----:B------:R-:W-:Y:S02]  /*8da0*/  HADD2.F32 R28, -RZ, R13.H0_H0 ;  /* 0x2000000dff1c7230 */ /* 0x000fe40000004100 */
[----:B------:R-:W-:Y:S02]  /*8db0*/  HADD2.F32 R27, -RZ, R12.H0_H0 ;  /* 0x2000000cff1b7230 */ /* 0x000fe40000004100 */
[----:B------:R-:W-:Y:S02]  /*8dc0*/  HADD2.F32 R29, -RZ, R14.H0_H0 ;  /* 0x2000000eff1d7230 */ /* 0x000fe40000004100 */
[--C-:B0-----:R-:W-:Y:S02]  /*8dd0*/  HADD2.F32 R15, -RZ, R4.reuse.H0_H0 ;  /* 0x20000004ff0f7230 */ /* 0x101fe40000004100 */
[----:B------:R-:W-:-:S02]  /*8de0*/  HADD2.F32 R4, -RZ, R4.H1_H1 ;  /* 0x30000004ff047230 */ /* 0x000fc40000004100 */
[--C-:B------:R-:W-:Y:S02]  /*8df0*/  HADD2.F32 R20, -RZ, R5.reuse.H0_H0 ;  /* 0x20000005ff147230 */ /* 0x100fe40000004100 */
[----:B------:R-:W-:Y:S02]  /*8e00*/  HADD2.F32 R5, -RZ, R5.H1_H1 ;  /* 0x30000005ff057230 */ /* 0x000fe40000004100 */
[CC--:B------:R-:W-:Y:S01]  /*8e10*/  FMUL.FTZ R30, R4.reuse, R28.reuse ;  /* 0x0000001c041e7220 */ /* 0x0c0fe20000410000 */
[----:B------:R-:W-:Y:S01]  /*8e20*/  FMUL.FTZ R31, R4, R25 ;  /* 0x00000019041f7220 */ /* 0x000fe20000410000 */
[--C-:B------:R-:W-:Y:S02]  /*8e30*/  HADD2.F32 R21, -RZ, R6.reuse.H0_H0 ;  /* 0x20000006ff157230 */ /* 0x100fe40000004100 */
[----:B------:R-:W-:Y:S02]  /*8e40*/  HADD2.F32 R24, -RZ, R7.H0_H0 ;  /* 0x20000007ff187230 */ /* 0x000fe40000004100 */
[----:B------:R-:W-:Y:S01]  /*8e50*/  FMUL.FTZ R33, R5, R29 ;  /* 0x0000001d05217220 */ /* 0x000fe20000410000 */
[C---:B------:R-:W-:Y:S01]  /*8e60*/  FFMA.FTZ R30, R15.reuse, R25, -R30 ;  /* 0x000000190f1e7223 */ /* 0x040fe2000001081e */
[----:B------:R-:W-:Y:S01]  /*8e70*/  FFMA.FTZ R31, R15, R28, R31 ;  /* 0x0000001c0f1f7223 */ /* 0x000fe2000001001f */
[----:B------:R-:W-:Y:S01]  /*8e80*/  FMUL.FTZ R35, R5, R27 ;  /* 0x0000001b05237220 */ /* 0x000fe20000410000 */
[----:B------:R-:W-:-:S02]  /*8e90*/  HADD2.F32 R6, -RZ, R6.H1_H1 ;  /* 0x30000006ff067230 */ /* 0x000fc40000004100 */
[C---:B------:R-:W-:Y:S01]  /*8ea0*/  FFMA.FTZ R33, R20.reuse, R27, -R33 ;  /* 0x0000001b14217223 */ /* 0x040fe20000010821 */
[----:B------:R-:W-:Y:S02]  /*8eb0*/  HADD2.F32 R7, -RZ, R7.H1_H1 ;  /* 0x30000007ff077230 */ /* 0x000fe40000004100 */
[----:B------:R-:W-:Y:S01]  /*8ec0*/  FFMA.FTZ R20, R20, R29, R35 ;  /* 0x0000001d14147223 */ /* 0x000fe20000010023 */
[----:B------:R-:W-:Y:S02]  /*8ed0*/  HADD2.F32 R15, -RZ, R13.H1_H1 ;  /* 0x3000000dff0f7230 */ /* 0x000fe40000004100 */
[----:B------:R-:W-:Y:S02]  /*8ee0*/  HADD2.F32 R4, -RZ, R11.H1_H1 ;  /* 0x3000000bff047230 */ /* 0x000fe40000004100 */
[----:B------:R-:W-:Y:S02]  /*8ef0*/  HADD2.F32 R25, -RZ, R14.H1_H1 ;  /* 0x3000000eff197230 */ /* 0x000fe40000004100 */
[----:B------:R-:W-:Y:S01]  /*8f00*/  FMUL.FTZ R28, R6, R15 ;  /* 0x0000000f061c7220 */ /* 0x000fe20000410000 */
[----:B------:R-:W-:-:S02]  /*8f10*/  HADD2.F32 R5, -RZ, R12.H1_H1 ;  /* 0x3000000cff057230 */ /* 0x000fc40000004100 */
[-C--:B------:R-:W-:Y:S01]  /*8f20*/  FMUL.FTZ R32, R6, R4.reuse ;  /* 0x0000000406207220 */ /* 0x080fe20000410000 */
[----:B------:R-:W-:Y:S01]  /*8f30*/  FMUL.FTZ R27, R7, R25 ;  /* 0x00000019071b7220 */ /* 0x000fe20000410000 */
[----:B------:R-:W-:Y:S01]  /*8f40*/  FFMA.FTZ R6, R21, R4, -R28 ;  /* 0x0000000415067223 */ /* 0x000fe2000001081c */
[----:B------:R-:W-:Y:S01]  /*8f50*/  FMUL.FTZ R34, R7, R5 ;  /* 0x0000000507227220 */ /* 0x000fe20000410000 */
[----:B------:R-:W-:Y:S01]  /*8f60*/  FFMA.FTZ R15, R21, R15, R32 ;  /* 0x0000000f150f7223 */ /* 0x000fe20000010020 */
[C---:B------:R-:W-:Y:S01]  /*8f70*/  FFMA.FTZ R7, R24.reuse, R5, -R27 ;  /* 0x0000000518077223 */ /* 0x040fe2000001081b */
[----:B------:R-:W-:Y:S01]  /*8f80*/  F2FP.F16.F32.PACK_AB R4, R31, R30 ;  /* 0x0000001e1f04723e */ /* 0x000fe200000000ff */
[----:B------:R-:W-:Y:S01]  /*8f90*/  FFMA.FTZ R34, R24, R25, R34 ;  /* 0x0000001918227223 */ /* 0x000fe20000010022 */
[----:B------:R-:W-:Y:S02]  /*8fa0*/  F2FP.F16.F32.PACK_AB R5, R20, R33 ;  /* 0x000000211405723e */ /* 0x000fe400000000ff */
[----:B------:R-:W-:-:S02]  /*8fb0*/  F2FP.F16.F32.PACK_AB R6, R15, R6 ;  /* 0x000000060f06723e */ /* 0x000fc400000000ff */
[----:B------:R-:W-:-:S05]  /*8fc0*/  F2FP.F16.F32.PACK_AB R7, R34, R7 ;  /* 0x000000072207723e */ /* 0x000fca00000000ff */
[----:B------:R1:W-:Y:S02]  /*8fd0*/  STS.128 [R200], R4 ;  /* 0x00000004c8007388 */ /* 0x0003e40000000c00 */
.L_x_607:
[----:B------:R-:W-:Y:S05]  /*8fe0*/  BSYNC B2 ;  /* 0x0000000000027941 */ /* 0x000fea0003800000 */
.L_x_606:
[----:B------:R-:W-:Y:S05]  /*8ff0*/  @P1 BRA `(.L_x_605) ;  /* 0x0000000000981947 */ /* 0x000fea0003800000 */
[----:B01----:R-:W0:Y:S01]  /*9000*/  LDS.128 R4, [R200+0x4000] ;  /* 0x00400000c8047984 */ /* 0x003e220000000c00 */
        /* <DEDUP_REMOVED lines=36> */
[----:B------:R2:W-:Y:S02]  /*9250*/  STS.128 [R200+0x4000], R4 ;  /* 0x00400004c8007388 */ /* 0x0005e40000000c00 */
.L_x_605:
[----:B------:R-:W-:Y:S05]  /*9260*/  BSYNC B1 ;  /* 0x0000000000017941 */ /* 0x000fea0003800000 */
.L_x_604:
[----:B------:R-:W-:Y:S01]  /*9270*/  ISETP.GE.AND P0, PT, R220, R0, PT ;  /* 0x00000000dc00720c */ /* 0x000fe20003f06270 */
[----:B------:R-:W-:-:S12]  /*9280*/  BSSY B1, `(.L_x_608) ;  /* 0x0000055000017945 */ /* 0x000fd80003800000 */
[----:B------:R-:W-:Y:S05]  /*9290*/  @P0 BRA `(.L_x_609) ;  /* 0x00000004004c0947 */ /* 0x000fea0003800000 */
[----:B-12---:R-:W1:Y:S01]  /*92a0*/  LDC R4, c[0x0][0x3f4] ;  /* 0x0000fd00ff047b82 */ /* 0x006e620000000800 */
[----:B------:R-:W-:Y:S01]  /*92b0*/  BSSY B2, `(.L_x_610) ;  /* 0x000002a000027945 */ /* 0x000fe20003800000 */
[-C--:B-1----:R-:W-:Y:S02]  /*92c0*/  ISETP.GE.AND P0, PT, R18, R4.reuse, PT ;  /* 0x000000041200720c */ /* 0x082fe40003f06270 */
[----:B------:R-:W-:-:S11]  /*92d0*/  ISETP.GE.AND P1, PT, R23, R4, PT ;  /* 0x000000041700720c */ /* 0x000fd60003f26270 */
[----:B------:R-:W-:Y:S05]  /*92e0*/  @P0 BRA `(.L_x_611) ;  /* 0x0000000000980947 */ /* 0x000fea0003800000 */
[----:B0-----:R-:W0:Y:S01]  /*92f0*/  LDS.128 R4, [R200+0x1000] ;  /* 0x00100000c8047984 */ /* 0x001e220000000c00 */
[----:B------:R-:W-:Y:S02]  /*9300*/  HADD2.F32 R29, -RZ, R13.H0_H0 ;  /* 0x2000000dff1d7230 */ /* 0x000fe40000004100 */
[----:B------:R-:W-:Y:S02]  /*9310*/  HADD2.F32 R27, -RZ, R11.H0_H0 ;  /* 0x2000000bff1b7230 */ /* 0x000fe40000004100 */
[----:B------:R-:W-:Y:S02]  /*9320*/  HADD2.F32 R34, -RZ, R14.H0_H0 ;  /* 0x2000000eff227230 */ /* 0x000fe40000004100 */
[----:B------:R-:W-:Y:S02]  /*9330*/  HADD2.F32 R32, -RZ, R12.H0_H0 ;  /* 0x2000000cff207230 */ /* 0x000fe40000004100 */
[----:B------:R-:W-:Y:S02]  /*9340*/  HADD2.F32 R31, -RZ, R13.H1_H1 ;  /* 0x3000000dff1f7230 */ /* 0x000fe40000004100 */
[----:B------:R-:W-:-:S02]  /*9350*/  HADD2.F32 R36, -RZ, R14.H1_H1 ;  /* 0x3000000eff247230 */ /* 0x000fc40000004100 */
[--C-:B0-----:R-:W-:Y:S02]  /*9360*/  HADD2.F32 R15, -RZ, R4.reuse.H0_H0 ;  /* 0x20000004ff0f7230 */ /* 0x101fe40000004100 */
[----:B------:R-:W-:Y:S02]  /*9370*/  HADD2.F32 R4, -RZ, R4.H1_H1 ;  /* 0x30000004ff047230 */ /* 0x000fe40000004100 */
[--C-:B------:R-:W-:Y:S02]  /*9380*/  HADD2.F32 R20, -RZ, R5.reuse.H0_H0 ;  /* 0x20000005ff147230 */ /* 0x100fe40000004100 */
[----:B------:R-:W-:Y:S02]  /*9390*/  HADD2.F32 R5, -RZ, R5.H1_H1 ;  /* 0x30000005ff057230 */ /* 0x000fe40000004100 */
[-C--:B------:R-:W-:Y:S01]  /*93a0*/  FMUL.FTZ R28, R29, R4.reuse ;  /* 0x000000041d1c7220 */ /* 0x080fe20000410000 */
[----:B------:R-:W-:Y:S01]  /*93b0*/  FMUL.FTZ R30, R27, R4 ;  /* 0x000000041b1e7220 */ /* 0x000fe20000410000 */
[----:B------:R-:W-:-:S02]  /*93c0*/  HADD2.F32 R21, -RZ, R6.H0_H0 ;  /* 0x20000006ff157230 */ /* 0x000fc40000004100 */
[----:B------:R-:W-:Y:S01]  /*93d0*/  FMUL.FTZ R25, R34, R5 ;  /* 0x0000000522197220 */ /* 0x000fe20000410000 */
[----:B------:R-:W-:Y:S01]  /*93e0*/  FFMA.FTZ R4, R27, R15, -R28 ;  /* 0x0000000f1b047223 */ /* 0x000fe2000001081c */
[--C-:B------:R-:W-:Y:S02]  /*93f0*/  HADD2.F32 R24, -RZ, R7.reuse.H0_H0 ;  /* 0x20000007ff187230 */ /* 0x100fe40000004100 */
[C---:B------:R-:W-:Y:S01]  /*9400*/  FMUL.FTZ R27, R32.reuse, R5 ;  /* 0x00000005201b7220 */ /* 0x040fe20000410000 */
[----:B------:R-:W-:Y:S02]  /*9410*/  HADD2.F32 R6, -RZ, R6.H1_H1 ;  /* 0x30000006ff067230 */ /* 0x000fe40000004100 */
[----:B------:R-:W-:Y:S01]  /*9420*/  FFMA.FTZ R15, R29, R15, R30 ;  /* 0x0000000f1d0f7223 */ /* 0x000fe2000001001e */
[----:B------:R-:W-:Y:S02]  /*9430*/  HADD2.F32 R7, -RZ, R7.H1_H1 ;  /* 0x30000007ff077230 */ /* 0x000fe40000004100 */
[----:B------:R-:W-:Y:S01]  /*9440*/  FFMA.FTZ R5, R32, R20, -R25 ;  /* 0x0000001420057223 */ /* 0x000fe20000010819 */
[----:B------:R-:W-:-:S02]  /*9450*/  HADD2.F32 R29, -RZ, R11.H1_H1 ;  /* 0x3000000bff1d7230 */ /* 0x000fc40000004100 */
[----:B------:R-:W-:Y:S01]  /*9460*/  FFMA.FTZ R20, R34, R20, R27 ;  /* 0x0000001422147223 */ /* 0x000fe2000001001b */
[----:B------:R-:W-:Y:S02]  /*9470*/  HADD2.F32 R32, -RZ, R12.H1_H1 ;  /* 0x3000000cff207230 */ /* 0x000fe40000004100 */
[-C--:B------:R-:W-:Y:S01]  /*9480*/  FMUL.FTZ R28, R31, R6.reuse ;  /* 0x000000061f1c7220 */ /* 0x080fe20000410000 */
[-C--:B------:R-:W-:Y:S01]  /*9490*/  FMUL.FTZ R25, R36, R7.reuse ;  /* 0x0000000724197220 */ /* 0x080fe20000410000 */
[----:B------:R-:W-:Y:S01]  /*94a0*/  FMUL.FTZ R30, R29, R6 ;  /* 0x000000061d1e7220 */ /* 0x000fe20000410000 */
[----:B------:R-:W-:Y:S01]  /*94b0*/  F2FP.F16.F32.PACK_AB R4, R15, R4 ;  /* 0x000000040f04723e */ /* 0x000fe200000000ff */
[C---:B------:R-:W-:Y:S01]  /*94c0*/  FMUL.FTZ R27, R32.reuse, R7 ;  /* 0x00000007201b7220 */ /* 0x040fe20000410000 */
[-C--:B------:R-:W-:Y:S01]  /*94d0*/  FFMA.FTZ R6, R29, R21.reuse, -R28 ;  /* 0x000000151d067223 */ /* 0x080fe2000001081c */
[-C--:B------:R-:W-:Y:S01]  /*94e0*/  FFMA.FTZ R7, R32, R24.reuse, -R25 ;  /* 0x0000001820077223 */ /* 0x080fe20000010819 */
[----:B------:R-:W-:Y:S01]  /*94f0*/  FFMA.FTZ R21, R31, R21, R30 ;  /* 0x000000151f157223 */ /* 0x000fe2000001001e */
[----:B------:R-:W-:Y:S01]  /*9500*/  FFMA.FTZ R24, R36, R24, R27 ;  /* 0x0000001824187223 */ /* 0x000fe2000001001b */
[----:B------:R-:W-:-:S03]  /*9510*/  F2FP.F16.F32.PACK_AB R5, R20, R5 ;  /* 0x000000051405723e */ /* 0x000fc600000000ff */
[----:B------:R-:W-:Y:S02]  /*9520*/  F2FP.F16.F32.PACK_AB R6, R21, R6 ;  /* 0x000000061506723e */ /* 0x000fe400000000ff */
[----:B------:R-:W-:-:S05]  /*9530*/  F2FP.F16.F32.PACK_AB R7, R24, R7 ;  /* 0x000000071807723e */ /* 0x000fca00000000ff */
[----:B------:R1:W-:Y:S02]  /*9540*/  STS.128 [R200+0x1000], R4 ;  /* 0x00100004c8007388 */ /* 0x0003e40000000c00 */
.L_x_611:
[----:B------:R-:W-:Y:S05]  /*9550*/  BSYNC B2 ;  /* 0x0000000000027941 */ /* 0x000fea0003800000 */
.L_x_610:
[----:B------:R-:W-:Y:S05]  /*9560*/  @P1 BRA `(.L_x_609) ;  /* 0x0000000000981947 */ /* 0x000fea0003800000 */
[----:B01----:R-:W0:Y:S01]  /*9570*/  LDS.128 R4, [R200+0x5000] ;  /* 0x00500000c8047984 */ /* 0x003e220000000c00 */
        /* <DEDUP_REMOVED lines=37> */
.L_x_609:
[----:B------:R-:W-:Y:S05]  /*97d0*/  BSYNC B1 ;  /* 0x0000000000017941 */ /* 0x000fea0003800000 */
.L_x_608:
[----:B------:R-:W-:Y:S01]  /*97e0*/  ISETP.GE.AND P0, PT, R219, R0, PT ;  /* 0x00000000db00720c */ /* 0x000fe20003f06270 */
[----:B------:R-:W-:-:S12]  /*97f0*/  BSSY B1, `(.L_x_612) ;  /* 0x0000055000017945 */ /* 0x000fd80003800000 */
[----:B------:R-:W-:Y:S05]  /*9800*/  @P0 BRA `(.L_x_613) ;  /* 0x00000004004c0947 */ /* 0x000fea0003800000 */
[----:B-123--:R-:W1:Y:S01]  /*9810*/  LDC R4, c[0x0][0x3f4] ;  /* 0x0000fd00ff047b82 */ /* 0x00ee620000000800 */
        /* <DEDUP_REMOVED lines=42> */
.L_x_615:
[----:B------:R-:W-:Y:S05]  /*9ac0*/  BSYNC B2 ;  /* 0x0000000000027941 */ /* 0x000fea0003800000 */
.L_x_614:
        /* <DEDUP_REMOVED lines=39> */
.L_x_613:
[----:B------:R-:W-:Y:S05]  /*9d40*/  BSYNC B1 ;  /* 0x0000000000017941 */ /* 0x000fea0003800000 */
.L_x_612:
[----:B------:R-:W-:-:S13]  /*9d50*/  ISETP.GE.AND P0, PT, R218, R0, PT ;  /* 0x00000000da00720c */ /* 0x000fda0003f06270 */
[----:B------:R-:W-:Y:S05]  /*9d60*/  @P0 BRA `(.L_x_616) ;  /* 0x0000001c00f40947 */ /* 0x000fea0003800000 */
[----:B------:R-:W5:Y:S01]  /*9d70*/  LDC R0, c[0x0][0x3f4] ;  /* 0x0000fd00ff007b82 */ /* 0x000f620000000800 */
[----:B------:R-:W-:Y:S01]  /*9d80*/  BSSY B1, `(.L_x_617) ;  /* 0x000002a000017945 */ /* 0x000fe20003800000 */
[-C--:B-----5:R-:W-:Y:S02]  /*9d90*/  ISETP.GE.AND P0, PT, R18, R0.reuse, PT ;  /* 0x000000001200720c */ /* 0x0a0fe40003f06270 */
[----:B------:R-:W-:-:S11]  /*9da0*/  ISETP.GE.AND P1, PT, R23, R0, PT ;  /* 0x000000001700720c */ /* 0x000fd60003f26270 */
[----:B------:R-:W-:Y:S05]  /*9db0*/  @P0 BRA `(.L_x_618) ;  /* 0x0000000000980947 */ /* 0x000fea0003800000 */
[----:B01234-:R-:W0:Y:S01]  /*9dc0*/  LDS.128 R4, [R200+0x3000] ;  /* 0x00300000c8047984 */ /* 0x01fe220000000c00 */
        /* <DEDUP_REMOVED lines=8> */
[-C--:B------:R-:W-:Y:S01]  /*9e50*/  FMUL.FTZ R25, R30, R4.reuse ;  /* 0x000000041e197220 */ /* 0x080fe20000410000 */
[C---:B------:R-:W-:Y:S01]  /*9e60*/  FMUL.FTZ R27, R28.reuse, R4 ;  /* 0x000000041c1b7220 */ /* 0x040fe20000410000 */
[----:B------:R-:W-:Y:S02]  /*9e70*/  HADD2.F32 R20, -RZ, R6.H0_H0 ;  /* 0x20000006ff147230 */ /* 0x000fe40000004100 */
[-C--:B------:R-:W-:Y:S01]  /*9e80*/  FMUL.FTZ R24, R31, R5.reuse ;  /* 0x000000051f187220 */ /* 0x080fe20000410000 */
[-C--:B------:R-:W-:Y:S01]  /*9e90*/  FFMA.FTZ R4, R28, R0.reuse, -R25 ;  /* 0x000000001c047223 */ /* 0x080fe20000010819 */
[----:B------:R-:W-:Y:S01]  /*9ea0*/  FFMA.FTZ R27, R30, R0, R27 ;  /* 0x000000001e1b7223 */ /* 0x000fe2000001001b */
[----:B------:R-:W-:Y:S01]  /*9eb0*/  FMUL.FTZ R0, R29, R5 ;  /* 0x000000051d007220 */ /* 0x000fe20000410000 */
[----:B------:R-:W-:-:S02]  /*9ec0*/  HADD2.F32 R21, -RZ, R7.H0_H0 ;  /* 0x20000007ff157230 */ /* 0x000fc40000004100 */
[-C--:B------:R-:W-:Y:S01]  /*9ed0*/  FFMA.FTZ R5, R29, R15.reuse, -R24 ;  /* 0x0000000f1d057223 */ /* 0x080fe20000010818 */
[----:B------:R-:W-:Y:S02]  /*9ee0*/  HADD2.F32 R6, -RZ, R6.H1_H1 ;  /* 0x30000006ff067230 */ /* 0x000fe40000004100 */
[----:B------:R-:W-:Y:S01]  /*9ef0*/  FFMA.FTZ R0, R31, R15, R0 ;  /* 0x0000000f1f007223 */ /* 0x000fe20000010000 */
[----:B------:R-:W-:Y:S01]  /*9f00*/  HADD2.F32 R7, -RZ, R7.H1_H1 ;  /* 0x30000007ff077230 */ /* 0x000fe20000004100 */
[----:B------:R-:W-:Y:S01]  /*9f10*/  F2FP.F16.F32.PACK_AB R4, R27, R4 ;  /* 0x000000041b04723e */ /* 0x000fe200000000ff */
[----:B------:R-:W-:Y:S02]  /*9f20*/  HADD2.F32 R28, -RZ, R13.H1_H1 ;  /* 0x3000000dff1c7230 */ /* 0x000fe40000004100 */
[----:B------:R-:W-:Y:S01]  /*9f30*/  HADD2.F32 R24, -RZ, R11.H1_H1 ;  /* 0x3000000bff187230 */ /* 0x000fe20000004100 */
[----:B------:R-:W-:Y:S01]  /*9f40*/  F2FP.F16.F32.PACK_AB R5, R0, R5 ;  /* 0x000000050005723e */ /* 0x000fe200000000ff */
[----:B------:R-:W-:-:S02]  /*9f50*/  HADD2.F32 R29, -RZ, R14.H1_H1 ;  /* 0x3000000eff1d7230 */ /* 0x000fc40000004100 */
[-C--:B------:R-:W-:Y:S01]  /*9f60*/  FMUL.FTZ R11, R28, R6.reuse ;  /* 0x000000061c0b7220 */ /* 0x080fe20000410000 */
[----:B------:R-:W-:Y:S02]  /*9f70*/  HADD2.F32 R25, -RZ, R12.H1_H1 ;  /* 0x3000000cff197230 */ /* 0x000fe40000004100 */
[C---:B------:R-:W-:Y:S01]  /*9f80*/  FMUL.FTZ R13, R24.reuse, R6 ;  /* 0x00000006180d7220 */ /* 0x040fe20000410000 */
[-C--:B------:R-:W-:Y:S01]  /*9f90*/  FMUL.FTZ R12, R29, R7.reuse ;  /* 0x000000071d0c7220 */ /* 0x080fe20000410000 */
[-C--:B------:R-:W-:Y:S01]  /*9fa0*/  FFMA.FTZ R6, R24, R20.reuse, -R11 ;  /* 0x0000001418067223 */ /* 0x080fe2000001080b */
[C---:B------:R-:W-:Y:S01]  /*9fb0*/  FMUL.FTZ R14, R25.reuse, R7 ;  /* 0x00000007190e7220 */ /* 0x040fe20000410000 */
[----:B------:R-:W-:Y:S01]  /*9fc0*/  FFMA.FTZ R13, R28, R20, R13 ;  /* 0x000000141c0d7223 */ /* 0x000fe2000001000d */
[-C--:B------:R-:W-:Y:S02]  /*9fd0*/  FFMA.FTZ R7, R25, R21.reuse, -R12 ;  /* 0x0000001519077223 */ /* 0x080fe4000001080c */
[----:B------:R-:W-:-:S02]  /*9fe0*/  FFMA.FTZ R14, R29, R21, R14 ;  /* 0x000000151d0e7223 */ /* 0x000fc4000001000e */
[----:B------:R-:W-:-:S03]  /*9ff0*/  F2FP.F16.F32.PACK_AB R6, R13, R6 ;  /* 0x000000060d06723e */ /* 0x000fc600000000ff */
[----:B------:R-:W-:-:S05]  /*a000*/  F2FP.F16.F32.PACK_AB R7, R14, R7 ;  /* 0x000000070e07723e */ /* 0x000fca00000000ff */
[----:B------:R0:W-:Y:S02]  /*a010*/  STS.128 [R200+0x3000], R4 ;  /* 0x00300004c8007388 */ /* 0x0001e40000000c00 */
.L_x_618:
[----:B------:R-:W-:Y:S05]  /*a020*/  BSYNC B1 ;  /* 0x0000000000017941 */ /* 0x000fea0003800000 */
.L_x_617:
        /* <DEDUP_REMOVED lines=38> */
[----:B------:R0:W-:Y:S01]  /*a290*/  STS.128 [R200+0x7000], R4 ;  /* 0x00700004c8007388 */ /* 0x0001e20000000c00 */
[----:B------:R-:W-:Y:S05]  /*a2a0*/  BRA `(.L_x_616) ;  /* 0x0000001800a47947 */ /* 0x000fea0003800000 */
.L_x_598:
[----:B------:R-:W-:-:S03]  /*a2b0*/  UMOV UR4, 0xffffffff ;  /* 0xffffffff00047882 */ /* 0x000fc60000000000 */
[----:B------:R-:W-:Y:S05]  /*a2c0*/  BRA.DIV UR4, `(.L_x_619) ;  /* 0x0000011604787947 */ /* 0x000fea000b800000 */
[----:B------:R1:W2:Y:S04]  /*a2d0*/  SHFL.IDX PT, R0, R25, RZ, 0x181f ;  /* 0x00181fff19007589 */ /* 0x0002a800000e0000 */
[----:B------:R1:W4:Y:S04]  /*a2e0*/  SHFL.IDX PT, R3, R24, RZ, 0x181f ;  /* 0x00181fff18037589 */ /* 0x00032800000e0000 */
[----:B------:R1:W0:Y:S04]  /*a2f0*/  SHFL.IDX PT, R20, R28, RZ, 0x181f ;  /* 0x00181fff1c147589 */ /* 0x00022800000e0000 */
[----:B------:R1:W0:Y:S02]  /*a300*/  SHFL.IDX PT, R14, R27, RZ, 0x181f ;  /* 0x00181fff1b0e7589 */ /* 0x00022400000e0000 */
.L_x_864:
[----:B------:R-:W-:Y:S01]  /*a310*/  ULDC UR4, c[0x0][0x448] ;  /* 0x0001120000047ab9 */ /* 0x000fe20000000800 */
[----:B------:R-:W-:Y:S01]  /*a320*/  LEA.HI R6, R207, R207, RZ, 0x1 ;  /* 0x000000cfcf067211 */ /* 0x000fe200078f08ff */
[----:B------:R-:W-:Y:S01]  /*a330*/  IMAD R4, R95, UR4, RZ ;  /* 0x000000045f047c24 */ /* 0x000fe2000f8e02ff */
[----:B------:R-:W-:Y:S01]  /*a340*/  BSSY B1, `(.L_x_620) ;  /* 0x0000016000017945 */ /* 0x000fe20003800000 */
[----:B------:R-:W-:Y:S02]  /*a350*/  CS2R R8, SRZ ;  /* 0x0000000000087805 */ /* 0x000fe4000001ff00 */
[----:B------:R-:W-:Y:S01]  /*a360*/  LOP3.LUT R10, R6, 0xfffffffe, RZ, 0xc0, !PT ;  /* 0xfffffffe060a7812 */ /* 0x000fe200078ec0ff */
[----:B------:R-:W-:Y:S01]  /*a370*/  IMAD R21, R41, -0x80, R4 ;  /* 0xffffff8029157824 */ /* 0x000fe200078e0204 */
[----:B------:R-:W-:Y:S02]  /*a380*/  ISETP.GE.AND P0, PT, R5, R4, PT ;  /* 0x000000040500720c */ /* 0x000fe40003f06270 */
[----:B------:R-:W-:-:S02]  /*a390*/  CS2R R6, SRZ ;  /* 0x0000000000067805 */ /* 0x000fc4000001ff00 */
[----:B-1----:R-:W-:Y:S02]  /*a3a0*/  IADD3 R25, R207, -R10, RZ ;  /* 0x8000000acf197210 */ /* 0x002fe40007ffe0ff */
[----:B------:R-:W-:Y:S02]  /*a3b0*/  CS2R R4, SRZ ;  /* 0x0000000000047805 */ /* 0x000fe4000001ff00 */
[----:B------:R-:W-:-:S05]  /*a3c0*/  CS2R R10, SRZ ;  /* 0x00000000000a7805 */ /* 0x000fca000001ff00 */
[----:B------:R-:W-:Y:S05]  /*a3d0*/  @P0 BRA `(.L_x_621) ;  /* 0x0000000000300947 */ /* 0x000fea0003800000 */
[----:B------:R-:W-:Y:S01]  /*a3e0*/  ULDC UR4, c[0x0][0x3f4] ;  /* 0x0000fd0000047ab9 */ /* 0x000fe20000000800 */
[C---:B------:R-:W-:Y:S01]  /*a3f0*/  IMAD.SHL.U32 R15, R16.reuse, 0x2, RZ ;  /* 0x00000002100f7824 */ /* 0x040fe200078e00ff */
[C---:B------:R-:W-:Y:S02]  /*a400*/  ISETP.GE.AND P2, PT, R16.reuse, UR4, PT ;  /* 0x0000000410007c0c */ /* 0x040fe4000bf46270 */
[----:B------:R-:W-:Y:S02]  /*a410*/  SHF.L.U64.HI R9, R16, 0x1, R17 ;  /* 0x0000000110097819 */ /* 0x000fe40000010211 */
[-C--:B----4-:R-:W-:Y:S02]  /*a420*/  IADD3 R12, P0, R3, R15.reuse, RZ ;  /* 0x0000000f030c7210 */ /* 0x090fe40007f1e0ff */
[----:B0-----:R-:W-:-:S03]  /*a430*/  IADD3 R14, P1, R14, R15, RZ ;  /* 0x0000000f0e0e7210 */ /* 0x001fc60007f3e0ff */
[----:B--23--:R-:W-:Y:S01]  /*a440*/  IMAD.X R13, R0, 0x1, R9, P0 ;  /* 0x00000001000d7824 */ /* 0x00cfe200000e0609 */
[----:B------:R-:W-:Y:S02]  /*a450*/  IADD3.X R15, R20, R9, RZ, P1, !PT ;  /* 0x00000009140f7210 */ /* 0x000fe40000ffe4ff */
[----:B------:R-:W-:Y:S01]  /*a460*/  CS2R R8, SRZ ;  /* 0x0000000000087805 */ /* 0x000fe2000001ff00 */
[----:B------:R-:W-:Y:S06]  /*a470*/  @P2 BRA `(.L_x_621) ;  /* 0x0000000000082947 */ /* 0x000fec0003800000 */
[----:B------:R1:W5:Y:S04]  /*a480*/  LD.E.128 R4, desc[UR38][R12.64] ;  /* 0x000000260c047980 */ /* 0x000368000c101d00 */
[----:B------:R1:W5:Y:S02]  /*a490*/  LD.E.128 R8, desc[UR38][R14.64] ;  /* 0x000000260e087980 */ /* 0x000364000c101d00 */
.L_x_621:
[----:B------:R-:W-:Y:S05]  /*a4a0*/  BSYNC B1 ;  /* 0x0000000000017941 */ /* 0x000fea0003800000 */
.L_x_620:
[----:B------:R-:W-:Y:S01]  /*a4b0*/  SHF.L.U32 R25, R25, 0x1f, RZ ;  /* 0x0000001f19197819 */ /* 0x000fe200000006ff */
[----:B----4-:R-:W4:Y:S01]  /*a4c0*/  LDC R3, c[0x0][0x3f4] ;  /* 0x0000fd00ff037b82 */ /* 0x010f220000000800 */
[----:B--2--5:R-:W-:Y:S01]  /*a4d0*/  IMAD.MOV.U32 R0, RZ, RZ, R4 ;  /* 0x000000ffff007224 */ /* 0x024fe200078e0004 */
[--C-:B01----:R-:W-:Y:S01]  /*a4e0*/  SHF.R.U64 R14, R4, 0x10, R5.reuse ;  /* 0x00000010040e7819 */ /* 0x103fe20000001205 */
[--C-:B------:R-:W-:Y:S01]  /*a4f0*/  IMAD.MOV.U32 R12, RZ, RZ, R5.reuse ;  /* 0x000000ffff0c7224 */ /* 0x100fe200078e0005 */
[----:B------:R-:W-:Y:S01]  /*a500*/  SHF.R.U32.HI R20, RZ, 0x10, R5 ;  /* 0x00000010ff147819 */ /* 0x000fe20000011605 */
[--C-:B------:R-:W-:Y:S01]  /*a510*/  IMAD.MOV.U32 R5, RZ, RZ, R7.reuse ;  /* 0x000000ffff057224 */ /* 0x100fe200078e0007 */
[----:B---3--:R-:W-:Y:S01]  /*a520*/  MOV R13, R6 ;  /* 0x00000006000d7202 */ /* 0x008fe20000000f00 */
[----:B------:R-:W-:Y:S01]  /*a530*/  IMAD.MOV.U32 R15, RZ, RZ, R8 ;  /* 0x000000ffff0f7224 */ /* 0x000fe200078e0008 */
[----:B------:R-:W0:Y:S01]  /*a540*/  SYNCS.PHASECHK.TRANS64.TRYWAIT P4, [R156+URZ+0x28800], R25 ;  /* 0x028800199c0075a7 */ /* 0x000e22000808017f */
[--C-:B------:R-:W-:Y:S01]  /*a550*/  SHF.R.U64 R24, R6, 0x10, R7.reuse ;  /* 0x0000001006187819 */ /* 0x100fe20000001207 */
[----:B------:R-:W-:Y:S01]  /*a560*/  IMAD.MOV.U32 R6, RZ, RZ, R10 ;  /* 0x000000ffff067224 */ /* 0x000fe200078e000a */
[----:B------:R-:W-:Y:S01]  /*a570*/  SHF.R.U32.HI R27, RZ, 0x10, R7 ;  /* 0x00000010ff1b7819 */ /* 0x000fe20000011607 */
[----:B------:R-:W-:Y:S01]  /*a580*/  IMAD.MOV.U32 R7, RZ, RZ, R11 ;  /* 0x000000ffff077224 */ /* 0x000fe200078e000b */
[----:B------:R-:W-:Y:S01]  /*a590*/  VIMNMX R21, R21, 0x80, PT ;  /* 0x0000008015157848 */ /* 0x000fe20003fe0100 */
[----:B------:R-:W-:Y:S01]  /*a5a0*/  BSSY B1, `(.L_x_622) ;  /* 0x0000014000017945 */ /* 0x000fe20003800000 */
[----:B------:R-:W-:-:S02]  /*a5b0*/  MOV R4, R9 ;  /* 0x0000000900047202 */ /* 0x000fc40000000f00 */
[----:B------:R-:W-:Y:S02]  /*a5c0*/  SHF.R.U64 R8, R8, 0x10, R9 ;  /* 0x0000001008087819 */ /* 0x000fe40000001209 */
[----:B------:R-:W-:Y:S02]  /*a5d0*/  SHF.R.U64 R10, R10, 0x10, R11 ;  /* 0x000000100a0a7819 */ /* 0x000fe4000000120b */
[----:B------:R-:W-:Y:S02]  /*a5e0*/  SHF.R.U32.HI R9, RZ, 0x10, R9 ;  /* 0x00000010ff097819 */ /* 0x000fe40000011609 */
[----:B------:R-:W-:Y:S02]  /*a5f0*/  SHF.R.U32.HI R11, RZ, 0x10, R11 ;  /* 0x00000010ff0b7819 */ /* 0x000fe4000001160b */
[----:B----4-:R-:W-:Y:S02]  /*a600*/  ISETP.GE.AND P0, PT, R16, R3, PT ;  /* 0x000000031000720c */ /* 0x010fe40003f06270 */
[----:B------:R-:W-:-:S02]  /*a610*/  PRMT R0, R0, 0x5410, R12 ;  /* 0x0000541000007816 */ /* 0x000fc4000000000c */
[----:B------:R-:W-:Y:S02]  /*a620*/  PRMT R12, R14, 0x5410, R20 ;  /* 0x000054100e0c7816 */ /* 0x000fe40000000014 */
[-C--:B------:R-:W-:Y:S02]  /*a630*/  ISETP.GE.OR P3, PT, R153, R21.reuse, P0 ;  /* 0x000000159900720c */ /* 0x080fe40000766670 */
[-C--:B------:R-:W-:Y:S02]  /*a640*/  ISETP.GE.OR P2, PT, R220, R21.reuse, P0 ;  /* 0x00000015dc00720c */ /* 0x080fe40000746670 */
[-C--:B------:R-:W-:Y:S02]  /*a650*/  ISETP.GE.OR P1, PT, R219, R21.reuse, P0 ;  /* 0x00000015db00720c */ /* 0x080fe40000726670 */
[----:B------:R-:W-:Y:S02]  /*a660*/  PRMT R14, R24, 0x5410, R27 ;  /* 0x00005410180e7816 */ /* 0x000fe4000000001b */
[----:B------:R-:W-:-:S02]  /*a670*/  ISETP.GE.OR P0, PT, R218, R21, P0 ;  /* 0x00000015da00720c */ /* 0x000fc40000706670 */
[----:B------:R-:W-:Y:S02]  /*a680*/  PRMT R13, R13, 0x5410, R5 ;  /* 0x000054100d0d7816 */ /* 0x000fe40000000005 */
[----:B------:R-:W-:Y:S02]  /*a690*/  PRMT R15, R15, 0x5410, R4 ;  /* 0x000054100f0f7816 */ /* 0x000fe40000000004 */
[----:B------:R-:W-:Y:S02]  /*a6a0*/  PRMT R20, R8, 0x5410, R9 ;  /* 0x0000541008147816 */ /* 0x000fe40000000009 */
[----:B------:R-:W-:Y:S02]  /*a6b0*/  PRMT R21, R6, 0x5410, R7 ;  /* 0x0000541006157816 */ /* 0x000fe40000000007 */
[----:B------:R-:W-:Y:S01]  /*a6c0*/  PRMT R24, R10, 0x5410, R11 ;  /* 0x000054100a187816 */ /* 0x000fe2000000000b */
[----:B0-----:R-:W-:Y:S06]  /*a6d0*/  @!P4 BRA `(.L_x_623) ;  /* 0x0000011000e4c947 */ /* 0x001fec0003800000 */
.L_x_865:
[----:B------:R-:W-:Y:S05]  /*a6e0*/  BSYNC B1 ;  /* 0x0000000000017941 */ /* 0x000fea0003800000 */
.L_x_622:
[----:B------:R-:W-:Y:S04]  /*a6f0*/  BSSY B1, `(.L_x_624) ;  /* 0x0000059000017945 */ /* 0x000fe80003800000 */
[----:B------:R-:W-:Y:S05]  /*a700*/  @P3 BRA `(.L_x_625) ;  /* 0x00000004005c3947 */ /* 0x000fea0003800000 */
[----:B------:R-:W-:Y:S01]  /*a710*/  LEA.HI R4, R3, R202, RZ, 0x1d ;  /* 0x000000ca03047211 */ /* 0x000fe200078fe8ff */
[----:B------:R-:W-:Y:S02]  /*a720*/  HADD2.F32 R36, -RZ, R0.H0_H0 ;  /* 0x20000000ff247230 */ /* 0x000fe40000004100 */
[--C-:B------:R-:W-:Y:S01]  /*a730*/  HADD2.F32 R38, -RZ, R15.reuse.H0_H0 ;  /* 0x2000000fff267230 */ /* 0x100fe20000004100 */
[----:B------:R-:W-:Y:S01]  /*a740*/  SHF.R.S32.HI R7, RZ, 0x1f, R4 ;  /* 0x0000001fff077819 */ /* 0x000fe20000011404 */
[----:B------:R-:W-:Y:S01]  /*a750*/  HADD2.F32 R35, -RZ, R20.H0_H0 ;  /* 0x20000014ff237230 */ /* 0x000fe20000004100 */
[----:B------:R-:W-:Y:S01]  /*a760*/  SHF.L.U32 R5, R4, 0x3, RZ ;  /* 0x0000000304057819 */ /* 0x000fe200000006ff */
[----:B------:R-:W-:Y:S01]  /*a770*/  HADD2.F32 R37, -RZ, R15.H1_H1 ;  /* 0x3000000fff257230 */ /* 0x000fe20000004100 */
[----:B------:R-:W-:Y:S02]  /*a780*/  LEA.HI R7, R7, R4, RZ, 0x3 ;  /* 0x0000000407077211 */ /* 0x000fe400078f18ff */
[----:B------:R-:W-:-:S03]  /*a790*/  LOP3.LUT R5, R5, 0x38, RZ, 0xc0, !PT ;  /* 0x0000003805057812 */ /* 0x000fc600078ec0ff */
[----:B------:R-:W-:Y:S01]  /*a7a0*/  IMAD.SHL.U32 R7, R7, 0x400, RZ ;  /* 0x0000040007077824 */ /* 0x000fe200078e00ff */
[----:B------:R-:W-:-:S04]  /*a7b0*/  LOP3.LUT R5, R5, 0x1c0, R228, 0xf8, !PT ;  /* 0x000001c005057812 */ /* 0x000fc800078ef8e4 */
[----:B------:R-:W-:Y:S02]  /*a7c0*/  LOP3.LUT R9, R5, R198, RZ, 0x3c, !PT ;  /* 0x000000c605097212 */ /* 0x000fe400078e3cff */
[----:B------:R-:W-:Y:S02]  /*a7d0*/  LOP3.LUT R8, R7, 0x7fffe000, RZ, 0xc0, !PT ;  /* 0x7fffe00007087812 */ /* 0x000fe400078ec0ff */
[----:B------:R-:W1:Y:S02]  /*a7e0*/  LDS.128 R4, [R200] ;  /* 0x00000000c8047984 */ /* 0x000e640000000c00 */
[----:B------:R-:W-:-:S05]  /*a7f0*/  IADD3 R9, R9, R8, R199 ;  /* 0x0000000809097210 */ /* 0x000fca0007ffe0c7 */
[----:B0-----:R-:W-:-:S05]  /*a800*/  IMAD R25, R9, 0x2, R156 ;  /* 0x0000000209197824 */ /* 0x001fca00078e029c */
[----:B------:R-:W0:Y:S01]  /*a810*/  LDS.128 R8, [R25+0x10400] ;  /* 0x0104000019087984 */ /* 0x000e220000000c00 */
[--C-:B-1----:R-:W-:Y:S02]  /*a820*/  HADD2.F32 R27, -RZ, R4.reuse.H0_H0 ;  /* 0x20000004ff1b7230 */ /* 0x102fe40000004100 */
[----:B------:R-:W-:Y:S02]  /*a830*/  HADD2.F32 R4, -RZ, R4.H1_H1 ;  /* 0x30000004ff047230 */ /* 0x000fe40000004100 */
[--C-:B------:R-:W-:Y:S02]  /*a840*/  HADD2.F32 R28, -RZ, R5.reuse.H0_H0 ;  /* 0x20000005ff1c7230 */ /* 0x100fe40000004100 */
[----:B------:R-:W-:Y:S02]  /*a850*/  HADD2.F32 R5, -RZ, R5.H1_H1 ;  /* 0x30000005ff057230 */ /* 0x000fe40000004100 */
[--C-:B------:R-:W-:Y:S02]  /*a860*/  HADD2.F32 R29, -RZ, R6.reuse.H0_H0 ;  /* 0x20000006ff1d7230 */ /* 0x100fe40000004100 */
[----:B------:R-:W-:-:S02]  /*a870*/  HADD2.F32 R6, -RZ, R6.H1_H1 ;  /* 0x30000006ff067230 */ /* 0x000fc40000004100 */
[--C-:B0-----:R-:W-:Y:S02]  /*a880*/  HADD2.F32 R31, -RZ, R8.reuse.H0_H0 ;  /* 0x20000008ff1f7230 */ /* 0x101fe40000004100 */
[----:B------:R-:W-:Y:S02]  /*a890*/  HADD2.F32 R8, -RZ, R8.H1_H1 ;  /* 0x30000008ff087230 */ /* 0x000fe40000004100 */
[----:B------:R-:W-:Y:S02]  /*a8a0*/  HADD2.F32 R32, -RZ, R9.H0_H0 ;  /* 0x20000009ff207230 */ /* 0x000fe40000004100 */
[C---:B------:R-:W-:Y:S01]  /*a8b0*/  FMUL.FTZ R40, R31.reuse, R38 ;  /* 0x000000261f287220 */ /* 0x040fe20000410000 */
[-C--:B------:R-:W-:Y:S01]  /*a8c0*/  FMUL.FTZ R42, R31, R36.reuse ;  /* 0x000000241f2a7220 */ /* 0x080fe20000410000 */
[----:B------:R-:W-:Y:S02]  /*a8d0*/  HADD2.F32 R31, -RZ, R12.H0_H0 ;  /* 0x2000000cff1f7230 */ /* 0x000fe40000004100 */
[----:B------:R-:W-:Y:S01]  /*a8e0*/  FMUL.FTZ R39, R8, R35 ;  /* 0x0000002308277220 */ /* 0x000fe20000410000 */
[C---:B------:R-:W-:Y:S01]  /*a8f0*/  FFMA.FTZ R40, R27.reuse, R36, -R40 ;  /* 0x000000241b287223 */ /* 0x040fe20000010828 */
[----:B------:R-:W-:Y:S01]  /*a900*/  FFMA.FTZ R42, R27, R38, R42 ;  /* 0x000000261b2a7223 */ /* 0x000fe2000001002a */
[----:B------:R-:W-:-:S02]  /*a910*/  HADD2.F32 R27, -RZ, R0.H1_H1 ;  /* 0x30000000ff1b7230 */ /* 0x000fc40000004100 */
[-C--:B------:R-:W-:Y:S01]  /*a920*/  FMUL.FTZ R41, R8, R31.reuse ;  /* 0x0000001f08297220 */ /* 0x080fe20000410000 */
[----:B------:R-:W-:Y:S01]  /*a930*/  FFMA.FTZ R39, R4, R31, -R39 ;  /* 0x0000001f04277223 */ /* 0x000fe20000010827 */
[C---:B------:R-:W-:Y:S01]  /*a940*/  FMUL.FTZ R31, R32.reuse, R37 ;  /* 0x00000025201f7220 */ /* 0x040fe20000410000 */
[----:B------:R-:W-:Y:S02]  /*a950*/  HADD2.F32 R9, -RZ, R9.H1_H1 ;  /* 0x30000009ff097230 */ /* 0x000fe40000004100 */
[----:B------:R-:W-:Y:S01]  /*a960*/  FMUL.FTZ R32, R32, R27 ;  /* 0x0000001b20207220 */ /* 0x000fe20000410000 */
[----:B------:R-:W-:Y:S02]  /*a970*/  HADD2.F32 R36, -RZ, R20.H1_H1 ;  /* 0x30000014ff247230 */ /* 0x000fe40000004100 */
[----:B------:R-:W-:Y:S01]  /*a980*/  FFMA.FTZ R41, R4, R35, R41 ;  /* 0x0000002304297223 */ /* 0x000fe20000010029 */
[----:B------:R-:W-:Y:S02]  /*a990*/  HADD2.F32 R4, -RZ, R12.H1_H1 ;  /* 0x3000000cff047230 */ /* 0x000fe40000004100 */
[C---:B------:R-:W-:Y:S01]  /*a9a0*/  FFMA.FTZ R31, R28.reuse, R27, -R31 ;  /* 0x0000001b1c1f7223 */ /* 0x040fe2000001081f */
[----:B------:R-:W-:Y:S01]  /*a9b0*/  FFMA.FTZ R32, R28, R37, R32 ;  /* 0x000000251c207223 */ /* 0x000fe20000010020 */
[----:B------:R-:W-:-:S02]  /*a9c0*/  HADD2.F32 R33, -RZ, R10.H0_H0 ;  /* 0x2000000aff217230 */ /* 0x000fc40000004100 */
[C---:B------:R-:W-:Y:S01]  /*a9d0*/  FMUL.FTZ R38, R9.reuse, R36 ;  /* 0x0000002409267220 */ /* 0x040fe20000410000 */
[----:B------:R-:W-:Y:S02]  /*a9e0*/  HADD2.F32 R8, -RZ, R13.H0_H0 ;  /* 0x2000000dff087230 */ /* 0x000fe40000004100 */
[-C--:B------:R-:W-:Y:S01]  /*a9f0*/  FMUL.FTZ R44, R9, R4.reuse ;  /* 0x00000004092c7220 */ /* 0x080fe20000410000 */
[----:B------:R-:W-:Y:S02]  /*aa00*/  HADD2.F32 R28, -RZ, R21.H0_H0 ;  /* 0x20000015ff1c7230 */ /* 0x000fe40000004100 */
[----:B------:R-:W-:Y:S01]  /*aa10*/  FFMA.FTZ R38, R5, R4, -R38 ;  /* 0x0000000405267223 */ /* 0x000fe20000010826 */
[----:B------:R-:W-:Y:S02]  /*aa20*/  HADD2.F32 R10, -RZ, R10.H1_H1 ;  /* 0x3000000aff0a7230 */ /* 0x000fe40000004100 */
[----:B------:R-:W-:Y:S01]  /*aa30*/  FMUL.FTZ R37, R33, R8 ;  /* 0x0000000821257220 */ /* 0x000fe20000410000 */
[----:B------:R-:W-:-:S02]  /*aa40*/  HADD2.F32 R27, -RZ, R24.H0_H0 ;  /* 0x20000018ff1b7230 */ /* 0x000fc40000004100 */
[----:B------:R-:W-:Y:S01]  /*aa50*/  FMUL.FTZ R4, R33, R28 ;  /* 0x0000001c21047220 */ /* 0x000fe20000410000 */
[----:B------:R-:W-:Y:S02]  /*aa60*/  HADD2.F32 R9, -RZ, R14.H0_H0 ;  /* 0x2000000eff097230 */ /* 0x000fe40000004100 */
[----:B------:R-:W-:Y:S01]  /*aa70*/  FFMA.FTZ R33, R5, R36, R44 ;  /* 0x0000002405217223 */ /* 0x000fe2000001002c */
[C---:B------:R-:W-:Y:S01]  /*aa80*/  FFMA.FTZ R37, R29.reuse, R28, R37 ;  /* 0x0000001c1d257223 */ /* 0x040fe20000010025 */
[C---:B------:R-:W-:Y:S01]  /*aa90*/  FMUL.FTZ R5, R10.reuse, R27 ;  /* 0x0000001b0a057220 */ /* 0x040fe20000410000 */
[----:B------:R-:W-:Y:S01]  /*aaa0*/  FFMA.FTZ R35, R29, R8, -R4 ;  /* 0x000000081d237223 */ /* 0x000fe20000010804 */
[-C--:B------:R-:W-:Y:S01]  /*aab0*/  FMUL.FTZ R29, R10, R9.reuse ;  /* 0x000000090a1d7220 */ /* 0x080fe20000410000 */
[----:B------:R-:W-:Y:S02]  /*aac0*/  HADD2.F32 R34, -RZ, R11.H0_H0 ;  /* 0x2000000bff227230 */ /* 0x000fe40000004100 */
[----:B------:R-:W-:Y:S01]  /*aad0*/  FFMA.FTZ R10, R6, R9, -R5 ;  /* 0x00000009060a7223 */ /* 0x000fe20000010805 */
[----:B------:R-:W-:-:S02]  /*aae0*/  HADD2.F32 R9, -RZ, R21.H1_H1 ;  /* 0x30000015ff097230 */ /* 0x000fc40000004100 */
[----:B------:R-:W-:Y:S01]  /*aaf0*/  FFMA.FTZ R28, R6, R27, R29 ;  /* 0x0000001b061c7223 */ /* 0x000fe2000001001d */
[----:B------:R-:W-:Y:S02]  /*ab00*/  HADD2.F32 R5, -RZ, R13.H1_H1 ;  /* 0x3000000dff057230 */ /* 0x000fe40000004100 */
[----:B------:R-:W-:Y:S02]  /*ab10*/  HADD2.F32 R11, -RZ, R11.H1_H1 ;  /* 0x3000000bff0b7230 */ /* 0x000fe40000004100 */
[C---:B------:R-:W-:Y:S01]  /*ab20*/  FMUL.FTZ R27, R34.reuse, R9 ;  /* 0x00000009221b7220 */ /* 0x040fe20000410000 */
[----:B------:R-:W-:Y:S02]  /*ab30*/  HADD2.F32 R8, -RZ, R24.H1_H1 ;  /* 0x30000018ff087230 */ /* 0x000fe40000004100 */
[----:B------:R-:W-:Y:S01]  /*ab40*/  FMUL.FTZ R34, R34, R5 ;  /* 0x0000000522227220 */ /* 0x000fe20000410000 */
[----:B------:R-:W-:Y:S02]  /*ab50*/  HADD2.F32 R4, -RZ, R14.H1_H1 ;  /* 0x3000000eff047230 */ /* 0x000fe40000004100 */
[----:B------:R-:W-:-:S02]  /*ab60*/  HADD2.F32 R30, -RZ, R7.H0_H0 ;  /* 0x20000007ff1e7230 */ /* 0x000fc40000004100 */
[C---:B------:R-:W-:Y:S01]  /*ab70*/  FMUL.FTZ R6, R11.reuse, R8 ;  /* 0x000000080b067220 */ /* 0x040fe20000410000 */
[----:B------:R-:W-:Y:S02]  /*ab80*/  HADD2.F32 R7, -RZ, R7.H1_H1 ;  /* 0x30000007ff077230 */ /* 0x000fe40000004100 */
[-C--:B------:R-:W-:Y:S01]  /*ab90*/  FMUL.FTZ R29, R11, R4.reuse ;  /* 0x000000040b1d7220 */ /* 0x080fe20000410000 */
[C---:B------:R-:W-:Y:S01]  /*aba0*/  FFMA.FTZ R27, R30.reuse, R5, -R27 ;  /* 0x000000051e1b7223 */ /* 0x040fe2000001081b */
[----:B------:R-:W-:Y:S01]  /*abb0*/  FFMA.FTZ R11, R30, R9, R34 ;  /* 0x000000091e0b7223 */ /* 0x000fe20000010022 */
[C---:B------:R-:W-:Y:S01]  /*abc0*/  FFMA.FTZ R30, R7.reuse, R4, -R6 ;  /* 0x00000004071e7223 */ /* 0x040fe20000010806 */
[----:B------:R-:W-:Y:S01]  /*abd0*/  FFMA.FTZ R34, R7, R8, R29 ;  /* 0x0000000807227223 */ /* 0x000fe2000001001d */
[----:B------:R-:W-:Y:S02]  /*abe0*/  F2FP.F16.F32.PACK_AB R4, R39, R40 ;  /* 0x000000282704723e */ /* 0x000fe400000000ff */
[----:B------:R-:W-:-:S02]  /*abf0*/  F2FP.F16.F32.PACK_AB R5, R38, R31 ;  /* 0x0000001f2605723e */ /* 0x000fc400000000ff */
[----:B------:R-:W-:Y:S02]  /*ac00*/  F2FP.F16.F32.PACK_AB R6, R10, R35 ;  /* 0x000000230a06723e */ /* 0x000fe400000000ff */
[----:B------:R-:W-:Y:S02]  /*ac10*/  F2FP.F16.F32.PACK_AB R7, R30, R27 ;  /* 0x0000001b1e07723e */ /* 0x000fe400000000ff */
[----:B------:R-:W-:Y:S02]  /*ac20*/  F2FP.F16.F32.PACK_AB R8, R41, R42 ;  /* 0x0000002a2908723e */ /* 0x000fe400000000ff */
[----:B------:R-:W-:Y:S01]  /*ac30*/  F2FP.F16.F32.PACK_AB R9, R33, R32 ;  /* 0x000000202109723e */ /* 0x000fe200000000ff */
[----:B------:R1:W-:Y:S01]  /*ac40*/  STS.128 [R200], R4 ;  /* 0x00000004c8007388 */ /* 0x0003e20000000c00 */
[----:B------:R-:W-:Y:S02]  /*ac50*/  F2FP.F16.F32.PACK_AB R10, R28, R37 ;  /* 0x000000251c0a723e */ /* 0x000fe400000000ff */
[----:B------:R-:W-:-:S05]  /*ac60*/  F2FP.F16.F32.PACK_AB R11, R34, R11 ;  /* 0x0000000b220b723e */ /* 0x000fca00000000ff */
[----:B------:R1:W-:Y:S02]  /*ac70*/  STS.128 [R25+0x10400], R8 ;  /* 0x0104000819007388 */ /* 0x0003e40000000c00 */
.L_x_625:
[----:B------:R-:W-:Y:S05]  /*ac80*/  BSYNC B1 ;  /* 0x0000000000017941 */ /* 0x000fea0003800000 */
.L_x_624:
[----:B------:R-:W-:Y:S04]  /*ac90*/  BSSY B1, `(.L_x_626) ;  /* 0x0000059000017945 */ /* 0x000fe80003800000 */
[----:B------:R-:W-:Y:S05]  /*aca0*/  @P2 BRA `(.L_x_627) ;  /* 0x00000004005c2947 */ /* 0x000fea0003800000 */
[----:B-1----:R-:W-:Y:S01]  /*acb0*/  LEA.HI R4, R3, R202, RZ, 0x1d ;  /* 0x000000ca03047211 */ /* 0x002fe200078fe8ff */
[----:B------:R-:W-:Y:S01]  /*acc0*/  HADD2.F32 R35, -RZ, R0.H0_H0 ;  /* 0x20000000ff237230 */ /* 0x000fe20000004100 */
[----:B------:R-:W-:Y:S01]  /*acd0*/  SHF.R.U32.HI R7, RZ, 0x3, R193 ;  /* 0x00000003ff077819 */ /* 0x000fe200000116c1 */
[--C-:B------:R-:W-:Y:S01]  /*ace0*/  HADD2.F32 R37, -RZ, R15.reuse.H0_H0 ;  /* 0x2000000fff257230 */ /* 0x100fe20000004100 */
[----:B------:R-:W-:Y:S01]  /*acf0*/  SHF.R.S32.HI R5, RZ, 0x1f, R4 ;  /* 0x0000001fff057819 */ /* 0x000fe20000011404 */
[----:B------:R-:W-:Y:S01]  /*ad00*/  HADD2.F32 R44, -RZ, R20.H0_H0 ;  /* 0x20000014ff2c7230 */ /* 0x000fe20000004100 */
[----:B------:R-:W-:Y:S01]  /*ad10*/  SHF.L.U32 R6, R4, 0x3, RZ ;  /* 0x0000000304067819 */ /* 0x000fe200000006ff */
[----:B------:R-:W-:Y:S01]  /*ad20*/  HADD2.F32 R40, -RZ, R12.H0_H0 ;  /* 0x2000000cff287230 */ /* 0x000fe20000004100 */
[----:B------:R-:W-:Y:S01]  /*ad30*/  LEA.HI R5, R5, R4, RZ, 0x3 ;  /* 0x0000000405057211 */ /* 0x000fe200078f18ff */
[----:B------:R-:W-:Y:S01]  /*ad40*/  HADD2.F32 R46, -RZ, R15.H1_H1 ;  /* 0x3000000fff2e7230 */ /* 0x000fe20000004100 */
[----:B------:R-:W-:Y:S01]  /*ad50*/  LOP3.LUT R4, R193, 0x38, R6, 0xf8, !PT ;  /* 0x00000038c1047812 */ /* 0x000fe200078ef806 */
[----:B------:R-:W-:-:S02]  /*ad60*/  HADD2.F32 R42, -RZ, R0.H1_H1 ;  /* 0x30000000ff2a7230 */ /* 0x000fc40000004100 */
[----:B------:R-:W-:Y:S01]  /*ad70*/  IMAD.SHL.U32 R5, R5, 0x400, RZ ;  /* 0x0000040005057824 */ /* 0x000fe200078e00ff */
[----:B------:R-:W-:Y:S01]  /*ad80*/  LOP3.LUT R8, R4, R7, RZ, 0x3c, !PT ;  /* 0x0000000704087212 */ /* 0x000fe200078e3cff */
[----:B------:R-:W-:Y:S02]  /*ad90*/  HADD2.F32 R43, -RZ, R20.H1_H1 ;  /* 0x30000014ff2b7230 */ /* 0x000fe40000004100 */
[----:B------:R-:W-:Y:S01]  /*ada0*/  HADD2.F32 R39, -RZ, R12.H1_H1 ;  /* 0x3000000cff277230 */ /* 0x000fe20000004100 */
[----:B------:R-:W-:Y:S01]  /*adb0*/  LOP3.LUT R9, R5, 0x7fffe000, RZ, 0xc0, !PT ;  /* 0x7fffe00005097812 */ /* 0x000fe200078ec0ff */
[----:B------:R-:W-:Y:S01]  /*adc0*/  HADD2.F32 R45, -RZ, R21.H0_H0 ;  /* 0x20000015ff2d7230 */ /* 0x000fe20000004100 */
[----:B------:R-:W1:Y:S01]  /*add0*/  LDS.128 R4, [R217] ;  /* 0x00000000d9047984 */ /* 0x000e620000000c00 */
[----:B------:R-:W-:Y:S01]  /*ade0*/  HADD2.F32 R41, -RZ, R13.H0_H0 ;  /* 0x2000000dff297230 */ /* 0x000fe20000004100 */
        /* <DEDUP_REMOVED lines=11> */
[--C-:B------:R-:W-:Y:S02]  /*aea0*/  HADD2.F32 R32, -RZ, R9.reuse.H0_H0 ;  /* 0x20000009ff207230 */ /* 0x100fe40000004100 */
[-C--:B------:R-:W-:Y:S01]  /*aeb0*/  FMUL.FTZ R36, R37, R31.reuse ;  /* 0x0000001f25247220 */ /* 0x080fe20000410000 */
[C---:B------:R-:W-:Y:S01]  /*aec0*/  FMUL.FTZ R38, R35.reuse, R31 ;  /* 0x0000001f23267220 */ /* 0x040fe20000410000 */
[----:B------:R-:W-:Y:S02]  /*aed0*/  HADD2.F32 R9, -RZ, R9.H1_H1 ;  /* 0x30000009ff097230 */ /* 0x000fe40000004100 */
[-C--:B------:R-:W-:Y:S01]  /*aee0*/  FMUL.FTZ R31, R44, R8.reuse ;  /* 0x000000082c1f7220 */ /* 0x080fe20000410000 */
[-C--:B------:R-:W-:Y:S01]  /*aef0*/  FFMA.FTZ R36, R35, R27.reuse, -R36 ;  /* 0x0000001b23247223 */ /* 0x080fe20000010824 */
[----:B------:R-:W-:Y:S01]  /*af00*/  FFMA.FTZ R38, R37, R27, R38 ;  /* 0x0000001b25267223 */ /* 0x000fe20000010026 */
[----:B------:R-:W-:Y:S01]  /*af10*/  FMUL.FTZ R27, R40, R8 ;  /* 0x00000008281b7220 */ /* 0x000fe20000410000 */
[----:B------:R-:W-:Y:S01]  /*af20*/  FMUL.FTZ R35, R46, R32 ;  /* 0x000000202e237220 */ /* 0x000fe20000410000 */
[----:B------:R-:W-:-:S02]  /*af30*/  HADD2.F32 R33, -RZ, R10.H0_H0 ;  /* 0x2000000aff217230 */ /* 0x000fc40000004100 */
[----:B------:R-:W-:Y:S01]  /*af40*/  FFMA.FTZ R31, R40, R4, -R31 ;  /* 0x00000004281f7223 */ /* 0x000fe2000001081f */
[----:B------:R-:W-:Y:S01]  /*af50*/  FMUL.FTZ R37, R42, R32 ;  /* 0x000000202a257220 */ /* 0x000fe20000410000 */
[----:B------:R-:W-:Y:S01]  /*af60*/  FFMA.FTZ R27, R44, R4, R27 ;  /* 0x000000042c1b7223 */ /* 0x000fe2000001001b */
[----:B------:R-:W-:Y:S02]  /*af70*/  HADD2.F32 R10, -RZ, R10.H1_H1 ;  /* 0x3000000aff0a7230 */ /* 0x000fe40000004100 */
[-C--:B------:R-:W-:Y:S01]  /*af80*/  FMUL.FTZ R4, R43, R9.reuse ;  /* 0x000000092b047220 */ /* 0x080fe20000410000 */
[----:B------:R-:W-:Y:S01]  /*af90*/  FMUL.FTZ R8, R39, R9 ;  /* 0x0000000927087220 */ /* 0x000fe20000410000 */
[----:B------:R-:W-:Y:S02]  /*afa0*/  HADD2.F32 R44, -RZ, R24.H0_H0 ;  /* 0x20000018ff2c7230 */ /* 0x000fe40000004100 */
[-C--:B------:R-:W-:Y:S01]  /*afb0*/  FFMA.FTZ R35, R42, R28.reuse, -R35 ;  /* 0x0000001c2a237223 */ /* 0x080fe20000010823 */
[----:B------:R-:W-:Y:S01]  /*afc0*/  FFMA.FTZ R37, R46, R28, R37 ;  /* 0x0000001c2e257223 */ /* 0x000fe20000010025 */
[----:B------:R-:W-:-:S02]  /*afd0*/  HADD2.F32 R42, -RZ, R14.H0_H0 ;  /* 0x2000000eff2a7230 */ /* 0x000fc40000004100 */
[-C--:B------:R-:W-:Y:S01]  /*afe0*/  FFMA.FTZ R28, R39, R5.reuse, -R4 ;  /* 0x00000005271c7223 */ /* 0x080fe20000010804 */
[----:B------:R-:W-:Y:S01]  /*aff0*/  FFMA.FTZ R32, R43, R5, R8 ;  /* 0x000000052b207223 */ /* 0x000fe20000010008 */
[-C--:B------:R-:W-:Y:S01]  /*b000*/  FMUL.FTZ R4, R45, R33.reuse ;  /* 0x000000212d047220 */ /* 0x080fe20000410000 */
[-C--:B------:R-:W-:Y:S01]  /*b010*/  FMUL.FTZ R5, R44, R10.reuse ;  /* 0x0000000a2c057220 */ /* 0x080fe20000410000 */
[C---:B------:R-:W-:Y:S01]  /*b020*/  FMUL.FTZ R40, R41.reuse, R33 ;  /* 0x0000002129287220 */ /* 0x040fe20000410000 */
[C---:B------:R-:W-:Y:S01]  /*b030*/  FMUL.FTZ R9, R42.reuse, R10 ;  /* 0x0000000a2a097220 */ /* 0x040fe20000410000 */
[--C-:B------:R-:W-:Y:S02]  /*b040*/  HADD2.F32 R34, -RZ, R11.reuse.H0_H0 ;  /* 0x2000000bff227230 */ /* 0x100fe40000004100 */
[----:B------:R-:W-:Y:S01]  /*b050*/  FFMA.FTZ R33, R41, R29, -R4 ;  /* 0x0000001d29217223 */ /* 0x000fe20000010804 */
[----:B------:R-:W-:Y:S01]  /*b060*/  FFMA.FTZ R10, R42, R6, -R5 ;  /* 0x000000062a0a7223 */ /* 0x000fe20000010805 */
[----:B------:R-:W-:-:S02]  /*b070*/  HADD2.F32 R11, -RZ, R11.H1_H1 ;  /* 0x3000000bff0b7230 */ /* 0x000fc40000004100 */
[----:B------:R-:W-:Y:S01]  /*b080*/  FFMA.FTZ R40, R45, R29, R40 ;  /* 0x0000001d2d287223 */ /* 0x000fe20000010028 */
[----:B------:R-:W-:Y:S02]  /*b090*/  HADD2.F32 R42, -RZ, R21.H1_H1 ;  /* 0x30000015ff2a7230 */ /* 0x000fe40000004100 */
[----:B------:R-:W-:Y:S01]  /*b0a0*/  FFMA.FTZ R29, R44, R6, R9 ;  /* 0x000000062c1d7223 */ /* 0x000fe20000010009 */
[----:B------:R-:W-:Y:S02]  /*b0b0*/  HADD2.F32 R41, -RZ, R24.H1_H1 ;  /* 0x30000018ff297230 */ /* 0x000fe40000004100 */
[----:B------:R-:W-:Y:S02]  /*b0c0*/  HADD2.F32 R8, -RZ, R13.H1_H1 ;  /* 0x3000000dff087230 */ /* 0x000fe40000004100 */
[----:B------:R-:W-:Y:S01]  /*b0d0*/  FMUL.FTZ R5, R42, R34 ;  /* 0x000000222a057220 */ /* 0x000fe20000410000 */
[----:B------:R-:W-:Y:S02]  /*b0e0*/  HADD2.F32 R39, -RZ, R14.H1_H1 ;  /* 0x3000000eff277230 */ /* 0x000fe40000004100 */
[----:B------:R-:W-:Y:S01]  /*b0f0*/  FMUL.FTZ R4, R41, R11 ;  /* 0x0000000b29047220 */ /* 0x000fe20000410000 */
[----:B------:R-:W-:-:S02]  /*b100*/  HADD2.F32 R30, -RZ, R7.H0_H0 ;  /* 0x20000007ff1e7230 */ /* 0x000fc40000004100 */
[C---:B------:R-:W-:Y:S01]  /*b110*/  FMUL.FTZ R9, R8.reuse, R34 ;  /* 0x0000002208097220 */ /* 0x040fe20000410000 */
[----:B------:R-:W-:Y:S02]  /*b120*/  HADD2.F32 R7, -RZ, R7.H1_H1 ;  /* 0x30000007ff077230 */ /* 0x000fe40000004100 */
[C---:B------:R-:W-:Y:S01]  /*b130*/  FMUL.FTZ R6, R39.reuse, R11 ;  /* 0x0000000b27067220 */ /* 0x040fe20000410000 */
[-C--:B------:R-:W-:Y:S01]  /*b140*/  FFMA.FTZ R11, R8, R30.reuse, -R5 ;  /* 0x0000001e080b7223 */ /* 0x080fe20000010805 */
[----:B------:R-:W-:Y:S01]  /*b150*/  FFMA.FTZ R30, R42, R30, R9 ;  /* 0x0000001e2a1e7223 */ /* 0x000fe20000010009 */
[-C--:B------:R-:W-:Y:S01]  /*b160*/  FFMA.FTZ R34, R39, R7.reuse, -R4 ;  /* 0x0000000727227223 */ /* 0x080fe20000010804 */
        /* <DEDUP_REMOVED lines=11> */
.L_x_627:
[----:B------:R-:W-:Y:S05]  /*b220*/  BSYNC B1 ;  /* 0x0000000000017941 */ /* 0x000fea0003800000 */
.L_x_626:
[----:B------:R-:W-:Y:S04]  /*b230*/  BSSY B1, `(.L_x_628) ;  /* 0x0000059000017945 */ /* 0x000fe80003800000 */
[----:B------:R-:W-:Y:S05]  /*b240*/  @P1 BRA `(.L_x_629) ;  /* 0x00000004005c1947 */ /* 0x000fea0003800000 */
[----:B-12---:R-:W-:Y:S01]  /*b250*/  LEA.HI R4, R3, R202, RZ, 0x1d ;  /* 0x000000ca03047211 */ /* 0x006fe200078fe8ff */
        /* <DEDUP_REMOVED lines=86> */
.L_x_629:
[----:B------:R-:W-:Y:S05]  /*b7c0*/  BSYNC B1 ;  /* 0x0000000000017941 */ /* 0x000fea0003800000 */
.L_x_628:
[----:B------:R-:W-:Y:S05]  /*b7d0*/  @P0 BRA `(.L_x_616) ;  /* 0x0000000400580947 */ /* 0x000fea0003800000 */
[----:B------:R-:W-:Y:S01]  /*b7e0*/  LEA.HI R3, R3, R202, RZ, 0x1d ;  /* 0x000000ca03037211 */ /* 0x000fe200078fe8ff */
[--C-:B------:R-:W-:Y:S02]  /*b7f0*/  HADD2.F32 R37, -RZ, R15.reuse.H0_H0 ;  /* 0x2000000fff257230 */ /* 0x100fe40000004100 */
[----:B------:R-:W-:Y:S01]  /*b800*/  HADD2.F32 R35, -RZ, R0.H0_H0 ;  /* 0x20000000ff237230 */ /* 0x000fe20000004100 */
[----:B-123--:R-:W-:Y:S01]  /*b810*/  SHF.R.S32.HI R6, RZ, 0x1f, R3 ;  /* 0x0000001fff067819 */ /* 0x00efe20000011403 */
[----:B------:R-:W-:Y:S01]  /*b820*/  HADD2.F32 R38, -RZ, R20.H0_H0 ;  /* 0x20000014ff267230 */ /* 0x000fe20000004100 */
[----:B------:R-:W-:Y:S01]  /*b830*/  SHF.L.U32 R4, R3, 0x3, RZ ;  /* 0x0000000303047819 */ /* 0x000fe200000006ff */
[----:B------:R-:W-:Y:S01]  /*b840*/  HADD2.F32 R36, -RZ, R12.H0_H0 ;  /* 0x2000000cff247230 */ /* 0x000fe20000004100 */
[----:B------:R-:W-:Y:S01]  /*b850*/  LEA.HI R6, R6, R3, RZ, 0x3 ;  /* 0x0000000306067211 */ /* 0x000fe200078f18ff */
[----:B------:R-:W-:Y:S01]  /*b860*/  HADD2.F32 R39, -RZ, R15.H1_H1 ;  /* 0x3000000fff277230 */ /* 0x000fe20000004100 */
[----:B------:R-:W-:-:S03]  /*b870*/  LOP3.LUT R4, R159, 0x38, R4, 0xf8, !PT ;  /* 0x000000389f047812 */ /* 0x000fc600078ef804 */
[----:B------:R-:W-:Y:S01]  /*b880*/  IMAD.SHL.U32 R6, R6, 0x400, RZ ;  /* 0x0000040006067824 */ /* 0x000fe200078e00ff */
[----:B------:R-:W-:-:S04]  /*b890*/  LOP3.LUT R8, R4, R229, RZ, 0x3c, !PT ;  /* 0x000000e504087212 */ /* 0x000fc800078e3cff */
[----:B------:R-:W-:Y:S02]  /*b8a0*/  LOP3.LUT R3, R6, 0x7fffe000, RZ, 0xc0, !PT ;  /* 0x7fffe00006037812 */ /* 0x000fe400078ec0ff */
[----:B------:R-:W0:Y:S02]  /*b8b0*/  LDS.128 R4, [R215] ;  /* 0x00000000d7047984 */ /* 0x000e240000000c00 */
[----:B------:R-:W-:-:S05]  /*b8c0*/  IADD3 R3, R8, R3, R195 ;  /* 0x0000000308037210 */ /* 0x000fca0007ffe0c3 */
[----:B------:R-:W-:-:S05]  /*b8d0*/  IMAD R3, R3, 0x2, R156 ;  /* 0x0000000203037824 */ /* 0x000fca00078e029c */
[----:B------:R-:W1:Y:S01]  /*b8e0*/  LDS.128 R8, [R3+0x10400] ;  /* 0x0104000003087984 */ /* 0x000e620000000c00 */
[--C-:B0-----:R-:W-:Y:S02]  /*b8f0*/  HADD2.F32 R25, -RZ, R4.reuse.H0_H0 ;  /* 0x20000004ff197230 */ /* 0x101fe40000004100 */
[----:B------:R-:W-:Y:S02]  /*b900*/  HADD2.F32 R4, -RZ, R4.H1_H1 ;  /* 0x30000004ff047230 */ /* 0x000fe40000004100 */
[--C-:B------:R-:W-:Y:S02]  /*b910*/  HADD2.F32 R27, -RZ, R5.reuse.H0_H0 ;  /* 0x20000005ff1b7230 */ /* 0x100fe40000004100 */
[----:B------:R-:W-:Y:S02]  /*b920*/  HADD2.F32 R5, -RZ, R5.H1_H1 ;  /* 0x30000005ff057230 */ /* 0x000fe40000004100 */
[--C-:B------:R-:W-:Y:S02]  /*b930*/  HADD2.F32 R28, -RZ, R6.reuse.H0_H0 ;  /* 0x20000006ff1c7230 */ /* 0x100fe40000004100 */
[----:B------:R-:W-:-:S02]  /*b940*/  HADD2.F32 R6, -RZ, R6.H1_H1 ;  /* 0x30000006ff067230 */ /* 0x000fc40000004100 */
[--C-:B-1----:R-:W-:Y:S02]  /*b950*/  HADD2.F32 R30, -RZ, R8.reuse.H0_H0 ;  /* 0x20000008ff1e7230 */ /* 0x102fe40000004100 */
[----:B------:R-:W-:Y:S02]  /*b960*/  HADD2.F32 R8, -RZ, R8.H1_H1 ;  /* 0x30000008ff087230 */ /* 0x000fe40000004100 */
[--C-:B------:R-:W-:Y:S02]  /*b970*/  HADD2.F32 R31, -RZ, R9.reuse.H0_H0 ;  /* 0x20000009ff1f7230 */ /* 0x100fe40000004100 */
[-C--:B------:R-:W-:Y:S01]  /*b980*/  FMUL.FTZ R34, R37, R30.reuse ;  /* 0x0000001e25227220 */ /* 0x080fe20000410000 */
[C---:B------:R-:W-:Y:S01]  /*b990*/  FMUL.FTZ R30, R35.reuse, R30 ;  /* 0x0000001e231e7220 */ /* 0x040fe20000410000 */
[----:B------:R-:W-:Y:S02]  /*b9a0*/  HADD2.F32 R9, -RZ, R9.H1_H1 ;  /* 0x30000009ff097230 */ /* 0x000fe40000004100 */
[----:B------:R-:W-:Y:S01]  /*b9b0*/  FMUL.FTZ R15, R38, R8 ;  /* 0x00000008260f7220 */ /* 0x000fe20000410000 */
[----:B------:R-:W-:Y:S01]  /*b9c0*/  FFMA.FTZ R34, R35, R25, -R34 ;  /* 0x0000001923227223 */ /* 0x000fe20000010822 */
[----:B------:R-:W-:-:S02]  /*b9d0*/  HADD2.F32 R35, -RZ, R0.H1_H1 ;  /* 0x30000000ff237230 */ /* 0x000fc40000004100 */
[----:B------:R-:W-:Y:S01]  /*b9e0*/  FFMA.FTZ R30, R37, R25, R30 ;  /* 0x00000019251e7223 */ /* 0x000fe2000001001e */
[C---:B------:R-:W-:Y:S01]  /*b9f0*/  FMUL.FTZ R25, R36.reuse, R8 ;  /* 0x0000000824197220 */ /* 0x040fe20000410000 */
[----:B------:R-:W-:Y:S02]  /*ba00*/  HADD2.F32 R37, -RZ, R20.H1_H1 ;  /* 0x30000014ff257230 */ /* 0x000fe40000004100 */
[-C--:B------:R-:W-:Y:S01]  /*ba10*/  FMUL.FTZ R0, R39, R31.reuse ;  /* 0x0000001f27007220 */ /* 0x080fe20000410000 */
[C---:B------:R-:W-:Y:S01]  /*ba20*/  FMUL.FTZ R8, R35.reuse, R31 ;  /* 0x0000001f23087220 */ /* 0x040fe20000410000 */
[----:B------:R-:W-:Y:S02]  /*ba30*/  HADD2.F32 R31, -RZ, R12.H1_H1 ;  /* 0x3000000cff1f7230 */ /* 0x000fe40000004100 */
[-C--:B------:R-:W-:Y:S01]  /*ba40*/  FFMA.FTZ R15, R36, R4.reuse, -R15 ;  /* 0x00000004240f7223 */ /* 0x080fe2000001080f */
[----:B------:R-:W-:Y:S01]  /*ba50*/  FFMA.FTZ R25, R38, R4, R25 ;  /* 0x0000000426197223 */ /* 0x000fe20000010019 */
[----:B------:R-:W-:Y:S01]  /*ba60*/  FFMA.FTZ R0, R35, R27, -R0 ;  /* 0x0000001b23007223 */ /* 0x000fe20000010800 */
[----:B------:R-:W-:Y:S01]  /*ba70*/  FMUL.FTZ R4, R37, R9 ;  /* 0x0000000925047220 */ /* 0x000fe20000410000 */
[----:B------:R-:W-:-:S02]  /*ba80*/  HADD2.F32 R32, -RZ, R10.H0_H0 ;  /* 0x2000000aff207230 */ /* 0x000fc40000004100 */
[----:B------:R-:W-:Y:S01]  /*ba90*/  FFMA.FTZ R27, R39, R27, R8 ;  /* 0x0000001b271b7223 */ /* 0x000fe20000010008 */
[----:B------:R-:W-:Y:S02]  /*baa0*/  HADD2.F32 R10, -RZ, R10.H1_H1 ;  /* 0x3000000aff0a7230 */ /* 0x000fe40000004100 */
[C---:B------:R-:W-:Y:S01]  /*bab0*/  FMUL.FTZ R8, R31.reuse, R9 ;  /* 0x000000091f087220 */ /* 0x040fe20000410000 */
[----:B------:R-:W-:Y:S02]  /*bac0*/  HADD2.F32 R38, -RZ, R24.H0_H0 ;  /* 0x20000018ff267230 */ /* 0x000fe40000004100 */
[-C--:B------:R-:W-:Y:S01]  /*bad0*/  FFMA.FTZ R9, R31, R5.reuse, -R4 ;  /* 0x000000051f097223 */ /* 0x080fe20000010804 */
[----:B------:R-:W-:Y:S02]  /*bae0*/  HADD2.F32 R4, -RZ, R14.H0_H0 ;  /* 0x2000000eff047230 */ /* 0x000fe40000004100 */
[----:B------:R-:W-:Y:S01]  /*baf0*/  FFMA.FTZ R12, R37, R5, R8 ;  /* 0x00000005250c7223 */ /* 0x000fe20000010008 */
[----:B------:R-:W-:-:S02]  /*bb00*/  HADD2.F32 R33, -RZ, R11.H0_H0 ;  /* 0x2000000bff217230 */ /* 0x000fc40000004100 */
[-C--:B------:R-:W-:Y:S01]  /*bb10*/  FMUL.FTZ R5, R38, R10.reuse ;  /* 0x0000000a26057220 */ /* 0x080fe20000410000 */
[----:B------:R-:W-:Y:S02]  /*bb20*/  HADD2.F32 R36, -RZ, R21.H0_H0 ;  /* 0x20000015ff247230 */ /* 0x000fe40000004100 */
[C---:B------:R-:W-:Y:S01]  /*bb30*/  FMUL.FTZ R37, R4.reuse, R10 ;  /* 0x0000000a04257220 */ /* 0x040fe20000410000 */
[----:B------:R-:W-:Y:S02]  /*bb40*/  HADD2.F32 R11, -RZ, R11.H1_H1 ;  /* 0x3000000bff0b7230 */ /* 0x000fe40000004100 */
[----:B------:R-:W-:Y:S01]  /*bb50*/  FFMA.FTZ R10, R4, R6, -R5 ;  /* 0x00000006040a7223 */ /* 0x000fe20000010805 */
[----:B------:R-:W-:Y:S02]  /*bb60*/  HADD2.F32 R20, -RZ, R13.H0_H0 ;  /* 0x2000000dff147230 */ /* 0x000fe40000004100 */
[----:B------:R-:W-:Y:S01]  /*bb70*/  FMUL.FTZ R31, R36, R32 ;  /* 0x00000020241f7220 */ /* 0x000fe20000410000 */
[----:B------:R-:W-:-:S02]  /*bb80*/  HADD2.F32 R21, -RZ, R21.H1_H1 ;  /* 0x30000015ff157230 */ /* 0x000fc40000004100 */
[----:B------:R-:W-:Y:S02]  /*bb90*/  HADD2.F32 R39, -RZ, R24.H1_H1 ;  /* 0x30000018ff277230 */ /* 0x000fe40000004100 */
[----:B------:R-:W-:Y:S01]  /*bba0*/  FMUL.FTZ R35, R20, R32 ;  /* 0x0000002014237220 */ /* 0x000fe20000410000 */
[----:B------:R-:W-:Y:S02]  /*bbb0*/  HADD2.F32 R13, -RZ, R13.H1_H1 ;  /* 0x3000000dff0d7230 */ /* 0x000fe40000004100 */
[----:B------:R-:W-:Y:S01]  /*bbc0*/  FMUL.FTZ R4, R21, R33 ;  /* 0x0000002115047220 */ /* 0x000fe20000410000 */
[----:B------:R-:W-:Y:S02]  /*bbd0*/  HADD2.F32 R5, -RZ, R14.H1_H1 ;  /* 0x3000000eff057230 */ /* 0x000fe40000004100 */
[----:B------:R-:W-:Y:S01]  /*bbe0*/  FFMA.FTZ R14, R38, R6, R37 ;  /* 0x00000006260e7223 */ /* 0x000fe20000010025 */
[--C-:B------:R-:W-:Y:S02]  /*bbf0*/  HADD2.F32 R29, -RZ, R7.reuse.H0_H0 ;  /* 0x20000007ff1d7230 */ /* 0x100fe40000004100 */
[----:B------:R-:W-:Y:S01]  /*bc00*/  FMUL.FTZ R8, R39, R11 ;  /* 0x0000000b27087220 */ /* 0x000fe20000410000 */
[----:B------:R-:W-:-:S02]  /*bc10*/  HADD2.F32 R7, -RZ, R7.H1_H1 ;  /* 0x30000007ff077230 */ /* 0x000fc40000004100 */
[----:B------:R-:W-:Y:S01]  /*bc20*/  FMUL.FTZ R6, R13, R33 ;  /* 0x000000210d067220 */ /* 0x000fe20000410000 */
[----:B------:R-:W-:Y:S01]  /*bc30*/  FMUL.FTZ R24, R5, R11 ;  /* 0x0000000b05187220 */ /* 0x000fe20000410000 */
[-C--:B------:R-:W-:Y:S01]  /*bc40*/  FFMA.FTZ R31, R20, R28.reuse, -R31 ;  /* 0x0000001c141f7223 */ /* 0x080fe2000001081f */
[----:B------:R-:W-:Y:S01]  /*bc50*/  FFMA.FTZ R11, R13, R29, -R4 ;  /* 0x0000001d0d0b7223 */ /* 0x000fe20000010804 */
[----:B------:R-:W-:Y:S01]  /*bc60*/  FFMA.FTZ R20, R5, R7, -R8 ;  /* 0x0000000705147223 */ /* 0x000fe20000010808 */
[----:B------:R-:W-:Y:S01]  /*bc70*/  FFMA.FTZ R35, R36, R28, R35 ;  /* 0x0000001c24237223 */ /* 0x000fe20000010023 */
[----:B------:R-:W-:Y:S01]  /*bc80*/  FFMA.FTZ R29, R21, R29, R6 ;  /* 0x0000001d151d7223 */ /* 0x000fe20000010006 */
        /* <DEDUP_REMOVED lines=11> */
.L_x_616:
[----:B------:R-:W-:Y:S05]  /*bd40*/  BSYNC B0 ;  /* 0x0000000000007941 */ /* 0x000fea0003800000 */
.L_x_597:
[----:B------:R-:W-:Y:S01]  /*bd50*/  @!PT LDS RZ, [RZ] ;  /* 0x00000000fffff984 */ /* 0x000fe20000000800 */
[----:B------:R-:W-:Y:S01]  /*bd60*/  @!PT LDS RZ, [RZ] ;  /* 0x00000000fffff984 */ /* 0x000fe20000000800 */
[----:B------:R-:W-:Y:S01]  /*bd70*/  @!PT LDS RZ, [RZ] ;  /* 0x00000000fffff984 */ /* 0x000fe20000000800 */
[----:B------:R-:W-:Y:S01]  /*bd80*/  @!PT LDS RZ, [RZ] ;  /* 0x00000000fffff984 */ /* 0x000fe20000000800 */
[----:B------:R5:W-:Y:S06]  /*bd90*/  MEMBAR.ALL.CTA ;  /* 0x0000000000007992 */ /* 0x000bec0000008000 */
[----:B-----5:R-:W5:Y:S01]  /*bda0*/  FENCE.VIEW.ASYNC.S ;  /* 0x00000000000073c6 */ /* 0x020f620000000000 */
[----:B------:R-:W-:Y:S05]  /*bdb0*/  WARPSYNC.ALL ;  /* 0x0000000000007948 */ /* 0x000fea0003800000 */
[----:B-----5:R-:W-:Y:S06]  /*bdc0*/  BAR.SYNC.DEFER_BLOCKING 0xd, 0x100 ;  /* 0x0344000000007b1d */ /* 0x020fec0000010000 */
.L_x_595:
[----:B------:R-:W-:-:S13]  /*bdd0*/  ISETP.NE.AND P0, PT, R157, 0x3, PT ;  /* 0x000000039d00780c */ /* 0x000fda0003f05270 */
[----:B------:R-:W-:Y:S05]  /*bde0*/  @!P0 BRA `(.L_x_630) ;  /* 0x0000000000048947 */ /* 0x000fea0003800000 */
[----:B------:R-:W-:Y:S01]  /*bdf0*/  BPT.TRAP 0x1 ;  /* 0x000000040000795c */ /* 0x000fe20000300000 */
.L_x_630:
[----:B-12-4-:R-:W-:Y:S02]  /*be00*/  LEA R3, R152, R156, 0x3 ;  /* 0x0000009c98037211 */ /* 0x016fe400078e18ff */
[----:B------:R-:W-:-:S04]  /*be10*/  SHF.L.U32 R0, R158, 0x1f, RZ ;  /* 0x0000001f9e007819 */ /* 0x000fc800000006ff */
[----:B------:R1:W2:Y:S01]  /*be20*/  SYNCS.PHASECHK.TRANS64.TRYWAIT P1, [R3+URZ+0x28830], R0 ;  /* 0x02883000030075a7 */ /* 0x0002a2000802017f */
[----:B------:R-:W-:Y:S05]  /*be30*/  @!P0 BRA `(.L_x_631) ;  /* 0x0000000000048947 */ /* 0x000fea0003800000 */
[----:B------:R-:W-:Y:S01]  /*be40*/  BPT.TRAP 0x1 ;  /* 0x000000040000795c */ /* 0x000fe20000300000 */
.L_x_631:
[----:B------:R-:W-:Y:S01]  /*be50*/  IMAD.MOV.U32 R151, RZ, RZ, RZ ;  /* 0x000000ffff977224 */ /* 0x000fe200078e00ff */
[----:B--2---:R-:W-:Y:S06]  /*be60*/  @P1 BRA `(.L_x_632) ;  /* 0x0000000000081947 */ /* 0x004fec0003800000 */
[----:B------:R-:W2:Y:S02]  /*be70*/  SYNCS.PHASECHK.TRANS64.TRYWAIT P1, [R3+URZ+0x28830], R0 ;  /* 0x02883000030075a7 */ /* 0x000ea4000802017f */
[----:B--2---:R-:W-:Y:S05]  /*be80*/  @!P1 BRA `(.L_x_633) ;  /* 0x000000fc000c9947 */ /* 0x004fea0003800000 */
.L_x_632:
[----:B------:R-:W-:Y:S05]  /*be90*/  WARPSYNC.ALL ;  /* 0x0000000000007948 */ /* 0x000fea0003800000 */
[----:B-12---:R-:W-:Y:S01]  /*bea0*/  VIADD R0, R156, 0x18400 ;  /* 0x000184009c007836 */ /* 0x006fe20000000000 */
[----:B------:R-:W-:Y:S01]  /*beb0*/  R2UR UR4, R26 ;  /* 0x000000001a0472ca */ /* 0x000fe200000e0000 */
[----:B0--3--:R-:W-:Y:S01]  /*bec0*/  IMAD.MOV.U32 R5, RZ, RZ, 0x40000040 ;  /* 0x40000040ff057424 */ /* 0x009fe200078e00ff */
[----:B-----5:R-:W-:Y:S01]  /*bed0*/  WARPGROUP.ARRIVE ;  /* 0x00000000000079c5 */ /* 0x020fe20000000000 */
[----:B------:R-:W-:Y:S01]  /*bee0*/  UMOV UR5, 0x40000040 ;  /* 0x4000004000057882 */ /* 0x000fe20000000000 */
[----:B------:R-:W-:Y:S01]  /*bef0*/  SHF.R.U32.HI R0, RZ, 0x4, R0 ;  /* 0x00000004ff007819 */ /* 0x000fe20000011600 */
[----:B------:R-:W-:Y:S01]  /*bf00*/  UMOV UR9, 0x40000040 ;  /* 0x4000004000097882 */ /* 0x000fe20000000000 */
[----:B------:R-:W-:Y:S01]  /*bf10*/  R2UR UR7, R5 ;  /* 0x00000000050772ca */ /* 0x000fe200000e0000 */
[----:B------:R-:W-:Y:S01]  /*bf20*/  UMOV UR13, 0x40000040 ;  /* 0x40000040000d7882 */ /* 0x000fe20000000000 */
[----:B------:R-:W-:Y:S01]  /*bf30*/  LOP3.LUT R0, R0, 0x3fff, RZ, 0xc0, !PT ;  /* 0x00003fff00007812 */ /* 0x000fe200078ec0ff */
[----:B------:R-:W-:Y:S01]  /*bf40*/  UMOV UR17, 0x40000040 ;  /* 0x4000004000117882 */ /* 0x000fe20000000000 */
[----:B------:R-:W-:Y:S01]  /*bf50*/  MOV R7, 0x40000040 ;  /* 0x4000004000077802 */ /* 0x000fe20000000f00 */
[----:B------:R-:W-:Y:S01]  /*bf60*/  UMOV UR21, 0x40000040 ;  /* 0x4000004000157882 */ /* 0x000fe20000000000 */
[----:B------:R-:W-:Y:S01]  /*bf70*/  LOP3.LUT R0, R0, 0x10000, RZ, 0xfc, !PT ;  /* 0x0001000000007812 */ /* 0x000fe200078efcff */
[----:B------:R-:W-:Y:S01]  /*bf80*/  ULOP3.LUT UR4, UR4, 0x10000, URZ, 0xfc, !UPT ;  /* 0x0001000004047892 */ /* 0x000fe2000f8efc3f */
[----:B------:R-:W-:Y:S01]  /*bf90*/  R2UR UR11, R7 ;  /* 0x00000000070b72ca */ /* 0x000fe200000e0000 */
[----:B------:R-:W-:Y:S01]  /*bfa0*/  IMAD.MOV.U32 R7, RZ, RZ, 0x40000040 ;  /* 0x40000040ff077424 */ /* 0x000fe200078e00ff */
[----:B------:R-:W-:Y:S01]  /*bfb0*/  LEA R4, R152, R0, 0xb ;  /* 0x0000000098047211 */ /* 0x000fe200078e58ff */
[----:B------:R-:W-:Y:S01]  /*bfc0*/  UIADD3 UR8, UR4, 0x2, URZ ;  /* 0x0000000204087890 */ /* 0x000fe2000fffe03f */
[----:B------:R-:W-:Y:S01]  /*bfd0*/  MOV R5, 0x40000040 ;  /* 0x4000004000057802 */ /* 0x000fe20000000f00 */
[----:B------:R-:W-:Y:S01]  /*bfe0*/  UIADD3 UR12, UR4, 0x4, URZ ;  /* 0x00000004040c7890 */ /* 0x000fe2000fffe03f */
[C---:B------:R-:W-:Y:S01]  /*bff0*/  R2UR UR6, R4.reuse ;  /* 0x00000000040672ca */ /* 0x040fe200000e0000 */
[----:B------:R-:W-:Y:S01]  /*c000*/  VIADD R6, R4, 0x2 ;  /* 0x0000000204067836 */ /* 0x000fe20000000000 */
[----:B------:R-:W-:Y:S01]  /*c010*/  R2UR UR15, R7 ;  /* 0x00000000070f72ca */ /* 0x000fe200000e0000 */
[----:B------:R-:W-:Y:S01]  /*c020*/  IMAD.MOV.U32 R7, RZ, RZ, 0x40000040 ;  /* 0x40000040ff077424 */ /* 0x000fe200078e00ff */
[----:B------:R-:W-:Y:S01]  /*c030*/  UIADD3 UR16, UR4, 0x6, URZ ;  /* 0x0000000604107890 */ /* 0x000fe2000fffe03f */
[----:B------:R-:W-:Y:S01]  /*c040*/  R2UR UR35, R5 ;  /* 0x00000000052372ca */ /* 0x000fe200000e0000 */
[----:B------:R-:W-:Y:S01]  /*c050*/  UIADD3 UR20, UR4, 0x400, URZ ;  /* 0x0000040004147890 */ /* 0x000fe2000fffe03f */
[----:B------:R-:W-:Y:S01]  /*c060*/  R2UR UR10, R6 ;  /* 0x00000000060a72ca */ /* 0x000fe200000e0000 */
[----:B------:R-:W-:Y:S01]  /*c070*/  VIADD R6, R4, 0x4 ;  /* 0x0000000404067836 */ /* 0x000fe20000000000 */
[----:B------:R-:W-:Y:S01]  /*c080*/  R2UR UR19, R7 ;  /* 0x00000000071372ca */ /* 0x000fe200000e0000 */
[----:B------:R-:W-:Y:S01]  /*c090*/  UIADD3 UR24, UR4, 0x402, URZ ;  /* 0x0000040204187890 */ /* 0x000fe2000fffe03f */
[----:B------:R-:W-:Y:S01]  /*c0a0*/  MOV R7, 0x40000040 ;  /* 0x4000004000077802 */ /* 0x000fe20000000f00 */
[----:B------:R-:W-:Y:S01]  /*c0b0*/  UMOV UR25, 0x40000040 ;  /* 0x4000004000197882 */ /* 0x000fe20000000000 */
[----:B------:R-:W-:Y:S01]  /*c0c0*/  HGMMA.64x128x16.F32 R24, gdesc[UR4], RZ, !UPT, gsb0 ;  /* 0x01e00000041879f0 */ /* 0x000fe2000c0008ff */
[----:B------:R-:W-:Y:S01]  /*c0d0*/  R2UR UR14, R6 ;  /* 0x00000000060e72ca */ /* 0x000fe200000e0000 */
[----:B------:R-:W-:Y:S01]  /*c0e0*/  UIADD3 UR28, UR4, 0x404, URZ ;  /* 0x00000404041c7890 */ /* 0x000fe2000fffe03f */
[----:B------:R-:W-:Y:S01]  /*c0f0*/  IADD3 R6, R4, 0x6, RZ ;  /* 0x0000000604067810 */ /* 0x000fe20007ffe0ff */
[----:B------:R-:W-:Y:S01]  /*c100*/  UMOV UR29, 0x40000040 ;  /* 0x40000040001d7882 */ /* 0x000fe20000000000 */
[----:B------:R-:W-:Y:S01]  /*c110*/  R2UR UR23, R7 ;  /* 0x00000000071772ca */ /* 0x000fe200000e0000 */
[----:B------:R-:W-:Y:S01]  /*c120*/  IMAD.MOV.U32 R7, RZ, RZ, 0x40000040 ;  /* 0x40000040ff077424 */ /* 0x000fe200078e00ff */
[----:B------:R-:W-:Y:S01]  /*c130*/  R2UR UR18, R6 ;  /* 0x00000000061272ca */ /* 0x000fe200000e0000 */
[----:B------:R-:W-:Y:S01]  /*c140*/  VIADD R6, R4, 0x400 ;  /* 0x0000040004067836 */ /* 0x000fe20000000000 */
[----:B------:R-:W-:-:S02]  /*c150*/  UIADD3 UR32, UR4, 0x406, URZ ;  /* 0x0000040604207890 */ /* 0x000fc4000fffe03f */
[----:B------:R-:W-:Y:S01]  /*c160*/  R2UR UR27, R7 ;  /* 0x00000000071b72ca */ /* 0x000fe200000e0000 */
[----:B------:R-:W-:Y:S01]  /*c170*/  IMAD.MOV.U32 R7, RZ, RZ, 0x40000040 ;  /* 0x40000040ff077424 */ /* 0x000fe200078e00ff */
[----:B------:R-:W-:Y:S01]  /*c180*/  R2UR UR22, R6 ;  /* 0x00000000061672ca */ /* 0x000fe200000e0000 */
[----:B------:R-:W-:Y:S01]  /*c190*/  VIADD R6, R4, 0x402 ;  /* 0x0000040204067836 */ /* 0x000fe20000000000 */
[----:B------:R-:W-:Y:S02]  /*c1a0*/  UMOV UR33, 0x40000040 ;  /* 0x4000004000217882 */ /* 0x000fe40000000000 */
[----:B------:R-:W-:Y:S02]  /*c1b0*/  R2UR UR31, R7 ;  /* 0x00000000071f72ca */ /* 0x000fe400000e0000 */
[----:B------:R-:W-:Y:S02]  /*c1c0*/  R2UR UR26, R6 ;  /* 0x00000000061a72ca */ /* 0x000fe400000e0000 */
[C---:B------:R-:W-:Y:S01]  /*c1d0*/  IADD3 R6, R4.reuse, 0x404, RZ ;  /* 0x0000040404067810 */ /* 0x040fe20007ffe0ff */
[----:B------:R-:W-:-:S03]  /*c1e0*/  VIADD R4, R4, 0x406 ;  /* 0x0000040604047836 */ /* 0x000fc60000000000 */
[----:B------:R-:W-:Y:S02]  /*c1f0*/  R2UR UR30, R6 ;  /* 0x00000000061e72ca */ /* 0x000fe400000e0000 */
[----:B------:R-:W-:Y:S01]  /*c200*/  R2UR UR34, R4 ;  /* 0x00000000042272ca */ /* 0x000fe200000e0000 */
        /* <DEDUP_REMOVED lines=24> */
.L_x_634:
[----:B------:R-:W-:Y:S01]  /*c390*/  ULDC UR6, c[0x0][0x9d8] ;  /* 0x0002760000067ab9 */ /* 0x000fe20000000800 */
[----:B------:R-:W-:Y:S01]  /*c3a0*/  ULDC UR7, c[0x0][0x988] ;  /* 0x0002620000077ab9 */ /* 0x000fe20000000800 */
[----:B------:R-:W-:Y:S01]  /*c3b0*/  FMUL.FTZ R6, R24, UR6 ;  /* 0x0000000618067c20 */ /* 0x000fe20008410000 */
[----:B------:R-:W-:Y:S01]  /*c3c0*/  FMUL.FTZ R7, R25, UR6 ;  /* 0x0000000619077c20 */ /* 0x000fe20008410000 */
[----:B------:R-:W-:Y:S01]  /*c3d0*/  FMUL.FTZ R10, R28, UR6 ;  /* 0x000000061c0a7c20 */ /* 0x000fe20008410000 */
[----:B------:R-:W-:Y:S01]  /*c3e0*/  FMUL.FTZ R11, R29, UR6 ;  /* 0x000000061d0b7c20 */ /* 0x000fe20008410000 */
[----:B------:R-:W-:Y:S01]  /*c3f0*/  FMUL.FTZ R12, R35, UR6 ;  /* 0x00000006230c7c20 */ /* 0x000fe20008410000 */
[----:B------:R-:W-:Y:S01]  /*c400*/  IMAD.IADD R35, R225, 0x1, R96 ;  /* 0x00000001e1237824 */ /* 0x000fe200078e0260 */
[----:B------:R-:W0:Y:S01]  /*c410*/  MUFU.TANH R6, R6 ;  /* 0x0000000600067308 */ /* 0x000e220000002400 */
[----:B------:R-:W-:Y:S01]  /*c420*/  FMUL.FTZ R5, R26, UR6 ;  /* 0x000000061a057c20 */ /* 0x000fe20008410000 */
[----:B------:R-:W-:Y:S01]  /*c430*/  FMUL.FTZ R14, R32, UR6 ;  /* 0x00000006200e7c20 */ /* 0x000fe20008410000 */
[----:B------:R-:W-:Y:S01]  /*c440*/  FMUL.FTZ R25, R37, UR6 ;  /* 0x0000000625197c20 */ /* 0x000fe20008410000 */
[----:B------:R-:W-:-:S02]  /*c450*/  IMAD R37, R210, -0x80, R35 ;  /* 0xffffff80d2257824 */ /* 0x000fc400078e0223 */
[----:B------:R-:W-:Y:S01]  /*c460*/  FMUL.FTZ R4, R27, UR6 ;  /* 0x000000061b047c20 */ /* 0x000fe20008410000 */
[----:B------:R-:W-:Y:S01]  /*c470*/  FMUL.FTZ R15, R33, UR6 ;  /* 0x00000006210f7c20 */ /* 0x000fe20008410000 */
[----:B------:R-:W-:Y:S01]  /*c480*/  FMUL.FTZ R69, R69, UR6 ;  /* 0x0000000645457c20 */ /* 0x000fe20008410000 */
[----:B------:R-:W-:Y:S01]  /*c490*/  MUFU.TANH R7, R7 ;  /* 0x0000000700077308 */ /* 0x000fe20000002400 */
[----:B------:R-:W-:Y:S01]  /*c4a0*/  FMUL.FTZ R9, R30, UR6 ;  /* 0x000000061e097c20 */ /* 0x000fe20008410000 */
[C---:B------:R-:W-:Y:S01]  /*c4b0*/  ISETP.GT.AND P4, PT, R37.reuse, RZ, PT ;  /* 0x000000ff2500720c */ /* 0x040fe20003f84270 */
[----:B------:R-:W-:Y:S01]  /*c4c0*/  FMUL.FTZ R24, R36, UR6 ;  /* 0x0000000624187c20 */ /* 0x000fe20008410000 */
[----:B------:R-:W-:Y:S01]  /*c4d0*/  ISETP.GT.AND P5, PT, R37, 0x1, PT ;  /* 0x000000012500780c */ /* 0x000fe20003fa4270 */
[----:B------:R-:W-:Y:S01]  /*c4e0*/  FMUL.FTZ R77, R77, UR6 ;  /* 0x000000064d4d7c20 */ /* 0x000fe20008410000 */
[----:B------:R-:W-:Y:S01]  /*c4f0*/  ISETP.GT.AND P1, PT, R37, 0x8, PT ;  /* 0x000000082500780c */ /* 0x000fe20003f24270 */
[----:B------:R-:W-:Y:S01]  /*c500*/  FMUL.FTZ R8, R31, UR6 ;  /* 0x000000061f087c20 */ /* 0x000fe20008410000 */
[----:B------:R-:W-:Y:S01]  /*c510*/  MUFU.TANH R10, R10 ;  /* 0x0000000a000a7308 */ /* 0x000fe20000002400 */
[----:B0-----:R-:W-:Y:S01]  /*c520*/  FSEL R6, R6, -INF , P4 ;  /* 0xff80000006067808 */ /* 0x001fe20002000000 */
[----:B------:R-:W-:Y:S01]  /*c530*/  FMUL.FTZ R81, R81, UR6 ;  /* 0x0000000651517c20 */ /* 0x000fe20008410000 */
[----:B------:R-:W-:Y:S01]  /*c540*/  FMUL.FTZ R13, R34, UR6 ;  /* 0x00000006220d7c20 */ /* 0x000fe20008410000 */
[C---:B------:R-:W-:Y:S01]  /*c550*/  ISETP.GT.AND P2, PT, R37.reuse, 0x9, PT ;  /* 0x000000092500780c */ /* 0x040fe20003f44270 */
[----:B------:R-:W-:Y:S01]  /*c560*/  FMUL.FTZ R28, R40, UR6 ;  /* 0x00000006281c7c20 */ /* 0x000fe20008410000 */
[----:B------:R-:W-:Y:S01]  /*c570*/  ISETP.GT.AND P3, PT, R37, 0x10, PT ;  /* 0x000000102500780c */ /* 0x000fe20003f64270 */
[----:B------:R-:W-:Y:S01]  /*c580*/  FMUL.FTZ R29, R41, UR6 ;  /* 0x00000006291d7c20 */ /* 0x000fe20008410000 */
[----:B------:R-:W-:Y:S01]  /*c590*/  MUFU.TANH R11, R11 ;  /* 0x0000000b000b7308 */ /* 0x000fe20000002400 */
[----:B------:R-:W-:Y:S01]  /*c5a0*/  FMUL.FTZ R21, R38, UR6 ;  /* 0x0000000626157c20 */ /* 0x000fe20008410000 */
        /* <DEDUP_REMOVED lines=35> */
[----:B------:R-:W-:Y:S01]  /*c7e0*/  FMUL.FTZ R63, R63, UR6 ;  /* 0x000000063f3f7c20 */ /* 0x000fe20008410000 */
[----:B------:R-:W-:Y:S01]  /*c7f0*/  FMUL.FTZ R73, R73, UR6 ;  /* 0x0000000649497c20 */ /* 0x000fe20008410000 */
[----:B------:R-:W-:Y:S01]  /*c800*/  FMUL.FTZ R66, R66, UR6 ;  /* 0x0000000642427c20 */ /* 0x000fe20008410000 */
[----:B------:R1:W-:Y:S01]  /*c810*/  MUFU.TANH R115, R69 ;  /* 0x0000004500737308 */ /* 0x0003e20000002400 */
[----:B--2---:R-:W-:Y:S01]  /*c820*/  FSEL R4, R4, -INF , P5 ;  /* 0xff80000004047808 */ /* 0x004fe20002800000 */
[----:B------:R-:W-:Y:S01]  /*c830*/  FMUL.FTZ R72, R72, UR6 ;  /* 0x0000000648487c20 */ /* 0x000fe20008410000 */
[----:B------:R-:W-:Y:S01]  /*c840*/  FMUL.FTZ R75, R75, UR6 ;  /* 0x000000064b4b7c20 */ /* 0x000fe20008410000 */
[----:B------:R-:W-:Y:S01]  /*c850*/  FMUL.FTZ R76, R76, UR6 ;  /* 0x000000064c4c7c20 */ /* 0x000fe20008410000 */
[----:B------:R-:W-:Y:S01]  /*c860*/  FMUL.FTZ R70, R70, UR6 ;  /* 0x0000000646467c20 */ /* 0x000fe20008410000 */
[----:B------:R-:W-:Y:S01]  /*c870*/  FMUL.FTZ R74, R74, UR6 ;  /* 0x000000064a4a7c20 */ /* 0x000fe20008410000 */
[----:B------:R-:W-:Y:S01]  /*c880*/  FMUL.FTZ R80, R80, UR6 ;  /* 0x0000000650507c20 */ /* 0x000fe20008410000 */
[----:B------:R-:W2:Y:S01]  /*c890*/  MUFU.TANH R9, R9 ;  /* 0x0000000900097308 */ /* 0x000ea20000002400 */
[----:B-1----:R-:W-:Y:S01]  /*c8a0*/  FSEL R69, R7, -INF , P5 ;  /* 0xff80000007457808 */ /* 0x002fe20002800000 */
[----:B------:R-:W-:Y:S01]  /*c8b0*/  FMUL.FTZ R78, R78, UR6 ;  /* 0x000000064e4e7c20 */ /* 0x000fe20008410000 */
[----:B------:R-:W-:Y:S01]  /*c8c0*/  ISETP.GT.AND P5, PT, R37, 0x18, PT ;  /* 0x000000182500780c */ /* 0x000fe20003fa4270 */
[----:B------:R-:W-:Y:S01]  /*c8d0*/  FMUL.FTZ R84, R84, UR6 ;  /* 0x0000000654547c20 */ /* 0x000fe20008410000 */
[----:B0-----:R-:W-:Y:S01]  /*c8e0*/  FSEL R91, R15, -INF , P4 ;  /* 0xff8000000f5b7808 */ /* 0x001fe20002000000 */
[----:B------:R-:W-:-:S02]  /*c8f0*/  IMAD.U32 R38, RZ, RZ, UR7 ;  /* 0x00000007ff267e24 */ /* 0x000fc4000f8e00ff */
[----:B------:R-:W-:Y:S01]  /*c900*/  FMUL.FTZ R79, R79, UR6 ;  /* 0x000000064f4f7c20 */ /* 0x000fe20008410000 */
[----:B------:R0:W-:Y:S01]  /*c910*/  MUFU.TANH R123, R77 ;  /* 0x0000004d007b7308 */ /* 0x0001e20000002400 */
[----:B------:R-:W-:Y:S01]  /*c920*/  FMUL.FTZ R82, R82, UR6 ;  /* 0x0000000652527c20 */ /* 0x000fe20008410000 */
[----:B------:R-:W-:Y:S01]  /*c930*/  FMUL.FTZ R83, R83, UR6 ;  /* 0x0000000653537c20 */ /* 0x000fe20008410000 */
[----:B------:R-:W-:Y:S01]  /*c940*/  FMUL.FTZ R86, R86, UR6 ;  /* 0x0000000656567c20 */ /* 0x000fe20008410000 */
[----:B------:R-:W-:Y:S01]  /*c950*/  FMUL.FTZ R87, R87, UR6 ;  /* 0x0000000657577c20 */ /* 0x000fe20008410000 */
[----:B------:R-:W-:Y:S01]  /*c960*/  IADD3 R3, R3, 0x28840, RZ ;  /* 0x0002884003037810 */ /* 0x000fe20007ffe0ff */
[----:B------:R-:W-:Y:S01]  /*c970*/  ULDC UR37, c[0x0][0x9d8] ;  /* 0x0002760000257ab9 */ /* 0x000fe20000000800 */
[--C-:B------:R-:W-:Y:S01]  /*c980*/  IMAD.MOV.U32 R150, RZ, RZ, R151.reuse ;  /* 0x000000ffff967224 */ /* 0x100fe200078e0097 */
[----:B------:R-:W1:Y:S01]  /*c990*/  MUFU.TANH R24, R24 ;  /* 0x0000001800187308 */ /* 0x000e620000002400 */
[----:B0-----:R-:W-:Y:S01]  /*c9a0*/  FSEL R77, R10, -INF , P1 ;  /* 0xff8000000a4d7808 */ /* 0x001fe20000800000 */
[--C-:B------:R-:W-:Y:S01]  /*c9b0*/  IMAD.MOV.U32 R149, RZ, RZ, R151.reuse ;  /* 0x000000ffff957224 */ /* 0x100fe200078e0097 */
[----:B------:R-:W-:Y:S01]  /*c9c0*/  FMNMX.FTZ R10, R6, R69, !PT ;  /* 0x00000045060a7209 */ /* 0x000fe20007810000 */
[--C-:B------:R-:W-:Y:S01]  /*c9d0*/  IMAD.MOV.U32 R147, RZ, RZ, R151.reuse ;  /* 0x000000ffff937224 */ /* 0x100fe200078e0097 */
[----:B--2---:R-:W-:Y:S01]  /*c9e0*/  FSEL R9, R9, -INF , P1 ;  /* 0xff80000009097808 */ /* 0x004fe20000800000 */
[--C-:B------:R-:W-:Y:S01]  /*c9f0*/  IMAD.MOV.U32 R146, RZ, RZ, R151.reuse ;  /* 0x000000ffff927224 */ /* 0x100fe200078e0097 */
[----:B------:R-:W-:Y:S01]  /*ca00*/  FMNMX.FTZ R10, R77, R10, !PT ;  /* 0x0000000a4d0a7209 */ /* 0x000fe20007810000 */
[----:B------:R-:W0:Y:S01]  /*ca10*/  MUFU.TANH R8, R8 ;  /* 0x0000000800087308 */ /* 0x000e220000002400 */
[----:B------:R-:W-:Y:S01]  /*ca20*/  ISETP.GT.AND P1, PT, R37, 0x19, PT ;  /* 0x000000192500780c */ /* 0x000fe20003f24270 */
[----:B------:R-:W-:Y:S01]  /*ca30*/  IMAD.MOV.U32 R144, RZ, RZ, R151 ;  /* 0x000000ffff907224 */ /* 0x000fe200078e0097 */
[----:B------:R-:W-:Y:S01]  /*ca40*/  PRMT R3, R222, 0x654, R3 ;  /* 0x00000654de037816 */ /* 0x000fe20000000003 */
[--C-:B------:R-:W-:Y:S01]  /*ca50*/  IMAD.MOV.U32 R143, RZ, RZ, R151.reuse ;  /* 0x000000ffff8f7224 */ /* 0x100fe200078e0097 */
[-C--:B------:R-:W-:Y:S01]  /*ca60*/  MOV R148, R151.reuse ;  /* 0x0000009700947202 */ /* 0x080fe20000000f00 */
[--C-:B------:R-:W-:Y:S01]  /*ca70*/  IMAD.MOV.U32 R141, RZ, RZ, R151.reuse ;  /* 0x000000ffff8d7224 */ /* 0x100fe200078e0097 */
[----:B------:R2:W-:Y:S01]  /*ca80*/  SYNCS.ARRIVE.TRANS64.RED.A1T0 RZ, [R3+URZ], RZ ;  /* 0x000000ff03ff79a7 */ /* 0x0005e2000810043f */
[----:B------:R-:W3:Y:S01]  /*ca90*/  MUFU.TANH R25, R25 ;  /* 0x0000001900197308 */ /* 0x000ee20000002400 */
[----:B-1----:R-:W-:Y:S01]  /*caa0*/  FSEL R109, R24, -INF , P5 ;  /* 0xff800000186d7808 */ /* 0x002fe20002800000 */
[--C-:B------:R-:W-:Y:S01]  /*cab0*/  IMAD.MOV.U32 R140, RZ, RZ, R151.reuse ;  /* 0x000000ffff8c7224 */ /* 0x100fe200078e0097 */
[-C--:B------:R-:W-:Y:S01]  /*cac0*/  MOV R145, R151.reuse ;  /* 0x0000009700917202 */ /* 0x080fe20000000f00 */
[--C-:B------:R-:W-:Y:S01]  /*cad0*/  IMAD.MOV.U32 R138, RZ, RZ, R151.reuse ;  /* 0x000000ffff8a7224 */ /* 0x100fe200078e0097 */
[-C--:B------:R-:W-:Y:S01]  /*cae0*/  MOV R142, R151.reuse ;  /* 0x00000097008e7202 */ /* 0x080fe20000000f00 */
[--C-:B------:R-:W-:Y:S01]  /*caf0*/  IMAD.MOV.U32 R137, RZ, RZ, R151.reuse ;  /* 0x000000ffff897224 */ /* 0x100fe200078e0097 */
[-C--:B------:R-:W-:Y:S01]  /*cb00*/  MOV R139, R151.reuse ;  /* 0x00000097008b7202 */ /* 0x080fe20000000f00 */
[----:B------:R1:W-:Y:S01]  /*cb10*/  MUFU.TANH R127, R81 ;  /* 0x00000051007f7308 */ /* 0x0003e20000002400 */
[----:B0-----:R-:W-:Y:S01]  /*cb20*/  FSEL R7, R8, -INF , P2 ;  /* 0xff80000008077808 */ /* 0x001fe20001000000 */
[--C-:B------:R-:W-:Y:S01]  /*cb30*/  IMAD.MOV.U32 R135, RZ, RZ, R151.reuse ;  /* 0x000000ffff877224 */ /* 0x100fe200078e0097 */
[-C--:B------:R-:W-:Y:S01]  /*cb40*/  MOV R136, R151.reuse ;  /* 0x0000009700887202 */ /* 0x080fe20000000f00 */
[--C-:B------:R-:W-:Y:S01]  /*cb50*/  IMAD.MOV.U32 R134, RZ, RZ, R151.reuse ;  /* 0x000000ffff867224 */ /* 0x100fe200078e0097 */
[-C--:B------:R-:W-:Y:S01]  /*cb60*/  MOV R133, R151.reuse ;  /* 0x0000009700857202 */ /* 0x080fe20000000f00 */
[--C-:B------:R-:W-:Y:S01]  /*cb70*/  IMAD.MOV.U32 R132, RZ, RZ, R151.reuse ;  /* 0x000000ffff847224 */ /* 0x100fe200078e0097 */
[-C--:B------:R-:W-:Y:S01]  /*cb80*/  MOV R130, R151.reuse ;  /* 0x0000009700827202 */ /* 0x080fe20000000f00 */
[----:B------:R-:W0:Y:S01]  /*cb90*/  MUFU.TANH R13, R13 ;  /* 0x0000000d000d7308 */ /* 0x000e220000002400 */
[----:B-1----:R-:W-:Y:S01]  /*cba0*/  FSEL R81, R11, -INF , P2 ;  /* 0xff8000000b517808 */ /* 0x002fe20001000000 */
[--C-:B------:R-:W-:Y:S01]  /*cbb0*/  IMAD.MOV.U32 R128, RZ, RZ, R151.reuse ;  /* 0x000000ffff807224 */ /* 0x100fe200078e0097 */
[----:B------:R-:W-:Y:S01]  /*cbc0*/  ISETP.GT.AND P2, PT, R37, 0x20, PT ;  /* 0x000000202500780c */ /* 0x000fe20003f44270 */
[--C-:B------:R-:W-:Y:S01]  /*cbd0*/  IMAD.MOV.U32 R126, RZ, RZ, R151.reuse ;  /* 0x000000ffff7e7224 */ /* 0x100fe200078e0097 */
[----:B------:R-:W-:Y:S01]  /*cbe0*/  FMNMX.FTZ R10, R81, R10, !PT ;  /* 0x0000000a510a7209 */ /* 0x000fe20007810000 */
[--C-:B------:R-:W-:Y:S01]  /*cbf0*/  IMAD.MOV.U32 R122, RZ, RZ, R151.reuse ;  /* 0x000000ffff7a7224 */ /* 0x100fe200078e0097 */
[----:B---3--:R-:W-:Y:S01]  /*cc00*/  FSEL R95, R25, -INF , P1 ;  /* 0xff800000195f7808 */ /* 0x008fe20000800000 */
[----:B------:R-:W1:Y:S01]  /*cc10*/  MUFU.TANH R28, R28 ;  /* 0x0000001c001c7308 */ /* 0x000e620000002400 */
[----:B------:R-:W-:Y:S01]  /*cc20*/  FMNMX.FTZ R10, R111, R10, !PT ;  /* 0x0000000a6f0a7209 */ /* 0x000fe20007810000 */
[--C-:B------:R-:W-:Y:S01]  /*cc30*/  IMAD.MOV.U32 R120, RZ, RZ, R151.reuse ;  /* 0x000000ffff787224 */ /* 0x100fe200078e0097 */
[-C--:B------:R-:W-:Y:S01]  /*cc40*/  MOV R124, R151.reuse ;  /* 0x00000097007c7202 */ /* 0x080fe20000000f00 */
[--C-:B------:R-:W-:Y:S01]  /*cc50*/  IMAD.MOV.U32 R116, RZ, RZ, R151.reuse ;  /* 0x000000ffff747224 */ /* 0x100fe200078e0097 */
[----:B------:R-:W-:Y:S01]  /*cc60*/  FMNMX.FTZ R10, R91, R10, !PT ;  /* 0x0000000a5b0a7209 */ /* 0x000fe20007810000 */
[--C-:B------:R-:W-:Y:S01]  /*cc70*/  IMAD.MOV.U32 R114, RZ, RZ, R151.reuse ;  /* 0x000000ffff727224 */ /* 0x100fe200078e0097 */
[-C--:B------:R-:W-:Y:S01]  /*cc80*/  MOV R118, R151.reuse ;  /* 0x0000009700767202 */ /* 0x080fe20000000f00 */
[----:B------:R-:W3:Y:S01]  /*cc90*/  MUFU.TANH R12, R12 ;  /* 0x0000000c000c7308 */ /* 0x000ee20000002400 */
[----:B------:R-:W-:Y:S01]  /*cca0*/  FMNMX.FTZ R10, R109, R10, !PT ;  /* 0x0000000a6d0a7209 */ /* 0x000fe20007810000 */
[--C-:B------:R-:W-:Y:S01]  /*ccb0*/  IMAD.MOV.U32 R110, RZ, RZ, R151.reuse ;  /* 0x000000ffff6e7224 */ /* 0x100fe200078e0097 */
[----:B0-----:R-:W-:Y:S01]  /*ccc0*/  FSEL R13, R13, -INF , P3 ;  /* 0xff8000000d0d7808 */ /* 0x001fe20001800000 */
[--C-:B------:R-:W-:Y:S01]  /*ccd0*/  IMAD.MOV.U32 R108, RZ, RZ, R151.reuse ;  /* 0x000000ffff6c7224 */ /* 0x100fe200078e0097 */
[----:B------:R-:W-:Y:S01]  /*cce0*/  ISETP.GT.AND P3, PT, R37, 0x21, PT ;  /* 0x000000212500780c */ /* 0x000fe20003f64270 */
[--C-:B------:R-:W-:Y:S01]  /*ccf0*/  IMAD.MOV.U32 R104, RZ, RZ, R151.reuse ;  /* 0x000000ffff687224 */ /* 0x100fe200078e0097 */
[----:B------:R-:W-:Y:S01]  /*cd00*/  FMNMX.FTZ R10, R95, R10, !PT ;  /* 0x0000000a5f0a7209 */ /* 0x000fe20007810000 */
[----:B------:R-:W0:Y:S01]  /*cd10*/  MUFU.TANH R29, R29 ;  /* 0x0000001d001d7308 */ /* 0x000e220000002400 */
[----:B-1----:R-:W-:Y:S01]  /*cd20*/  FSEL R107, R28, -INF , P2 ;  /* 0xff8000001c6b7808 */ /* 0x002fe20001000000 */
[--C-:B------:R-:W-:Y:S01]  /*cd30*/  IMAD.MOV.U32 R102, RZ, RZ, R151.reuse ;  /* 0x000000ffff667224 */ /* 0x100fe200078e0097 */
[-C--:B------:R-:W-:Y:S01]  /*cd40*/  MOV R112, R151.reuse ;  /* 0x0000009700707202 */ /* 0x080fe20000000f00 */
[--C-:B------:R-:W-:Y:S01]  /*cd50*/  IMAD.MOV.U32 R98, RZ, RZ, R151.reuse ;  /* 0x000000ffff627224 */ /* 0x100fe200078e0097 */
[----:B------:R-:W-:Y:S01]  /*cd60*/  FMNMX.FTZ R10, R107, R10, !PT ;  /* 0x0000000a6b0a7209 */ /* 0x000fe20007810000 */
[--C-:B------:R-:W-:Y:S01]  /*cd70*/  IMAD.MOV.U32 R92, RZ, RZ, R151.reuse ;  /* 0x000000ffff5c7224 */ /* 0x100fe200078e0097 */
[----:B------:R-:W-:Y:S01]  /*cd80*/  MOV R106, R151 ;  /* 0x00000097006a7202 */ /* 0x000fe20000000f00 */
[----:B------:R-:W1:Y:S01]  /*cd90*/  MUFU.TANH R21, R21 ;  /* 0x0000001500157308 */ /* 0x000e620000002400 */
[----:B---3--:R-:W-:Y:S01]  /*cda0*/  FSEL R11, R12, -INF , P4 ;  /* 0xff8000000c0b7808 */ /* 0x008fe20002000000 */
[----:B------:R-:W-:Y:S01]  /*cdb0*/  IMAD.MOV.U32 R90, RZ, RZ, R151 ;  /* 0x000000ffff5a7224 */ /* 0x000fe200078e0097 */
[----:B------:R-:W-:-:S02]  /*cdc0*/  ISETP.GT.AND P4, PT, R37, 0x28, PT ;  /* 0x000000282500780c */ /* 0x000fc40003f84270 */
[-C--:B------:R-:W-:Y:S02]  /*cdd0*/  MOV R100, R151.reuse ;  /* 0x0000009700647202 */ /* 0x080fe40000000f00 */
[-C--:B------:R-:W-:Y:S01]  /*cde0*/  MOV R94, R151.reuse ;  /* 0x00000097005e7202 */ /* 0x080fe20000000f00 */
[----:B------:R-:W3:Y:S01]  /*cdf0*/  MUFU.TANH R44, R44 ;  /* 0x0000002c002c7308 */ /* 0x000ee20000002400 */
[----:B0-----:R-:W-:Y:S02]  /*ce00*/  FSEL R89, R29, -INF , P3 ;  /* 0xff8000001d597808 */ /* 0x001fe40001800000 */
[----:B------:R-:W-:Y:S02]  /*ce10*/  MOV R88, R151 ;  /* 0x0000009700587202 */ /* 0x000fe40000000f00 */
[----:B------:R-:W-:-:S03]  /*ce20*/  FMNMX.FTZ R10, R89, R10, !PT ;  /* 0x0000000a590a7209 */ /* 0x000fc60007810000 */
[----:B------:R-:W0:Y:S01]  /*ce30*/  MUFU.TANH R20, R20 ;  /* 0x0000001400147308 */ /* 0x000e220000002400 */
[----:B-1----:R-:W-:Y:S02]  /*ce40*/  FSEL R21, R21, -INF , P5 ;  /* 0xff80000015157808 */ /* 0x002fe40002800000 */
[----:B------:R-:W-:-:S05]  /*ce50*/  ISETP.GT.AND P5, PT, R37, 0x29, PT ;  /* 0x000000292500780c */ /* 0x000fca0003fa4270 */
[----:B------:R-:W1:Y:S01]  /*ce60*/  MUFU.TANH R32, R32 ;  /* 0x0000002000207308 */ /* 0x000e620000002400 */
[----:B---3--:R-:W-:-:S04]  /*ce70*/  FSEL R105, R44, -INF , P4 ;  /* 0xff8000002c697808 */ /* 0x008fc80002000000 */
[----:B------:R-:W-:-:S03]  /*ce80*/  FMNMX.FTZ R10, R105, R10, !PT ;  /* 0x0000000a690a7209 */ /* 0x000fc60007810000 */
[----:B------:R-:W3:Y:S01]  /*ce90*/  MUFU.TANH R27, R27 ;  /* 0x0000001b001b7308 */ /* 0x000ee20000002400 */
[----:B0-----:R-:W-:Y:S02]  /*cea0*/  FSEL R15, R20, -INF , P1 ;  /* 0xff800000140f7808 */ /* 0x001fe40000800000 */
[----:B------:R-:W-:-:S05]  /*ceb0*/  ISETP.GT.AND P1, PT, R37, 0x30, PT ;  /* 0x000000302500780c */ /* 0x000fca0003f24270 */
[----:B------:R-:W0:Y:S01]  /*cec0*/  MUFU.TANH R48, R48 ;  /* 0x0000003000307308 */ /* 0x000e220000002400 */
[----:B-1----:R-:W-:-:S04]  /*ced0*/  FSEL R93, R32, -INF , P5 ;  /* 0xff800000205d7808 */ /* 0x002fc80002800000 */
[----:B------:R-:W-:-:S03]  /*cee0*/  FMNMX.FTZ R10, R93, R10, !PT ;  /* 0x0000000a5d0a7209 */ /* 0x000fc60007810000 */
[----:B------:R-:W1:Y:S01]  /*cef0*/  MUFU.TANH R26, R26 ;  /* 0x0000001a001a7308 */ /* 0x000e620000002400 */
[----:B---3--:R-:W-:Y:S02]  /*cf00*/  FSEL R27, R27, -INF , P2 ;  /* 0xff8000001b1b7808 */ /* 0x008fe40001000000 */
[----:B------:R-:W-:-:S05]  /*cf10*/  ISETP.GT.AND P2, PT, R37, 0x31, PT ;  /* 0x000000312500780c */ /* 0x000fca0003f44270 */
[----:B------:R-:W3:Y:S01]  /*cf20*/  MUFU.TANH R49, R49 ;  /* 0x0000003100317308 */ /* 0x000ee20000002400 */
[----:B0-----:R-:W-:-:S04]  /*cf30*/  FSEL R103, R48, -INF , P1 ;  /* 0xff80000030677808 */ /* 0x001fc80000800000 */
        /* <DEDUP_REMOVED lines=10> */
[----:B------:R-:W-:Y:S01]  /*cfe0*/  MUFU.TANH R53, R53 ;  /* 0x0000003500357308 */ /* 0x000fe20000002400 */
[----:B-1----:R-:W-:-:S04]  /*cff0*/  FSEL R101, R52, -INF , P3 ;  /* 0xff80000034657808 */ /* 0x002fc80001800000 */
[----:B------:R-:W-:-:S03]  /*d000*/  FMNMX.FTZ R10, R101, R10, !PT ;  /* 0x0000000a650a7209 */ /* 0x000fc60007810000 */
[----:B------:R-:W0:Y:S01]  /*d010*/  MUFU.TANH R34, R34 ;  /* 0x0000002200227308 */ /* 0x000e220000002400 */
[----:B---3--:R-:W-:Y:S02]  /*d020*/  FSEL R29, R30, -INF , P5 ;  /* 0xff8000001e1d7808 */ /* 0x008fe40002800000 */
[----:B------:R-:W-:-:S05]  /*d030*/  ISETP.GT.AND P5, PT, R37, 0x40, PT ;  /* 0x000000402500780c */ /* 0x000fca0003fa4270 */
[----:B------:R-:W-:Y:S08]  /*d040*/  MUFU.TANH R56, R56 ;  /* 0x0000003800387308 */ /* 0x000ff00000002400 */
[----:B------:R-:W1:Y:S01]  /*d050*/  MUFU.TANH R33, R33 ;  /* 0x0000002100217308 */ /* 0x000e620000002400 */
[----:B0-----:R-:W-:Y:S02]  /*d060*/  FSEL R35, R34, -INF , P1 ;  /* 0xff80000022237808 */ /* 0x001fe40000800000 */
[----:B------:R-:W-:-:S05]  /*d070*/  ISETP.GT.AND P1, PT, R37, 0x41, PT ;  /* 0x000000412500780c */ /* 0x000fca0003f24270 */
[----:B------:R-:W0:Y:S08]  /*d080*/  MUFU.TANH R57, R57 ;  /* 0x0000003900397308 */ /* 0x000e300000002400 */
[----:B------:R-:W3:Y:S01]  /*d090*/  MUFU.TANH R39, R39 ;  /* 0x0000002700277308 */ /* 0x000ee20000002400 */
[----:B-1----:R-:W-:Y:S02]  /*d0a0*/  FSEL R33, R33, -INF , P2 ;  /* 0xff80000021217808 */ /* 0x002fe40001000000 */
[----:B------:R-:W-:-:S05]  /*d0b0*/  ISETP.GT.AND P2, PT, R37, 0x48, PT ;  /* 0x000000482500780c */ /* 0x000fca0003f44270 */
[----:B------:R-:W-:Y:S01]  /*d0c0*/  MUFU.TANH R60, R60 ;  /* 0x0000003c003c7308 */ /* 0x000fe20000002400 */
[----:B0-----:R-:W-:-:S07]  /*d0d0*/  FSEL R49, R57, -INF , P1 ;  /* 0xff80000039317808 */ /* 0x001fce0000800000 */
[----:B------:R-:W0:Y:S01]  /*d0e0*/  MUFU.TANH R41, R41 ;  /* 0x0000002900297308 */ /* 0x000e220000002400 */
[----:B---3--:R-:W-:Y:S02]  /*d0f0*/  FSEL R39, R39, -INF , P3 ;  /* 0xff80000027277808 */ /* 0x008fe40001800000 */
[----:B------:R-:W-:-:S05]  /*d100*/  ISETP.GT.AND P3, PT, R37, 0x49, PT ;  /* 0x000000492500780c */ /* 0x000fca0003f64270 */
[----:B------:R-:W-:Y:S08]  /*d110*/  MUFU.TANH R61, R61 ;  /* 0x0000003d003d7308 */ /* 0x000ff00000002400 */
[----:B------:R1:W-:Y:S01]  /*d120*/  MUFU.TANH R131, R85 ;  /* 0x0000005500837308 */ /* 0x0003e20000002400 */
[----:B0-----:R-:W-:-:S07]  /*d130*/  FSEL R41, R41, -INF , P4 ;  /* 0xff80000029297808 */ /* 0x001fce0002000000 */
[----:B------:R-:W0:Y:S01]  /*d140*/  MUFU.TANH R43, R43 ;  /* 0x0000002b002b7308 */ /* 0x000e220000002400 */
[----:B-1----:R-:W-:Y:S02]  /*d150*/  FSEL R85, R53, -INF , P4 ;  /* 0xff80000035557808 */ /* 0x002fe40002000000 */
[----:B------:R-:W-:Y:S02]  /*d160*/  ISETP.GT.AND P4, PT, R37, 0x50, PT ;  /* 0x000000502500780c */ /* 0x000fe40003f84270 */
[----:B------:R-:W-:-:S03]  /*d170*/  FMNMX.FTZ R10, R85, R10, !PT ;  /* 0x0000000a550a7209 */ /* 0x000fc60007810000 */
[----:B------:R-:W-:Y:S08]  /*d180*/  MUFU.TANH R64, R64 ;  /* 0x0000004000407308 */ /* 0x000ff00000002400 */
[----:B------:R1:W-:Y:S01]  /*d190*/  MUFU.TANH R59, R71 ;  /* 0x00000047003b7308 */ /* 0x0003e20000002400 */
[----:B0-----:R-:W-:-:S07]  /*d1a0*/  FSEL R43, R43, -INF , P5 ;  /* 0xff8000002b2b7808 */ /* 0x001fce0002800000 */
[----:B------:R-:W0:Y:S01]  /*d1b0*/  MUFU.TANH R45, R45 ;  /* 0x0000002d002d7308 */ /* 0x000e220000002400 */
[----:B-1----:R-:W-:Y:S02]  /*d1c0*/  FSEL R71, R56, -INF , P5 ;  /* 0xff80000038477808 */ /* 0x002fe40002800000 */
[----:B------:R-:W-:Y:S02]  /*d1d0*/  ISETP.GT.AND P5, PT, R37, 0x51, PT ;  /* 0x000000512500780c */ /* 0x000fe40003fa4270 */
[----:B------:R-:W-:-:S03]  /*d1e0*/  FMNMX.FTZ R10, R71, R10, !PT ;  /* 0x0000000a470a7209 */ /* 0x000fc60007810000 */
[----:B------:R-:W1:Y:S01]  /*d1f0*/  MUFU.TANH R65, R65 ;  /* 0x0000004100417308 */ /* 0x000e620000002400 */
[----:B------:R-:W-:-:S07]  /*d200*/  FMNMX.FTZ R10, R49, R10, !PT ;  /* 0x0000000a310a7209 */ /* 0x000fce0007810000 */
[----:B------:R-:W3:Y:S01]  /*d210*/  MUFU.TANH R47, R62 ;  /* 0x0000003e002f7308 */ /* 0x000ee20000002400 */
[----:B0-----:R-:W-:Y:S02]  /*d220*/  FSEL R45, R45, -INF , P1 ;  /* 0xff8000002d2d7808 */ /* 0x001fe40000800000 */
[----:B------:R-:W-:-:S05]  /*d230*/  ISETP.GT.AND P1, PT, R37, 0x58, PT ;  /* 0x000000582500780c */ /* 0x000fca0003f24270 */
[----:B------:R0:W4:Y:S01]  /*d240*/  MUFU.TANH R36, R67 ;  /* 0x0000004300247308 */ /* 0x0001220000002400 */
[----:B-1----:R-:W-:-:S07]  /*d250*/  FSEL R99, R65, -INF , P5 ;  /* 0xff80000041637808 */ /* 0x002fce0002800000 */
[----:B------:R-:W1:Y:S01]  /*d260*/  MUFU.TANH R68, R68 ;  /* 0x0000004400447308 */ /* 0x000e620000002400 */
[----:B0-----:R-:W-:Y:S02]  /*d270*/  FSEL R67, R60, -INF , P2 ;  /* 0xff8000003c437808 */ /* 0x001fe40001000000 */
[----:B---3--:R-:W-:Y:S02]  /*d280*/  FSEL R47, R47, -INF , P2 ;  /* 0xff8000002f2f7808 */ /* 0x008fe40001000000 */
[----:B------:R-:W-:Y:S02]  /*d290*/  FMNMX.FTZ R10, R67, R10, !PT ;  /* 0x0000000a430a7209 */ /* 0x000fe40007810000 */
[----:B------:R-:W-:Y:S01]  /*d2a0*/  ISETP.GT.AND P2, PT, R37, 0x59, PT ;  /* 0x000000592500780c */ /* 0x000fe20003f44270 */
[----:B------:R-:W0:Y:S01]  /*d2b0*/  MUFU.TANH R51, R63 ;  /* 0x0000003f00337308 */ /* 0x000e220000002400 */
[----:B----4-:R-:W-:Y:S02]  /*d2c0*/  FSEL R57, R36, -INF , P5 ;  /* 0xff80000024397808 */ /* 0x010fe40002800000 */
[----:B------:R-:W-:-:S02]  /*d2d0*/  FSEL R115, R115, -INF , P2 ;  /* 0xff80000073737808 */ /* 0x000fc40001000000 */
[----:B------:R-:W-:Y:S02]  /*d2e0*/  ISETP.GT.AND P5, PT, R37, 0x68, PT ;  /* 0x000000682500780c */ /* 0x000fe40003fa4270 */
[----:B------:R-:W-:Y:S01]  /*d2f0*/  FSEL R59, R59, -INF , P2 ;  /* 0xff8000003b3b7808 */ /* 0x000fe20001000000 */
[----:B------:R3:W-:Y:S01]  /*d300*/  MUFU.TANH R119, R73 ;  /* 0x0000004900777308 */ /* 0x0007e20000002400 */
[----:B-1----:R-:W-:Y:S02]  /*d310*/  FSEL R113, R68, -INF , P1 ;  /* 0xff80000044717808 */ /* 0x002fe40000800000 */
[----:B------:R-:W-:-:S05]  /*d320*/  ISETP.GT.AND P2, PT, R37, 0x70, PT ;  /* 0x000000702500780c */ /* 0x000fca0003f44270 */
[----:B------:R-:W1:Y:S01]  /*d330*/  MUFU.TANH R66, R66 ;  /* 0x0000004200427308 */ /* 0x000e620000002400 */
[----:B---3--:R-:W-:Y:S02]  /*d340*/  FSEL R73, R61, -INF , P3 ;  /* 0xff8000003d497808 */ /* 0x008fe40001800000 */
[----:B0-----:R-:W-:Y:S02]  /*d350*/  FSEL R51, R51, -INF , P3 ;  /* 0xff80000033337808 */ /* 0x001fe40001800000 */
[----:B------:R-:W-:Y:S02]  /*d360*/  FMNMX.FTZ R10, R73, R10, !PT ;  /* 0x0000000a490a7209 */ /* 0x000fe40007810000 */
[----:B------:R-:W-:Y:S01]  /*d370*/  ISETP.GT.AND P3, PT, R37, 0x60, PT ;  /* 0x000000602500780c */ /* 0x000fe20003f64270 */
[----:B------:R-:W0:Y:S08]  /*d380*/  MUFU.TANH R72, R72 ;  /* 0x0000004800487308 */ /* 0x000e300000002400 */
[----:B------:R3:W4:Y:S01]  /*d390*/  MUFU.TANH R63, R75 ;  /* 0x0000004b003f7308 */ /* 0x0007220000002400 */
[----:B-1----:R-:W-:-:S07]  /*d3a0*/  FSEL R53, R66, -INF , P4 ;  /* 0xff80000042357808 */ /* 0x002fce0002000000 */
[----:B------:R-:W1:Y:S01]  /*d3b0*/  MUFU.TANH R55, R70 ;  /* 0x0000004600377308 */ /* 0x000e620000002400 */
[----:B---3--:R-:W-:Y:S02]  /*d3c0*/  FSEL R75, R64, -INF , P4 ;  /* 0xff800000404b7808 */ /* 0x008fe40002000000 */
[----:B------:R-:W-:Y:S02]  /*d3d0*/  ISETP.GT.AND P4, PT, R37, 0x61, PT ;  /* 0x000000612500780c */ /* 0x000fe40003f84270 */
[----:B------:R-:W-:Y:S02]  /*d3e0*/  FMNMX.FTZ R10, R75, R10, !PT ;  /* 0x0000000a4b0a7209 */ /* 0x000fe40007810000 */
[----:B0-----:R-:W-:Y:S01]  /*d3f0*/  FSEL R117, R72, -INF , P3 ;  /* 0xff80000048757808 */ /* 0x001fe20001800000 */
[----:B------:R-:W0:Y:S01]  /*d400*/  MUFU.TANH R76, R76 ;  /* 0x0000004c004c7308 */ /* 0x000e220000002400 */
[----:B------:R-:W-:Y:S02]  /*d410*/  FMNMX.FTZ R10, R99, R10, !PT ;  /* 0x0000000a630a7209 */ /* 0x000fe40007810000 */
[----:B------:R-:W-:-:S02]  /*d420*/  FSEL R119, R119, -INF , P4 ;  /* 0xff80000077777808 */ /* 0x000fc40002000000 */
[----:B------:R-:W-:Y:S02]  /*d430*/  FMNMX.FTZ R10, R113, R10, !PT ;  /* 0x0000000a710a7209 */ /* 0x000fe40007810000 */
[----:B----4-:R-:W-:Y:S01]  /*d440*/  FSEL R63, R63, -INF , P4 ;  /* 0xff8000003f3f7808 */ /* 0x010fe20002000000 */
[----:B------:R-:W3:Y:S01]  /*d450*/  MUFU.TANH R74, R74 ;  /* 0x0000004a004a7308 */ /* 0x000ee20000002400 */
[----:B------:R-:W-:Y:S02]  /*d460*/  FMNMX.FTZ R10, R115, R10, !PT ;  /* 0x0000000a730a7209 */ /* 0x000fe40007810000 */
[----:B-1----:R-:W-:Y:S02]  /*d470*/  FSEL R55, R55, -INF , P1 ;  /* 0xff80000037377808 */ /* 0x002fe40000800000 */
[----:B------:R-:W-:Y:S02]  /*d480*/  FMNMX.FTZ R10, R117, R10, !PT ;  /* 0x0000000a750a7209 */ /* 0x000fe40007810000 */
[----:B------:R-:W-:Y:S01]  /*d490*/  ISETP.GT.AND P1, PT, R37, 0x69, PT ;  /* 0x000000692500780c */ /* 0x000fe20003f24270 */
[----:B------:R-:W1:Y:S01]  /*d4a0*/  MUFU.TANH R80, R80 ;  /* 0x0000005000507308 */ /* 0x000e620000002400 */
[----:B0-----:R-:W-:-:S02]  /*d4b0*/  FSEL R121, R76, -INF , P5 ;  /* 0xff8000004c797808 */ /* 0x001fc40002800000 */
[----:B------:R-:W-:Y:S02]  /*d4c0*/  FMNMX.FTZ R10, R119, R10, !PT ;  /* 0x0000000a770a7209 */ /* 0x000fe40007810000 */
[----:B------:R-:W-:Y:S02]  /*d4d0*/  FSEL R123, R123, -INF , P1 ;  /* 0xff8000007b7b7808 */ /* 0x000fe40000800000 */
[----:B------:R-:W-:Y:S01]  /*d4e0*/  FMNMX.FTZ R10, R121, R10, !PT ;  /* 0x0000000a790a7209 */ /* 0x000fe20007810000 */
[----:B------:R-:W0:Y:S01]  /*d4f0*/  MUFU.TANH R78, R78 ;  /* 0x0000004e004e7308 */ /* 0x000e220000002400 */
[----:B---3--:R-:W-:Y:S02]  /*d500*/  FSEL R61, R74, -INF , P3 ;  /* 0xff8000004a3d7808 */ /* 0x008fe40001800000 */
[----:B------:R-:W-:Y:S02]  /*d510*/  ISETP.GT.AND P3, PT, R37, 0x71, PT ;  /* 0x000000712500780c */ /* 0x000fe40003f64270 */
[----:B------:R-:W-:-:S02]  /*d520*/  FMNMX.FTZ R10, R123, R10, !PT ;  /* 0x0000000a7b0a7209 */ /* 0x000fc40007810000 */
[----:B------:R-:W-:Y:S01]  /*d530*/  ISETP.GT.AND P4, PT, R37, 0x78, PT ;  /* 0x000000782500780c */ /* 0x000fe20003f84270 */
[----:B------:R-:W3:Y:S01]  /*d540*/  MUFU.TANH R84, R84 ;  /* 0x0000005400547308 */ /* 0x000ee20000002400 */
[----:B-1----:R-:W-:Y:S02]  /*d550*/  FSEL R125, R80, -INF , P2 ;  /* 0xff800000507d7808 */ /* 0x002fe40001000000 */
[----:B------:R-:W-:Y:S02]  /*d560*/  FSEL R127, R127, -INF , P3 ;  /* 0xff8000007f7f7808 */ /* 0x000fe40001800000 */
[----:B------:R-:W-:-:S03]  /*d570*/  FMNMX.FTZ R10, R125, R10, !PT ;  /* 0x0000000a7d0a7209 */ /* 0x000fc60007810000 */
[----:B------:R-:W-:Y:S01]  /*d580*/  MUFU.TANH R82, R82 ;  /* 0x0000005200527308 */ /* 0x000fe20000002400 */
[----:B0-----:R-:W-:Y:S02]  /*d590*/  FSEL R65, R78, -INF , P5 ;  /* 0xff8000004e417808 */ /* 0x001fe40002800000 */
[----:B------:R-:W-:Y:S02]  /*d5a0*/  ISETP.GT.AND P5, PT, R37, 0x79, PT ;  /* 0x000000792500780c */ /* 0x000fe40003fa4270 */
[----:B------:R-:W-:Y:S02]  /*d5b0*/  FMNMX.FTZ R10, R127, R10, !PT ;  /* 0x0000000a7f0a7209 */ /* 0x000fe40007810000 */
[----:B------:R-:W-:Y:S01]  /*d5c0*/  FSEL R131, R131, -INF , P5 ;  /* 0xff80000083837808 */ /* 0x000fe20002800000 */
[----:B------:R-:W-:Y:S01]  /*d5d0*/  MUFU.TANH R86, R86 ;  /* 0x0000005600567308 */ /* 0x000fe20000002400 */
[----:B---3--:R-:W-:-:S04]  /*d5e0*/  FSEL R129, R84, -INF , P4 ;  /* 0xff80000054817808 */ /* 0x008fc80002000000 */
[----:B------:R-:W-:-:S04]  /*d5f0*/  FMNMX.FTZ R10, R129, R10, !PT ;  /* 0x0000000a810a7209 */ /* 0x000fc80007810000 */
[----:B------:R-:W-:Y:S02]  /*d600*/  FMNMX.FTZ R12, R131, R10, !PT ;  /* 0x0000000a830c7209 */ /* 0x000fe40007810000 */
[----:B------:R0:W1:Y:S03]  /*d610*/  MUFU.TANH R10, R79 ;  /* 0x0000004f000a7308 */ /* 0x0000660000002400 */
[----:B------:R-:W3:Y:S02]  /*d620*/  SHFL.BFLY PT, R37, R12, 0x2, 0x1f ;  /* 0x0c401f000c257f89 */ /* 0x000ee400000e0000 */
[----:B---3--:R-:W-:-:S03]  /*d630*/  FMNMX.FTZ R14, R12, R37, !PT ;  /* 0x000000250c0e7209 */ /* 0x008fc60007810000 */
[----:B------:R-:W3:Y:S02]  /*d640*/  MUFU.TANH R12, R83 ;  /* 0x00000053000c7308 */ /* 0x000ee40000002400 */
[----:B------:R-:W4:Y:S02]  /*d650*/  SHFL.BFLY PT, R37, R14, 0x1, 0x1f ;  /* 0x0c201f000e257f89 */ /* 0x000f2400000e0000 */
[----:B----4-:R-:W-:-:S04]  /*d660*/  FMNMX.FTZ R37, R14, R37, !PT ;  /* 0x000000250e257209 */ /* 0x010fc80007810000 */
[----:B------:R4:W5:Y:S01]  /*d670*/  MUFU.TANH R14, R87 ;  /* 0x00000057000e7308 */ /* 0x0009620000002400 */
[C---:B------:R-:W-:Y:S01]  /*d680*/  FSETP.NEU.FTZ.AND P6, PT, R37.reuse, -INF , PT ;  /* 0xff8000002500780b */ /* 0x040fe20003fdd000 */
[----:B------:R-:W-:-:S05]  /*d690*/  FMUL.FTZ R8, R37, R38 ;  /* 0x0000002625087220 */ /* 0x000fca0000410000 */
[----:B------:R-:W-:-:S05]  /*d6a0*/  FSEL R8, R8, RZ, P6 ;  /* 0x000000ff08087208 */ /* 0x000fca0003000000 */
[--C-:B------:R-:W-:Y:S01]  /*d6b0*/  FFMA.FTZ R160, R6, R38, -R8.reuse ;  /* 0x0000002606a07223 */ /* 0x100fe20000010808 */
[----:B------:R-:W-:Y:S01]  /*d6c0*/  FMNMX.FTZ R6, R5, R4, !PT ;  /* 0x0000000405067209 */ /* 0x000fe20007810000 */
[-CC-:B0-----:R-:W-:Y:S01]  /*d6d0*/  FFMA.FTZ R79, R91, R38.reuse, -R8.reuse ;  /* 0x000000265b4f7223 */ /* 0x181fe20000010808 */
[----:B-1----:R-:W-:Y:S01]  /*d6e0*/  FSEL R91, R10, -INF , P1 ;  /* 0xff8000000a5b7808 */ /* 0x002fe20000800000 */
[--C-:B----4-:R-:W-:Y:S01]  /*d6f0*/  FFMA.FTZ R87, R93, R38, -R8.reuse ;  /* 0x000000265d577223 */ /* 0x110fe20000010808 */
[----:B------:R-:W-:Y:S01]  /*d700*/  FMNMX.FTZ R6, R9, R6, !PT ;  /* 0x0000000609067209 */ /* 0x000fe20007810000 */
[-CC-:B------:R-:W-:Y:S01]  /*d710*/  FFMA.FTZ R162, R77, R38.reuse, -R8.reuse ;  /* 0x000000264da27223 */ /* 0x180fe20000010808 */
[----:B------:R-:W-:Y:S01]  /*d720*/  FSEL R93, R82, -INF , P2 ;  /* 0xff800000525d7808 */ /* 0x000fe20001000000 */
[--C-:B------:R-:W-:Y:S01]  /*d730*/  FFMA.FTZ R77, R81, R38, -R8.reuse ;  /* 0x00000026514d7223 */ /* 0x100fe20000010808 */
[----:B------:R-:W-:Y:S01]  /*d740*/  FMNMX.FTZ R6, R7, R6, !PT ;  /* 0x0000000607067209 */ /* 0x000fe20007810000 */
[-CC-:B------:R-:W-:Y:S01]  /*d750*/  FFMA.FTZ R81, R95, R38.reuse, -R8.reuse ;  /* 0x000000265f517223 */ /* 0x180fe20000010808 */
[----:B---3--:R-:W-:Y:S01]  /*d760*/  FSEL R95, R12, -INF , P3 ;  /* 0xff8000000c5f7808 */ /* 0x008fe20001800000 */
[--C-:B------:R-:W-:Y:S01]  /*d770*/  FFMA.FTZ R83, R89, R38, -R8.reuse ;  /* 0x0000002659537223 */ /* 0x100fe20000010808 */
[----:B------:R-:W-:Y:S01]  /*d780*/  FMNMX.FTZ R6, R13, R6, !PT ;  /* 0x000000060d067209 */ /* 0x000fe20007810000 */
[-CC-:B------:R-:W-:Y:S01]  /*d790*/  FFMA.FTZ R89, R97, R38.reuse, -R8.reuse ;  /* 0x0000002661597223 */ /* 0x180fe20000010808 */
[----:B------:R-:W-:Y:S01]  /*d7a0*/  FSEL R97, R86, -INF , P4 ;  /* 0xff80000056617808 */ /* 0x000fe20002000000 */
[--C-:B------:R-:W-:Y:S01]  /*d7b0*/  FFMA.FTZ R174, R101, R38, -R8.reuse ;  /* 0x0000002665ae7223 */ /* 0x100fe20000010808 */
[----:B------:R-:W-:Y:S01]  /*d7c0*/  FMNMX.FTZ R6, R11, R6, !PT ;  /* 0x000000060b067209 */ /* 0x000fe20007810000 */
[-CC-:B------:R-:W-:Y:S01]  /*d7d0*/  FFMA.FTZ R176, R71, R38.reuse, -R8.reuse ;  /* 0x0000002647b07223 */ /* 0x180fe20000010808 */
[----:B-----5:R-:W-:Y:S01]  /*d7e0*/  FSEL R101, R14, -INF , P5 ;  /* 0xff8000000e657808 */ /* 0x020fe20002800000 */
[--C-:B------:R-:W-:Y:S01]  /*d7f0*/  FFMA.FTZ R71, R49, R38, -R8.reuse ;  /* 0x0000002631477223 */ /* 0x100fe20000010808 */
[----:B------:R-:W-:Y:S01]  /*d800*/  FMNMX.FTZ R6, R21, R6, !PT ;  /* 0x0000000615067209 */ /* 0x000fe20007810000 */
[-CC-:B------:R-:W-:Y:S01]  /*d810*/  FFMA.FTZ R69, R69, R38.reuse, -R8.reuse ;  /* 0x0000002645457223 */ /* 0x180fe20000010808 */
[----:B------:R-:W-:Y:S01]  /*d820*/  MUFU.EX2 R160, R160 ;  /* 0x000000a000a07308 */ /* 0x000fe20000000800 */
[--C-:B------:R-:W-:Y:S01]  /*d830*/  FFMA.FTZ R178, R67, R38, -R8.reuse ;  /* 0x0000002643b27223 */ /* 0x100fe20000010808 */
[----:B------:R-:W-:Y:S01]  /*d840*/  FMNMX.FTZ R6, R15, R6, !PT ;  /* 0x000000060f067209 */ /* 0x000fe20007810000 */
[-CC-:B------:R-:W-:Y:S01]  /*d850*/  FFMA.FTZ R67, R73, R38.reuse, -R8.reuse ;  /* 0x0000002649437223 */ /* 0x180fe20000010808 */
[-CC-:B------:R-:W-:Y:S01]  /*d860*/  FFMA.FTZ R168, R107, R38.reuse, -R8.reuse ;  /* 0x000000266ba87223 */ /* 0x180fe20000010808 */
[--C-:B------:R-:W-:Y:S01]  /*d870*/  FFMA.FTZ R170, R105, R38, -R8.reuse ;  /* 0x0000002669aa7223 */ /* 0x100fe20000010808 */
[----:B------:R-:W-:Y:S01]  /*d880*/  FMNMX.FTZ R6, R27, R6, !PT ;  /* 0x000000061b067209 */ /* 0x000fe20007810000 */
[-CC-:B------:R-:W-:Y:S01]  /*d890*/  FFMA.FTZ R172, R103, R38.reuse, -R8.reuse ;  /* 0x0000002667ac7223 */ /* 0x180fe20000010808 */
[----:B------:R-:W0:Y:S01]  /*d8a0*/  MUFU.EX2 R69, R69 ;  /* 0x0000004500457308 */ /* 0x000e220000000800 */
[--C-:B------:R-:W-:Y:S01]  /*d8b0*/  FFMA.FTZ R180, R75, R38, -R8.reuse ;  /* 0x000000264bb47223 */ /* 0x100fe20000010808 */
[----:B------:R-:W-:Y:S01]  /*d8c0*/  FMNMX.FTZ R6, R25, R6, !PT ;  /* 0x0000000619067209 */ /* 0x000fe20007810000 */
[-CC-:B------:R-:W-:Y:S01]  /*d8d0*/  FFMA.FTZ R73, R99, R38.reuse, -R8.reuse ;  /* 0x0000002663497223 */ /* 0x180fe20000010808 */
[-CC-:B------:R-:W-:Y:S01]  /*d8e0*/  FFMA.FTZ R164, R111, R38.reuse, -R8.reuse ;  /* 0x000000266fa47223 */ /* 0x180fe20000010808 */
[--C-:B------:R-:W-:Y:S01]  /*d8f0*/  FFMA.FTZ R166, R109, R38, -R8.reuse ;  /* 0x000000266da67223 */ /* 0x100fe20000010808 */
[----:B------:R-:W-:Y:S01]  /*d900*/  FMNMX.FTZ R6, R31, R6, !PT ;  /* 0x000000061f067209 */ /* 0x000fe20007810000 */
[-CC-:B------:R-:W-:Y:S01]  /*d910*/  FFMA.FTZ R85, R85, R38.reuse, -R8.reuse ;  /* 0x0000002655557223 */ /* 0x180fe20000010808 */
[----:B------:R-:W1:Y:S01]  /*d920*/  MUFU.EX2 R162, R162 ;  /* 0x000000a200a27308 */ /* 0x000e620000000800 */
[--C-:B------:R-:W-:Y:S01]  /*d930*/  FFMA.FTZ R182, R113, R38, -R8.reuse ;  /* 0x0000002671b67223 */ /* 0x100fe20000010808 */
[----:B------:R-:W-:Y:S01]  /*d940*/  FMNMX.FTZ R6, R29, R6, !PT ;  /* 0x000000061d067209 */ /* 0x000fe20007810000 */
[-CC-:B------:R-:W-:Y:S01]  /*d950*/  FFMA.FTZ R75, R115, R38.reuse, -R8.reuse ;  /* 0x00000026734b7223 */ /* 0x180fe20000010808 */
[-CC-:B------:R-:W-:Y:S01]  /*d960*/  FFMA.FTZ R184, R117, R38.reuse, -R8.reuse ;  /* 0x0000002675b87223 */ /* 0x180fe20000010808 */
        /* <DEDUP_REMOVED lines=8> */
[----:B------:R-:W-:Y:S01]  /*d9f0*/  FFMA.FTZ R107, R131, R38, -R8 ;  /* 0x00000026836b7223 */ /* 0x000fe20000010808 */
[----:B------:R-:W-:Y:S01]  /*da00*/  FMNMX.FTZ R6, R39, R6, !PT ;  /* 0x0000000627067209 */ /* 0x000fe20007810000 */
[----:B------:R-:W3:Y:S01]  /*da10*/  MUFU.EX2 R77, R77 ;  /* 0x0000004d004d7308 */ /* 0x000ee20000000800 */
        /* <DEDUP_REMOVED lines=14> */
[----:B------:R-:W-:Y:S01]  /*db00*/  MOV R109, R151 ;  /* 0x00000097006d7202 */ /* 0x000fe20000000f00 */
[----:B------:R-:W-:Y:S01]  /*db10*/  IMAD.MOV.U32 R111, RZ, RZ, R151 ;  /* 0x000000ffff6f7224 */ /* 0x000fe200078e0097 */
[----:B------:R-:W-:Y:S01]  /*db20*/  FMNMX.FTZ R6, R47, R6, !PT ;  /* 0x000000062f067209 */ /* 0x000fe20007810000 */
[----:B------:R-:W5:Y:S03]  /*db30*/  MUFU.EX2 R79, R79 ;  /* 0x0000004f004f7308 */ /* 0x000f660000000800 */
[----:B------:R-:W-:-:S04]  /*db40*/  FMNMX.FTZ R6, R51, R6, !PT ;  /* 0x0000000633067209 */ /* 0x000fc80007810000 */
[----:B------:R-:W-:Y:S01]  /*db50*/  FMNMX.FTZ R6, R53, R6, !PT ;  /* 0x0000000635067209 */ /* 0x000fe20007810000 */
[----:B------:R-:W2:Y:S03]  /*db60*/  MUFU.EX2 R166, R166 ;  /* 0x000000a600a67308 */ /* 0x000ea60000000800 */
[----:B------:R-:W-:-:S04]  /*db70*/  FMNMX.FTZ R6, R57, R6, !PT ;  /* 0x0000000639067209 */ /* 0x000fc80007810000 */
[----:B------:R-:W-:Y:S01]  /*db80*/  FMNMX.FTZ R6, R55, R6, !PT ;  /* 0x0000000637067209 */ /* 0x000fe20007810000 */
[----:B------:R-:W2:Y:S03]  /*db90*/  MUFU.EX2 R81, R81 ;  /* 0x0000005100517308 */ /* 0x000ea60000000800 */
        /* <DEDUP_REMOVED lines=13> */
[----:B------:R-:W0:Y:S01]  /*dc70*/  SHFL.BFLY PT, R49, R6, 0x2, 0x1f ;  /* 0x0c401f0006317f89 */ /* 0x000e2200000e0000 */
        /* <DEDUP_REMOVED lines=8> */
[----:B------:R-:W-:Y:S01]  /*dd00*/  MUFU.EX2 R178, R178 ;  /* 0x000000b200b27308 */ /* 0x000fe20000000800 */
[----:B0-----:R-:W-:-:S04]  /*dd10*/  FMNMX.FTZ R49, R10, R49, !PT ;  /* 0x000000310a317209 */ /* 0x001fc80007810000 */
[C---:B------:R-:W-:Y:S01]  /*dd20*/  FSETP.NEU.FTZ.AND P1, PT, R49.reuse, -INF , PT ;  /* 0xff8000003100780b */ /* 0x040fe20003f3d000 */
[-C--:B------:R-:W-:Y:S02]  /*dd30*/  FMUL.FTZ R6, R49, R38.reuse ;  /* 0x0000002631067220 */ /* 0x080fe40000410000 */
[----:B------:R-:W-:Y:S03]  /*dd40*/  MUFU.EX2 R67, R67 ;  /* 0x0000004300437308 */ /* 0x000fe60000000800 */
[----:B------:R-:W-:Y:S02]  /*dd50*/  FSEL R8, R6, RZ, P1 ;  /* 0x000000ff06087208 */ /* 0x000fe40000800000 */
[----:B------:R-:W-:Y:S01]  /*dd60*/  ISETP.GE.AND P1, PT, R96, 0x81, PT ;  /* 0x000000816000780c */ /* 0x000fe20003f26270 */
[----:B------:R-:W-:Y:S02]  /*dd70*/  IMAD.MOV.U32 R96, RZ, RZ, R151 ;  /* 0x000000ffff607224 */ /* 0x000fe400078e0097 */
[----:B------:R-:W-:Y:S01]  /*dd80*/  MUFU.EX2 R180, R180 ;  /* 0x000000b400b47308 */ /* 0x000fe20000000800 */
[-CC-:B------:R-:W-:Y:S01]  /*dd90*/  FFMA.FTZ R161, R5, R38.reuse, -R8.reuse ;  /* 0x0000002605a17223 */ /* 0x180fe20000010808 */
[-CC-:B------:R-:W-:Y:S01]  /*dda0*/  FFMA.FTZ R4, R4, R38.reuse, -R8.reuse ;  /* 0x0000002604047223 */ /* 0x180fe20000010808 */
[-CC-:B------:R-:W-:Y:S01]  /*ddb0*/  FFMA.FTZ R163, R9, R38.reuse, -R8.reuse ;  /* 0x0000002609a37223 */ /* 0x180fe20000010808 */
[----:B------:R-:W-:Y:S01]  /*ddc0*/  FADD.FTZ R5, R160, R69 ;  /* 0x00000045a0057221 */ /* 0x000fe20000010000 */
[-CC-:B------:R-:W-:Y:S01]  /*ddd0*/  FFMA.FTZ R6, R7, R38.reuse, -R8.reuse ;  /* 0x0000002607067223 */ /* 0x180fe20000010808 */
[-CC-:B------:R-:W-:Y:S01]  /*dde0*/  FFMA.FTZ R165, R13, R38.reuse, -R8.reuse ;  /* 0x000000260da57223 */ /* 0x180fe20000010808 */
[-CC-:B------:R-:W-:Y:S01]  /*ddf0*/  FFMA.FTZ R10, R11, R38.reuse, -R8.reuse ;  /* 0x000000260b0a7223 */ /* 0x180fe20000010808 */
[----:B------:R-:W-:Y:S01]  /*de00*/  MUFU.EX2 R161, R161 ;  /* 0x000000a100a17308 */ /* 0x000fe20000000800 */
[----:B-1----:R-:W-:Y:S01]  /*de10*/  FADD.FTZ R28, R162, R5 ;  /* 0x00000005a21c7221 */ /* 0x002fe20000010000 */
[-CC-:B------:R-:W-:Y:S01]  /*de20*/  FFMA.FTZ R167, R21, R38.reuse, -R8.reuse ;  /* 0x0000002615a77223 */ /* 0x180fe20000010808 */
[-CC-:B------:R-:W-:Y:S01]  /*de30*/  FFMA.FTZ R12, R15, R38.reuse, -R8.reuse ;  /* 0x000000260f0c7223 */ /* 0x180fe20000010808 */
[-C--:B------:R-:W-:Y:S01]  /*de40*/  FFMA.FTZ R169, R27, R38.reuse, -R8 ;  /* 0x000000261ba97223 */ /* 0x080fe20000010808 */
[----:B---3--:R-:W-:Y:S01]  /*de50*/  FADD.FTZ R5, R77, R28 ;  /* 0x0000001c4d057221 */ /* 0x008fe20000010000 */
[-CC-:B------:R-:W-:Y:S01]  /*de60*/  FFMA.FTZ R14, R25, R38.reuse, -R8.reuse ;  /* 0x00000026190e7223 */ /* 0x180fe20000010808 */
[-CC-:B------:R-:W-:Y:S01]  /*de70*/  FFMA.FTZ R171, R31, R38.reuse, -R8.reuse ;  /* 0x000000261fab7223 */ /* 0x180fe20000010808 */
[----:B------:R-:W0:Y:S01]  /*de80*/  MUFU.EX2 R4, R4 ;  /* 0x0000000400047308 */ /* 0x000e220000000800 */
[----:B----4-:R-:W-:Y:S01]  /*de90*/  FADD.FTZ R30, R164, R5 ;  /* 0x00000005a41e7221 */ /* 0x010fe20000010000 */
[-CC-:B------:R-:W-:Y:S01]  /*dea0*/  FFMA.FTZ R20, R29, R38.reuse, -R8.reuse ;  /* 0x000000261d147223 */ /* 0x180fe20000010808 */
[-CC-:B------:R-:W-:Y:S01]  /*deb0*/  FFMA.FTZ R173, R35, R38.reuse, -R8.reuse ;  /* 0x0000002623ad7223 */ /* 0x180fe20000010808 */
[-C--:B------:R-:W-:Y:S01]  /*dec0*/  FFMA.FTZ R24, R33, R38.reuse, -R8 ;  /* 0x0000002621187223 */ /* 0x080fe20000010808 */
[----:B-----5:R-:W-:Y:S01]  /*ded0*/  FADD.FTZ R5, R79, R30 ;  /* 0x0000001e4f057221 */ /* 0x020fe20000010000 */
[-CC-:B------:R-:W-:Y:S01]  /*dee0*/  FFMA.FTZ R175, R39, R38.reuse, -R8.reuse ;  /* 0x0000002627af7223 */ /* 0x180fe20000010808 */
[-CC-:B------:R-:W-:Y:S01]  /*def0*/  FFMA.FTZ R26, R41, R38.reuse, -R8.reuse ;  /* 0x00000026291a7223 */ /* 0x180fe20000010808 */
[----:B------:R-:W1:Y:S01]  /*df00*/  MUFU.EX2 R163, R163 ;  /* 0x000000a300a37308 */ /* 0x000e620000000800 */
[----:B--2---:R-:W-:Y:S01]  /*df10*/  FADD.FTZ R30, R166, R5 ;  /* 0x00000005a61e7221 */ /* 0x004fe20000010000 */
[-CC-:B------:R-:W-:Y:S01]  /*df20*/  FFMA.FTZ R177, R43, R38.reuse, -R8.reuse ;  /* 0x000000262bb17223 */ /* 0x180fe20000010808 */
[-CC-:B------:R-:W-:Y:S01]  /*df30*/  FFMA.FTZ R28, R45, R38.reuse, -R8.reuse ;  /* 0x000000262d1c7223 */ /* 0x180fe20000010808 */
[-C--:B------:R-:W-:Y:S01]  /*df40*/  FFMA.FTZ R179, R47, R38.reuse, -R8 ;  /* 0x000000262fb37223 */ /* 0x080fe20000010808 */
[----:B------:R-:W-:Y:S01]  /*df50*/  FADD.FTZ R7, R81, R30 ;  /* 0x0000001e51077221 */ /* 0x000fe20000010000 */
[-CC-:B------:R-:W-:Y:S01]  /*df60*/  FFMA.FTZ R30, R51, R38.reuse, -R8.reuse ;  /* 0x00000026331e7223 */ /* 0x180fe20000010808 */
[-C--:B------:R-:W-:Y:S01]  /*df70*/  FFMA.FTZ R53, R53, R38.reuse, -R8 ;  /* 0x0000002635357223 */ /* 0x080fe20000010808 */
[----:B------:R-:W2:Y:S01]  /*df80*/  MUFU.EX2 R6, R6 ;  /* 0x0000000600067308 */ /* 0x000ea20000000800 */
[----:B0-----:R-:W-:Y:S01]  /*df90*/  FADD.FTZ R32, R161, R4 ;  /* 0x00000004a1207221 */ /* 0x001fe20000010000 */
[----:B------:R-:W-:Y:S01]  /*dfa0*/  FADD.FTZ R34, R168, R7 ;  /* 0x00000007a8227221 */ /* 0x000fe20000010000 */
[-CC-:B------:R-:W-:Y:S01]  /*dfb0*/  FFMA.FTZ R57, R57, R38.reuse, -R8.reuse ;  /* 0x0000002639397223 */ /* 0x180fe20000010808 */
[-CC-:B------:R-:W-:Y:S01]  /*dfc0*/  FFMA.FTZ R55, R55, R38.reuse, -R8.reuse ;  /* 0x0000002637377223 */ /* 0x180fe20000010808 */
[-C--:B------:R-:W-:Y:S01]  /*dfd0*/  FFMA.FTZ R59, R59, R38.reuse, -R8 ;  /* 0x000000263b3b7223 */ /* 0x080fe20000010808 */
[----:B------:R-:W-:Y:S01]  /*dfe0*/  FADD.FTZ R7, R83, R34 ;  /* 0x0000002253077221 */ /* 0x000fe20000010000 */
[-C--:B------:R-:W-:Y:S01]  /*dff0*/  FFMA.FTZ R61, R61, R38.reuse, -R8 ;  /* 0x000000263d3d7223 */ /* 0x080fe20000010808 */
[----:B------:R-:W0:Y:S01]  /*e000*/  MUFU.EX2 R165, R165 ;  /* 0x000000a500a57308 */ /* 0x000e220000000800 */
[----:B-1----:R-:W-:Y:S01]  /*e010*/  FADD.FTZ R5, R163, R32 ;  /* 0x00000020a3057221 */ /* 0x002fe20000010000 */
[----:B------:R-:W-:Y:S01]  /*e020*/  FADD.FTZ R34, R170, R7 ;  /* 0x00000007aa227221 */ /* 0x000fe20000010000 */
[-CC-:B------:R-:W-:Y:S01]  /*e030*/  FFMA.FTZ R63, R63, R38.reuse, -R8.reuse ;  /* 0x000000263f3f7223 */ /* 0x180fe20000010808 */
[-CC-:B------:R-:W-:Y:S01]  /*e040*/  FFMA.FTZ R65, R65, R38.reuse, -R8.reuse ;  /* 0x0000002641417223 */ /* 0x180fe20000010808 */
[-C--:B------:R-:W-:Y:S01]  /*e050*/  FFMA.FTZ R91, R91, R38.reuse, -R8 ;  /* 0x000000265b5b7223 */ /* 0x080fe20000010808 */
[----:B------:R-:W-:Y:S01]  /*e060*/  FADD.FTZ R7, R87, R34 ;  /* 0x0000002257077221 */ /* 0x000fe20000010000 */
[-CC-:B------:R-:W-:Y:S01]  /*e070*/  FFMA.FTZ R93, R93, R38.reuse, -R8.reuse ;  /* 0x000000265d5d7223 */ /* 0x180fe20000010808 */
[----:B------:R-:W1:Y:S01]  /*e080*/  MUFU.EX2 R10, R10 ;  /* 0x0000000a000a7308 */ /* 0x000e620000000800 */
[----:B--2---:R-:W-:Y:S01]  /*e090*/  FADD.FTZ R32, R6, R5 ;  /* 0x0000000506207221 */ /* 0x004fe20000010000 */
[----:B------:R-:W-:Y:S01]  /*e0a0*/  FADD.FTZ R36, R172, R7 ;  /* 0x00000007ac247221 */ /* 0x000fe20000010000 */
[-CC-:B------:R-:W-:Y:S01]  /*e0b0*/  FFMA.FTZ R95, R95, R38.reuse, -R8.reuse ;  /* 0x000000265f5f7223 */ /* 0x180fe20000010808 */
[-CC-:B------:R-:W-:Y:S01]  /*e0c0*/  FFMA.FTZ R97, R97, R38.reuse, -R8.reuse ;  /* 0x0000002661617223 */ /* 0x180fe20000010808 */
[----:B------:R-:W-:Y:S01]  /*e0d0*/  FFMA.FTZ R101, R101, R38, -R8 ;  /* 0x0000002665657223 */ /* 0x000fe20000010808 */
[----:B------:R-:W-:Y:S01]  /*e0e0*/  FADD.FTZ R7, R89, R36 ;  /* 0x0000002459077221 */ /* 0x000fe20000010000 */
[----:B------:R-:W-:Y:S01]  /*e0f0*/  F2FP.F16.F32.PACK_AB R161, R4, R161 ;  /* 0x000000a104a1723e */ /* 0x000fe200000000ff */
[----:B------:R-:W2:Y:S01]  /*e100*/  MUFU.EX2 R167, R167 ;  /* 0x000000a700a77308 */ /* 0x000ea20000000800 */
[----:B0-----:R-:W-:Y:S01]  /*e110*/  FADD.FTZ R5, R165, R32 ;  /* 0x00000020a5057221 */ /* 0x001fe20000010000 */
[----:B------:R-:W-:Y:S01]  /*e120*/  FADD.FTZ R36, R174, R7 ;  /* 0x00000007ae247221 */ /* 0x000fe20000010000 */
[----:B------:R-:W-:-:S02]  /*e130*/  F2FP.F16.F32.PACK_AB R163, R6, R163 ;  /* 0x000000a306a3723e */ /* 0x000fc400000000ff */
[----:B------:R-:W-:Y:S01]  /*e140*/  F2FP.F16.F32.PACK_AB R172, R89, R172 ;  /* 0x000000ac59ac723e */ /* 0x000fe200000000ff */
[----:B------:R-:W-:Y:S01]  /*e150*/  IMAD.MOV.U32 R89, RZ, RZ, R151 ;  /* 0x000000ffff597224 */ /* 0x000fe200078e0097 */
[----:B------:R-:W-:Y:S01]  /*e160*/  F2FP.F16.F32.PACK_AB R160, R69, R160 ;  /* 0x000000a045a0723e */ /* 0x000fe200000000ff */
[----:B------:R-:W0:Y:S01]  /*e170*/  MUFU.EX2 R12, R12 ;  /* 0x0000000c000c7308 */ /* 0x000e220000000800 */
[----:B-1----:R-:W-:Y:S01]  /*e180*/  FADD.FTZ R32, R10, R5 ;  /* 0x000000050a207221 */ /* 0x002fe20000010000 */
[----:B------:R-:W-:Y:S02]  /*e190*/  F2FP.F16.F32.PACK_AB R162, R77, R162 ;  /* 0x000000a24da2723e */ /* 0x000fe400000000ff */
[----:B------:R-:W-:Y:S02]  /*e1a0*/  F2FP.F16.F32.PACK_AB R164, R79, R164 ;  /* 0x000000a44fa4723e */ /* 0x000fe400000000ff */
[----:B------:R-:W-:Y:S02]  /*e1b0*/  F2FP.F16.F32.PACK_AB R166, R81, R166 ;  /* 0x000000a651a6723e */ /* 0x000fe400000000ff */
[----:B------:R-:W1:Y:S01]  /*e1c0*/  MUFU.EX2 R169, R169 ;  /* 0x000000a900a97308 */ /* 0x000e620000000800 */
[----:B--2---:R-:W-:Y:S01]  /*e1d0*/  FADD.FTZ R5, R167, R32 ;  /* 0x00000020a7057221 */ /* 0x004fe20000010000 */
[----:B------:R-:W-:-:S02]  /*e1e0*/  F2FP.F16.F32.PACK_AB R168, R83, R168 ;  /* 0x000000a853a8723e */ /* 0x000fc400000000ff */
[----:B------:R-:W-:Y:S02]  /*e1f0*/  F2FP.F16.F32.PACK_AB R170, R87, R170 ;  /* 0x000000aa57aa723e */ /* 0x000fe400000000ff */
[----:B------:R-:W-:Y:S02]  /*e200*/  F2FP.F16.F32.PACK_AB R174, R85, R174 ;  /* 0x000000ae55ae723e */ /* 0x000fe400000000ff */
[----:B------:R-:W2:Y:S01]  /*e210*/  MUFU.EX2 R14, R14 ;  /* 0x0000000e000e7308 */ /* 0x000ea20000000800 */
[----:B0-----:R-:W-:Y:S01]  /*e220*/  FADD.FTZ R34, R12, R5 ;  /* 0x000000050c227221 */ /* 0x001fe20000010000 */
[----:B------:R-:W-:Y:S02]  /*e230*/  F2FP.F16.F32.PACK_AB R165, R10, R165 ;  /* 0x000000a50aa5723e */ /* 0x000fe400000000ff */
[----:B------:R-:W-:-:S04]  /*e240*/  F2FP.F16.F32.PACK_AB R167, R12, R167 ;  /* 0x000000a70ca7723e */ /* 0x000fc800000000ff */
[----:B------:R-:W0:Y:S01]  /*e250*/  MUFU.EX2 R171, R171 ;  /* 0x000000ab00ab7308 */ /* 0x000e220000000800 */
[----:B-1----:R-:W-:-:S07]  /*e260*/  FADD.FTZ R5, R169, R34 ;  /* 0x00000022a9057221 */ /* 0x002fce0000010000 */
[----:B------:R-:W1:Y:S01]  /*e270*/  MUFU.EX2 R20, R20 ;  /* 0x0000001400147308 */ /* 0x000e620000000800 */
[C---:B--2---:R-:W-:Y:S01]  /*e280*/  FADD.FTZ R34, R14.reuse, R5 ;  /* 0x000000050e227221 */ /* 0x044fe20000010000 */
[----:B------:R-:W-:Y:S01]  /*e290*/  FADD.FTZ R5, R85, R36 ;  /* 0x0000002455057221 */ /* 0x000fe20000010000 */
[----:B------:R-:W-:-:S03]  /*e2a0*/  F2FP.F16.F32.PACK_AB R169, R14, R169 ;  /* 0x000000a90ea9723e */ /* 0x000fc600000000ff */
[----:B------:R-:W-:Y:S01]  /*e2b0*/  FADD.FTZ R40, R176, R5 ;  /* 0x00000005b0287221 */ /* 0x000fe20000010000 */
[----:B------:R-:W-:Y:S01]  /*e2c0*/  F2FP.F16.F32.PACK_AB R176, R71, R176 ;  /* 0x000000b047b0723e */ /* 0x000fe200000000ff */
[----:B------:R-:W2:Y:S01]  /*e2d0*/  MUFU.EX2 R173, R173 ;  /* 0x000000ad00ad7308 */ /* 0x000ea20000000800 */
[----:B0-----:R-:W-:Y:S01]  /*e2e0*/  FADD.FTZ R3, R171, R34 ;  /* 0x00000022ab037221 */ /* 0x001fe20000010000 */
[----:B------:R-:W-:-:S04]  /*e2f0*/  FADD.FTZ R5, R71, R40 ;  /* 0x0000002847057221 */ /* 0x000fc80000010000 */
[----:B------:R-:W-:Y:S01]  /*e300*/  FADD.FTZ R40, R178, R5 ;  /* 0x00000005b2287221 */ /* 0x000fe20000010000 */
[C---:B------:R-:W-:Y:S01]  /*e310*/  F2FP.F16.F32.PACK_AB R178, R67.reuse, R178 ;  /* 0x000000b243b2723e */ /* 0x040fe200000000ff */
[----:B------:R-:W0:Y:S01]  /*e320*/  MUFU.EX2 R24, R24 ;  /* 0x0000001800187308 */ /* 0x000e220000000800 */
[C---:B-1----:R-:W-:Y:S01]  /*e330*/  FADD.FTZ R36, R20.reuse, R3 ;  /* 0x0000000314247221 */ /* 0x042fe20000010000 */
[----:B------:R-:W-:Y:S01]  /*e340*/  FADD.FTZ R5, R67, R40 ;  /* 0x0000002843057221 */ /* 0x000fe20000010000 */
[----:B------:R-:W-:-:S03]  /*e350*/  F2FP.F16.F32.PACK_AB R171, R20, R171 ;  /* 0x000000ab14ab723e */ /* 0x000fc600000000ff */
[----:B------:R-:W-:Y:S02]  /*e360*/  FADD.FTZ R40, R180, R5 ;  /* 0x00000005b4287221 */ /* 0x000fe40000010000 */
[----:B------:R-:W1:Y:S01]  /*e370*/  MUFU.EX2 R175, R175 ;  /* 0x000000af00af7308 */ /* 0x000e620000000800 */
[----:B--2---:R-:W-:-:S07]  /*e380*/  FADD.FTZ R3, R173, R36 ;  /* 0x00000024ad037221 */ /* 0x004fce0000010000 */
[----:B------:R-:W2:Y:S01]  /*e390*/  MUFU.EX2 R26, R26 ;  /* 0x0000001a001a7308 */ /* 0x000ea20000000800 */
[C---:B0-----:R-:W-:Y:S01]  /*e3a0*/  FADD.FTZ R36, R24.reuse, R3 ;  /* 0x0000000318247221 */ /* 0x041fe20000010000 */
[----:B------:R-:W-:-:S06]  /*e3b0*/  F2FP.F16.F32.PACK_AB R173, R24, R173 ;  /* 0x000000ad18ad723e */ /* 0x000fcc00000000ff */
[----:B------:R-:W0:Y:S01]  /*e3c0*/  MUFU.EX2 R177, R177 ;  /* 0x000000b100b17308 */ /* 0x000e220000000800 */
[----:B-1----:R-:W-:-:S07]  /*e3d0*/  FADD.FTZ R3, R175, R36 ;  /* 0x00000024af037221 */ /* 0x002fce0000010000 */
[----:B------:R-:W1:Y:S01]  /*e3e0*/  MUFU.EX2 R73, R73 ;  /* 0x0000004900497308 */ /* 0x000e620000000800 */
[C---:B--2---:R-:W-:Y:S01]  /*e3f0*/  FADD.FTZ R8, R26.reuse, R3 ;  /* 0x000000031a087221 */ /* 0x044fe20000010000 */
[----:B------:R-:W-:-:S06]  /*e400*/  F2FP.F16.F32.PACK_AB R175, R26, R175 ;  /* 0x000000af1aaf723e */ /* 0x000fcc00000000ff */
[----:B------:R-:W2:Y:S01]  /*e410*/  MUFU.EX2 R28, R28 ;  /* 0x0000001c001c7308 */ /* 0x000ea20000000800 */
[----:B0-----:R-:W-:-:S07]  /*e420*/  FADD.FTZ R3, R177, R8 ;  /* 0x00000008b1037221 */ /* 0x001fce0000010000 */
[----:B------:R-:W0:Y:S01]  /*e430*/  MUFU.EX2 R182, R182 ;  /* 0x000000b600b67308 */ /* 0x000e220000000800 */
[C---:B-1----:R-:W-:Y:S01]  /*e440*/  FADD.FTZ R5, R73.reuse, R40 ;  /* 0x0000002849057221 */ /* 0x042fe20000010000 */
[----:B------:R-:W-:-:S06]  /*e450*/  F2FP.F16.F32.PACK_AB R180, R73, R180 ;  /* 0x000000b449b4723e */ /* 0x000fcc00000000ff */
[----:B------:R-:W1:Y:S01]  /*e460*/  MUFU.EX2 R179, R179 ;  /* 0x000000b300b37308 */ /* 0x000e620000000800 */
[C---:B--2---:R-:W-:Y:S01]  /*e470*/  FADD.FTZ R8, R28.reuse, R3 ;  /* 0x000000031c087221 */ /* 0x044fe20000010000 */
[----:B------:R-:W-:-:S06]  /*e480*/  F2FP.F16.F32.PACK_AB R177, R28, R177 ;  /* 0x000000b11cb1723e */ /* 0x000fcc00000000ff */
[----:B------:R-:W2:Y:S01]  /*e490*/  MUFU.EX2 R75, R75 ;  /* 0x0000004b004b7308 */ /* 0x000ea20000000800 */
[----:B0-----:R-:W-:-:S07]  /*e4a0*/  FADD.FTZ R40, R182, R5 ;  /* 0x00000005b6287221 */ /* 0x001fce0000010000 */
[----:B------:R-:W0:Y:S01]  /*e4b0*/  MUFU.EX2 R30, R30 ;  /* 0x0000001e001e7308 */ /* 0x000e220000000800 */
[----:B-1----:R-:W-:-:S07]  /*e4c0*/  FADD.FTZ R3, R179, R8 ;  /* 0x00000008b3037221 */ /* 0x002fce0000010000 */
[----:B------:R-:W1:Y:S01]  /*e4d0*/  MUFU.EX2 R184, R184 ;  /* 0x000000b800b87308 */ /* 0x000e620000000800 */
[C---:B--2---:R-:W-:Y:S01]  /*e4e0*/  FADD.FTZ R5, R75.reuse, R40 ;  /* 0x000000284b057221 */ /* 0x044fe20000010000 */
[----:B------:R-:W-:-:S06]  /*e4f0*/  F2FP.F16.F32.PACK_AB R182, R75, R182 ;  /* 0x000000b64bb6723e */ /* 0x000fcc00000000ff */
[----:B------:R-:W2:Y:S01]  /*e500*/  MUFU.EX2 R53, R53 ;  /* 0x0000003500357308 */ /* 0x000ea20000000800 */
[C---:B0-----:R-:W-:Y:S01]  /*e510*/  FADD.FTZ R8, R30.reuse, R3 ;  /* 0x000000031e087221 */ /* 0x041fe20000010000 */
[----:B------:R-:W-:-:S06]  /*e520*/  F2FP.F16.F32.PACK_AB R179, R30, R179 ;  /* 0x000000b31eb3723e */ /* 0x000fcc00000000ff */
[----:B------:R-:W0:Y:S01]  /*e530*/  MUFU.EX2 R99, R99 ;  /* 0x0000006300637308 */ /* 0x000e220000000800 */
[----:B-1----:R-:W-:-:S07]  /*e540*/  FADD.FTZ R42, R184, R5 ;  /* 0x00000005b82a7221 */ /* 0x002fce0000010000 */
[----:B------:R-:W1:Y:S01]  /*e550*/  MUFU.EX2 R32, R57 ;  /* 0x0000003900207308 */ /* 0x000e620000000800 */
[----:B--2---:R-:W-:-:S07]  /*e560*/  FADD.FTZ R3, R53, R8 ;  /* 0x0000000835037221 */ /* 0x004fce0000010000 */
[----:B------:R-:W2:Y:S01]  /*e570*/  MUFU.EX2 R186, R186 ;  /* 0x000000ba00ba7308 */ /* 0x000ea20000000800 */
[C---:B0-----:R-:W-:Y:S01]  /*e580*/  FADD.FTZ R5, R99.reuse, R42 ;  /* 0x0000002a63057221 */ /* 0x041fe20000010000 */
[----:B------:R-:W-:Y:S01]  /*e590*/  F2FP.F16.F32.PACK_AB R184, R99, R184 ;  /* 0x000000b863b8723e */ /* 0x000fe200000000ff */
[----:B------:R-:W-:-:S05]  /*e5a0*/  IMAD.MOV.U32 R99, RZ, RZ, R151 ;  /* 0x000000ffff637224 */ /* 0x000fca00078e0097 */
[----:B------:R-:W0:Y:S01]  /*e5b0*/  MUFU.EX2 R55, R55 ;  /* 0x0000003700377308 */ /* 0x000e220000000800 */
[C---:B-1----:R-:W-:Y:S01]  /*e5c0*/  FADD.FTZ R8, R32.reuse, R3 ;  /* 0x0000000320087221 */ /* 0x042fe20000010000 */
[----:B------:R-:W-:-:S06]  /*e5d0*/  F2FP.F16.F32.PACK_AB R181, R32, R53 ;  /* 0x0000003520b5723e */ /* 0x000fcc00000000ff */
[----:B------:R-:W1:Y:S01]  /*e5e0*/  MUFU.EX2 R103, R103 ;  /* 0x0000006700677308 */ /* 0x000e620000000800 */
[----:B--2---:R-:W-:-:S07]  /*e5f0*/  FADD.FTZ R42, R186, R5 ;  /* 0x00000005ba2a7221 */ /* 0x004fce0000010000 */
[----:B------:R-:W2:Y:S01]  /*e600*/  MUFU.EX2 R34, R59 ;  /* 0x0000003b00227308 */ /* 0x000ea20000000800 */
[----:B0-----:R-:W-:-:S07]  /*e610*/  FADD.FTZ R3, R55, R8 ;  /* 0x0000000837037221 */ /* 0x001fce0000010000 */
[----:B------:R-:W0:Y:S01]  /*e620*/  MUFU.EX2 R188, R188 ;  /* 0x000000bc00bc7308 */ /* 0x000e220000000800 */
[C---:B-1----:R-:W-:Y:S01]  /*e630*/  FADD.FTZ R5, R103.reuse, R42 ;  /* 0x0000002a67057221 */ /* 0x042fe20000010000 */
[----:B------:R-:W-:Y:S02]  /*e640*/  F2FP.F16.F32.PACK_AB R186, R103, R186 ;  /* 0x000000ba67ba723e */ /* 0x000fe400000000ff */
[----:B------:R-:W-:-:S04]  /*e650*/  MOV R103, R151 ;  /* 0x0000009700677202 */ /* 0x000fc80000000f00 */
        /* <DEDUP_REMOVED lines=9> */
[----:B------:R-:W-:Y:S01]  /*e6f0*/  F2FP.F16.F32.PACK_AB R188, R105, R188 ;  /* 0x000000bc69bc723e */ /* 0x000fe200000000ff */
[----:B------:R-:W-:-:S05]  /*e700*/  IMAD.MOV.U32 R105, RZ, RZ, R151 ;  /* 0x000000ffff697224 */ /* 0x000fca00078e0097 */
[----:B------:R2:W3:Y:S01]  /*e710*/  MUFU.EX2 R40, R91 ;  /* 0x0000005b00287308 */ /* 0x0004e20000000800 */
[C---:B0-----:R-:W-:Y:S01]  /*e720*/  FADD.FTZ R44, R36.reuse, R3 ;  /* 0x00000003242c7221 */ /* 0x041fe20000010000 */
[----:B------:R-:W-:-:S06]  /*e730*/  F2FP.F16.F32.PACK_AB R185, R36, R61 ;  /* 0x0000003d24b9723e */ /* 0x000fcc00000000ff */
[----:B------:R-:W0:Y:S01]  /*e740*/  MUFU.EX2 R93, R93 ;  /* 0x0000005d005d7308 */ /* 0x000e220000000800 */
[----:B-1----:R-:W-:Y:S01]  /*e750*/  FADD.FTZ R3, R65, R44 ;  /* 0x0000002c41037221 */ /* 0x002fe20000010000 */
[----:B--2---:R-:W-:-:S06]  /*e760*/  MOV R91, R151 ;  /* 0x00000097005b7202 */ /* 0x004fcc0000000f00 */
[----:B------:R1:W2:Y:S01]  /*e770*/  MUFU.EX2 R42, R95 ;  /* 0x0000005f002a7308 */ /* 0x0002a20000000800 */
[C---:B---3--:R-:W-:Y:S01]  /*e780*/  FADD.FTZ R6, R40.reuse, R3 ;  /* 0x0000000328067221 */ /* 0x048fe20000010000 */
[----:B------:R-:W-:-:S06]  /*e790*/  F2FP.F16.F32.PACK_AB R187, R40, R65 ;  /* 0x0000004128bb723e */ /* 0x000fcc00000000ff */
[----:B------:R-:W3:Y:S01]  /*e7a0*/  MUFU.EX2 R190, R190 ;  /* 0x000000be00be7308 */ /* 0x000ee20000000800 */
[----:B0-----:R-:W-:Y:S01]  /*e7b0*/  FADD.FTZ R3, R93, R6 ;  /* 0x000000065d037221 */ /* 0x001fe20000010000 */
[----:B-1----:R-:W-:-:S06]  /*e7c0*/  IMAD.MOV.U32 R95, RZ, RZ, R151 ;  /* 0x000000ffff5f7224 */ /* 0x002fcc00078e0097 */
[----:B------:R-:W0:Y:S01]  /*e7d0*/  MUFU.EX2 R97, R97 ;  /* 0x0000006100617308 */ /* 0x000e220000000800 */
[C---:B--2---:R-:W-:Y:S01]  /*e7e0*/  FADD.FTZ R6, R42.reuse, R3 ;  /* 0x000000032a067221 */ /* 0x044fe20000010000 */
[----:B------:R-:W-:Y:S01]  /*e7f0*/  F2FP.F16.F32.PACK_AB R189, R42, R93 ;  /* 0x0000005d2abd723e */ /* 0x000fe200000000ff */
[----:B------:R-:W-:-:S05]  /*e800*/  IMAD.MOV.U32 R93, RZ, RZ, R151 ;  /* 0x000000ffff5d7224 */ /* 0x000fca00078e0097 */
[----:B------:R-:W1:Y:S01]  /*e810*/  MUFU.EX2 R107, R107 ;  /* 0x0000006b006b7308 */ /* 0x000e620000000800 */
[----:B---3--:R-:W-:-:S07]  /*e820*/  FADD.FTZ R8, R190, R5 ;  /* 0x00000005be087221 */ /* 0x008fce0000010000 */
[----:B------:R2:W3:Y:S01]  /*e830*/  MUFU.EX2 R4, R101 ;  /* 0x0000006500047308 */ /* 0x0004e20000000800 */
[----:B0-----:R-:W-:Y:S01]  /*e840*/  FADD.FTZ R3, R97, R6 ;  /* 0x0000000661037221 */ /* 0x001fe20000010000 */
[C---:B-1----:R-:W-:Y:S01]  /*e850*/  FADD.FTZ R8, R107.reuse, R8 ;  /* 0x000000086b087221 */ /* 0x042fe20000010000 */
[----:B------:R-:W-:Y:S01]  /*e860*/  F2FP.F16.F32.PACK_AB R190, R107, R190 ;  /* 0x000000be6bbe723e */ /* 0x000fe200000000ff */
[--C-:B------:R-:W-:Y:S02]  /*e870*/  IMAD.MOV.U32 R107, RZ, RZ, R151.reuse ;  /* 0x000000ffff6b7224 */ /* 0x100fe400078e0097 */
[----:B--2---:R-:W-:Y:S01]  /*e880*/  IMAD.MOV.U32 R101, RZ, RZ, R151 ;  /* 0x000000ffff657224 */ /* 0x004fe200078e0097 */
[C---:B---3--:R-:W-:Y:S01]  /*e890*/  F2FP.F16.F32.PACK_AB R191, R4.reuse, R97 ;  /* 0x0000006104bf723e */ /* 0x048fe200000000ff */
[----:B------:R-:W-:Y:S01]  /*e8a0*/  FADD.FTZ R3, R4, R3 ;  /* 0x0000000304037221 */ /* 0x000fe20000010000 */
[----:B------:R-:W-:Y:S01]  /*e8b0*/  MOV R97, R151 ;  /* 0x0000009700617202 */ /* 0x000fe20000000f00 */
[----:B------:R-:W-:Y:S06]  /*e8c0*/  @!P1 BRA `(.L_x_635) ;  /* 0x0000002c00189947 */ /* 0x000fec0003800000 */
[----:B------:R-:W-:Y:S01]  /*e8d0*/  VIADD R210, R210, 0xfffffffe ;  /* 0xfffffffed2d27836 */ /* 0x000fe20000000000 */
[----:B------:R-:W-:Y:S01]  /*e8e0*/  MOV R10, R37 ;  /* 0x00000025000a7202 */ /* 0x000fe20000000f00 */
[----:B------:R-:W-:Y:S01]  /*e8f0*/  IMAD.MOV.U32 R9, RZ, RZ, R49 ;  /* 0x000000ffff097224 */ /* 0x000fe200078e0031 */
[----:B------:R-:W-:Y:S01]  /*e900*/  CS2R R150, SRZ ;  /* 0x0000000000967805 */ /* 0x000fe2000001ff00 */
[----:B------:R-:W-:Y:S01]  /*e910*/  IMAD.MOV.U32 R4, RZ, RZ, R158 ;  /* 0x000000ffff047224 */ /* 0x000fe200078e009e */
[----:B------:R-:W-:Y:S01]  /*e920*/  CS2R R148, SRZ ;  /* 0x0000000000947805 */ /* 0x000fe2000001ff00 */
[----:B------:R-:W-:Y:S01]  /*e930*/  IMAD.MOV.U32 R11, RZ, RZ, R152 ;  /* 0x000000ffff0b7224 */ /* 0x000fe200078e0098 */
        /* <DEDUP_REMOVED lines=29> */
[----:B------:R-:W-:-:S07]  /*eb10*/  CS2R R88, SRZ ;  /* 0x0000000000587805 */ /* 0x000fce000001ff00 */
.L_x_647:
[----:B------:R-:W-:Y:S01]  /*eb20*/  ISETP.NE.AND P1, PT, R11, 0x1, PT ;  /* 0x000000010b00780c */ /* 0x000fe20003f25270 */
[----:B------:R-:W-:Y:S05]  /*eb30*/  YIELD ;  /* 0x0000000000007946 */ /* 0x000fea0003800000 */
[----:B------:R-:W-:Y:S02]  /*eb40*/  SEL R5, RZ, 0x1, P1 ;  /* 0x00000001ff057807 */ /* 0x000fe40000800000 */
[----:B------:R-:W-:Y:S02]  /*eb50*/  ISETP.NE.AND P1, PT, R194, RZ, PT ;  /* 0x000000ffc200720c */ /* 0x000fe40003f25270 */
[----:B------:R-:W-:-:S11]  /*eb60*/  LOP3.LUT R158, R4, R5, RZ, 0x3c, !PT ;  /* 0x00000005049e7212 */ /* 0x000fd600078e3cff */
[----:B------:R-:W-:Y:S05]  /*eb70*/  @P1 BRA `(.L_x_636) ;  /* 0x00000000003c1947 */ /* 0x000fea0003800000 */
[----:B------:R-:W-:Y:S05]  /*eb80*/  @!P0 BRA `(.L_x_637) ;  /* 0x0000000000048947 */ /* 0x000fea0003800000 */
[----:B------:R-:W-:Y:S01]  /*eb90*/  BPT.TRAP 0x1 ;  /* 0x000000040000795c */ /* 0x000fe20000300000 */
.L_x_637:
[----:B------:R-:W-:Y:S02]  /*eba0*/  IADD3 R5, R11, 0x1, RZ ;  /* 0x000000010b057810 */ /* 0x000fe40007ffe0ff */
[----:B------:R-:W-:Y:S02]  /*ebb0*/  SHF.L.U32 R6, R158, 0x1f, RZ ;  /* 0x0000001f9e067819 */ /* 0x000fe400000006ff */
[----:B------:R-:W-:-:S04]  /*ebc0*/  ISETP.NE.AND P2, PT, R5, 0x2, PT ;  /* 0x000000020500780c */ /* 0x000fc80003f45270 */
[----:B------:R-:W-:-:S05]  /*ebd0*/  SEL R5, R5, RZ, P2 ;  /* 0x000000ff05057207 */ /* 0x000fca0001000000 */
[----:B------:R-:W-:-:S04]  /*ebe0*/  IMAD R5, R5, 0x8, R156 ;  /* 0x0000000805057824 */ /* 0x000fc800078e029c */
[----:B------:R0:W1:Y:S01]  /*ebf0*/  SYNCS.PHASECHK.TRANS64.TRYWAIT P2, [R5+URZ+0x28830], R6 ;  /* 0x02883006050075a7 */ /* 0x000062000804017f */
[----:B------:R-:W-:Y:S05]  /*ec00*/  @!P0 BRA `(.L_x_638) ;  /* 0x0000000000048947 */ /* 0x000fea0003800000 */
[----:B------:R-:W-:Y:S01]  /*ec10*/  BPT.TRAP 0x1 ;  /* 0x000000040000795c */ /* 0x000fe20000300000 */
.L_x_638:
[----:B------:R-:W-:Y:S04]  /*ec20*/  BSSY B0, `(.L_x_636) ;  /* 0x0000004000007945 */ /* 0x000fe80003800000 */
[----:B-1----:R-:W-:Y:S05]  /*ec30*/  @P2 BRA `(.L_x_639) ;  /* 0x0000000000082947 */ /* 0x002fea0003800000 */
[----:B------:R-:W1:Y:S02]  /*ec40*/  SYNCS.PHASECHK.TRANS64.TRYWAIT P2, [R5+URZ+0x28830], R6 ;  /* 0x02883006050075a7 */ /* 0x000e64000804017f */
[----:B-1----:R-:W-:Y:S05]  /*ec50*/  @!P2 BRA `(.L_x_640) ;  /* 0x000000cc00aca947 */ /* 0x002fea0003800000 */
.L_x_639:
[----:B------:R-:W-:Y:S05]  /*ec60*/  BSYNC B0 ;  /* 0x0000000000007941 */ /* 0x000fea0003800000 */
.L_x_636:
[----:B01----:R-:W0:Y:S01]  /*ec70*/  S2R R5, SR_TID.X ;  /* 0x0000000000057919 */ /* 0x003e220000002100 */
[----:B------:R-:W-:Y:S01]  /*ec80*/  VIADD R152, R11, 0x1 ;  /* 0x000000010b987836 */ /* 0x000fe20000000000 */
[----:B------:R-:W-:Y:S05]  /*ec90*/  WARPSYNC.ALL ;  /* 0x0000000000007948 */ /* 0x000fea0003800000 */
[C---:B------:R-:W-:Y:S01]  /*eca0*/  ISETP.NE.AND P2, PT, R152.reuse, 0x2, PT ;  /* 0x000000029800780c */ /* 0x040fe20003f45270 */
[----:B------:R-:W-:Y:S01]  /*ecb0*/  IMAD.MOV.U32 R7, RZ, RZ, 0x40000040 ;  /* 0x40000040ff077424 */ /* 0x000fe200078e00ff */
[----:B------:R-:W-:Y:S01]  /*ecc0*/  MOV R15, 0x40000040 ;  /* 0x40000040000f7802 */ /* 0x000fe20000000f00 */
[----:B------:R-:W-:Y:S01]  /*ecd0*/  IMAD.MOV.U32 R21, RZ, RZ, 0x40000040 ;  /* 0x40000040ff157424 */ /* 0x000fe200078e00ff */
[----:B------:R-:W-:-:S02]  /*ece0*/  SEL R152, R152, RZ, P2 ;  /* 0x000000ff98987207 */ /* 0x000fc40001000000 */
[----:B------:R-:W-:Y:S02]  /*ecf0*/  R2UR UR7, R7 ;  /* 0x00000000070772ca */ /* 0x000fe400000e0000 */
[----:B------:R-:W-:Y:S01]  /*ed00*/  R2UR UR11, R15 ;  /* 0x000000000f0b72ca */ /* 0x000fe200000e0000 */
[----:B------:R-:W-:Y:S01]  /*ed10*/  IMAD R6, R152, 0x800, R0 ;  /* 0x0000080098067824 */ /* 0x000fe200078e0200 */
[----:B------:R-:W-:Y:S02]  /*ed20*/  R2UR UR15, R21 ;  /* 0x00000000150f72ca */ /* 0x000fe400000e0000 */
[----:B------:R-:W-:Y:S01]  /*ed30*/  MOV R13, 0x40000040 ;  /* 0x40000040000d7802 */ /* 0x000fe20000000f00 */
[C---:B------:R-:W-:Y:S01]  /*ed40*/  VIADD R14, R6.reuse, 0x2 ;  /* 0x00000002060e7836 */ /* 0x040fe20000000000 */
[C---:B------:R-:W-:Y:S01]  /*ed50*/  R2UR UR6, R6.reuse ;  /* 0x00000000060672ca */ /* 0x040fe200000e0000 */
[C---:B------:R-:W-:Y:S01]  /*ed60*/  VIADD R12, R6.reuse, 0x6 ;  /* 0x00000006060c7836 */ /* 0x040fe20000000000 */
[----:B------:R-:W-:-:S02]  /*ed70*/  IADD3 R20, R6, 0x4, RZ ;  /* 0x0000000406147810 */ /* 0x000fc40007ffe0ff */
[----:B------:R-:W-:Y:S01]  /*ed80*/  R2UR UR10, R14 ;  /* 0x000000000e0a72ca */ /* 0x000fe200000e0000 */
[----:B------:R-:W-:Y:S01]  /*ed90*/  VIADD R14, R6, 0x400 ;  /* 0x00000400060e7836 */ /* 0x000fe20000000000 */
[----:B------:R-:W-:Y:S01]  /*eda0*/  R2UR UR14, R20 ;  /* 0x00000000140e72ca */ /* 0x000fe200000e0000 */
[----:B------:R-:W-:Y:S01]  /*edb0*/  VIADD R20, R6, 0x404 ;  /* 0x0000040406147836 */ /* 0x000fe20000000000 */
[----:B------:R-:W-:Y:S01]  /*edc0*/  R2UR UR18, R12 ;  /* 0x000000000c1272ca */ /* 0x000fe200000e0000 */
[----:B------:R-:W-:Y:S01]  /*edd0*/  VIADD R12, R6, 0x402 ;  /* 0x00000402060c7836 */ /* 0x000fe20000000000 */
[----:B------:R-:W-:Y:S02]  /*ede0*/  R2UR UR19, R13 ;  /* 0x000000000d1372ca */ /* 0x000fe400000e0000 */
[----:B0-----:R-:W-:Y:S02]  /*edf0*/  SHF.R.U32.HI R5, RZ, 0x7, R5 ;  /* 0x00000007ff057819 */ /* 0x001fe40000011605 */
[----:B------:R-:W-:-:S02]  /*ee00*/  R2UR UR22, R14 ;  /* 0x000000000e1672ca */ /* 0x000fc400000e0000 */
[----:B------:R-:W-:Y:S02]  /*ee10*/  IADD3 R5, R5, 0x8, RZ ;  /* 0x0000000805057810 */ /* 0x000fe40007ffe0ff */
[----:B------:R-:W-:Y:S02]  /*ee20*/  R2UR UR23, R15 ;  /* 0x000000000f1772ca */ /* 0x000fe400000e0000 */
[----:B------:R-:W-:Y:S01]  /*ee30*/  R2UR UR26, R12 ;  /* 0x000000000c1a72ca */ /* 0x000fe200000e0000 */
[----:B------:R0:W-:Y:S01]  /*ee40*/  BAR.SYNC.DEFER_BLOCKING R5, 0x100 ;  /* 0x000400050000751d */ /* 0x0001e20000010000 */
[----:B------:R-:W-:Y:S02]  /*ee50*/  R2UR UR27, R13 ;  /* 0x000000000d1b72ca */ /* 0x000fe400000e0000 */
[----:B------:R-:W-:Y:S02]  /*ee60*/  R2UR UR30, R20 ;  /* 0x00000000141e72ca */ /* 0x000fe400000e0000 */
[----:B------:R-:W-:-:S02]  /*ee70*/  R2UR UR31, R21 ;  /* 0x00000000151f72ca */ /* 0x000fc400000e0000 */
[----:B------:R-:W-:Y:S02]  /*ee80*/  IADD3 R6, R6, 0x406, RZ ;  /* 0x0000040606067810 */ /* 0x000fe40007ffe0ff */
[----:B------:R-:W-:Y:S02]  /*ee90*/  R2UR UR35, R7 ;  /* 0x00000000072372ca */ /* 0x000fe400000e0000 */
[----:B------:R-:W-:Y:S01]  /*eea0*/  R2UR UR34, R6 ;  /* 0x00000000062272ca */ /* 0x000fe200000e0000 */
[----:B------:R-:W-:-:S06]  /*eeb0*/  WARPGROUP.ARRIVE ;  /* 0x00000000000079c5 */ /* 0x000fcc0000000000 */
        /* <DEDUP_REMOVED lines=26> */
.L_x_642:
[----:B------:R-:W-:Y:S01]  /*f060*/  SHF.L.U32 R4, R4, 0x1f, RZ ;  /* 0x0000001f04047819 */ /* 0x000fe200000006ff */
[----:B------:R-:W-:-:S04]  /*f070*/  IMAD R5, R11, 0x8, R156 ;  /* 0x000000080b057824 */ /* 0x000fc800078e029c */
[----:B------:R0:W1:Y:S01]  /*f080*/  SYNCS.PHASECHK.TRANS64.TRYWAIT P1, [R5+URZ+0x28850], R4 ;  /* 0x02885004050075a7 */ /* 0x000062000802017f */
[----:B------:R-:W-:Y:S05]  /*f090*/  @!P0 BRA `(.L_x_643) ;  /* 0x0000000000048947 */ /* 0x000fea0003800000 */
[----:B------:R-:W-:Y:S01]  /*f0a0*/  BPT.TRAP 0x1 ;  /* 0x000000040000795c */ /* 0x000fe20000300000 */
.L_x_643:
[----:B-1----:R-:W-:Y:S05]  /*f0b0*/  @P1 BRA `(.L_x_641) ;  /* 0x0000000000081947 */ /* 0x002fea0003800000 */
[----:B------:R-:W1:Y:S02]  /*f0c0*/  SYNCS.PHASECHK.TRANS64.TRYWAIT P1, [R5+URZ+0x28850], R4 ;  /* 0x02885004050075a7 */ /* 0x000e64000802017f */
[----:B-1----:R-:W-:Y:S05]  /*f0d0*/  @!P1 BRA `(.L_x_644) ;  /* 0x000000c800a09947 */ /* 0x002fea0003800000 */
.L_x_641:
[----:B01----:R-:W-:Y:S01]  /*f0e0*/  VIADD R4, R156, 0x400 ;  /* 0x000004009c047836 */ /* 0x003fe20000000000 */
[----:B------:R-:W-:Y:S05]  /*f0f0*/  WARPSYNC.ALL ;  /* 0x0000000000007948 */ /* 0x000fea0003800000 */
[----:B------:R-:W-:Y:S01]  /*f100*/  SHF.R.U32.HI R4, RZ, 0x4, R4 ;  /* 0x00000004ff047819 */ /* 0x000fe20000011604 */
[----:B------:R-:W-:Y:S01]  /*f110*/  IMAD.MOV.U32 R5, RZ, RZ, 0x40000040 ;  /* 0x40000040ff057424 */ /* 0x000fe200078e00ff */
[----:B------:R-:W-:Y:S01]  /*f120*/  WARPGROUP.ARRIVE ;  /* 0x00000000000079c5 */ /* 0x000fe20000000000 */
[----:B------:R-:W-:-:S05]  /*f130*/  MOV R7, 0x40000040 ;  /* 0x4000004000077802 */ /* 0x000fca0000000f00 */
[----:B------:R-:W0:Y:S01]  /*f140*/  S2R R12, SR_TID.X ;  /* 0x00000000000c7919 */ /* 0x000e220000002100 */
[----:B------:R-:W-:Y:S02]  /*f150*/  LOP3.LUT R4, R4, 0x3fff, RZ, 0xc0, !PT ;  /* 0x00003fff04047812 */ /* 0x000fe400078ec0ff */
[----:B------:R-:W-:Y:S02]  /*f160*/  R2UR UR7, R5 ;  /* 0x00000000050772ca */ /* 0x000fe400000e0000 */
[----:B------:R-:W-:Y:S02]  /*f170*/  LOP3.LUT R4, R4, 0x4000000, RZ, 0xfc, !PT ;  /* 0x0400000004047812 */ /* 0x000fe400078efcff */
[----:B------:R-:W-:Y:S02]  /*f180*/  MOV R5, 0x40000040 ;  /* 0x4000004000057802 */ /* 0x000fe40000000f00 */
[----:B------:R-:W-:-:S04]  /*f190*/  LEA R4, R11, R4, 0xb ;  /* 0x000000040b047211 */ /* 0x000fc800078e58ff */
[C---:B------:R-:W-:Y:S01]  /*f1a0*/  R2UR UR6, R4.reuse ;  /* 0x00000000040672ca */ /* 0x040fe200000e0000 */
[----:B------:R-:W-:-:S12]  /*f1b0*/  VIADD R6, R4, 0x80 ;  /* 0x0000008004067836 */ /* 0x000fd80000000000 */
[----:B------:R-:W-:Y:S01]  /*f1c0*/  HGMMA.64x128x16.F32 R88, R160, gdesc[UR4].tnspB, R88, gsb0 ;  /* 0x41e00004a0587df0 */ /* 0x000fe20008000858 */
[----:B------:R-:W-:Y:S01]  /*f1d0*/  R2UR UR6, R6 ;  /* 0x00000000060672ca */ /* 0x000fe200000e0000 */
[----:B------:R-:W-:Y:S01]  /*f1e0*/  VIADD R6, R4, 0x100 ;  /* 0x0000010004067836 */ /* 0x000fe20000000000 */
[----:B------:R-:W-:Y:S01]  /*f1f0*/  R2UR UR7, R7 ;  /* 0x00000000070772ca */ /* 0x000fe200000e0000 */
[----:B------:R-:W-:Y:S01]  /*f200*/  IMAD.MOV.U32 R7, RZ, RZ, 0x40000040 ;  /* 0x40000040ff077424 */ /* 0x000fe200078e00ff */
[----:B0-----:R-:W-:Y:S01]  /*f210*/  SHF.R.U32.HI R12, RZ, 0x7, R12 ;  /* 0x00000007ff0c7819 */ /* 0x001fe2000001160c */
[----:B------:R-:W-:Y:S02]  /*f220*/  WARPGROUP.DEPBAR.LE gsb0, 0x0 ;  /* 0x00008000000079c5 */ /* 0x000fe40000010000 */
[----:B------:R-:W-:-:S08]  /*f230*/  WARPGROUP.ARRIVE ;  /* 0x00000000000079c5 */ /* 0x000fd00000000000 */
[----:B------:R-:W-:Y:S01]  /*f240*/  HGMMA.64x128x16.F32 R88, R164, gdesc[UR4].tnspB, R88, gsb0 ;  /* 0x41e00004a4587df0 */ /* 0x000fe20008000858 */
[----:B------:R-:W-:Y:S02]  /*f250*/  R2UR UR6, R6 ;  /* 0x00000000060672ca */ /* 0x000fe400000e0000 */
[----:B------:R-:W-:Y:S01]  /*f260*/  R2UR UR7, R7 ;  /* 0x00000000070772ca */ /* 0x000fe200000e0000 */
[----:B------:R-:W-:Y:S01]  /*f270*/  IMAD.MOV.U32 R7, RZ, RZ, 0x40000040 ;  /* 0x40000040ff077424 */ /* 0x000fe200078e00ff */
[----:B------:R-:W-:Y:S01]  /*f280*/  IADD3 R6, R4, 0x180, RZ ;  /* 0x0000018004067810 */ /* 0x000fe20007ffe0ff */
[----:B------:R-:W-:Y:S02]  /*f290*/  WARPGROUP.DEPBAR.LE gsb0, 0x0 ;  /* 0x00008000000079c5 */ /* 0x000fe40000010000 */
[----:B------:R-:W-:-:S08]  /*f2a0*/  WARPGROUP.ARRIVE ;  /* 0x00000000000079c5 */ /* 0x000fd00000000000 */
[----:B------:R-:W-:Y:S01]  /*f2b0*/  HGMMA.64x128x16.F32 R88, R168, gdesc[UR4].tnspB, R88, gsb0 ;  /* 0x41e00004a8587df0 */ /* 0x000fe20008000858 */
[----:B------:R-:W-:Y:S01]  /*f2c0*/  R2UR UR6, R6 ;  /* 0x00000000060672ca */ /* 0x000fe200000e0000 */
[----:B------:R-:W-:Y:S01]  /*f2d0*/  VIADD R6, R4, 0x200 ;  /* 0x0000020004067836 */ /* 0x000fe20000000000 */
[----:B------:R-:W-:Y:S02]  /*f2e0*/  R2UR UR7, R7 ;  /* 0x00000000070772ca */ /* 0x000fe400000e0000 */
[----:B------:R-:W-:Y:S01]  /*f2f0*/  MOV R7, 0x40000040 ;  /* 0x4000004000077802 */ /* 0x000fe20000000f00 */
[----:B------:R-:W-:Y:S02]  /*f300*/  WARPGROUP.DEPBAR.LE gsb0, 0x0 ;  /* 0x00008000000079c5 */ /* 0x000fe40000010000 */
[----:B------:R-:W-:-:S08]  /*f310*/  WARPGROUP.ARRIVE ;  /* 0x00000000000079c5 */ /* 0x000fd00000000000 */
[----:B------:R-:W-:Y:S01]  /*f320*/  HGMMA.64x128x16.F32 R88, R172, gdesc[UR4].tnspB, R88, gsb0 ;  /* 0x41e00004ac587df0 */ /* 0x000fe20008000858 */
[----:B------:R-:W-:Y:S01]  /*f330*/  R2UR UR6, R6 ;  /* 0x00000000060672ca */ /* 0x000fe200000e0000 */
[----:B------:R-:W-:Y:S01]  /*f340*/  VIADD R6, R4, 0x280 ;  /* 0x0000028004067836 */ /* 0x000fe20000000000 */
[----:B------:R-:W-:Y:S01]  /*f350*/  R2UR UR7, R7 ;  /* 0x00000000070772ca */ /* 0x000fe200000e0000 */
[----:B------:R-:W-:Y:S01]  /*f360*/  IMAD.MOV.U32 R7, RZ, RZ, 0x40000040 ;  /* 0x40000040ff077424 */ /* 0x000fe200078e00ff */
[----:B------:R-:W-:Y:S02]  /*f370*/  WARPGROUP.DEPBAR.LE gsb0, 0x0 ;  /* 0x00008000000079c5 */ /* 0x000fe40000010000 */
[----:B------:R-:W-:-:S09]  /*f380*/  WARPGROUP.ARRIVE ;  /* 0x00000000000079c5 */ /* 0x000fd20000000000 */
[----:B------:R-:W-:Y:S01]  /*f390*/  HGMMA.64x128x16.F32 R88, R176, gdesc[UR4].tnspB, R88, gsb0 ;  /* 0x41e00004b0587df0 */ /* 0x000fe20008000858 */
[----:B------:R-:W-:Y:S02]  /*f3a0*/  R2UR UR6, R6 ;  /* 0x00000000060672ca */ /* 0x000fe400000e0000 */
[----:B------:R-:W-:Y:S01]  /*f3b0*/  R2UR UR7, R7 ;  /* 0x00000000070772ca */ /* 0x000fe200000e0000 */
[----:B------:R-:W-:Y:S01]  /*f3c0*/  IMAD.MOV.U32 R7, RZ, RZ, 0x40000040 ;  /* 0x40000040ff077424 */ /* 0x000fe200078e00ff */
[C---:B------:R-:W-:Y:S01]  /*f3d0*/  IADD3 R6, R4.reuse, 0x300, RZ ;  /* 0x0000030004067810 */ /* 0x040fe20007ffe0ff */
[----:B------:R-:W-:Y:S01]  /*f3e0*/  VIADD R4, R4, 0x380 ;  /* 0x0000038004047836 */ /* 0x000fe20000000000 */
[----:B------:R-:W-:Y:S02]  /*f3f0*/  WARPGROUP.DEPBAR.LE gsb0, 0x0 ;  /* 0x00008000000079c5 */ /* 0x000fe40000010000 */
[----:B------:R-:W-:-:S07]  /*f400*/  WARPGROUP.ARRIVE ;  /* 0x00000000000079c5 */ /* 0x000fce0000000000 */
[----:B------:R-:W-:Y:S01]  /*f410*/  HGMMA.64x128x16.F32 R88, R180, gdesc[UR4].tnspB, R88, gsb0 ;  /* 0x41e00004b4587df0 */ /* 0x000fe20008000858 */
[----:B------:R-:W-:Y:S02]  /*f420*/  R2UR UR6, R6 ;  /* 0x00000000060672ca */ /* 0x000fe400000e0000 */
[----:B------:R-:W-:Y:S01]  /*f430*/  R2UR UR7, R7 ;  /* 0x00000000070772ca */ /* 0x000fe200000e0000 */
[----:B------:R-:W-:Y:S02]  /*f440*/  WARPGROUP.DEPBAR.LE gsb0, 0x0 ;  /* 0x00008000000079c5 */ /* 0x000fe40000010000 */
[----:B------:R-:W-:-:S10]  /*f450*/  WARPGROUP.ARRIVE ;  /* 0x00000000000079c5 */ /* 0x000fd40000000000 */
[----:B------:R-:W-:Y:S01]  /*f460*/  HGMMA.64x128x16.F32 R88, R184, gdesc[UR4].tnspB, R88, gsb0 ;  /* 0x41e00004b8587df0 */ /* 0x000fe20008000858 */
[----:B------:R-:W-:Y:S02]  /*f470*/  R2UR UR6, R4 ;  /* 0x00000000040672ca */ /* 0x000fe400000e0000 */
[----:B------:R-:W-:Y:S02]  /*f480*/  R2UR UR7, R5 ;  /* 0x00000000050772ca */ /* 0x000fe400000e0000 */
[----:B------:R-:W-:Y:S01]  /*f490*/  IADD3 R4, -R12, 0xb, RZ ;  /* 0x0000000b0c047810 */ /* 0x000fe20007ffe1ff */
[----:B------:R-:W-:Y:S02]  /*f4a0*/  WARPGROUP.DEPBAR.LE gsb0, 0x0 ;  /* 0x00008000000079c5 */ /* 0x000fe40000010000 */
[----:B------:R-:W-:-:S08]  /*f4b0*/  WARPGROUP.ARRIVE ;  /* 0x00000000000079c5 */ /* 0x000fd00000000000 */
[----:B------:R-:W-:Y:S03]  /*f4c0*/  HGMMA.64x128x16.F32 R88, R188, gdesc[UR4].tnspB, R88, gsb0 ;  /* 0x41e00004bc587df0 */ /* 0x000fe60008000858 */
[----:B------:R-:W-:Y:S02]  /*f4d0*/  WARPGROUP.DEPBAR.LE gsb0, 0x0 ;  /* 0x00008000000079c5 */ /* 0x000fe40000010000 */
[----:B------:R0:W-:Y:S06]  /*f4e0*/  BAR.ARV R4, 0x100 ;  /* 0x000400040000751d */ /* 0x0001ec0000002000 */
[----:B------:R-:W-:Y:S05]  /*f4f0*/  @!P0 BRA `(.L_x_645) ;  /* 0x0000000000048947 */ /* 0x000fea0003800000 */
[----:B------:R-:W-:Y:S01]  /*f500*/  BPT.TRAP 0x1 ;  /* 0x000000040000795c */ /* 0x000fe20000300000 */
.L_x_645:
[----:B------:R-:W-:Y:S01]  /*f510*/  FMUL.FTZ R5, R24, UR37 ;  /* 0x0000002518057c20 */ /* 0x000fe20008410000 */
[----:B------:R-:W-:Y:S01]  /*f520*/  FMUL.FTZ R6, R26, UR37 ;  /* 0x000000251a067c20 */ /* 0x000fe20008410000 */
[----:B0-----:R-:W-:Y:S01]  /*f530*/  FMUL.FTZ R4, R25, UR37 ;  /* 0x0000002519047c20 */ /* 0x001fe20008410000 */
        /* <DEDUP_REMOVED lines=77> */
[----:B------:R-:W-:-:S06]  /*fa10*/  FMUL.FTZ R87, R87, UR37 ;  /* 0x0000002557577c20 */ /* 0x000fcc0008410000 */
        /* <DEDUP_REMOVED lines=81> */
[----:B0-----:R-:W-:Y:S01]  /*ff30*/  FMNMX.FTZ R42, R71, R40, !PT ;  /* 0x00000028472a7209 */ /* 0x001fe20007810000 */
[----:B------:R-:W-:-:S06]  /*ff40*/  FMUL.FTZ R40, R86, UR37 ;  /* 0x0000002556287c20 */ /* 0x000fcc0008410000 */
        /* <DEDUP_REMOVED lines=26> */
[----:B------:R-:W1:Y:S01]  /*100f0*/  LDC R38, c[0x0][0x988] ;  /* 0x00026200ff267b82 */ /* 0x000e620000000800 */
[----:B--2---:R-:W-:Y:S02]  /*10100*/  FMNMX.FTZ R42, R40, R37, !PT ;  /* 0x00000025282a7209 */ /* 0x004fe40007810000 */
[----:B------:R-:W2:Y:S02]  /*10110*/  SHFL.BFLY PT, R37, R44, 0x2, 0x1f ;  /* 0x0c401f002c257f89 */ /* 0x000ea400000e0000 */
[----:B0-----:R-:W-:-:S05]  /*10120*/  FMNMX.FTZ R42, R87, R42, !PT ;  /* 0x0000002a572a7209 */ /* 0x001fca0007810000 */
[----:B------:R-:W0:Y:S01]  /*10130*/  SHFL.BFLY PT, R49, R42, 0x2, 0x1f ;  /* 0x0c401f002a317f89 */ /* 0x000e2200000e0000 */
[----:B--2---:R-:W-:-:S05]  /*10140*/  FMNMX.FTZ R46, R44, R37, !PT ;  /* 0x000000252c2e7209 */ /* 0x004fca0007810000 */
        /* <DEDUP_REMOVED lines=8> */
[----:B0-----:R-:W-:Y:S01]  /*101d0*/  FMNMX.FTZ R49, R50, R49, !PT ;  /* 0x0000003132317209 */ /* 0x001fe20007810000 */
[-CC-:B------:R-:W-:Y:S01]  /*101e0*/  FFMA.FTZ R174, R51, R38.reuse, -R48.reuse ;  /* 0x0000002633ae7223 */ /* 0x180fe20000010830 */
[-CC-:B------:R-:W-:Y:S01]  /*101f0*/  FFMA.FTZ R160, R5, R38.reuse, -R48.reuse ;  /* 0x0000002605a07223 */ /* 0x180fe20000010830 */
[-CC-:B------:R-:W-:Y:S01]  /*10200*/  FFMA.FTZ R51, R53, R38.reuse, -R48.reuse ;  /* 0x0000002635337223 */ /* 0x180fe20000010830 */
[-CC-:B------:R-:W-:Y:S01]  /*10210*/  FFMA.FTZ R46, R4, R38.reuse, -R48.reuse ;  /* 0x00000026042e7223 */ /* 0x180fe20000010830 */
[C---:B------:R-:W-:Y:S01]  /*10220*/  FADD.FTZ R10, -R49.reuse, R9 ;  /* 0x00000009310a7221 */ /* 0x040fe20000010100 */
[-C--:B------:R-:W-:Y:S01]  /*10230*/  FMUL.FTZ R30, R49, R38.reuse ;  /* 0x00000026311e7220 */ /* 0x080fe20000410000 */
[----:B------:R-:W-:Y:S01]  /*10240*/  MUFU.EX2 R9, R52 ;  /* 0x0000003400097308 */ /* 0x000fe20000000800 */
[-C--:B------:R-:W-:Y:S01]  /*10250*/  FFMA.FTZ R162, R12, R38.reuse, -R48 ;  /* 0x000000260ca27223 */ /* 0x080fe20000010830 */
[-C--:B------:R-:W-:Y:S01]  /*10260*/  FMUL.FTZ R10, R10, R38.reuse ;  /* 0x000000260a0a7220 */ /* 0x080fe20000410000 */
[-CC-:B------:R-:W-:Y:S01]  /*10270*/  FFMA.FTZ R53, R6, R38.reuse, -R30.reuse ;  /* 0x0000002606357223 */ /* 0x180fe2000001081e */
[-C--:B------:R-:W-:Y:S01]  /*10280*/  FFMA.FTZ R6, R7, R38.reuse, -R30 ;  /* 0x0000002607067223 */ /* 0x080fe2000001081e */
[-C--:B------:R-:W-:Y:S01]  /*10290*/  FFMA.FTZ R176, R163, R38.reuse, -R48 ;  /* 0x00000026a3b07223 */ /* 0x080fe20000010830 */
[-C--:B------:R-:W-:Y:S01]  /*102a0*/  FFMA.FTZ R163, R14, R38.reuse, -R30 ;  /* 0x000000260ea37223 */ /* 0x080fe2000001081e */
[-C--:B------:R-:W-:Y:S01]  /*102b0*/  FFMA.FTZ R44, R13, R38.reuse, -R48 ;  /* 0x000000260d2c7223 */ /* 0x080fe20000010830 */
[----:B------:R-:W0:Y:S01]  /*102c0*/  MUFU.EX2 R160, R160 ;  /* 0x000000a000a07308 */ /* 0x000e220000000800 */
[-C--:B------:R-:W-:Y:S01]  /*102d0*/  FFMA.FTZ R14, R15, R38.reuse, -R30 ;  /* 0x000000260f0e7223 */ /* 0x080fe2000001081e */
[-CC-:B------:R-:W-:Y:S01]  /*102e0*/  FFMA.FTZ R4, R43, R38.reuse, -R48.reuse ;  /* 0x000000262b047223 */ /* 0x180fe20000010830 */
[-CC-:B------:R-:W-:Y:S01]  /*102f0*/  FFMA.FTZ R164, R20, R38.reuse, -R48.reuse ;  /* 0x0000002614a47223 */ /* 0x180fe20000010830 */
[-C--:B------:R-:W-:Y:S01]  /*10300*/  FFMA.FTZ R43, R165, R38.reuse, -R48 ;  /* 0x00000026a52b7223 */ /* 0x080fe20000010830 */
[-C--:B------:R-:W-:Y:S01]  /*10310*/  FFMA.FTZ R165, R24, R38.reuse, -R30 ;  /* 0x0000002618a57223 */ /* 0x080fe2000001081e */
[-C--:B------:R-:W-:Y:S01]  /*10320*/  FFMA.FTZ R42, R21, R38.reuse, -R48 ;  /* 0x00000026152a7223 */ /* 0x080fe20000010830 */
[-C--:B------:R-:W-:Y:S01]  /*10330*/  FFMA.FTZ R24, R25, R38.reuse, -R30 ;  /* 0x0000002619187223 */ /* 0x080fe2000001081e */
[----:B------:R-:W-:Y:S01]  /*10340*/  MUFU.EX2 R10, R10 ;  /* 0x0000000a000a7308 */ /* 0x000fe20000000800 */
[-CC-:B------:R-:W-:Y:S01]  /*10350*/  FFMA.FTZ R166, R26, R38.reuse, -R48.reuse ;  /* 0x000000261aa67223 */ /* 0x180fe20000010830 */
[-C--:B------:R-:W-:Y:S01]  /*10360*/  FFMA.FTZ R178, R167, R38.reuse, -R48 ;  /* 0x00000026a7b27223 */ /* 0x080fe20000010830 */
[-C--:B------:R-:W-:Y:S01]  /*10370*/  FFMA.FTZ R167, R28, R38.reuse, -R30 ;  /* 0x000000261ca77223 */ /* 0x080fe2000001081e */
[-C--:B------:R-:W-:Y:S01]  /*10380*/  FFMA.FTZ R26, R27, R38.reuse, -R48 ;  /* 0x000000261b1a7223 */ /* 0x080fe20000010830 */
[-C--:B------:R-:W-:Y:S01]  /*10390*/  FFMA.FTZ R28, R29, R38.reuse, -R30 ;  /* 0x000000261d1c7223 */ /* 0x080fe2000001081e */
[-CC-:B------:R-:W-:Y:S01]  /*103a0*/  FFMA.FTZ R172, R41, R38.reuse, -R48.reuse ;  /* 0x0000002629ac7223 */ /* 0x180fe20000010830 */
[----:B------:R-:W-:Y:S01]  /*103b0*/  FFMA.FTZ R41, R169, R38, -R48 ;  /* 0x00000026a9297223 */ /* 0x000fe20000010830 */
[----:B------:R-:W1:Y:S01]  /*103c0*/  MUFU.EX2 R53, R53 ;  /* 0x0000003500357308 */ /* 0x000e620000000800 */
[----:B0-----:R-:W-:Y:S01]  /*103d0*/  FFMA.FTZ R7, R9, R8, R160 ;  /* 0x0000000809077223 */ /* 0x001fe200000100a0 */
[-C--:B------:R-:W-:Y:S01]  /*103e0*/  FFMA.FTZ R169, R32, R38.reuse, -R30 ;  /* 0x0000002620a97223 */ /* 0x080fe2000001081e */
[-C--:B------:R-:W-:Y:S01]  /*103f0*/  FFMA.FTZ R20, R31, R38.reuse, -R48 ;  /* 0x000000261f147223 */ /* 0x080fe20000010830 */
[-C--:B------:R-:W-:Y:S01]  /*10400*/  FFMA.FTZ R32, R33, R38.reuse, -R30 ;  /* 0x0000002621207223 */ /* 0x080fe2000001081e */
[-CC-:B------:R-:W-:Y:S01]  /*10410*/  FFMA.FTZ R170, R34, R38.reuse, -R48.reuse ;  /* 0x0000002622aa7223 */ /* 0x180fe20000010830 */
[-C--:B------:R-:W-:Y:S01]  /*10420*/  FFMA.FTZ R180, R171, R38.reuse, -R48 ;  /* 0x00000026abb47223 */ /* 0x080fe20000010830 */
[-C--:B------:R-:W-:Y:S01]  /*10430*/  FFMA.FTZ R171, R36, R38.reuse, -R30 ;  /* 0x0000002624ab7223 */ /* 0x080fe2000001081e */
[----:B------:R-:W0:Y:S01]  /*10440*/  MUFU.EX2 R46, R46 ;  /* 0x0000002e002e7308 */ /* 0x000e220000000800 */
[-C--:B------:R-:W-:Y:S01]  /*10450*/  FFMA.FTZ R12, R35, R38.reuse, -R48 ;  /* 0x00000026230c7223 */ /* 0x080fe20000010830 */
[-C--:B------:R-:W-:Y:S01]  /*10460*/  FFMA.FTZ R34, R39, R38.reuse, -R30 ;  /* 0x0000002627227223 */ /* 0x080fe2000001081e */
[-C--:B------:R-:W-:Y:S01]  /*10470*/  FFMA.FTZ R35, R173, R38.reuse, -R48 ;  /* 0x00000026ad237223 */ /* 0x080fe20000010830 */
[-CC-:B------:R-:W-:Y:S01]  /*10480*/  FFMA.FTZ R173, R45, R38.reuse, -R30.reuse ;  /* 0x000000262dad7223 */ /* 0x180fe2000001081e */
[-C--:B------:R-:W-:Y:S01]  /*10490*/  FFMA.FTZ R36, R47, R38.reuse, -R30 ;  /* 0x000000262f247223 */ /* 0x080fe2000001081e */
[-C--:B------:R-:W-:Y:S01]  /*104a0*/  FFMA.FTZ R182, R175, R38.reuse, -R48 ;  /* 0x00000026afb67223 */ /* 0x080fe20000010830 */
[-C--:B------:R-:W-:Y:S01]  /*104b0*/  FFMA.FTZ R175, R161, R38.reuse, -R30 ;  /* 0x00000026a1af7223 */ /* 0x080fe2000001081e */
[----:B------:R-:W2:Y:S01]  /*104c0*/  MUFU.EX2 R6, R6 ;  /* 0x0000000600067308 */ /* 0x000ea20000000800 */
        /* <DEDUP_REMOVED lines=8> */
[----:B0-----:R-:W-:Y:S01]  /*10550*/  FADD.FTZ R7, R46, R7 ;  /* 0x000000072e077221 */ /* 0x001fe20000010000 */
[-CC-:B------:R-:W-:Y:S01]  /*10560*/  FFMA.FTZ R13, R189, R38.reuse, -R48.reuse ;  /* 0x00000026bd0d7223 */ /* 0x180fe20000010830 */
[-CC-:B------:R-:W-:Y:S01]  /*10570*/  FFMA.FTZ R190, R191, R38.reuse, -R48.reuse ;  /* 0x00000026bfbe7223 */ /* 0x180fe20000010830 */
[-C--:B------:R-:W-:Y:S01]  /*10580*/  FFMA.FTZ R5, R85, R38.reuse, -R48 ;  /* 0x0000002655057223 */ /* 0x080fe20000010830 */
[-CC-:B------:R-:W-:Y:S01]  /*10590*/  FFMA.FTZ R48, R55, R38.reuse, -R30.reuse ;  /* 0x0000002637307223 */ /* 0x180fe2000001081e */
[-CC-:B------:R-:W-:Y:S01]  /*105a0*/  FFMA.FTZ R177, R57, R38.reuse, -R30.reuse ;  /* 0x0000002639b17223 */ /* 0x180fe2000001081e */
[-CC-:B------:R-:W-:Y:S01]  /*105b0*/  FFMA.FTZ R50, R59, R38.reuse, -R30.reuse ;  /* 0x000000263b327223 */ /* 0x180fe2000001081e */
[----:B------:R-:W0:Y:S01]  /*105c0*/  MUFU.EX2 R163, R163 ;  /* 0x000000a300a37308 */ /* 0x000e220000000800 */
[----:B--2---:R-:W-:Y:S01]  /*105d0*/  FADD.FTZ R8, R6, R3 ;  /* 0x0000000306087221 */ /* 0x004fe20000010000 */
[-CC-:B------:R-:W-:Y:S01]  /*105e0*/  FFMA.FTZ R179, R61, R38.reuse, -R30.reuse ;  /* 0x000000263db37223 */ /* 0x180fe2000001081e */
[-CC-:B------:R-:W-:Y:S01]  /*105f0*/  FFMA.FTZ R52, R63, R38.reuse, -R30.reuse ;  /* 0x000000263f347223 */ /* 0x180fe2000001081e */
[-CC-:B------:R-:W-:Y:S01]  /*10600*/  FFMA.FTZ R181, R65, R38.reuse, -R30.reuse ;  /* 0x0000002641b57223 */ /* 0x180fe2000001081e */
[-CC-:B------:R-:W-:Y:S01]  /*10610*/  FFMA.FTZ R54, R67, R38.reuse, -R30.reuse ;  /* 0x0000002643367223 */ /* 0x180fe2000001081e */
[-CC-:B------:R-:W-:Y:S01]  /*10620*/  FFMA.FTZ R183, R69, R38.reuse, -R30.reuse ;  /* 0x0000002645b77223 */ /* 0x180fe2000001081e */
[-CC-:B------:R-:W-:Y:S01]  /*10630*/  FFMA.FTZ R56, R71, R38.reuse, -R30.reuse ;  /* 0x0000002647387223 */ /* 0x180fe2000001081e */
[----:B------:R-:W2:Y:S01]  /*10640*/  MUFU.EX2 R44, R44 ;  /* 0x0000002c002c7308 */ /* 0x000ea20000000800 */
[----:B-1----:R-:W-:Y:S01]  /*10650*/  FADD.FTZ R7, R162, R7 ;  /* 0x00000007a2077221 */ /* 0x002fe20000010000 */
[-CC-:B------:R-:W-:Y:S01]  /*10660*/  FFMA.FTZ R185, R73, R38.reuse, -R30.reuse ;  /* 0x0000002649b97223 */ /* 0x180fe2000001081e */
[-CC-:B------:R-:W-:Y:S01]  /*10670*/  FFMA.FTZ R58, R75, R38.reuse, -R30.reuse ;  /* 0x000000264b3a7223 */ /* 0x180fe2000001081e */
[-CC-:B------:R-:W-:Y:S01]  /*10680*/  FFMA.FTZ R187, R77, R38.reuse, -R30.reuse ;  /* 0x000000264dbb7223 */ /* 0x180fe2000001081e */
[-CC-:B------:R-:W-:Y:S01]  /*10690*/  FFMA.FTZ R189, R81, R38.reuse, -R30.reuse ;  /* 0x0000002651bd7223 */ /* 0x180fe2000001081e */
[----:B------:R-:W-:-:S02]  /*106a0*/  FFMA.FTZ R191, R40, R38, -R30 ;  /* 0x0000002628bf7223 */ /* 0x000fc4000001081e */
[----:B------:R-:W1:Y:S01]  /*106b0*/  MUFU.EX2 R14, R14 ;  /* 0x0000000e000e7308 */ /* 0x000e620000000800 */
[----:B0-----:R-:W-:-:S07]  /*106c0*/  FADD.FTZ R3, R163, R8 ;  /* 0x00000008a3037221 */ /* 0x001fce0000010000 */
[----:B------:R-:W0:Y:S01]  /*106d0*/  MUFU.EX2 R164, R164 ;  /* 0x000000a400a47308 */ /* 0x000e220000000800 */
[----:B--2---:R-:W-:-:S07]  /*106e0*/  FADD.FTZ R7, R44, R7 ;  /* 0x000000072c077221 */ /* 0x004fce0000010000 */
[----:B------:R-:W2:Y:S01]  /*106f0*/  MUFU.EX2 R165, R165 ;  /* 0x000000a500a57308 */ /* 0x000ea20000000800 */
[----:B-1----:R-:W-:-:S07]  /*10700*/  FADD.FTZ R8, R14, R3 ;  /* 0x000000030e087221 */ /* 0x002fce0000010000 */
        /* <DEDUP_REMOVED lines=53> */
[----:B-1----:R-:W-:Y:S01]  /*10a60*/  FADD.FTZ R7, R43, R60 ;  /* 0x0000003c2b077221 */ /* 0x002fe20000010000 */
[----:B------:R-:W-:-:S06]  /*10a70*/  FFMA.FTZ R60, R79, R38, -R30 ;  /* 0x000000264f3c7223 */ /* 0x000fcc000001081e */
        /* <DEDUP_REMOVED lines=15> */
[----:B--2---:R-:W-:Y:S01]  /*10b70*/  FADD.FTZ R7, R35, R62 ;  /* 0x0000003e23077221 */ /* 0x004fe20000010000 */
[-CC-:B------:R-:W-:Y:S01]  /*10b80*/  FFMA.FTZ R62, R83, R38.reuse, -R30.reuse ;  /* 0x00000026533e7223 */ /* 0x180fe2000001081e */
[----:B------:R-:W-:-:S05]  /*10b90*/  FFMA.FTZ R30, R87, R38, -R30 ;  /* 0x00000026571e7223 */ /* 0x000fca000001081e */
        /* <DEDUP_REMOVED lines=9> */
[----:B0-----:R-:W-:Y:S01]  /*10c30*/  FADD.FTZ R8, R56, R3 ;  /* 0x0000000338087221 */ /* 0x001fe20000010000 */
[----:B------:R-:W-:-:S04]  /*10c40*/  IMAD R3, R152, 0x8, R156 ;  /* 0x0000000898037824 */ /* 0x000fc800078e029c */
[----:B------:R-:W-:Y:S02]  /*10c50*/  VIADD R3, R3, 0x28840 ;  /* 0x0002884003037836 */ /* 0x000fe40000000000 */
[----:B------:R-:W0:Y:S01]  /*10c60*/  MUFU.EX2 R27, R27 ;  /* 0x0000001b001b7308 */ /* 0x000e220000000800 */
[----:B--2---:R-:W-:Y:S02]  /*10c70*/  FADD.FTZ R40, R184, R7 ;  /* 0x00000007b8287221 */ /* 0x004fe40000010000 */
[----:B------:R-:W-:-:S04]  /*10c80*/  PRMT R3, R222, 0x654, R3 ;  /* 0x00000654de037816 */ /* 0x000fc80000000003 */
[----:B------:R2:W-:Y:S01]  /*10c90*/  SYNCS.ARRIVE.TRANS64.RED.A1T0 RZ, [R3+URZ], RZ ;  /* 0x000000ff03ff79a7 */ /* 0x0005e2000810043f */
[----:B------:R-:W3:Y:S01]  /*10ca0*/  MUFU.EX2 R58, R58 ;  /* 0x0000003a003a7308 */ /* 0x000ee20000000800 */
[----:B-1----:R-:W-:-:S07]  /*10cb0*/  FADD.FTZ R7, R185, R8 ;  /* 0x00000008b9077221 */ /* 0x002fce0000010000 */
[----:B------:R-:W1:Y:S01]  /*10cc0*/  MUFU.EX2 R186, R186 ;  /* 0x000000ba00ba7308 */ /* 0x000e620000000800 */
[----:B0-----:R-:W-:-:S07]  /*10cd0*/  FADD.FTZ R15, R27, R40 ;  /* 0x000000281b0f7221 */ /* 0x001fce0000010000 */
[----:B------:R-:W0:Y:S01]  /*10ce0*/  MUFU.EX2 R187, R187 ;  /* 0x000000bb00bb7308 */ /* 0x000e220000000800 */
[----:B---3--:R-:W-:-:S07]  /*10cf0*/  FADD.FTZ R8, R58, R7 ;  /* 0x000000073a087221 */ /* 0x008fce0000010000 */
        /* <DEDUP_REMOVED lines=20> */
[----:B0-----:R-:W-:-:S03]  /*10e40*/  FADD.FTZ R8, R5, R40 ;  /* 0x0000002805087221 */ /* 0x001fc60000010000 */
[----:B--2---:R-:W-:Y:S01]  /*10e50*/  FADD.FTZ R3, R30, R3 ;  /* 0x000000031e037221 */ /* 0x004fe20000010000 */
[----:B------:R-:W-:Y:S06]  /*10e60*/  @!P0 BRA `(.L_x_646) ;  /* 0x0000000000048947 */ /* 0x000fec0003800000 */
[----:B------:R-:W-:Y:S01]  /*10e70*/  BPT.TRAP 0x1 ;  /* 0x000000040000795c */ /* 0x000fe20000300000 */
.L_x_646:
[----:B------:R-:W-:Y:S01]  /*10e80*/  LEA R7, R11, R156, 0x3 ;  /* 0x0000009c0b077211 */ /* 0x000fe200078e18ff */
[-C--:B------:R-:W-:Y:S01]  /*10e90*/  FMUL.FTZ R88, R88, R9.reuse ;  /* 0x0000000958587220 */ /* 0x080fe20000410000 */
[----:B------:R-:W-:Y:S01]  /*10ea0*/  ISETP.GT.AND P1, PT, R210, RZ, PT ;  /* 0x000000ffd200720c */ /* 0x000fe20003f24270 */
[-C--:B------:R-:W-:Y:S01]  /*10eb0*/  FMUL.FTZ R89, R89, R9.reuse ;  /* 0x0000000959597220 */ /* 0x080fe20000410000 */
[----:B------:R-:W-:Y:S01]  /*10ec0*/  F2FP.F16.F32.PACK_AB R172, R4, R172 ;  /* 0x000000ac04ac723e */ /* 0x000fe200000000ff */
[----:B------:R-:W-:Y:S02]  /*10ed0*/  VIADD R7, R7, 0x28860 ;  /* 0x0002886007077836 */ /* 0x000fe40000000000 */
[-C--:B------:R-:W-:Y:S01]  /*10ee0*/  FMUL.FTZ R92, R92, R9.reuse ;  /* 0x000000095c5c7220 */ /* 0x080fe20000410000 */
[-C--:B------:R-:W-:Y:S01]  /*10ef0*/  FMUL.FTZ R93, R93, R9.reuse ;  /* 0x000000095d5d7220 */ /* 0x080fe20000410000 */
[-C--:B------:R-:W-:Y:S01]  /*10f00*/  FMUL.FTZ R96, R96, R9.reuse ;  /* 0x0000000960607220 */ /* 0x080fe20000410000 */
[-C--:B------:R-:W-:Y:S01]  /*10f10*/  FMUL.FTZ R97, R97, R9.reuse ;  /* 0x0000000961617220 */ /* 0x080fe20000410000 */
[----:B------:R-:W-:Y:S01]  /*10f20*/  PRMT R7, R222, 0x654, R7 ;  /* 0x00000654de077816 */ /* 0x000fe20000000007 */
[-C--:B------:R-:W-:Y:S01]  /*10f30*/  FMUL.FTZ R100, R100, R9.reuse ;  /* 0x0000000964647220 */ /* 0x080fe20000410000 */
[-C--:B------:R-:W-:Y:S01]  /*10f40*/  FMUL.FTZ R101, R101, R9.reuse ;  /* 0x0000000965657220 */ /* 0x080fe20000410000 */
[-C--:B------:R-:W-:Y:S01]  /*10f50*/  FMUL.FTZ R104, R104, R9.reuse ;  /* 0x0000000968687220 */ /* 0x080fe20000410000 */
[----:B------:R0:W-:Y:S01]  /*10f60*/  SYNCS.ARRIVE.TRANS64.RED.A1T0 RZ, [R7+URZ], RZ ;  /* 0x000000ff07ff79a7 */ /* 0x0001e2000810043f */
        /* <DEDUP_REMOVED lines=56> */
[----:B------:R-:W-:Y:S01]  /*112f0*/  VIADD R210, R210, 0xffffffff ;  /* 0xffffffffd2d27836 */ /* 0x000fe20000000000 */
        /* <DEDUP_REMOVED lines=32> */
[----:B------:R-:W-:Y:S02]  /*11500*/  MOV R9, R49 ;  /* 0x0000003100097202 */ /* 0x000fe40000000f00 */
[----:B------:R-:W-:Y:S01]  /*11510*/  MOV R11, R152 ;  /* 0x00000098000b7202 */ /* 0x000fe20000000f00 */
[----:B0-----:R-:W-:Y:S06]  /*11520*/  @P1 BRA `(.L_x_647) ;  /* 0xffffffd4007c1947 */ /* 0x001fec000383ffff */
.L_x_635:
[----:B------:R-:W-:Y:S05]  /*11530*/  WARPSYNC.ALL ;  /* 0x0000000000007948 */ /* 0x000fea0003800000 */
[----:B------:R-:W-:Y:S06]  /*11540*/  BAR.ARV 0x8, 0x180 ;  /* 0x0206000000007b1d */ /* 0x000fec0000002000 */
[----:B------:R-:W-:Y:S05]  /*11550*/  @!P0 BRA `(.L_x_648) ;  /* 0x0000000000048947 */ /* 0x000fea0003800000 */
[----:B------:R-:W-:Y:S01]  /*11560*/  BPT.TRAP 0x1 ;  /* 0x000000040000795c */ /* 0x000fe20000300000 */
.L_x_648:
[----:B------:R-:W-:Y:S01]  /*11570*/  IMAD R11, R152, 0x8, R156 ;  /* 0x00000008980b7824 */ /* 0x000fe200078e029c */
[----:B------:R-:W-:-:S04]  /*11580*/  SHF.L.U32 R0, R158, 0x1f, RZ ;  /* 0x0000001f9e007819 */ /* 0x000fc800000006ff */
[----:B------:R0:W1:Y:S01]  /*11590*/  SYNCS.PHASECHK.TRANS64.TRYWAIT P1, [R11+URZ+0x28850], R0 ;  /* 0x028850000b0075a7 */ /* 0x000062000802017f */
[----:B------:R-:W-:Y:S05]  /*115a0*/  @!P0 BRA `(.L_x_649) ;  /* 0x0000000000048947 */ /* 0x000fea0003800000 */
[----:B------:R-:W-:Y:S01]  /*115b0*/  BPT.TRAP 0x1 ;  /* 0x000000040000795c */ /* 0x000fe20000300000 */
.L_x_649:
[----:B------:R-:W-:-:S05]  /*115c0*/  VIADD R156, R156, 0x400 ;  /* 0x000004009c9c7836 */ /* 0x000fca0000000000 */
[----:B------:R-:W-:-:S04]  /*115d0*/  SHF.R.U32.HI R156, RZ, 0x4, R156 ;  /* 0x00000004ff9c7819 */ /* 0x000fc8000001169c */
[----:B------:R-:W-:-:S04]  /*115e0*/  LOP3.LUT R156, R156, 0x3fff, RZ, 0xc0, !PT ;  /* 0x00003fff9c9c7812 */ /* 0x000fc800078ec0ff */
[----:B------:R-:W-:Y:S01]  /*115f0*/  LOP3.LUT R5, R156, 0x4000000, RZ, 0xfc, !PT ;  /* 0x040000009c057812 */ /* 0x000fe200078efcff */
[----:B-1----:R-:W-:Y:S06]  /*11600*/  @P1 BRA `(.L_x_650) ;  /* 0x0000000000081947 */ /* 0x002fec0003800000 */
[----:B------:R-:W1:Y:S02]  /*11610*/  SYNCS.PHASECHK.TRANS64.TRYWAIT P1, [R11+URZ+0x28850], R0 ;  /* 0x028850000b0075a7 */ /* 0x000e64000802017f */
[----:B-1----:R-:W-:Y:S05]  /*11620*/  @!P1 BRA `(.L_x_651) ;  /* 0x000000a400609947 */ /* 0x002fea0003800000 */
.L_x_650:
[----:B------:R-:W-:Y:S01]  /*11630*/  LEA R4, R152, R5, 0xb ;  /* 0x0000000598047211 */ /* 0x000fe200078e58ff */
[----:B------:R-:W-:Y:S01]  /*11640*/  IMAD.MOV.U32 R5, RZ, RZ, 0x40000040 ;  /* 0x40000040ff057424 */ /* 0x000fe200078e00ff */
[----:B------:R-:W-:Y:S05]  /*11650*/  WARPSYNC.ALL ;  /* 0x0000000000007948 */ /* 0x000fea0003800000 */
[C---:B------:R-:W-:Y:S01]  /*11660*/  R2UR UR6, R4.reuse ;  /* 0x00000000040672ca */ /* 0x040fe200000e0000 */
[----:B------:R-:W-:Y:S01]  /*11670*/  WARPGROUP.ARRIVE ;  /* 0x00000000000079c5 */ /* 0x000fe20000000000 */
[----:B------:R-:W-:Y:S01]  /*11680*/  R2UR UR7, R5 ;  /* 0x00000000050772ca */ /* 0x000fe200000e0000 */
[----:B------:R-:W-:Y:S01]  /*11690*/  VIADD R6, R4, 0x80 ;  /* 0x0000008004067836 */ /* 0x000fe20000000000 */
[----:B------:R-:W-:Y:S01]  /*116a0*/  MOV R7, 0x40000040 ;  /* 0x4000004000077802 */ /* 0x000fe20000000f00 */
[----:B01----:R-:W0:Y:S01]  /*116b0*/  SHFL.BFLY PT, R0, R3, 0x2, 0x1f ;  /* 0x0c401f0003007f89 */ /* 0x003e2200000e0000 */
[----:B------:R-:W-:-:S09]  /*116c0*/  MOV R5, 0x40000040 ;  /* 0x4000004000057802 */ /* 0x000fd20000000f00 */
        /* <DEDUP_REMOVED lines=37> */
[----:B------:R-:W-:Y:S01]  /*11920*/  R2UR UR6, R6 ;  /* 0x00000000060672ca */ /* 0x000fe200000e0000 */
[----:B------:R-:W-:Y:S01]  /*11930*/  IMAD.MOV.U32 R6, RZ, RZ, RZ ;  /* 0x000000ffff067224 */ /* 0x000fe200078e00ff */
[----:B------:R-:W-:Y:S01]  /*11940*/  R2UR UR7, R7 ;  /* 0x00000000070772ca */ /* 0x000fe200000e0000 */
[----:B------:R-:W-:Y:S02]  /*11950*/  WARPGROUP.DEPBAR.LE gsb0, 0x0 ;  /* 0x00008000000079c5 */ /* 0x000fe40000010000 */
[----:B------:R-:W-:-:S10]  /*11960*/  WARPGROUP.ARRIVE ;  /* 0x00000000000079c5 */ /* 0x000fd40000000000 */
[----:B------:R-:W-:Y:S01]  /*11970*/  HGMMA.64x128x16.F32 R88, R184, gdesc[UR4].tnspB, R88, gsb0 ;  /* 0x41e00004b8587df0 */ /* 0x000fe20008000858 */
[----:B------:R-:W-:Y:S01]  /*11980*/  R2UR UR6, R4 ;  /* 0x00000000040672ca */ /* 0x000fe200000e0000 */
[----:B0-----:R-:W-:Y:S01]  /*11990*/  FADD.FTZ R4, R0, R3 ;  /* 0x0000000300047221 */ /* 0x001fe20000010000 */
[----:B------:R-:W-:Y:S01]  /*119a0*/  R2UR UR7, R5 ;  /* 0x00000000050772ca */ /* 0x000fe200000e0000 */
[----:B------:R-:W-:Y:S01]  /*119b0*/  IMAD.MOV.U32 R3, RZ, RZ, -0x800000 ;  /* 0xff800000ff037424 */ /* 0x000fe200078e00ff */
[----:B------:R-:W0:Y:S04]  /*119c0*/  SHFL.BFLY PT, R5, R8, 0x2, 0x1f ;  /* 0x0c401f0008057f89 */ /* 0x000e2800000e0000 */
[----:B------:R-:W1:Y:S01]  /*119d0*/  SHFL.BFLY PT, R7, R4, 0x1, 0x1f ;  /* 0x0c201f0004077f89 */ /* 0x000e6200000e0000 */
[----:B0-----:R-:W-:Y:S01]  /*119e0*/  FADD.FTZ R5, R5, R8 ;  /* 0x0000000805057221 */ /* 0x001fe20000010000 */
[----:B------:R-:W-:-:S02]  /*119f0*/  IMAD.MOV.U32 R8, RZ, RZ, RZ ;  /* 0x000000ffff087224 */ /* 0x000fc400078e00ff */
[----:B-1----:R-:W-:Y:S02]  /*11a00*/  FADD.FTZ R13, R4, R7 ;  /* 0x00000007040d7221 */ /* 0x002fe40000010000 */
[----:B------:R-:W0:Y:S03]  /*11a10*/  SHFL.BFLY PT, R0, R5, 0x1, 0x1f ;  /* 0x0c201f0005007f89 */ /* 0x000e2600000e0000 */
[----:B------:R-:W-:-:S13]  /*11a20*/  FSETP.NE.FTZ.AND P2, PT, R13, RZ, PT ;  /* 0x000000ff0d00720b */ /* 0x000fda0003f55000 */
[----:B------:R-:W1:Y:S01]  /*11a30*/  @P2 MUFU.LG2 R9, R13 ;  /* 0x0000000d00092308 */ /* 0x000e620000000c00 */
[----:B0-----:R-:W-:-:S07]  /*11a40*/  FADD.FTZ R12, R5, R0 ;  /* 0x00000000050c7221 */ /* 0x001fce0000010000 */
[----:B------:R-:W-:Y:S01]  /*11a50*/  @P2 MUFU.RCP R8, R13 ;  /* 0x0000000d00082308 */ /* 0x000fe20000001000 */
[----:B------:R-:W-:Y:S01]  /*11a60*/  @P2 FMUL.FTZ R5, R38, 0.69314718246459960938 ;  /* 0x3f31721826052820 */ /* 0x000fe20000410000 */
[----:B------:R-:W-:Y:S02]  /*11a70*/  MOV R0, 0xff800000 ;  /* 0xff80000000007802 */ /* 0x000fe40000000f00 */
[----:B------:R-:W-:Y:S01]  /*11a80*/  FSETP.NE.FTZ.AND P1, PT, R12, RZ, PT ;  /* 0x000000ff0c00720b */ /* 0x000fe20003f35000 */
[----:B-1----:R-:W-:-:S04]  /*11a90*/  @P2 FMUL.FTZ R10, R9, 0.69314718246459960938 ;  /* 0x3f317218090a2820 */ /* 0x002fc80000410000 */
[----:B------:R-:W-:-:S08]  /*11aa0*/  @P2 FFMA.FTZ R3, R5, R49, R10 ;  /* 0x0000003105032223 */ /* 0x000fd0000001000a */
[----:B------:R-:W0:Y:S01]  /*11ab0*/  @P1 MUFU.LG2 R7, R12 ;  /* 0x0000000c00071308 */ /* 0x000e220000000c00 */
[----:B------:R-:W-:-:S07]  /*11ac0*/  @P1 FMUL.FTZ R4, R38, 0.69314718246459960938 ;  /* 0x3f31721826041820 */ /* 0x000fce0000410000 */
[----:B------:R1:W2:Y:S01]  /*11ad0*/  @P1 MUFU.RCP R6, R12 ;  /* 0x0000000c00061308 */ /* 0x0002a20000001000 */
[----:B0-----:R-:W-:-:S04]  /*11ae0*/  @P1 FMUL.FTZ R7, R7, 0.69314718246459960938 ;  /* 0x3f31721807071820 */ /* 0x001fc80000410000 */
[----:B------:R-:W-:Y:S01]  /*11af0*/  @P1 FFMA.FTZ R0, R4, R37, R7 ;  /* 0x0000002504001223 */ /* 0x000fe20000010007 */
[----:B------:R-:W-:Y:S02]  /*11b00*/  WARPGROUP.DEPBAR.LE gsb0, 0x0 ;  /* 0x00008000000079c5 */ /* 0x000fe40000010000 */
[----:B------:R-:W-:-:S06]  /*11b10*/  WARPGROUP.ARRIVE ;  /* 0x00000000000079c5 */ /* 0x000fcc0000000000 */
[----:B------:R-:W-:Y:S03]  /*11b20*/  HGMMA.64x128x16.F32 R88, R188, gdesc[UR4].tnspB, R88, gsb0 ;  /* 0x41e00004bc587df0 */ /* 0x000fe60008000858 */
[----:B------:R-:W-:Y:S02]  /*11b30*/  WARPGROUP.DEPBAR.LE gsb0, 0x0 ;  /* 0x00008000000079c5 */ /* 0x000fe40000010000 */
[----:B-12---:R-:W-:Y:S05]  /*11b40*/  @!P0 BRA `(.L_x_652) ;  /* 0x0000000000048947 */ /* 0x006fea0003800000 */
[----:B------:R-:W-:Y:S01]  /*11b50*/  BPT.TRAP 0x1 ;  /* 0x000000040000795c */ /* 0x000fe20000300000 */
.L_x_652:
[----:B------:R-:W-:Y:S01]  /*11b60*/  VIADD R5, R11, 0x28860 ;  /* 0x000288600b057836 */ /* 0x000fe20000000000 */
[----:B------:R-:W-:Y:S01]  /*11b70*/  IADD3 R152, R152, 0x1, RZ ;  /* 0x0000000198987810 */ /* 0x000fe20007ffe0ff */
[-C--:B------:R-:W-:Y:S01]  /*11b80*/  FMUL.FTZ R63, R93, R6.reuse ;  /* 0x000000065d3f7220 */ /* 0x080fe20000410000 */
[-C--:B------:R-:W-:Y:S01]  /*11b90*/  FMUL.FTZ R52, R100, R6.reuse ;  /* 0x0000000664347220 */ /* 0x080fe20000410000 */
[-C--:B------:R-:W-:Y:S01]  /*11ba0*/  FMUL.FTZ R10, R88, R6.reuse ;  /* 0x00000006580a7220 */ /* 0x080fe20000410000 */
[----:B------:R-:W-:Y:S01]  /*11bb0*/  PRMT R5, R222, 0x654, R5 ;  /* 0x00000654de057816 */ /* 0x000fe20000000005 */
[-C--:B------:R-:W-:Y:S01]  /*11bc0*/  FMUL.FTZ R11, R89, R6.reuse ;  /* 0x00000006590b7220 */ /* 0x080fe20000410000 */
[----:B------:R-:W-:Y:S01]  /*11bd0*/  ISETP.NE.AND P0, PT, R152, 0x2, PT ;  /* 0x000000029800780c */ /* 0x000fe20003f05270 */
[----:B------:R-:W-:Y:S01]  /*11be0*/  FMUL.FTZ R62, R92, R6 ;  /* 0x000000065c3e7220 */ /* 0x000fe20000410000 */
[----:B------:R0:W-:Y:S01]  /*11bf0*/  SYNCS.ARRIVE.TRANS64.RED.A1T0 RZ, [R5+URZ], RZ ;  /* 0x000000ff05ff79a7 */ /* 0x0001e2000810043f */
[-C--:B------:R-:W-:Y:S01]  /*11c00*/  FMUL.FTZ R100, R90, R8.reuse ;  /* 0x000000085a647220 */ /* 0x080fe20000410000 */
[----:B------:R-:W-:Y:S01]  /*11c10*/  FMUL.FTZ R93, R91, R8 ;  /* 0x000000085b5d7220 */ /* 0x000fe20000410000 */
[-C--:B------:R-:W-:Y:S01]  /*11c20*/  FMUL.FTZ R53, R96, R6.reuse ;  /* 0x0000000660357220 */ /* 0x080fe20000410000 */
[-C--:B------:R-:W-:Y:S01]  /*11c30*/  FMUL.FTZ R54, R97, R6.reuse ;  /* 0x0000000661367220 */ /* 0x080fe20000410000 */
[-C--:B------:R-:W-:Y:S01]  /*11c40*/  FMUL.FTZ R61, R101, R6.reuse ;  /* 0x00000006653d7220 */ /* 0x080fe20000410000 */
[-C--:B------:R-:W-:Y:S01]  /*11c50*/  FMUL.FTZ R51, R104, R6.reuse ;  /* 0x0000000668337220 */ /* 0x080fe20000410000 */
[-C--:B------:R-:W-:Y:S01]  /*11c60*/  FMUL.FTZ R60, R105, R6.reuse ;  /* 0x00000006693c7220 */ /* 0x080fe20000410000 */
[----:B0-----:R-:W-:Y:S01]  /*11c70*/  SEL R5, RZ, 0x1, P0 ;  /* 0x00000001ff057807 */ /* 0x001fe20000000000 */
        /* <DEDUP_REMOVED lines=52> */
[----:B------:R-:W-:Y:S01]  /*11fc0*/  FMUL.FTZ R151, R151, R8 ;  /* 0x0000000897977220 */ /* 0x000fe20000410000 */
[----:B------:R-:W-:Y:S01]  /*11fd0*/  LOP3.LUT R158, R158, R5, RZ, 0x3c, !PT ;  /* 0x000000059e9e7212 */ /* 0x000fe200078e3cff */
[----:B------:R-:W-:Y:S01]  /*11fe0*/  VIADD R207, R207, 0x1 ;  /* 0x00000001cfcf7836 */ /* 0x000fe20000000000 */
[----:B------:R-:W-:-:S07]  /*11ff0*/  SEL R152, R152, RZ, P0 ;  /* 0x000000ff98987207 */ /* 0x000fce0000000000 */
.L_x_588:
[----:B------:R-:W-:Y:S05]  /*12000*/  WARPSYNC.ALL ;  /* 0x0000000000007948 */ /* 0x000fea0003800000 */
[----:B------:R-:W0:Y:S01]  /*12010*/  S2R R222, SR_CgaCtaId ;  /* 0x0000000000de7919 */ /* 0x000e220000008800 */
[----:B------:R-:W-:Y:S01]  /*12020*/  MOV R5, 0x400 ;  /* 0x0000040000057802 */ /* 0x000fe20000000f00 */
[----:B------:R-:W-:Y:S01]  /*12030*/  BSSY B0, `(.L_x_653) ;  /* 0x00001fc000007945 */ /* 0x000fe20003800000 */
[----:B------:R-:W-:Y:S02]  /*12040*/  BAR.SYNC.DEFER_BLOCKING 0x5, 0x180 ;  /* 0x0146000000007b1d */ /* 0x000fe40000010000 */
[----:B0-----:R-:W-:-:S05]  /*12050*/  LEA R156, R222, R5, 0x18 ;  /* 0x00000005de9c7211 */ /* 0x001fca00078ec0ff */
[----:B------:R0:W1:Y:S01]  /*12060*/  LDS.128 R40, [R156+0x288d0] ;  /* 0x0288d0009c287984 */ /* 0x0000620000000c00 */
[----:B------:R-:W-:Y:S06]  /*12070*/  BAR.ARV 0x4, 0x180 ;  /* 0x0106000000007b1d */ /* 0x000fec0000002000 */
[----:B------:R-:W-:Y:S05]  /*12080*/  @P1 BRA `(.L_x_654) ;  /* 0x0000001400001947 */ /* 0x000fea0003800000 */
[----:B------:R-:W2:Y:S01]  /*12090*/  S2R R5, SR_SWINHI ;  /* 0x0000000000057919 */ /* 0x000ea20000002f00 */
[----:B------:R-:W-:Y:S05]  /*120a0*/  WARPSYNC.ALL ;  /* 0x0000000000007948 */ /* 0x000fea0003800000 */
[----:B------:R-:W-:Y:S01]  /*120b0*/  BAR.SYNC.DEFER_BLOCKING 0x1, 0x100 ;  /* 0x0044000000007b1d */ /* 0x000fe20000010000 */
[----:B------:R-:W-:Y:S02]  /*120c0*/  F2FP.F16.F32.PACK_AB R30, R33, R30 ;  /* 0x0000001e211e723e */ /* 0x000fe400000000ff */
[----:B------:R-:W-:Y:S02]  /*120d0*/  F2FP.F16.F32.PACK_AB R34, R35, R34 ;  /* 0x000000222322723e */ /* 0x000fe400000000ff */
[----:B------:R-:W-:Y:S01]  /*120e0*/  F2FP.F16.F32.PACK_AB R32, R45, R32 ;  /* 0x000000202d20723e */ /* 0x000fe200000000ff */
[----:B------:R-:W-:Y:S01]  /*120f0*/  ULDC.64 UR4, c[0x0][0xc00] ;  /* 0x0003000000047ab9 */ /* 0x000fe20000000a00 */
[----:B------:R-:W-:-:S02]  /*12100*/  F2FP.F16.F32.PACK_AB R33, R69, R70 ;  /* 0x000000464521723e */ /* 0x000fc400000000ff */
[----:B------:R-:W-:Y:S02]  /*12110*/  F2FP.F16.F32.PACK_AB R35, R67, R68 ;  /* 0x000000444323723e */ /* 0x000fe400000000ff */
[----:B------:R-:W-:Y:S02]  /*12120*/  MOV R20, R156 ;  /* 0x0000009c00147202 */ /* 0x000fe40000000f00 */
[----:B--2---:R-:W-:-:S03]  /*12130*/  MOV R21, R5 ;  /* 0x0000000500157202 */ /* 0x004fc60000000f00 */
[----:B------:R-:W-:-:S03]  /*12140*/  IMAD.WIDE R8, R226, 0x2, R20 ;  /* 0x00000002e2087825 */ /* 0x000fc600078e0214 */
[C---:B------:R-:W-:Y:S02]  /*12150*/  LOP3.LUT R29, R8.reuse, 0x380, RZ, 0xc0, !PT ;  /* 0x00000380081d7812 */ /* 0x040fe400078ec0ff */
[C---:B------:R-:W-:Y:S02]  /*12160*/  IADD3 R95, P5, R8.reuse, 0x20, RZ ;  /* 0x00000020085f7810 */ /* 0x040fe40007fbe0ff */
[----:B------:R-:W-:Y:S02]  /*12170*/  IADD3 R97, P0, R8, 0x40, RZ ;  /* 0x0000004008617810 */ /* 0x000fe40007f1e0ff */
[----:B------:R-:W-:Y:S01]  /*12180*/  SHF.R.U64 R29, R29, 0x3, RZ ;  /* 0x000000031d1d7819 */ /* 0x000fe200000012ff */
[----:B------:R-:W-:Y:S01]  /*12190*/  IMAD.X R5, RZ, RZ, R9, P5 ;  /* 0x000000ffff057224 */ /* 0x000fe200028e0609 */
[----:B------:R-:W-:Y:S02]  /*121a0*/  LOP3.LUT R4, R95, 0x380, RZ, 0xc0, !PT ;  /* 0x000003805f047812 */ /* 0x000fe400078ec0ff */
[----:B------:R-:W-:-:S02]  /*121b0*/  LOP3.LUT R6, R97, 0x380, RZ, 0xc0, !PT ;  /* 0x0000038061067812 */ /* 0x000fc400078ec0ff */
[C---:B------:R-:W-:Y:S02]  /*121c0*/  IADD3 R99, P1, R8.reuse, 0x60, RZ ;  /* 0x0000006008637810 */ /* 0x040fe40007f3e0ff */
[C---:B------:R-:W-:Y:S02]  /*121d0*/  IADD3 R101, P2, R8.reuse, 0x4000, RZ ;  /* 0x0000400008657810 */ /* 0x040fe40007f5e0ff */
[C---:B------:R-:W-:Y:S01]  /*121e0*/  IADD3 R103, P3, R8.reuse, 0x4020, RZ ;  /* 0x0000402008677810 */ /* 0x040fe20007f7e0ff */
[--C-:B---3--:R-:W-:Y:S01]  /*121f0*/  IMAD.X R13, RZ, RZ, R9.reuse, P1 ;  /* 0x000000ffff0d7224 */ /* 0x108fe200008e0609 */
[C---:B------:R-:W-:Y:S01]  /*12200*/  IADD3 R105, P4, R8.reuse, 0x4040, RZ ;  /* 0x0000404008697810 */ /* 0x040fe20007f9e0ff */
[--C-:B------:R-:W-:Y:S01]  /*12210*/  IMAD.X R15, RZ, RZ, R9.reuse, P2 ;  /* 0x000000ffff0f7224 */ /* 0x100fe200010e0609 */
[----:B------:R-:W-:Y:S02]  /*12220*/  IADD3 R107, P5, R8, 0x4060, RZ ;  /* 0x00004060086b7810 */ /* 0x000fe40007fbe0ff */
[----:B------:R-:W-:Y:S01]  /*12230*/  LOP3.LUT R8, R29, R8, RZ, 0x3c, !PT ;  /* 0x000000081d087212 */ /* 0x000fe200078e3cff */
[--C-:B------:R-:W-:Y:S01]  /*12240*/  IMAD.X R27, RZ, RZ, R9.reuse, P4 ;  /* 0x000000ffff1b7224 */ /* 0x100fe200020e0609 */
[----:B------:R-:W-:Y:S01]  /*12250*/  SHF.R.U64 R4, R4, 0x3, RZ ;  /* 0x0000000304047819 */ /* 0x000fe200000012ff */
[----:B------:R-:W-:Y:S01]  /*12260*/  IMAD.X R29, RZ, RZ, R9, P5 ;  /* 0x000000ffff1d7224 */ /* 0x000fe200028e0609 */
[----:B------:R-:W-:-:S02]  /*12270*/  SHF.R.U64 R6, R6, 0x3, RZ ;  /* 0x0000000306067819 */ /* 0x000fc400000012ff */
[----:B------:R-:W-:Y:S02]  /*12280*/  LOP3.LUT R12, R99, 0x380, RZ, 0xc0, !PT ;  /* 0x00000380630c7812 */ /* 0x000fe400078ec0ff */
[----:B------:R-:W-:Y:S02]  /*12290*/  LOP3.LUT R14, R101, 0x380, RZ, 0xc0, !PT ;  /* 0x00000380650e7812 */ /* 0x000fe400078ec0ff */
[----:B-1----:R-:W-:Y:S02]  /*122a0*/  MOV R40, R8 ;  /* 0x0000000800287202 */ /* 0x002fe40000000f00 */
[-C--:B------:R-:W-:Y:S02]  /*122b0*/  IADD3.X R7, RZ, R9.reuse, RZ, P0, !PT ;  /* 0x00000009ff077210 */ /* 0x080fe400007fe4ff */
[----:B------:R-:W-:Y:S02]  /*122c0*/  IADD3.X R25, RZ, R9, RZ, P3, !PT ;  /* 0x00000009ff197210 */ /* 0x000fe40001ffe4ff */
[----:B-----5:R-:W-:-:S02]  /*122d0*/  LOP3.LUT R24, R103, 0x380, RZ, 0xc0, !PT ;  /* 0x0000038067187812 */ /* 0x020fc400078ec0ff */
[----:B------:R-:W-:Y:S02]  /*122e0*/  LOP3.LUT R26, R105, 0x380, RZ, 0xc0, !PT ;  /* 0x00000380691a7812 */ /* 0x000fe400078ec0ff */
[----:B------:R-:W-:Y:S02]  /*122f0*/  LOP3.LUT R28, R107, 0x380, RZ, 0xc0, !PT ;  /* 0x000003806b1c7812 */ /* 0x000fe400078ec0ff */
[----:B------:R-:W-:Y:S02]  /*12300*/  F2FP.F16.F32.PACK_AB R8, R11, R10 ;  /* 0x0000000a0b08723e */ /* 0x000fe400000000ff */
[----:B------:R-:W-:Y:S02]  /*12310*/  LOP3.LUT R4, R4, R95, RZ, 0x3c, !PT ;  /* 0x0000005f04047212 */ /* 0x000fe400078e3cff */
[----:B------:R-:W-:Y:S02]  /*12320*/  LOP3.LUT R6, R6, R97, RZ, 0x3c, !PT ;  /* 0x0000006106067212 */ /* 0x000fe400078e3cff */
[----:B------:R-:W-:-:S02]  /*12330*/  F2FP.F16.F32.PACK_AB R9, R93, R100 ;  /* 0x000000645d09723e */ /* 0x000fc400000000ff */
[----:B------:R-:W-:Y:S02]  /*12340*/  F2FP.F16.F32.PACK_AB R10, R63, R62 ;  /* 0x0000003e3f0a723e */ /* 0x000fe400000000ff */
[----:B------:R-:W-:Y:S02]  /*12350*/  F2FP.F16.F32.PACK_AB R11, R91, R92 ;  /* 0x0000005c5b0b723e */ /* 0x000fe400000000ff */
[----:B------:R-:W-:Y:S02]  /*12360*/  SHF.R.U64 R12, R12, 0x3, RZ ;  /* 0x000000030c0c7819 */ /* 0x000fe400000012ff */
[----:B------:R-:W-:Y:S01]  /*12370*/  SHF.R.U64 R14, R14, 0x3, RZ ;  /* 0x000000030e0e7819 */ /* 0x000fe200000012ff */
[----:B------:R1:W-:Y:S01]  /*12380*/  STSM.16.M88.4 [R40], R8 ;  /* 0x0000000828007844 */ /* 0x0003e20000000200 */
[----:B------:R-:W-:Y:S02]  /*12390*/  SHF.R.U64 R24, R24, 0x3, RZ ;  /* 0x0000000318187819 */ /* 0x000fe400000012ff */
[----:B------:R-:W-:-:S02]  /*123a0*/  SHF.R.U64 R26, R26, 0x3, RZ ;  /* 0x000000031a1a7819 */ /* 0x000fc400000012ff */
[----:B------:R-:W-:Y:S02]  /*123b0*/  SHF.R.U64 R28, R28, 0x3, RZ ;  /* 0x000000031c1c7819 */ /* 0x000fe400000012ff */
[----:B------:R-:W-:Y:S02]  /*123c0*/  MOV R94, R4 ;  /* 0x00000004005e7202 */ /* 0x000fe40000000f00 */
[----:B------:R-:W-:Y:S02]  /*123d0*/  MOV R93, R6 ;  /* 0x00000006005d7202 */ /* 0x000fe40000000f00 */
[----:B------:R-:W-:Y:S02]  /*123e0*/  F2FP.F16.F32.PACK_AB R4, R54, R53 ;  /* 0x000000353604723e */ /* 0x000fe400000000ff */
[----:B------:R-:W-:Y:S02]  /*123f0*/  F2FP.F16.F32.PACK_AB R5, R89, R90 ;  /* 0x0000005a5905723e */ /* 0x000fe400000000ff */
[----:B------:R-:W-:-:S02]  /*12400*/  F2FP.F16.F32.PACK_AB R6, R61, R52 ;  /* 0x000000343d06723e */ /* 0x000fc400000000ff */
[----:B------:R-:W-:Y:S02]  /*12410*/  F2FP.F16.F32.PACK_AB R7, R87, R88 ;  /* 0x000000585707723e */ /* 0x000fe400000000ff */
[----:B------:R-:W-:Y:S02]  /*12420*/  LOP3.LUT R12, R12, R99, RZ, 0x3c, !PT ;  /* 0x000000630c0c7212 */ /* 0x000fe400078e3cff */
[----:B------:R-:W-:Y:S01]  /*12430*/  LOP3.LUT R14, R14, R101, RZ, 0x3c, !PT ;  /* 0x000000650e0e7212 */ /* 0x000fe200078e3cff */
[----:B------:R-:W-:Y:S01]  /*12440*/  STSM.16.M88.4 [R94], R4 ;  /* 0x000000045e007844 */ /* 0x000fe20000000200 */
[----:B-1----:R-:W-:Y:S02]  /*12450*/  F2FP.F16.F32.PACK_AB R8, R60, R51 ;  /* 0x000000333c08723e */ /* 0x002fe400000000ff */
[----:B------:R-:W-:Y:S02]  /*12460*/  F2FP.F16.F32.PACK_AB R9, R85, R86 ;  /* 0x000000565509723e */ /* 0x000fe400000000ff */
[----:B------:R-:W-:-:S02]  /*12470*/  F2FP.F16.F32.PACK_AB R10, R59, R50 ;  /* 0x000000323b0a723e */ /* 0x000fc400000000ff */
[----:B------:R-:W-:Y:S02]  /*12480*/  F2FP.F16.F32.PACK_AB R11, R83, R84 ;  /* 0x00000054530b723e */ /* 0x000fe400000000ff */
[----:B------:R-:W-:Y:S02]  /*12490*/  LOP3.LUT R24, R24, R103, RZ, 0x3c, !PT ;  /* 0x0000006718187212 */ /* 0x000fe400078e3cff */
[----:B------:R-:W-:Y:S01]  /*124a0*/  LOP3.LUT R26, R26, R105, RZ, 0x3c, !PT ;  /* 0x000000691a1a7212 */ /* 0x000fe200078e3cff */
[----:B------:R1:W-:Y:S01]  /*124b0*/  STSM.16.M88.4 [R93], R8 ;  /* 0x000000085d007844 */ /* 0x0003e20000000200 */
[----:B------:R-:W-:Y:S02]  /*124c0*/  LOP3.LUT R28, R28, R107, RZ, 0x3c, !PT ;  /* 0x0000006b1c1c7212 */ /* 0x000fe400078e3cff */
[----:B------:R-:W-:Y:S02]  /*124d0*/  MOV R92, R12 ;  /* 0x0000000c005c7202 */ /* 0x000fe40000000f00 */
[----:B------:R-:W-:-:S02]  /*124e0*/  MOV R91, R14 ;  /* 0x0000000e005b7202 */ /* 0x000fc40000000f00 */
[----:B------:R-:W-:Y:S02]  /*124f0*/  MOV R63, R24 ;  /* 0x00000018003f7202 */ /* 0x000fe40000000f00 */
[----:B------:R-:W-:Y:S02]  /*12500*/  MOV R62, R26 ;  /* 0x0000001a003e7202 */ /* 0x000fe40000000f00 */
[----:B------:R-:W-:Y:S02]  /*12510*/  F2FP.F16.F32.PACK_AB R12, R58, R49 ;  /* 0x000000313a0c723e */ /* 0x000fe400000000ff */
[----:B------:R-:W-:Y:S02]  /*12520*/  F2FP.F16.F32.PACK_AB R13, R81, R82 ;  /* 0x00000052510d723e */ /* 0x000fe400000000ff */
[----:B------:R-:W-:Y:S02]  /*12530*/  F2FP.F16.F32.PACK_AB R14, R57, R48 ;  /* 0x00000030390e723e */ /* 0x000fe400000000ff */
[----:B------:R-:W-:-:S02]  /*12540*/  F2FP.F16.F32.PACK_AB R15, R79, R80 ;  /* 0x000000504f0f723e */ /* 0x000fc400000000ff */
[----:B------:R-:W-:Y:S02]  /*12550*/  MOV R40, R28 ;  /* 0x0000001c00287202 */ /* 0x000fe40000000f00 */
[----:B------:R-:W-:Y:S01]  /*12560*/  F2FP.F16.F32.PACK_AB R24, R56, R47 ;  /* 0x0000002f3818723e */ /* 0x000fe200000000ff */
[----:B------:R-:W-:Y:S01]  /*12570*/  STSM.16.M88.4 [R92], R12 ;  /* 0x0000000c5c007844 */ /* 0x000fe20000000200 */
[----:B------:R-:W-:Y:S02]  /*12580*/  F2FP.F16.F32.PACK_AB R25, R77, R78 ;  /* 0x0000004e4d19723e */ /* 0x000fe400000000ff */
[----:B------:R-:W-:Y:S02]  /*12590*/  F2FP.F16.F32.PACK_AB R26, R55, R46 ;  /* 0x0000002e371a723e */ /* 0x000fe400000000ff */
[----:B------:R-:W-:Y:S01]  /*125a0*/  F2FP.F16.F32.PACK_AB R27, R75, R76 ;  /* 0x0000004c4b1b723e */ /* 0x000fe200000000ff */
[----:B------:R-:W2:Y:S01]  /*125b0*/  LDC R55, c[0x0][0xbe8] ;  /* 0x0002fa00ff377b82 */ /* 0x000ea20000000800 */
[----:B------:R-:W-:-:S02]  /*125c0*/  F2FP.F16.F32.PACK_AB R28, R44, R31 ;  /* 0x0000001f2c1c723e */ /* 0x000fc400000000ff */
[----:B------:R-:W-:Y:S01]  /*125d0*/  ISETP.NE.U32.AND P0, PT, RZ, UR4, PT ;  /* 0x00000004ff007c0c */ /* 0x000fe2000bf05070 */
[----:B------:R-:W-:Y:S01]  /*125e0*/  STSM.16.M88.4 [R91], R24 ;  /* 0x000000185b007844 */ /* 0x000fe20000000200 */
[----:B-1----:R-:W-:Y:S02]  /*125f0*/  IADD3 R8, P1, R204, UR4, RZ ;  /* 0x00000004cc087c10 */ /* 0x002fe4000ff3e0ff */
[----:B------:R-:W-:Y:S02]  /*12600*/  F2FP.F16.F32.PACK_AB R29, R73, R74 ;  /* 0x0000004a491d723e */ /* 0x000fe400000000ff */
[----:B------:R-:W-:Y:S02]  /*12610*/  F2FP.F16.F32.PACK_AB R31, R71, R72 ;  /* 0x00000048471f723e */ /* 0x000fe400000000ff */
[----:B------:R-:W-:Y:S02]  /*12620*/  F2FP.F16.F32.PACK_AB R4, R39, R38 ;  /* 0x000000262704723e */ /* 0x000fe400000000ff */
[----:B------:R-:W-:Y:S01]  /*12630*/  F2FP.F16.F32.PACK_AB R5, R65, R66 ;  /* 0x000000424105723e */ /* 0x000fe200000000ff */
[----:B------:R-:W-:Y:S01]  /*12640*/  STSM.16.M88.4 [R63], R28 ;  /* 0x0000001c3f007844 */ /* 0x000fe20000000200 */
[----:B------:R-:W-:-:S02]  /*12650*/  F2FP.F16.F32.PACK_AB R6, R37, R36 ;  /* 0x000000242506723e */ /* 0x000fc400000000ff */
[----:B------:R-:W-:Y:S01]  /*12660*/  F2FP.F16.F32.PACK_AB R7, R151, R64 ;  /* 0x000000409707723e */ /* 0x000fe200000000ff */
[----:B------:R-:W-:Y:S01]  /*12670*/  STSM.16.M88.4 [R62], R32 ;  /* 0x000000203e007844 */ /* 0x000fe20000000200 */
[----:B------:R-:W-:Y:S02]  /*12680*/  ISETP.NE.AND.EX P0, PT, RZ, UR5, PT, P0 ;  /* 0x00000005ff007c0c */ /* 0x000fe4000bf05300 */
[----:B------:R-:W-:Y:S01]  /*12690*/  IADD3.X R9, R205, UR5, RZ, P1, !PT ;  /* 0x00000005cd097c10 */ /* 0x000fe20008ffe4ff */
[----:B------:R-:W-:Y:S01]  /*126a0*/  ULDC.64 UR4, c[0x0][0xc08] ;  /* 0x0003020000047ab9 */ /* 0x000fe20000000a00 */
[----:B------:R1:W-:Y:S01]  /*126b0*/  STSM.16.M88.4 [R40], R4 ;  /* 0x0000000428007844 */ /* 0x0003e20000000200 */
[----:B------:R-:W-:Y:S01]  /*126c0*/  BAR.SYNC.DEFER_BLOCKING 0x1, 0x100 ;  /* 0x0044000000007b1d */ /* 0x000fe20000010000 */
[----:B------:R-:W-:Y:S02]  /*126d0*/  ISETP.NE.U32.AND P2, PT, RZ, UR4, PT ;  /* 0x00000004ff007c0c */ /* 0x000fe4000bf45070 */
[----:B------:R-:W-:-:S02]  /*126e0*/  MOV R48, RZ ;  /* 0x000000ff00307202 */ /* 0x000fc40000000f00 */
[----:B------:R-:W-:-:S13]  /*126f0*/  ISETP.NE.AND.EX P2, PT, RZ, UR5, PT, P2 ;  /* 0x00000005ff007c0c */ /* 0x000fda000bf45320 */
[----:B------:R-:W-:Y:S01]  /*12700*/  @P2 IADD3 R204, P3, R204, UR4, RZ ;  /* 0x00000004cccc2c10 */ /* 0x000fe2000ff7e0ff */
[----:B------:R-:W-:Y:S02]  /*12710*/  ULDC UR4, c[0x0][0xa88] ;  /* 0x0002a20000047ab9 */ /* 0x000fe40000000800 */
[----:B-1----:R-:W-:Y:S01]  /*12720*/  IMAD.U32 R6, RZ, RZ, UR4 ;  /* 0x00000004ff067e24 */ /* 0x002fe2000f8e00ff */
[----:B------:R-:W-:Y:S01]  /*12730*/  @P2 IADD3.X R205, R205, UR5, RZ, P3, !PT ;  /* 0x00000005cdcd2c10 */ /* 0x000fe20009ffe4ff */
[----:B------:R1:W5:Y:S01]  /*12740*/  @P0 LDG.E R48, desc[UR38][R8.64] ;  /* 0x0000002608300981 */ /* 0x000362000c1e1900 */
[----:B--2---:R-:W-:Y:S01]  /*12750*/  ISETP.NE.AND P1, PT, R55, 0x1, PT ;  /* 0x000000013700780c */ /* 0x004fe20003f25270 */
[----:B------:R-:W-:Y:S02]  /*12760*/  IMAD R13, R208, 0x80, R224 ;  /* 0x00000080d00d7824 */ /* 0x000fe400078e02e0 */
[----:B------:R1:W5:Y:S10]  /*12770*/  @P2 LDG.E R6, desc[UR38][R204.64] ;  /* 0x00000026cc062981 */ /* 0x000374000c1e1900 */
[----:B------:R-:W2:Y:S08]  /*12780*/  @P1 LDC R10, c[0x0][0xbec] ;  /* 0x0002fb00ff0a1b82 */ /* 0x000eb00000000800 */
[----:B------:R-:W3:Y:S01]  /*12790*/  @P1 LDC R11, c[0x0][0xbf0] ;  /* 0x0002fc00ff0b1b82 */ /* 0x000ee20000000800 */
[----:B-1----:R-:W-:Y:S05]  /*127a0*/  @P2 BRA `(.L_x_655) ;  /* 0x0000000000102947 */ /* 0x002fea0003800000 */
[----:B------:R-:W-:Y:S05]  /*127b0*/  @!P0 BRA `(.L_x_655) ;  /* 0x00000000000c8947 */ /* 0x000fea0003800000 */
[----:B------:R-:W4:Y:S04]  /*127c0*/  LDG.E R5, desc[UR38][R8.64] ;  /* 0x0000002608057981 */ /* 0x000f28000c1e1900 */
[----:B-----5:R-:W4:Y:S02]  /*127d0*/  LDG.E R6, desc[UR38][R8.64+0x4] ;  /* 0x0000042608067981 */ /* 0x020f24000c1e1900 */
[----:B----4-:R-:W-:-:S07]  /*127e0*/  IADD3 R6, -R5, R6, RZ ;  /* 0x0000000605067210 */ /* 0x010fce0007ffe1ff */
.L_x_655:
[----:B------:R-:W-:Y:S01]  /*127f0*/  SHF.R.S32.HI R54, RZ, 0x1f, R203 ;  /* 0x0000001fff367819 */ /* 0x000fe200000114cb */
[----:B--2---:R-:W-:Y:S01]  /*12800*/  @P1 IMAD.HI.U32 R4, R13, R10, RZ ;  /* 0x0000000a0d041227 */ /* 0x004fe200078e00ff */
[----:B------:R-:W-:Y:S01]  /*12810*/  ULDC.64 UR4, c[0x0][0xb90] ;  /* 0x0002e40000047ab9 */ /* 0x000fe20000000a00 */
[----:B-----5:R-:W-:Y:S02]  /*12820*/  SHF.R.S32.HI R49, RZ, 0x1f, R48 ;  /* 0x0000001fff317819 */ /* 0x020fe40000011430 */
[----:B------:R-:W-:Y:S01]  /*12830*/  IMAD R8, R54, UR4, RZ ;  /* 0x0000000436087c24 */ /* 0x000fe2000f8e02ff */
[----:B------:R-:W-:Y:S01]  /*12840*/  SEL R40, R209, RZ, !P0 ;  /* 0x000000ffd1287207 */ /* 0x000fe20004000000 */
[----:B------:R-:W-:Y:S01]  /*12850*/  IMAD.MOV.U32 R7, RZ, RZ, R13 ;  /* 0x000000ffff077224 */ /* 0x000fe200078e000d */
[----:B---3--:R-:W-:Y:S01]  /*12860*/  @P1 SHF.R.U32.HI R7, RZ, R11, R4 ;  /* 0x0000000bff071219 */ /* 0x008fe20000011604 */
[----:B------:R-:W-:Y:S01]  /*12870*/  IMAD.WIDE.U32 R4, R203, UR4, R48 ;  /* 0x00000004cb047c25 */ /* 0x000fe2000f8e0030 */
[----:B------:R-:W-:-:S03]  /*12880*/  SEL R57, R206, RZ, !P0 ;  /* 0x000000ffce397207 */ /* 0x000fc60004000000 */
[----:B------:R-:W-:Y:S01]  /*12890*/  IMAD R9, R203, UR5, R8 ;  /* 0x00000005cb097c24 */ /* 0x000fe2000f8e0208 */
[----:B------:R-:W-:Y:S01]  /*128a0*/  IADD3 R8, -R7, RZ, RZ ;  /* 0x000000ff07087210 */ /* 0x000fe20007ffe1ff */
[----:B------:R-:W-:Y:S01]  /*128b0*/  ULDC.64 UR4, c[0x0][0xb98] ;  /* 0x0002e60000047ab9 */ /* 0x000fe20000000a00 */
[----:B------:R-:W-:Y:S02]  /*128c0*/  IMAD.IADD R11, R16, 0x1, R228 ;  /* 0x00000001100b7824 */ /* 0x000fe400078e02e4 */
[----:B------:R-:W-:Y:S02]  /*128d0*/  IMAD.IADD R5, R5, 0x1, R9 ;  /* 0x0000000105057824 */ /* 0x000fe400078e0209 */
[----:B------:R-:W-:Y:S02]  /*128e0*/  IMAD R9, R55, R8, R13 ;  /* 0x0000000837097224 */ /* 0x000fe400078e020d */
[----:B------:R-:W-:Y:S02]  /*128f0*/  IMAD R8, R40, UR4, RZ ;  /* 0x0000000428087c24 */ /* 0x000fe4000f8e02ff */
[----:B------:R-:W-:-:S04]  /*12900*/  IMAD.WIDE.U32 R4, R57, UR4, R4 ;  /* 0x0000000439047c25 */ /* 0x000fc8000f8e0004 */
[----:B------:R-:W-:Y:S01]  /*12910*/  IMAD.WIDE R20, R11, 0x2, R20 ;  /* 0x000000020b147825 */ /* 0x000fe200078e0214 */
[----:B------:R-:W-:Y:S02]  /*12920*/  SHF.R.S32.HI R11, RZ, 0x1f, R7 ;  /* 0x0000001fff0b7819 */ /* 0x000fe40000011407 */
[----:B------:R-:W-:Y:S01]  /*12930*/  IADD3 R4, P2, R7, R4, RZ ;  /* 0x0000000407047210 */ /* 0x000fe20007f5e0ff */
[----:B------:R-:W-:Y:S01]  /*12940*/  IMAD R10, R57, UR5, R8 ;  /* 0x00000005390a7c24 */ /* 0x000fe2000f8e0208 */
[----:B------:R-:W-:Y:S01]  /*12950*/  SHF.R.S32.HI R8, RZ, 0x1f, R9 ;  /* 0x0000001fff087819 */ /* 0x000fe20000011409 */
[----:B------:R-:W-:Y:S01]  /*12960*/  ULDC.64 UR4, c[0x0][0xb88] ;  /* 0x0002e20000047ab9 */ /* 0x000fe20000000a00 */
[----:B------:R-:W-:Y:S01]  /*12970*/  IADD3 R7, P0, R20, 0x1000, RZ ;  /* 0x0000100014077810 */ /* 0x000fe20007f1e0ff */
[----:B------:R-:W-:Y:S01]  /*12980*/  IMAD R59, R6, R55, RZ ;  /* 0x00000037063b7224 */ /* 0x000fe200078e02ff */
[----:B------:R-:W-:Y:S01]  /*12990*/  IADD3.X R5, R11, R5, R10, P2, !PT ;  /* 0x000000050b057210 */ /* 0x000fe200017fe40a */
[----:B------:R-:W-:Y:S01]  /*129a0*/  IMAD R12, R8, UR4, RZ ;  /* 0x00000004080c7c24 */ /* 0x000fe2000f8e02ff */
[----:B------:R-:W-:-:S02]  /*129b0*/  IADD3 R29, P3, R20, 0x4000, RZ ;  /* 0x00004000141d7810 */ /* 0x000fc40007f7e0ff */
[----:B------:R-:W-:Y:S01]  /*129c0*/  IADD3 R13, P4, R20, 0x2000, RZ ;  /* 0x00002000140d7810 */ /* 0x000fe20007f9e0ff */
[----:B------:R-:W-:Y:S01]  /*129d0*/  IMAD R11, R9, UR5, R12 ;  /* 0x00000005090b7c24 */ /* 0x000fe2000f8e020c */
[----:B------:R-:W-:Y:S01]  /*129e0*/  LOP3.LUT R28, R29, 0x380, RZ, 0xc0, !PT ;  /* 0x000003801d1c7812 */ /* 0x000fe200078ec0ff */
[----:B------:R-:W-:Y:S01]  /*129f0*/  IMAD.WIDE.U32 R4, R9, UR4, R4 ;  /* 0x0000000409047c25 */ /* 0x000fe2000f8e0004 */
[----:B------:R-:W-:Y:S01]  /*12a00*/  ULDC.64 UR4, c[0x0][0xb50] ;  /* 0x0002d40000047ab9 */ /* 0x000fe20000000a00 */
[----:B------:R-:W-:Y:S02]  /*12a10*/  IADD3.X R9, RZ, R21, RZ, P0, !PT ;  /* 0x00000015ff097210 */ /* 0x000fe400007fe4ff */
[----:B------:R-:W-:Y:S01]  /*12a20*/  IMAD.IADD R5, R5, 0x1, R11 ;  /* 0x0000000105057824 */ /* 0x000fe200078e020b */
[----:B------:R-:W-:Y:S02]  /*12a30*/  LEA R10, P2, R4, UR4, 0x2 ;  /* 0x00000004040a7c11 */ /* 0x000fe4000f8410ff */
[----:B------:R-:W-:-:S02]  /*12a40*/  LOP3.LUT P0, RZ, R212, 0x3, RZ, 0xc0, !PT ;  /* 0x00000003d4ff7812 */ /* 0x000fc4000780c0ff */
[----:B------:R-:W-:Y:S01]  /*12a50*/  LEA.HI.X R11, R4, UR5, R5, 0x2, P2 ;  /* 0x00000005040b7c11 */ /* 0x000fe200090f1405 */
[----:B------:R-:W-:Y:S01]  /*12a60*/  SHFL.IDX PT, R50, R10, RZ, 0x1c1f ;  /* 0x001c1fff0a327589 */ /* 0x000fe200000e0000 */
[----:B------:R-:W-:Y:S01]  /*12a70*/  IADD3 R25, P2, R20, 0x3000, RZ ;  /* 0x0000300014197810 */ /* 0x000fe20007f5e0ff */
[----:B------:R-:W-:Y:S01]  /*12a80*/  IMAD R4, R208, 0x80, R223 ;  /* 0x00000080d0047824 */ /* 0x000fe200078e02df */
[----:B------:R-:W-:Y:S01]  /*12a90*/  LOP3.LUT R12, R13, 0x380, RZ, 0xc0, !PT ;  /* 0x000003800d0c7812 */ /* 0x000fe200078ec0ff */
[----:B------:R-:W1:Y:S01]  /*12aa0*/  SHFL.IDX PT, R51, R11, RZ, 0x1c1f ;  /* 0x001c1fff0b337589 */ /* 0x000e6200000e0000 */
[----:B------:R-:W-:Y:S01]  /*12ab0*/  LOP3.LUT R24, R25, 0x380, RZ, 0xc0, !PT ;  /* 0x0000038019187812 */ /* 0x000fe200078ec0ff */
[----:B------:R-:W-:Y:S01]  /*12ac0*/  ULDC.64 UR4, c[0x0][0xaa0] ;  /* 0x0002a80000047ab9 */ /* 0x000fe20000000a00 */
[----:B------:R-:W-:Y:S01]  /*12ad0*/  LOP3.LUT R8, R7, 0x380, RZ, 0xc0, !PT ;  /* 0x0000038007087812 */ /* 0x000fe200078ec0ff */
[----:B------:R-:W-:Y:S01]  /*12ae0*/  SHFL.IDX PT, R52, R10, 0x1, 0x1c1f ;  /* 0x003c1f000a347f89 */ /* 0x000fe200000e0000 */
[----:B------:R-:W-:-:S02]  /*12af0*/  SHF.R.U64 R24, R24, 0x3, RZ ;  /* 0x0000000318187819 */ /* 0x000fc400000012ff */
[----:B------:R-:W-:Y:S01]  /*12b00*/  SHF.R.U64 R28, R28, 0x3, RZ ;  /* 0x000000031c1c7819 */ /* 0x000fe200000012ff */
[----:B------:R-:W2:Y:S01]  /*12b10*/  SHFL.IDX PT, R53, R11, 0x1, 0x1c1f ;  /* 0x003c1f000b357f89 */ /* 0x000ea200000e0000 */
[----:B------:R-:W-:Y:S02]  /*12b20*/  LOP3.LUT R24, R24, R25, RZ, 0x3c, !PT ;  /* 0x0000001918187212 */ /* 0x000fe400078e3cff */
[----:B------:R-:W-:Y:S02]  /*12b30*/  IADD3.X R25, RZ, R21, RZ, P2, !PT ;  /* 0x00000015ff197210 */ /* 0x000fe400017fe4ff */
[C---:B------:R-:W-:Y:S01]  /*12b40*/  ISETP.GE.OR P2, PT, R4.reuse, R59, P0 ;  /* 0x0000003b0400720c */ /* 0x040fe20000746670 */
[----:B------:R-:W-:Y:S01]  /*12b50*/  VIADD R4, R4, 0x8 ;  /* 0x0000000804047836 */ /* 0x000fe20000000000 */
[----:B------:R-:W-:Y:S02]  /*12b60*/  SHF.R.U64 R12, R12, 0x3, RZ ;  /* 0x000000030c0c7819 */ /* 0x000fe400000012ff */
[----:B------:R-:W-:-:S02]  /*12b70*/  SHF.R.U64 R8, R8, 0x3, RZ ;  /* 0x0000000308087819 */ /* 0x000fc400000012ff */
[----:B------:R-:W-:Y:S02]  /*12b80*/  ISETP.GE.OR P0, PT, R4, R59, P0 ;  /* 0x0000003b0400720c */ /* 0x000fe40000706670 */
[----:B------:R-:W-:Y:S01]  /*12b90*/  LOP3.LUT R28, R28, R29, RZ, 0x3c, !PT ;  /* 0x0000001d1c1c7212 */ /* 0x000fe200078e3cff */
[--C-:B------:R-:W-:Y:S01]  /*12ba0*/  IMAD.X R29, RZ, RZ, R21.reuse, P3 ;  /* 0x000000ffff1d7224 */ /* 0x100fe200018e0615 */
[----:B------:R-:W-:Y:S01]  /*12bb0*/  LOP3.LUT R12, R12, R13, RZ, 0x3c, !PT ;  /* 0x0000000d0c0c7212 */ /* 0x000fe200078e3cff */
[----:B------:R-:W-:Y:S01]  /*12bc0*/  IMAD.X R13, RZ, RZ, R21, P4 ;  /* 0x000000ffff0d7224 */ /* 0x000fe200020e0615 */
[----:B------:R-:W-:Y:S01]  /*12bd0*/  LOP3.LUT R8, R8, R7, RZ, 0x3c, !PT ;  /* 0x0000000708087212 */ /* 0x000fe200078e3cff */
[----:B-1----:R1:W-:Y:S01]  /*12be0*/  @!P2 ST.E desc[UR38][R50.64], R0 ;  /* 0x000000003200a985 */ /* 0x0023e2000c101926 */
[C---:B------:R-:W-:Y:S02]  /*12bf0*/  IADD3 R5, P3, R20.reuse, 0x7000, RZ ;  /* 0x0000700014057810 */ /* 0x040fe40007f7e0ff */
[----:B------:R-:W-:-:S02]  /*12c00*/  IADD3 R33, P5, R20, 0x5000, RZ ;  /* 0x0000500014217810 */ /* 0x000fc40007fbe0ff */
[C---:B------:R-:W-:Y:S01]  /*12c10*/  IADD3 R37, P4, R20.reuse, 0x6000, RZ ;  /* 0x0000600014257810 */ /* 0x040fe20007f9e0ff */
[----:B--2---:R2:W-:Y:S01]  /*12c20*/  @!P0 ST.E desc[UR38][R52.64], R3 ;  /* 0x0000000334008985 */ /* 0x0045e2000c101926 */
[----:B------:R-:W-:Y:S01]  /*12c30*/  LOP3.LUT R7, R20, 0x380, RZ, 0xc0, !PT ;  /* 0x0000038014077812 */ /* 0x000fe200078ec0ff */
[----:B------:R-:W-:Y:S01]  /*12c40*/  IMAD.X R45, RZ, RZ, R21, P3 ;  /* 0x000000ffff2d7224 */ /* 0x000fe200018e0615 */
[----:B------:R-:W-:Y:S01]  /*12c50*/  LOP3.LUT R4, R5, 0x380, RZ, 0xc0, !PT ;  /* 0x0000038005047812 */ /* 0x000fe200078ec0ff */
[----:B------:R-:W5:Y:S01]  /*12c60*/  LD.E.128 R8, desc[UR38][R8.64] ;  /* 0x0000002608087980 */ /* 0x000f62000c101d00 */
[----:B------:R-:W-:Y:S01]  /*12c70*/  LOP3.LUT R32, R33, 0x380, RZ, 0xc0, !PT ;  /* 0x0000038021207812 */ /* 0x000fe200078ec0ff */
[----:B-1----:R-:W1:Y:S01]  /*12c80*/  @P1 LDC R51, c[0x0][0xbec] ;  /* 0x0002fb00ff331b82 */ /* 0x002e620000000800 */
[----:B------:R-:W-:Y:S01]  /*12c90*/  LOP3.LUT R36, R37, 0x380, RZ, 0xc0, !PT ;  /* 0x0000038025247812 */ /* 0x000fe200078ec0ff */
[----:B------:R-:W5:Y:S01]  /*12ca0*/  LD.E.128 R12, desc[UR38][R12.64] ;  /* 0x000000260c0c7980 */ /* 0x000f62000c101d00 */
[----:B------:R-:W-:-:S02]  /*12cb0*/  SHF.R.U64 R7, R7, 0x3, RZ ;  /* 0x0000000307077819 */ /* 0x000fc400000012ff */
[----:B------:R-:W-:Y:S01]  /*12cc0*/  SHF.R.U64 R4, R4, 0x3, RZ ;  /* 0x0000000304047819 */ /* 0x000fe200000012ff */
[----:B--2---:R-:W-:Y:S01]  /*12cd0*/  IMAD R3, R49, UR4, RZ ;  /* 0x0000000431037c24 */ /* 0x004fe2000f8e02ff */
[----:B------:R-:W-:Y:S01]  /*12ce0*/  SHF.R.U64 R32, R32, 0x3, RZ ;  /* 0x0000000320207819 */ /* 0x000fe200000012ff */
[----:B------:R-:W2:Y:S01]  /*12cf0*/  @P1 LDC R49, c[0x0][0xbf0] ;  /* 0x0002fc00ff311b82 */ /* 0x000ea20000000800 */
[----:B------:R-:W-:Y:S01]  /*12d00*/  SHF.R.U64 R36, R36, 0x3, RZ ;  /* 0x0000000324247819 */ /* 0x000fe200000012ff */
[----:B------:R-:W5:Y:S01]  /*12d10*/  LD.E.128 R24, desc[UR38][R24.64] ;  /* 0x0000002618187980 */ /* 0x000f62000c101d00 */
[----:B------:R-:W-:Y:S02]  /*12d20*/  LOP3.LUT R20, R7, R20, RZ, 0x3c, !PT ;  /* 0x0000001407147212 */ /* 0x000fe400078e3cff */
[----:B------:R-:W-:Y:S01]  /*12d30*/  LOP3.LUT R32, R32, R33, RZ, 0x3c, !PT ;  /* 0x0000002120207212 */ /* 0x000fe200078e3cff */
[----:B------:R-:W5:Y:S01]  /*12d40*/  LD.E.128 R28, desc[UR38][R28.64] ;  /* 0x000000261c1c7980 */ /* 0x000f62000c101d00 */
[----:B------:R-:W-:Y:S01]  /*12d50*/  LOP3.LUT R36, R36, R37, RZ, 0x3c, !PT ;  /* 0x0000002524247212 */ /* 0x000fe200078e3cff */
[----:B------:R-:W-:Y:S01]  /*12d60*/  IMAD.X R37, RZ, RZ, R21, P4 ;  /* 0x000000ffff257224 */ /* 0x000fe200020e0615 */
[----:B------:R-:W-:Y:S01]  /*12d70*/  LOP3.LUT R44, R4, R5, RZ, 0x3c, !PT ;  /* 0x00000005042c7212 */ /* 0x000fe200078e3cff */
[C---:B------:R-:W-:Y:S01]  /*12d80*/  IMAD R3, R48.reuse, UR5, R3 ;  /* 0x0000000530037c24 */ /* 0x040fe2000f8e0203 */
[----:B------:R-:W-:Y:S01]  /*12d90*/  IADD3.X R33, RZ, R21, RZ, P5, !PT ;  /* 0x00000015ff217210 */ /* 0x000fe20002ffe4ff */
[----:B------:R3:W5:Y:S04]  /*12da0*/  LD.E.128 R4, desc[UR38][R20.64] ;  /* 0x0000002614047980 */ /* 0x000768000c101d00 */
[----:B------:R-:W5:Y:S04]  /*12db0*/  LD.E.128 R36, desc[UR38][R36.64] ;  /* 0x0000002624247980 */ /* 0x000f68000c101d00 */
[----:B------:R-:W5:Y:S01]  /*12dc0*/  LD.E.128 R32, desc[UR38][R32.64] ;  /* 0x0000002620207980 */ /* 0x000f62000c101d00 */
[----:B---3--:R-:W-:Y:S01]  /*12dd0*/  IMAD.WIDE.U32 R20, R48, UR4, RZ ;  /* 0x0000000430147c25 */ /* 0x008fe2000f8e00ff */
[----:B------:R-:W-:-:S02]  /*12de0*/  ULDC.64 UR4, c[0x0][0xae8] ;  /* 0x0002ba0000047ab9 */ /* 0x000fc40000000a00 */
[----:B------:R-:W5:Y:S02]  /*12df0*/  LD.E.128 R44, desc[UR38][R44.64] ;  /* 0x000000262c2c7980 */ /* 0x000f64000c101d00 */
[----:B------:R-:W-:Y:S01]  /*12e00*/  IADD3 R21, R21, R3, RZ ;  /* 0x0000000315157210 */ /* 0x000fe20007ffe0ff */
[----:B------:R-:W-:Y:S01]  /*12e10*/  IMAD R3, R202, 0x20, R153 ;  /* 0x00000020ca037824 */ /* 0x000fe200078e0299 */
[----:B------:R-:W-:Y:S01]  /*12e20*/  @!PT LDS RZ, [RZ] ;  /* 0x00000000fffff984 */ /* 0x000fe20000000800 */
[----:B------:R-:W-:Y:S01]  /*12e30*/  @!PT LDS RZ, [RZ] ;  /* 0x00000000fffff984 */ /* 0x000fe20000000800 */
[----:B------:R-:W-:Y:S01]  /*12e40*/  @!PT LDS RZ, [RZ] ;  /* 0x00000000fffff984 */ /* 0x000fe20000000800 */
[----:B------:R-:W-:Y:S01]  /*12e50*/  @!PT LDS RZ, [RZ] ;  /* 0x00000000fffff984 */ /* 0x000fe20000000800 */
[----:B------:R3:W-:Y:S06]  /*12e60*/  MEMBAR.ALL.CTA ;  /* 0x0000000000007992 */ /* 0x0007ec0000008000 */
[----:B---3--:R-:W3:Y:S01]  /*12e70*/  FENCE.VIEW.ASYNC.S ;  /* 0x00000000000073c6 */ /* 0x008ee20000000000 */
[----:B------:R-:W-:-:S02]  /*12e80*/  IMAD R0, R54, UR4, RZ ;  /* 0x0000000436007c24 */ /* 0x000fc4000f8e02ff */
[----:B------:R-:W-:Y:S02]  /*12e90*/  IMAD R48, R208, 0x80, R3 ;  /* 0x00000080d0307824 */ /* 0x000fe400078e0203 */
[C---:B------:R-:W-:Y:S02]  /*12ea0*/  IMAD R3, R203.reuse, UR5, R0 ;  /* 0x00000005cb037c24 */ /* 0x040fe4000f8e0200 */
[----:B------:R-:W-:Y:S01]  /*12eb0*/  IMAD.WIDE.U32 R20, R203, UR4, R20 ;  /* 0x00000004cb147c25 */ /* 0x000fe2000f8e0014 */
[----:B------:R-:W-:-:S03]  /*12ec0*/  ULDC.64 UR4, c[0x0][0xaf0] ;  /* 0x0002bc0000047ab9 */ /* 0x000fc60000000a00 */
[----:B-1----:R-:W-:Y:S01]  /*12ed0*/  @P1 IMAD.HI.U32 R0, R48, R51, RZ ;  /* 0x0000003330001227 */ /* 0x002fe200078e00ff */
[----:B------:R-:W-:-:S03]  /*12ee0*/  IADD3 R21, R21, R3, RZ ;  /* 0x0000000315157210 */ /* 0x000fc60007ffe0ff */
[----:B------:R-:W-:Y:S01]  /*12ef0*/  IMAD.MOV.U32 R3, RZ, RZ, R48 ;  /* 0x000000ffff037224 */ /* 0x000fe200078e0030 */
[----:B--2---:R-:W-:Y:S01]  /*12f00*/  @P1 SHF.R.U32.HI R3, RZ, R49, R0 ;  /* 0x00000031ff031219 */ /* 0x004fe20000011600 */
[----:B------:R-:W-:Y:S02]  /*12f10*/  IMAD R40, R40, UR4, RZ ;  /* 0x0000000428287c24 */ /* 0x000fe4000f8e02ff */
[----:B------:R-:W-:Y:S01]  /*12f20*/  IMAD.WIDE.U32 R20, R57, UR4, R20 ;  /* 0x0000000439147c25 */ /* 0x000fe2000f8e0014 */
[----:B------:R-:W-:-:S03]  /*12f30*/  SHF.R.S32.HI R0, RZ, 0x1f, R3 ;  /* 0x0000001fff007819 */ /* 0x000fc60000011403 */
[----:B------:R-:W-:Y:S01]  /*12f40*/  IMAD R49, R57, UR5, R40 ;  /* 0x0000000539317c24 */ /* 0x000fe2000f8e0228 */
[----:B------:R-:W-:Y:S01]  /*12f50*/  ULDC.64 UR4, c[0x0][0xae0] ;  /* 0x0002b80000047ab9 */ /* 0x000fe20000000a00 */
[----:B------:R-:W-:Y:S02]  /*12f60*/  IMAD.MOV R40, RZ, RZ, -R3 ;  /* 0x000000ffff287224 */ /* 0x000fe400078e0a03 */
[----:B------:R-:W-:Y:S01]  /*12f70*/  IMAD R0, R0, UR4, RZ ;  /* 0x0000000400007c24 */ /* 0x000fe2000f8e02ff */
[----:B------:R-:W-:Y:S01]  /*12f80*/  IADD3 R21, R21, R49, RZ ;  /* 0x0000003115157210 */ /* 0x000fe20007ffe0ff */
[----:B------:R-:W-:Y:S02]  /*12f90*/  IMAD R49, R55, R40, R48 ;  /* 0x0000002837317224 */ /* 0x000fe400078e0230 */
[C---:B------:R-:W-:Y:S02]  /*12fa0*/  IMAD R51, R3.reuse, UR5, R0 ;  /* 0x0000000503337c24 */ /* 0x040fe4000f8e0200 */
[----:B------:R-:W-:Y:S01]  /*12fb0*/  IMAD.WIDE.U32 R20, R3, UR4, R20 ;  /* 0x0000000403147c25 */ /* 0x000fe2000f8e0014 */
[----:B------:R-:W-:Y:S01]  /*12fc0*/  SHF.R.S32.HI R0, RZ, 0x1f, R49 ;  /* 0x0000001fff007819 */ /* 0x000fe20000011431 */
[----:B------:R-:W-:-:S02]  /*12fd0*/  ULDC.64 UR4, c[0x0][0xad8] ;  /* 0x0002b60000047ab9 */ /* 0x000fc40000000a00 */
[----:B------:R-:W-:Y:S02]  /*12fe0*/  IMAD R50, R208, 0x80, R153 ;  /* 0x00000080d0327824 */ /* 0x000fe400078e0299 */
[----:B------:R-:W-:Y:S02]  /*12ff0*/  IMAD.IADD R21, R21, 0x1, R51 ;  /* 0x0000000115157824 */ /* 0x000fe400078e0233 */
[----:B------:R-:W-:Y:S01]  /*13000*/  IMAD R40, R0, UR4, RZ ;  /* 0x0000000400287c24 */ /* 0x000fe2000f8e02ff */
[C---:B------:R-:W-:Y:S01]  /*13010*/  IADD3 R0, R50.reuse, 0x20, RZ ;  /* 0x0000002032007810 */ /* 0x040fe20007ffe0ff */
[----:B------:R-:W-:Y:S01]  /*13020*/  IMAD.WIDE.U32 R20, R49, UR4, R20 ;  /* 0x0000000431147c25 */ /* 0x000fe2000f8e0014 */
[----:B------:R-:W-:-:S03]  /*13030*/  ISETP.GE.AND P2, PT, R50, R59, PT ;  /* 0x0000003b3200720c */ /* 0x000fc60003f46270 */
[----:B------:R-:W-:Y:S01]  /*13040*/  IMAD R51, R49, UR5, R40 ;  /* 0x0000000531337c24 */ /* 0x000fe2000f8e0228 */
[----:B------:R-:W-:Y:S01]  /*13050*/  ULDC.64 UR4, c[0x0][0xa80] ;  /* 0x0002a00000047ab9 */ /* 0x000fe20000000a00 */
[----:B------:R-:W-:Y:S01]  /*13060*/  VIADD R3, R50, 0x40 ;  /* 0x0000004032037836 */ /* 0x000fe20000000000 */
[----:B------:R-:W-:Y:S01]  /*13070*/  ISETP.GE.AND P0, PT, R0, R59, PT ;  /* 0x0000003b0000720c */ /* 0x000fe20003f06270 */
[----:B------:R-:W-:Y:S01]  /*13080*/  VIADD R0, R156, 0x28820 ;  /* 0x000288209c007836 */ /* 0x000fe20000000000 */
[----:B------:R-:W-:Y:S02]  /*13090*/  IADD3 R21, R21, R51, RZ ;  /* 0x0000003315157210 */ /* 0x000fe40007ffe0ff */
[C---:B------:R-:W-:Y:S02]  /*130a0*/  LEA R40, P3, R20.reuse, UR4, 0x1 ;  /* 0x0000000414287c11 */ /* 0x040fe4000f8608ff */
[----:B------:R-:W-:Y:S02]  /*130b0*/  ISETP.GE.AND P1, PT, R3, R59, PT ;  /* 0x0000003b0300720c */ /* 0x000fe40003f26270 */
[----:B------:R-:W-:-:S02]  /*130c0*/  LEA.HI.X R3, R20, UR5, R21, 0x1, P3 ;  /* 0x0000000514037c11 */ /* 0x000fc400098f0c15 */
[----:B------:R-:W-:Y:S01]  /*130d0*/  PRMT R0, RZ, 0x654, R0 ;  /* 0x00000654ff007816 */ /* 0x000fe20000000000 */
[----:B---3--:R1:W2:Y:S01]  /*130e0*/  SHFL.IDX PT, R21, R40, RZ, 0x181f ;  /* 0x00181fff28157589 */ /* 0x0082a200000e0000 */
[----:B------:R-:W-:Y:S02]  /*130f0*/  BSSY B1, `(.L_x_656) ;  /* 0x000000d000017945 */ /* 0x000fe40003800000 */
[----:B------:R1:W-:Y:S01]  /*13100*/  SYNCS.ARRIVE.TRANS64.RED.A1T0 RZ, [R0+URZ], RZ ;  /* 0x000000ff00ff79a7 */ /* 0x0003e2000810043f */
[----:B------:R1:W3:Y:S01]  /*13110*/  SHFL.IDX PT, R49, R3, RZ, 0x181f ;  /* 0x00181fff03317589 */ /* 0x0002e200000e0000 */
[----:B------:R-:W-:Y:S05]  /*13120*/  @P2 BRA `(.L_x_657) ;  /* 0x0000000000242947 */ /* 0x000fea0003800000 */
[----:B------:R-:W-:Y:S02]  /*13130*/  ULDC UR4, c[0x0][0xac8] ;  /* 0x0002b20000047ab9 */ /* 0x000fe40000000800 */
[----:B------:R-:W-:Y:S02]  /*13140*/  ISETP.GE.AND P2, PT, R16, UR4, PT ;  /* 0x0000000410007c0c */ /* 0x000fe4000bf46270 */
[----:B------:R-:W-:-:S11]  /*13150*/  ISETP.GE.AND P3, PT, R22, UR4, PT ;  /* 0x0000000416007c0c */ /* 0x000fd6000bf66270 */
[-C--:B--2---:R-:W-:Y:S02]  /*13160*/  @!P2 LEA R20, P4, R16, R21.reuse, 0x1 ;  /* 0x000000151014a211 */ /* 0x084fe400078808ff */
[----:B------:R-:W-:Y:S02]  /*13170*/  @!P3 LEA R48, P5, R22, R21, 0x1 ;  /* 0x000000151630b211 */ /* 0x000fe400078a08ff */
[-C--:B---3--:R-:W-:Y:S02]  /*13180*/  @!P2 LEA.HI.X R21, R16, R49.reuse, R17, 0x1, P4 ;  /* 0x000000311015a211 */ /* 0x088fe400020f0c11 */
[----:B------:R-:W-:-:S03]  /*13190*/  @!P3 LEA.HI.X R49, R22, R49, R2, 0x1, P5 ;  /* 0x000000311631b211 */ /* 0x000fc600028f0c02 */
[----:B-----5:R4:W-:Y:S04]  /*131a0*/  @!P2 ST.E.128 desc[UR38][R20.64], R4 ;  /* 0x000000041400a985 */ /* 0x0209e8000c101d26 */
[----:B------:R4:W-:Y:S02]  /*131b0*/  @!P3 ST.E.128 desc[UR38][R48.64], R28 ;  /* 0x0000001c3000b985 */ /* 0x0009e4000c101d26 */
.L_x_657:
[----:B------:R-:W-:Y:S05]  /*131c0*/  BSYNC B1 ;  /* 0x0000000000017941 */ /* 0x000fea0003800000 */
.L_x_656:
[----:B----45:R4:W0:Y:S01]  /*131d0*/  SHFL.IDX PT, R7, R3, 0x1, 0x181f ;  /* 0x00381f0003077f89 */ /* 0x03082200000e0000 */
        /* <DEDUP_REMOVED lines=12> */
.L_x_659:
[----:B------:R-:W-:Y:S05]  /*132a0*/  BSYNC B1 ;  /* 0x0000000000017941 */ /* 0x000fea0003800000 */
.L_x_658:
[----:B0-----:R0:W0:Y:S01]  /*132b0*/  SHFL.IDX PT, R7, R3, 0x2, 0x181f ;  /* 0x00581f0003077f89 */ /* 0x00102200000e0000 */
        /* <DEDUP_REMOVED lines=12> */
.L_x_661:
[----:B------:R-:W-:Y:S05]  /*13380*/  BSYNC B1 ;  /* 0x0000000000017941 */ /* 0x000fea0003800000 */
.L_x_660:
[----:B-1----:R-:W-:Y:S01]  /*13390*/  VIADD R0, R50, 0x60 ;  /* 0x0000006032007836 */ /* 0x002fe20000000000 */
[----:B0---4-:R-:W0:Y:S04]  /*133a0*/  SHFL.IDX PT, R3, R3, 0x3, 0x181f ;  /* 0x00781f0003037f89 */ /* 0x011e2800000e0000 */
[----:B------:R-:W-:Y:S01]  /*133b0*/  ISETP.GE.AND P0, PT, R0, R59, PT ;  /* 0x0000003b0000720c */ /* 0x000fe20003f06270 */
[----:B------:R1:W4:-:S12]  /*133c0*/  SHFL.IDX PT, R7, R40, 0x3, 0x181f ;  /* 0x00781f0028077f89 */ /* 0x00031800000e0000 */
[----:B-1----:R-:W-:Y:S05]  /*133d0*/  @P0 BRA `(.L_x_662) ;  /* 0x0000000c00040947 */ /* 0x002fea0003800000 */
[----:B------:R-:W-:Y:S02]  /*133e0*/  ULDC UR4, c[0x0][0xac8] ;  /* 0x0002b20000047ab9 */ /* 0x000fe40000000800 */
[----:B------:R-:W-:-:S13]  /*133f0*/  ISETP.GE.AND P1, PT, R16, UR4, PT ;  /* 0x0000000410007c0c */ /* 0x000fda000bf26270 */
[----:B----4-:R-:W-:-:S04]  /*13400*/  @!P1 LEA R4, P0, R16, R7, 0x1 ;  /* 0x0000000710049211 */ /* 0x010fc800078008ff */
        /* <DEDUP_REMOVED lines=8> */
.L_x_654:
[----:B------:R-:W-:Y:S01]  /*13490*/  ULDC.64 UR4, c[0x0][0xc00] ;  /* 0x0003000000047ab9 */ /* 0x000fe20000000a00 */
[----:B------:R-:W-:Y:S01]  /*134a0*/  IMAD.MOV.U32 R0, RZ, RZ, RZ ;  /* 0x000000ffff007224 */ /* 0x000fe200078e00ff */
[----:B------:R-:W-:Y:S01]  /*134b0*/  ISETP.NE.U32.AND P0, PT, RZ, UR4, PT ;  /* 0x00000004ff007c0c */ /* 0x000fe2000bf05070 */
[----:B------:R-:W2:Y:S01]  /*134c0*/  LDC R21, c[0x0][0xbe8] ;  /* 0x0002fa00ff157b82 */ /* 0x000ea20000000800 */
[----:B------:R-:W-:Y:S02]  /*134d0*/  IADD3 R4, P1, R204, UR4, RZ ;  /* 0x00000004cc047c10 */ /* 0x000fe4000ff3e0ff */
[----:B------:R-:W-:Y:S02]  /*134e0*/  ISETP.NE.AND.EX P0, PT, RZ, UR5, PT, P0 ;  /* 0x00000005ff007c0c */ /* 0x000fe4000bf05300 */
[----:B------:R-:W-:Y:S01]  /*134f0*/  IADD3.X R5, R205, UR5, RZ, P1, !PT ;  /* 0x00000005cd057c10 */ /* 0x000fe20008ffe4ff */
[----:B------:R-:W-:Y:S02]  /*13500*/  ULDC.64 UR4, c[0x0][0xc08] ;  /* 0x0003020000047ab9 */ /* 0x000fe40000000a00 */
[----:B------:R-:W-:-:S04]  /*13510*/  ISETP.NE.U32.AND P1, PT, RZ, UR4, PT ;  /* 0x00000004ff007c0c */ /* 0x000fc8000bf25070 */
[----:B------:R-:W-:-:S04]  /*13520*/  ISETP.NE.AND.EX P1, PT, RZ, UR5, PT, P1 ;  /* 0x00000005ff007c0c */ /* 0x000fc8000bf25310 */
[----:B------:R4:W5:Y:S09]  /*13530*/  @P0 LDG.E R0, desc[UR38][R4.64] ;  /* 0x0000002604000981 */ /* 0x000972000c1e1900 */
[----:B------:R-:W-:Y:S01]  /*13540*/  @P1 IADD3 R204, P2, R204, UR4, RZ ;  /* 0x00000004cccc1c10 */ /* 0x000fe2000ff5e0ff */
[----:B------:R-:W-:-:S02]  /*13550*/  ULDC UR4, c[0x0][0xa88] ;  /* 0x0002a20000047ab9 */ /* 0x000fc40000000800 */
[----:B------:R-:W-:Y:S02]  /*13560*/  MOV R8, UR4 ;  /* 0x0000000400087c02 */ /* 0x000fe40008000f00 */
[----:B------:R-:W-:-:S05]  /*13570*/  @P1 IADD3.X R205, R205, UR5, RZ, P2, !PT ;  /* 0x00000005cdcd1c10 */ /* 0x000fca00097fe4ff */
[----:B------:R4:W5:Y:S01]  /*13580*/  @P1 LDG.E R8, desc[UR38][R204.64] ;  /* 0x00000026cc081981 */ /* 0x000962000c1e1900 */
[----:B--2---:R-:W-:Y:S01]  /*13590*/  ISETP.NE.AND P2, PT, R21, 0x1, PT ;  /* 0x000000011500780c */ /* 0x004fe20003f45270 */
[----:B------:R-:W2:-:S12]  /*135a0*/  S2R R3, SR_TID.X ;  /* 0x0000000000037919 */ /* 0x000e980000002100 */
[----:B------:R-:W0:Y:S08]  /*135b0*/  @P2 LDC R20, c[0x0][0xbec] ;  /* 0x0002fb00ff142b82 */ /* 0x000e300000000800 */
[----:B------:R-:W0:Y:S01]  /*135c0*/  @P2 LDC R25, c[0x0][0xbf0] ;  /* 0x0002fc00ff192b82 */ /* 0x000e220000000800 */
[----:B--2---:R-:W-:-:S05]  /*135d0*/  VIADD R3, R3, 0xffffff80 ;  /* 0xffffff8003037836 */ /* 0x004fca0000000000 */
[----:B------:R-:W-:Y:S01]  /*135e0*/  ISETP.GE.AND P3, PT, R3, 0x80, PT ;  /* 0x000000800300780c */ /* 0x000fe20003f66270 */
[----:B----4-:R-:W-:-:S12]  /*135f0*/  @P1 BRA `(.L_x_663) ;  /* 0x0000000000101947 */ /* 0x010fd80003800000 */
[----:B------:R-:W-:Y:S05]  /*13600*/  @!P0 BRA `(.L_x_663) ;  /* 0x00000000000c8947 */ /* 0x000fea0003800000 */
[----:B------:R-:W2:Y:S04]  /*13610*/  LDG.E R3, desc[UR38][R4.64] ;  /* 0x0000002604037981 */ /* 0x000ea8000c1e1900 */
[----:B-----5:R-:W2:Y:S02]  /*13620*/  LDG.E R8, desc[UR38][R4.64+0x4] ;  /* 0x0000042604087981 */ /* 0x020ea4000c1e1900 */
[----:B--2---:R-:W-:-:S07]  /*13630*/  IMAD.IADD R8, R8, 0x1, -R3 ;  /* 0x0000000108087824 */ /* 0x004fce00078e0a03 */
.L_x_663:
[----:B------:R-:W-:Y:S01]  /*13640*/  BSSY B1, `(.L_x_664) ;  /* 0x000002e000017945 */ /* 0x000fe20003800000 */
[----:B------:R-:W-:Y:S02]  /*13650*/  SHF.R.S32.HI R12, RZ, 0x1f, R203 ;  /* 0x0000001fff0c7819 */ /* 0x000fe400000114cb */
[----:B---3--:R-:W-:Y:S02]  /*13660*/  SEL R13, R206, RZ, !P0 ;  /* 0x000000ffce0d7207 */ /* 0x008fe40004000000 */
[----:B------:R-:W-:Y:S02]  /*13670*/  SEL R209, R209, RZ, !P0 ;  /* 0x000000ffd1d17207 */ /* 0x000fe40004000000 */
[----:B-----5:R-:W-:Y:S01]  /*13680*/  SHF.R.S32.HI R11, RZ, 0x1f, R0 ;  /* 0x0000001fff0b7819 */ /* 0x020fe20000011400 */
[----:B------:R-:W-:Y:S06]  /*13690*/  @P3 BRA `(.L_x_665) ;  /* 0x0000000000a03947 */ /* 0x000fec0003800000 */
[----:B------:R-:W2:Y:S01]  /*136a0*/  S2R R3, SR_TID.X ;  /* 0x0000000000037919 */ /* 0x000ea20000002100 */
[----:B------:R-:W3:Y:S02]  /*136b0*/  LDC R14, c[0x0][0xbe8] ;  /* 0x0002fa00ff0e7b82 */ /* 0x000ee40000000800 */
[----:B---3--:R-:W-:Y:S01]  /*136c0*/  IMAD R4, R8, R14, RZ ;  /* 0x0000000e08047224 */ /* 0x008fe200078e02ff */
[----:B--2---:R-:W-:-:S05]  /*136d0*/  LEA R3, R208, R3, 0x7 ;  /* 0x00000003d0037211 */ /* 0x004fca00078e38ff */
[----:B------:R-:W-:-:S05]  /*136e0*/  VIADD R9, R3, 0xffffff80 ;  /* 0xffffff8003097836 */ /* 0x000fca0000000000 */
[----:B------:R-:W-:-:S13]  /*136f0*/  ISETP.GE.AND P0, PT, R9, R4, PT ;  /* 0x000000040900720c */ /* 0x000fda0003f06270 */
[----:B------:R-:W-:Y:S05]  /*13700*/  @P0 BRA `(.L_x_665) ;  /* 0x0000000000840947 */ /* 0x000fea0003800000 */
[----:B------:R-:W-:Y:S01]  /*13710*/  ISETP.NE.AND P0, PT, R14, 0x1, PT ;  /* 0x000000010e00780c */ /* 0x000fe20003f05270 */
[----:B------:R-:W-:Y:S01]  /*13720*/  ULDC.64 UR4, c[0x0][0xb90] ;  /* 0x0002e40000047ab9 */ /* 0x000fe20000000a00 */
[----:B------:R-:W-:Y:S01]  /*13730*/  MOV R4, R0 ;  /* 0x0000000000047202 */ /* 0x000fe20000000f00 */
[----:B------:R-:W-:Y:S02]  /*13740*/  IMAD R10, R12, UR4, RZ ;  /* 0x000000040c0a7c24 */ /* 0x000fe4000f8e02ff */
[----:B------:R-:W-:Y:S02]  /*13750*/  IMAD.MOV.U32 R5, RZ, RZ, R11 ;  /* 0x000000ffff057224 */ /* 0x000fe400078e000b */
[----:B------:R-:W-:Y:S02]  /*13760*/  IMAD.MOV.U32 R3, RZ, RZ, R9 ;  /* 0x000000ffff037224 */ /* 0x000fe400078e0009 */
[----:B------:R-:W-:-:S04]  /*13770*/  IMAD.WIDE.U32 R4, R203, UR4, R4 ;  /* 0x00000004cb047c25 */ /* 0x000fc8000f8e0004 */
[----:B------:R-:W2:Y:S01]  /*13780*/  @P0 LDC R6, c[0x0][0xbec] ;  /* 0x0002fb00ff060b82 */ /* 0x000ea20000000800 */
[----:B------:R-:W-:Y:S01]  /*13790*/  IMAD R7, R203, UR5, R10 ;  /* 0x00000005cb077c24 */ /* 0x000fe2000f8e020a */
[----:B------:R-:W-:-:S03]  /*137a0*/  ULDC.64 UR4, c[0x0][0xb98] ;  /* 0x0002e60000047ab9 */ /* 0x000fc60000000a00 */
[----:B------:R-:W-:-:S03]  /*137b0*/  IMAD.IADD R5, R5, 0x1, R7 ;  /* 0x0000000105057824 */ /* 0x000fc600078e0207 */
[----:B------:R-:W3:Y:S01]  /*137c0*/  @P0 LDC R15, c[0x0][0xbf0] ;  /* 0x0002fc00ff0f0b82 */ /* 0x000ee20000000800 */
[----:B------:R-:W-:-:S04]  /*137d0*/  IMAD.WIDE.U32 R4, R13, UR4, R4 ;  /* 0x000000040d047c25 */ /* 0x000fc8000f8e0004 */
[----:B--2---:R-:W-:-:S05]  /*137e0*/  @P0 IMAD.HI.U32 R6, R9, R6, RZ ;  /* 0x0000000609060227 */ /* 0x004fca00078e00ff */
[----:B---3--:R-:W-:Y:S01]  /*137f0*/  @P0 SHF.R.U32.HI R3, RZ, R15, R6 ;  /* 0x0000000fff030219 */ /* 0x008fe20000011606 */
[----:B------:R-:W-:-:S03]  /*13800*/  IMAD R6, R209, UR4, RZ ;  /* 0x00000004d1067c24 */ /* 0x000fc6000f8e02ff */
[----:B------:R-:W-:Y:S01]  /*13810*/  IADD3 R7, -R3, RZ, RZ ;  /* 0x000000ff03077210 */ /* 0x000fe20007ffe1ff */
[----:B------:R-:W-:Y:S01]  /*13820*/  IMAD R6, R13, UR5, R6 ;  /* 0x000000050d067c24 */ /* 0x000fe2000f8e0206 */
[----:B------:R-:W-:Y:S01]  /*13830*/  IADD3 R4, P0, R3, R4, RZ ;  /* 0x0000000403047210 */ /* 0x000fe20007f1e0ff */
[----:B------:R-:W-:Y:S02]  /*13840*/  ULDC.64 UR4, c[0x0][0xb88] ;  /* 0x0002e20000047ab9 */ /* 0x000fe40000000a00 */
[----:B------:R-:W-:Y:S01]  /*13850*/  IMAD R7, R14, R7, R9 ;  /* 0x000000070e077224 */ /* 0x000fe200078e0209 */
[----:B------:R-:W-:-:S04]  /*13860*/  SHF.R.S32.HI R9, RZ, 0x1f, R3 ;  /* 0x0000001fff097819 */ /* 0x000fc80000011403 */
[----:B------:R-:W-:Y:S02]  /*13870*/  SHF.R.S32.HI R3, RZ, 0x1f, R7 ;  /* 0x0000001fff037819 */ /* 0x000fe40000011407 */
[----:B------:R-:W-:-:S03]  /*13880*/  IADD3.X R5, R9, R5, R6, P0, !PT ;  /* 0x0000000509057210 */ /* 0x000fc600007fe406 */
[----:B------:R-:W-:Y:S02]  /*13890*/  IMAD R6, R3, UR4, RZ ;  /* 0x0000000403067c24 */ /* 0x000fe4000f8e02ff */
[----:B------:R-:W-:-:S04]  /*138a0*/  IMAD.WIDE.U32 R4, R7, UR4, R4 ;  /* 0x0000000407047c25 */ /* 0x000fc8000f8e0004 */
[----:B------:R-:W-:Y:S01]  /*138b0*/  IMAD R3, R7, UR5, R6 ;  /* 0x0000000507037c24 */ /* 0x000fe2000f8e0206 */
[----:B------:R-:W-:Y:S02]  /*138c0*/  ULDC.64 UR4, c[0x0][0xb50] ;  /* 0x0002d40000047ab9 */ /* 0x000fe40000000a00 */
[----:B------:R-:W-:Y:S01]  /*138d0*/  LEA R6, P0, R4, UR4, 0x2 ;  /* 0x0000000404067c11 */ /* 0x000fe2000f8010ff */
[----:B------:R-:W-:-:S05]  /*138e0*/  IMAD.IADD R3, R5, 0x1, R3 ;  /* 0x0000000105037824 */ /* 0x000fca00078e0203 */
[----:B------:R-:W-:Y:S01]  /*138f0*/  LEA.HI.X R7, R4, UR5, R3, 0x2, P0 ;  /* 0x0000000504077c11 */ /* 0x000fe200080f1403 */
[----:B------:R-:W-:-:S05]  /*13900*/  IMAD.MOV.U32 R3, RZ, RZ, -0x800000 ;  /* 0xff800000ff037424 */ /* 0x000fca00078e00ff */
[----:B------:R2:W-:Y:S02]  /*13910*/  STG.E desc[UR38][R6.64], R3 ;  /* 0x0000000306007986 */ /* 0x0005e4000c101926 */
.L_x_665:
[----:B------:R-:W-:Y:S05]  /*13920*/  BSYNC B1 ;  /* 0x0000000000017941 */ /* 0x000fea0003800000 */
.L_x_664:
[----:B------:R-:W-:Y:S01]  /*13930*/  ULDC.64 UR4, c[0x0][0xaa0] ;  /* 0x0002a80000047ab9 */ /* 0x000fe20000000a00 */
[----:B--2---:R-:W-:Y:S01]  /*13940*/  LEA R7, R202, R153, 0x5 ;  /* 0x00000099ca077211 */ /* 0x004fe200078e28ff */
[----:B------:R-:W-:Y:S02]  /*13950*/  IMAD R3, R11, UR4, RZ ;  /* 0x000000040b037c24 */ /* 0x000fe4000f8e02ff */
[----:B------:R-:W-:-:S04]  /*13960*/  IMAD.WIDE.U32 R4, R0, UR4, RZ ;  /* 0x0000000400047c25 */ /* 0x000fc8000f8e00ff */
[----:B------:R-:W-:Y:S01]  /*13970*/  IMAD R3, R0, UR5, R3 ;  /* 0x0000000500037c24 */ /* 0x000fe2000f8e0203 */
[----:B------:R-:W-:Y:S01]  /*13980*/  ULDC.64 UR4, c[0x0][0xae8] ;  /* 0x0002ba0000047ab9 */ /* 0x000fe20000000a00 */
[----:B------:R-:W-:Y:S02]  /*13990*/  IMAD R9, R208, 0x80, R7 ;  /* 0x00000080d0097824 */ /* 0x000fe400078e0207 */
[----:B------:R-:W-:Y:S02]  /*139a0*/  IMAD.IADD R5, R5, 0x1, R3 ;  /* 0x0000000105057824 */ /* 0x000fe400078e0203 */
[----:B------:R-:W-:Y:S01]  /*139b0*/  IMAD R6, R12, UR4, RZ ;  /* 0x000000040c067c24 */ /* 0x000fe2000f8e02ff */
[----:B------:R-:W-:Y:S01]  /*139c0*/  MOV R3, R9 ;  /* 0x0000000900037202 */ /* 0x000fe20000000f00 */
[----:B0-----:R-:W-:-:S04]  /*139d0*/  @P2 IMAD.HI.U32 R0, R9, R20, RZ ;  /* 0x0000001409002227 */ /* 0x001fc800078e00ff */
[C---:B------:R-:W-:Y:S01]  /*139e0*/  IMAD R7, R203.reuse, UR5, R6 ;  /* 0x00000005cb077c24 */ /* 0x040fe2000f8e0206 */
[----:B------:R-:W-:Y:S01]  /*139f0*/  @P2 SHF.R.U32.HI R3, RZ, R25, R0 ;  /* 0x00000019ff032219 */ /* 0x000fe20000011600 */
[----:B------:R-:W-:Y:S01]  /*13a00*/  IMAD.WIDE.U32 R4, R203, UR4, R4 ;  /* 0x00000004cb047c25 */ /* 0x000fe2000f8e0004 */
[----:B------:R-:W-:Y:S02]  /*13a10*/  ULDC.64 UR4, c[0x0][0xaf0] ;  /* 0x0002bc0000047ab9 */ /* 0x000fe40000000a00 */
[----:B------:R-:W-:Y:S01]  /*13a20*/  SHF.R.S32.HI R0, RZ, 0x1f, R3 ;  /* 0x0000001fff007819 */ /* 0x000fe20000011403 */
[----:B------:R-:W-:Y:S02]  /*13a30*/  IMAD R6, R209, UR4, RZ ;  /* 0x00000004d1067c24 */ /* 0x000fe4000f8e02ff */
[----:B------:R-:W-:Y:S02]  /*13a40*/  IMAD.IADD R5, R5, 0x1, R7 ;  /* 0x0000000105057824 */ /* 0x000fe400078e0207 */
[----:B------:R-:W-:-:S02]  /*13a50*/  IMAD R7, R13, UR5, R6 ;  /* 0x000000050d077c24 */ /* 0x000fc4000f8e0206 */
[----:B------:R-:W-:Y:S01]  /*13a60*/  IMAD.WIDE.U32 R4, R13, UR4, R4 ;  /* 0x000000040d047c25 */ /* 0x000fe2000f8e0004 */
[----:B------:R-:W-:-:S03]  /*13a70*/  ULDC.64 UR4, c[0x0][0xae0] ;  /* 0x0002b80000047ab9 */ /* 0x000fc60000000a00 */
[----:B------:R-:W-:Y:S01]  /*13a80*/  IMAD.MOV R6, RZ, RZ, -R3 ;  /* 0x000000ffff067224 */ /* 0x000fe200078e0a03 */
[----:B------:R-:W-:Y:S01]  /*13a90*/  IADD3 R5, R5, R7, RZ ;  /* 0x0000000705057210 */ /* 0x000fe20007ffe0ff */
[----:B------:R-:W-:Y:S02]  /*13aa0*/  IMAD R0, R0, UR4, RZ ;  /* 0x0000000400007c24 */ /* 0x000fe4000f8e02ff */
[----:B------:R-:W-:Y:S01]  /*13ab0*/  IMAD R7, R21, R6, R9 ;  /* 0x0000000615077224 */ /* 0x000fe200078e0209 */
[----:B------:R-:W-:Y:S01]  /*13ac0*/  LEA R6, R208, R153, 0x7 ;  /* 0x00000099d0067211 */ /* 0x000fe200078e38ff */
[C---:B------:R-:W-:Y:S02]  /*13ad0*/  IMAD R9, R3.reuse, UR5, R0 ;  /* 0x0000000503097c24 */ /* 0x040fe4000f8e0200 */
[----:B------:R-:W-:Y:S01]  /*13ae0*/  IMAD.WIDE.U32 R4, R3, UR4, R4 ;  /* 0x0000000403047c25 */ /* 0x000fe2000f8e0004 */
[----:B------:R-:W-:Y:S01]  /*13af0*/  SHF.R.S32.HI R0, RZ, 0x1f, R7 ;  /* 0x0000001fff007819 */ /* 0x000fe20000011407 */
[----:B------:R-:W-:-:S02]  /*13b00*/  ULDC.64 UR4, c[0x0][0xad8] ;  /* 0x0002b60000047ab9 */ /* 0x000fc40000000a00 */
[----:B------:R-:W-:Y:S02]  /*13b10*/  IMAD.IADD R5, R5, 0x1, R9 ;  /* 0x0000000105057824 */ /* 0x000fe400078e0209 */
[----:B------:R-:W-:Y:S02]  /*13b20*/  IMAD R0, R0, UR4, RZ ;  /* 0x0000000400007c24 */ /* 0x000fe4000f8e02ff */
[----:B------:R-:W-:-:S04]  /*13b30*/  IMAD.WIDE.U32 R4, R7, UR4, R4 ;  /* 0x0000000407047c25 */ /* 0x000fc8000f8e0004 */
[----:B------:R-:W-:Y:S01]  /*13b40*/  IMAD R3, R7, UR5, R0 ;  /* 0x0000000507037c24 */ /* 0x000fe2000f8e0200 */
[----:B------:R-:W-:Y:S02]  /*13b50*/  ULDC.64 UR4, c[0x0][0xa80] ;  /* 0x0002a00000047ab9 */ /* 0x000fe40000000a00 */
[----:B------:R-:W-:Y:S01]  /*13b60*/  LEA R0, P0, R4, UR4, 0x1 ;  /* 0x0000000404007c11 */ /* 0x000fe2000f8008ff */
[----:B------:R-:W-:Y:S01]  /*13b70*/  IMAD.IADD R3, R5, 0x1, R3 ;  /* 0x0000000105037824 */ /* 0x000fe200078e0203 */
[----:B------:R-:W-:-:S04]  /*13b80*/  UMOV UR4, 0xffffffff ;  /* 0xffffffff00047882 */ /* 0x000fc80000000000 */
[----:B------:R-:W-:Y:S01]  /*13b90*/  LEA.HI.X R4, R4, UR5, R3, 0x1, P0 ;  /* 0x0000000504047c11 */ /* 0x000fe200080f0c03 */
[----:B------:R-:W-:Y:S06]  /*13ba0*/  BRA.DIV UR4, `(.L_x_666) ;  /* 0x0000008204147947 */ /* 0x000fec000b800000 */
[----:B------:R0:W2:Y:S04]  /*13bb0*/  SHFL.IDX PT, R3, R4, RZ, 0x181f ;  /* 0x00181fff04037589 */ /* 0x0000a800000e0000 */
[----:B------:R0:W3:Y:S02]  /*13bc0*/  SHFL.IDX PT, R14, R0, RZ, 0x181f ;  /* 0x00181fff000e7589 */ /* 0x0000e400000e0000 */
.L_x_868:
[----:B------:R-:W-:Y:S01]  /*13bd0*/  IMAD R8, R8, R21, RZ ;  /* 0x0000001508087224 */ /* 0x000fe200078e02ff */
[----:B------:R-:W-:Y:S04]  /*13be0*/  BSSY B1, `(.L_x_667) ;  /* 0x000000c000017945 */ /* 0x000fe80003800000 */
[----:B------:R-:W-:-:S13]  /*13bf0*/  ISETP.GE.AND P0, PT, R6, R8, PT ;  /* 0x000000080600720c */ /* 0x000fda0003f06270 */
[----:B------:R-:W-:Y:S05]  /*13c00*/  @P0 BRA `(.L_x_668) ;  /* 0x0000000000240947 */ /* 0x000fea0003800000 */
[----:B------:R-:W-:Y:S02]  /*13c10*/  ULDC UR4, c[0x0][0xac8] ;  /* 0x0002b20000047ab9 */ /* 0x000fe40000000800 */
[----:B------:R-:W-:Y:S02]  /*13c20*/  ISETP.GE.AND P2, PT, R16, UR4, PT ;  /* 0x0000000410007c0c */ /* 0x000fe4000bf46270 */
[----:B------:R-:W-:-:S11]  /*13c30*/  ISETP.GE.AND P3, PT, R22, UR4, PT ;  /* 0x0000000416007c0c */ /* 0x000fd6000bf66270 */
[-C--:B---3--:R-:W-:Y:S02]  /*13c40*/  @!P2 LEA R10, P0, R16, R14.reuse, 0x1 ;  /* 0x0000000e100aa211 */ /* 0x088fe400078008ff */
[----:B------:R-:W-:Y:S02]  /*13c50*/  @!P3 LEA R14, P1, R22, R14, 0x1 ;  /* 0x0000000e160eb211 */ /* 0x000fe400078208ff */
[-C--:B--2---:R-:W-:Y:S02]  /*13c60*/  @!P2 LEA.HI.X R11, R16, R3.reuse, R17, 0x1, P0 ;  /* 0x00000003100ba211 */ /* 0x084fe400000f0c11 */
[----:B------:R-:W-:-:S03]  /*13c70*/  @!P3 LEA.HI.X R15, R22, R3, R2, 0x1, P1 ;  /* 0x00000003160fb211 */ /* 0x000fc600008f0c02 */
[----:B------:R4:W-:Y:S04]  /*13c80*/  @!P2 ST.E.128 desc[UR38][R10.64], RZ ;  /* 0x000000ff0a00a985 */ /* 0x0009e8000c101d26 */
[----:B------:R4:W-:Y:S02]  /*13c90*/  @!P3 ST.E.128 desc[UR38][R14.64], RZ ;  /* 0x000000ff0e00b985 */ /* 0x0009e4000c101d26 */
.L_x_668:
[----:B------:R-:W-:Y:S05]  /*13ca0*/  BSYNC B1 ;  /* 0x0000000000017941 */ /* 0x000fea0003800000 */
.L_x_667:
[----:B------:R-:W-:-:S03]  /*13cb0*/  UMOV UR4, 0xffffffff ;  /* 0xffffffff00047882 */ /* 0x000fc60000000000 */
[----:B------:R-:W-:Y:S05]  /*13cc0*/  BRA.DIV UR4, `(.L_x_669) ;  /* 0x0000008204007947 */ /* 0x000fea000b800000 */
[----:B--2---:R2:W0:Y:S04]  /*13cd0*/  SHFL.IDX PT, R3, R4, 0x1, 0x181f ;  /* 0x00381f0004037f89 */ /* 0x00442800000e0000 */
[----:B---34-:R2:W3:Y:S02]  /*13ce0*/  SHFL.IDX PT, R14, R0, 0x1, 0x181f ;  /* 0x00381f00000e7f89 */ /* 0x0184e400000e0000 */
.L_x_872:
[----:B------:R-:W-:Y:S01]  /*13cf0*/  VIADD R5, R6, 0x20 ;  /* 0x0000002006057836 */ /* 0x000fe20000000000 */
        /* <DEDUP_REMOVED lines=8> */
[-C--:B0-----:R-:W-:Y:S02]  /*13d80*/  @!P2 LEA.HI.X R11, R16, R3.reuse, R17, 0x1, P0 ;  /* 0x00000003100ba211 */ /* 0x081fe400000f0c11 */
[----:B------:R-:W-:-:S03]  /*13d90*/  @!P3 LEA.HI.X R15, R22, R3, R2, 0x1, P1 ;  /* 0x00000003160fb211 */ /* 0x000fc600008f0c02 */
[----:B------:R4:W-:Y:S04]  /*13da0*/  @!P2 ST.E.128 desc[UR38][R10.64], RZ ;  /* 0x000000ff0a00a985 */ /* 0x0009e8000c101d26 */
[----:B------:R4:W-:Y:S02]  /*13db0*/  @!P3 ST.E.128 desc[UR38][R14.64], RZ ;  /* 0x000000ff0e00b985 */ /* 0x0009e4000c101d26 */
.L_x_671:
[----:B------:R-:W-:Y:S05]  /*13dc0*/  BSYNC B1 ;  /* 0x0000000000017941 */ /* 0x000fea0003800000 */
.L_x_670:
[----:B------:R-:W-:-:S03]  /*13dd0*/  UMOV UR4, 0xffffffff ;  /* 0xffffffff00047882 */ /* 0x000fc60000000000 */
[----:B------:R-:W-:Y:S05]  /*13de0*/  BRA.DIV UR4, `(.L_x_672) ;  /* 0x0000008204007947 */ /* 0x000fea000b800000 */
[----:B0-----:R0:W0:Y:S04]  /*13df0*/  SHFL.IDX PT, R3, R4, 0x2, 0x181f ;  /* 0x00581f0004037f89 */ /* 0x00102800000e0000 */
[----:B---34-:R3:W4:Y:S02]  /*13e00*/  SHFL.IDX PT, R14, R0, 0x2, 0x181f ;  /* 0x00581f00000e7f89 */ /* 0x01872400000e0000 */
.L_x_876:
[----:B------:R-:W-:Y:S01]  /*13e10*/  VIADD R5, R6, 0x40 ;  /* 0x0000004006057836 */ /* 0x000fe20000000000 */
[----:B------:R-:W-:Y:S04]  /*13e20*/  BSSY B1, `(.L_x_673) ;  /* 0x000000c000017945 */ /* 0x000fe80003800000 */
[----:B------:R-:W-:-:S13]  /*13e30*/  ISETP.GE.AND P0, PT, R5, R8, PT ;  /* 0x000000080500720c */ /* 0x000fda0003f06270 */
[----:B------:R-:W-:Y:S05]  /*13e40*/  @P0 BRA `(.L_x_674) ;  /* 0x0000000000240947 */ /* 0x000fea0003800000 */
[----:B------:R-:W-:Y:S02]  /*13e50*/  ULDC UR4, c[0x0][0xac8] ;  /* 0x0002b20000047ab9 */ /* 0x000fe40000000800 */
[----:B------:R-:W-:Y:S02]  /*13e60*/  ISETP.GE.AND P2, PT, R16, UR4, PT ;  /* 0x0000000410007c0c */ /* 0x000fe4000bf46270 */
[----:B------:R-:W-:-:S11]  /*13e70*/  ISETP.GE.AND P3, PT, R22, UR4, PT ;  /* 0x0000000416007c0c */ /* 0x000fd6000bf66270 */
[-C--:B----4-:R-:W-:Y:S02]  /*13e80*/  @!P2 LEA R10, P0, R16, R14.reuse, 0x1 ;  /* 0x0000000e100aa211 */ /* 0x090fe400078008ff */
[----:B------:R-:W-:Y:S02]  /*13e90*/  @!P3 LEA R14, P1, R22, R14, 0x1 ;  /* 0x0000000e160eb211 */ /* 0x000fe400078208ff */
[-C--:B0-----:R-:W-:Y:S02]  /*13ea0*/  @!P2 LEA.HI.X R11, R16, R3.reuse, R17, 0x1, P0 ;  /* 0x00000003100ba211 */ /* 0x081fe400000f0c11 */
[----:B------:R-:W-:-:S03]  /*13eb0*/  @!P3 LEA.HI.X R15, R22, R3, R2, 0x1, P1 ;  /* 0x00000003160fb211 */ /* 0x000fc600008f0c02 */
[----:B------:R0:W-:Y:S04]  /*13ec0*/  @!P2 ST.E.128 desc[UR38][R10.64], RZ ;  /* 0x000000ff0a00a985 */ /* 0x0001e8000c101d26 */
[----:B------:R0:W-:Y:S02]  /*13ed0*/  @!P3 ST.E.128 desc[UR38][R14.64], RZ ;  /* 0x000000ff0e00b985 */ /* 0x0001e4000c101d26 */
.L_x_674:
[----:B------:R-:W-:Y:S05]  /*13ee0*/  BSYNC B1 ;  /* 0x0000000000017941 */ /* 0x000fea0003800000 */
.L_x_673:
[----:B------:R-:W-:-:S03]  /*13ef0*/  UMOV UR4, 0xffffffff ;  /* 0xffffffff00047882 */ /* 0x000fc60000000000 */
[----:B------:R-:W-:Y:S05]  /*13f00*/  BRA.DIV UR4, `(.L_x_675) ;  /* 0x0000008204007947 */ /* 0x000fea000b800000 */
[----:B0-----:R0:W0:Y:S04]  /*13f10*/  SHFL.IDX PT, R3, R4, 0x3, 0x181f ;  /* 0x00781f0004037f89 */ /* 0x00102800000e0000 */
[----:B----4-:R4:W0:Y:S02]  /*13f20*/  SHFL.IDX PT, R14, R0, 0x3, 0x181f ;  /* 0x00781f00000e7f89 */ /* 0x01082400000e0000 */
.L_x_880:
[----:B--234-:R-:W-:-:S04]  /*13f30*/  IADD3 R0, R6, 0x60, RZ ;  /* 0x0000006006007810 */ /* 0x01cfc80007ffe0ff */
[----:B------:R-:W-:-:S13]  /*13f40*/  ISETP.GE.AND P0, PT, R0, R8, PT ;  /* 0x000000080000720c */ /* 0x000fda0003f06270 */
        /* <DEDUP_REMOVED lines=8> */
[----:B------:R0:W-:Y:S04]  /*13fd0*/  @!P2 ST.E.128 desc[UR38][R4.64], RZ ;  /* 0x000000ff0400a985 */ /* 0x0001e8000c101d26 */
[----:B------:R0:W-:Y:S02]  /*13fe0*/  @!P3 ST.E.128 desc[UR38][R14.64], RZ ;  /* 0x000000ff0e00b985 */ /* 0x0001e4000c101d26 */
.L_x_662:
[----:B------:R-:W-:Y:S05]  /*13ff0*/  BSYNC B0 ;  /* 0x0000000000007941 */ /* 0x000fea0003800000 */
.L_x_653:
[----:B------:R-:W-:Y:S02]  /*14000*/  ULDC UR4, c[0x0][0xc3c] ;  /* 0x00030f0000047ab9 */ /* 0x000fe40000000800 */
[----:B-1----:R-:W-:-:S13]  /*14010*/  ISETP.GE.AND P0, PT, R43, UR4, PT ;  /* 0x000000042b007c0c */ /* 0x002fda000bf06270 */
[----:B------:R-:W-:Y:S05]  /*14020*/  @!P0 BRA `(.L_x_676) ;  /* 0xfffffed000408947 */ /* 0x000fea000383ffff */
[----:B------:R-:W-:Y:S05]  /*14030*/  BRA `(.L_x_480) ;  /* 0x0000006400947947 */ /* 0x000fea0003800000 */
.L_x_478:
[----:B------:R-:W-:-:S08]  /*14040*/  NOP ;  /* 0x0000000000007918 */ /* 0x000fd00000000000 */
[----:B--2---:R-:W0:-:S00]  /*14050*/  USETMAXREG.DEALLOC.CTAPOOL 0x28 ;  /* 0x00000028000079c8 */ /* 0x004e0000080e0500 */
[----:B0-----:R-:W-:Y:S01]  /*14060*/  LOP3.LUT R2, R2, 0x3, RZ, 0xc0, !PT ;  /* 0x0000000302027812 */ /* 0x001fe200078ec0ff */
[----:B------:R-:W-:Y:S01]  /*14070*/  IMAD.MOV.U32 R4, RZ, RZ, RZ ;  /* 0x000000ffff047224 */ /* 0x000fe200078e00ff */
[----:B------:R-:W-:-:S04]  /*14080*/  LOP3.LUT R32, R32, 0xfffffff7, RZ, 0xc0, !PT ;  /* 0xfffffff720207812 */ /* 0x000fc800078ec0ff */
[----:B------:R-:W0:Y:S02]  /*14090*/  SHFL.IDX PT, R2, R2, RZ, 0x1f ;  /* 0x00001fff02027589 */ /* 0x000e2400000e0000 */
[----:B0-----:R-:W-:-:S13]  /*140a0*/  ISETP.NE.AND P0, PT, R2, RZ, PT ;  /* 0x000000ff0200720c */ /* 0x001fda0003f05270 */
        /* <DEDUP_REMOVED lines=9> */
.L_x_677:
[----:B------:R-:W-:Y:S01]  /*14140*/  LOP3.LUT R5, R0, 0x1f, RZ, 0xc0, !PT ;  /* 0x0000001f00057812 */ /* 0x000fe200078ec0ff */
[----:B------:R-:W-:Y:S01]  /*14150*/  ULDC UR4, c[0x0][0xc3c] ;  /* 0x00030f0000047ab9 */ /* 0x000fe20000000800 */
[----:B------:R-:W0:Y:S01]  /*14160*/  S2UR UR6, SR_CTAID.X ;  /* 0x00000000000679c3 */ /* 0x000e220000002500 */
[----:B------:R-:W-:Y:S01]  /*14170*/  ULDC UR5, c[0x0][0xc38] ;  /* 0x00030e0000057ab9 */ /* 0x000fe20000000800 */
[----:B------:R-:W-:-:S04]  /*14180*/  ISETP.NE.AND P0, PT, R5, 0x1f, PT ;  /* 0x0000001f0500780c */ /* 0x000fc80003f05270 */
[----:B------:R-:W-:-:S13]  /*14190*/  ISETP.GE.OR P1, PT, R5, UR4, !P0 ;  /* 0x0000000405007c0c */ /* 0x000fda000c726670 */
[----:B------:R-:W1:Y:S02]  /*141a0*/  @!P1 LDC.64 R2, c[0x0][0xc80] ;  /* 0x00032000ff029b82 */ /* 0x000e640000000a00 */
[----:B-1----:R-:W-:-:S05]  /*141b0*/  @!P1 IMAD.WIDE.U32 R2, R5, 0x4, R2 ;  /* 0x0000000405029825 */ /* 0x002fca00078e0002 */
[----:B------:R-:W2:Y:S01]  /*141c0*/  @!P1 LDG.E R4, desc[UR38][R2.64] ;  /* 0x0000002602049981 */ /* 0x000ea2000c1e1900 */
[C---:B------:R-:W-:Y:S01]  /*141d0*/  ISETP.NE.AND P1, PT, R5.reuse, RZ, PT ;  /* 0x000000ff0500720c */ /* 0x040fe20003f25270 */
[----:B------:R-:W-:Y:S01]  /*141e0*/  UMOV UR4, URZ ;  /* 0x0000003f00047c82 */ /* 0x000fe20008000000 */
[C---:B------:R-:W-:Y:S01]  /*141f0*/  ISETP.GE.U32.AND P2, PT, R5.reuse, 0x2, PT ;  /* 0x000000020500780c */ /* 0x040fe20003f46070 */
[----:B------:R-:W-:Y:S01]  /*14200*/  IMAD.MOV.U32 R16, RZ, RZ, RZ ;  /* 0x000000ffff107224 */ /* 0x000fe200078e00ff */
[C---:B------:R-:W-:Y:S02]  /*14210*/  ISETP.GE.U32.AND P3, PT, R5.reuse, 0x4, PT ;  /* 0x000000040500780c */ /* 0x040fe40003f66070 */
[C---:B------:R-:W-:Y:S02]  /*14220*/  ISETP.GE.U32.AND P4, PT, R5.reuse, 0x8, PT ;  /* 0x000000080500780c */ /* 0x040fe40003f86070 */
[----:B------:R-:W-:Y:S01]  /*14230*/  ISETP.GE.U32.AND P5, PT, R5, 0x10, PT ;  /* 0x000000100500780c */ /* 0x000fe20003fa6070 */
[----:B--2---:R-:W1:Y:S02]  /*14240*/  SHFL.UP PT, R6, R4, 0x1, RZ ;  /* 0x0420000004067989 */ /* 0x004e6400000e00ff */
[----:B-1----:R-:W-:-:S05]  /*14250*/  SEL R7, R6, RZ, P1 ;  /* 0x000000ff06077207 */ /* 0x002fca0000800000 */
[----:B------:R-:W-:-:S05]  /*14260*/  IMAD.IADD R7, R4, 0x1, R7 ;  /* 0x0000000104077824 */ /* 0x000fca00078e0207 */
        /* <DEDUP_REMOVED lines=10> */
[----:B-1----:R-:W-:-:S04]  /*14310*/  SEL R7, R7, RZ, P5 ;  /* 0x000000ff07077207 */ /* 0x002fc80002800000 */
[----:B------:R-:W-:-:S05]  /*14320*/  IADD3 R7, R2, R7, RZ ;  /* 0x0000000702077210 */ /* 0x000fca0007ffe0ff */
[----:B------:R-:W1:Y:S02]  /*14330*/  SHFL.IDX PT, R6, R7, 0x1f, 0x1f ;  /* 0x03e01f0007067f89 */ /* 0x000e6400000e0000 */
[----:B-1----:R-:W-:-:S04]  /*14340*/  IMAD R6, R6, UR5, RZ ;  /* 0x0000000506067c24 */ /* 0x002fc8000f8e02ff */
[----:B------:R-:W-:Y:S01]  /*14350*/  IMAD.MOV.U32 R3, RZ, RZ, R6 ;  /* 0x000000ffff037224 */ /* 0x000fe200078e0006 */
[----:B0-----:R-:W-:-:S13]  /*14360*/  ISETP.GT.AND P6, PT, R6, UR6, PT ;  /* 0x0000000606007c0c */ /* 0x001fda000bfc4270 */
[----:B------:R-:W-:Y:S05]  /*14370*/  @P6 BRA `(.L_x_679) ;  /* 0x00000000009c6947 */ /* 0x000fea0003800000 */
[----:B------:R-:W0:Y:S01]  /*14380*/  LDC R10, c[0x0][0xc3c] ;  /* 0x00030f00ff0a7b82 */ /* 0x000e220000000800 */
[----:B------:R-:W-:Y:S01]  /*14390*/  MOV R6, R3 ;  /* 0x0000000300067202 */ /* 0x000fe20000000f00 */
[----:B------:R-:W-:Y:S01]  /*143a0*/  UMOV UR4, URZ ;  /* 0x0000003f00047c82 */ /* 0x000fe20008000000 */
[----:B------:R-:W-:Y:S01]  /*143b0*/  ULDC UR7, c[0x0][0xc3c] ;  /* 0x00030f0000077ab9 */ /* 0x000fe20000000800 */
[----:B------:R-:W-:-:S05]  /*143c0*/  ULDC UR5, c[0x0][0xc38] ;  /* 0x00030e0000057ab9 */ /* 0x000fca0000000800 */
.L_x_683:
[----:B------:R-:W-:Y:S01]  /*143d0*/  UIADD3 UR4, UR4, 0x1f, URZ ;  /* 0x0000001f04047890 */ /* 0x000fe2000fffe03f */
[----:B------:R-:W-:-:S05]  /*143e0*/  IMAD.U32 R19, RZ, RZ, UR7 ;  /* 0x00000007ff137e24 */ /* 0x000fca000f8e00ff */
[----:B0-----:R-:W-:-:S13]  /*143f0*/  ISETP.LE.AND P6, PT, R10, UR4, PT ;  /* 0x000000040a007c0c */ /* 0x001fda000bfc3270 */
[----:B------:R-:W-:Y:S05]  /*14400*/  @P6 BRA `(.L_x_680) ;  /* 0x0000000400246947 */ /* 0x000fea0003800000 */
[----:B------:R-:W-:Y:S01]  /*14410*/  VIADD R7, R5, UR4 ;  /* 0x0000000405077c36 */ /* 0x000fe20008000000 */
[----:B------:R-:W-:Y:S01]  /*14420*/  BSSY B0, `(.L_x_681) ;  /* 0x0000007000007945 */ /* 0x000fe20003800000 */
[----:B------:R-:W-:-:S03]  /*14430*/  MOV R4, RZ ;  /* 0x000000ff00047202 */ /* 0x000fc60000000f00 */
[----:B------:R-:W-:-:S13]  /*14440*/  ISETP.GE.OR P6, PT, R7, R10, !P0 ;  /* 0x0000000a0700720c */ /* 0x000fda00047c6670 */
[----:B------:R-:W-:Y:S05]  /*14450*/  @P6 BRA `(.L_x_682) ;  /* 0x00000000000c6947 */ /* 0x000fea0003800000 */
[----:B------:R-:W0:Y:S02]  /*14460*/  LDC.64 R2, c[0x0][0xc80] ;  /* 0x00032000ff027b82 */ /* 0x000e240000000a00 */
[----:B0-----:R-:W-:-:S05]  /*14470*/  IMAD.WIDE R2, R7, 0x4, R2 ;  /* 0x0000000407027825 */ /* 0x001fca00078e0202 */
[----:B------:R0:W5:Y:S02]  /*14480*/  LDG.E R4, desc[UR38][R2.64] ;  /* 0x0000002602047981 */ /* 0x000164000c1e1900 */
.L_x_682:
[----:B------:R-:W-:Y:S05]  /*14490*/  BSYNC B0 ;  /* 0x0000000000007941 */ /* 0x000fea0003800000 */
.L_x_681:
[----:B0----5:R-:W0:Y:S02]  /*144a0*/  SHFL.UP PT, R2, R4, 0x1, RZ ;  /* 0x0420000004027989 */ /* 0x021e2400000e00ff */
[----:B0-----:R-:W-:-:S05]  /*144b0*/  SEL R3, R2, RZ, P1 ;  /* 0x000000ff02037207 */ /* 0x001fca0000800000 */
[----:B------:R-:W-:-:S05]  /*144c0*/  IMAD.IADD R3, R4, 0x1, R3 ;  /* 0x0000000104037824 */ /* 0x000fca00078e0203 */
[----:B------:R-:W0:Y:S02]  /*144d0*/  SHFL.UP PT, R2, R3, 0x2, RZ ;  /* 0x0440000003027989 */ /* 0x000e2400000e00ff */
[----:B0-----:R-:W-:-:S05]  /*144e0*/  SEL R2, R2, RZ, P2 ;  /* 0x000000ff02027207 */ /* 0x001fca0001000000 */
[----:B------:R-:W-:-:S05]  /*144f0*/  IMAD.IADD R2, R3, 0x1, R2 ;  /* 0x0000000103027824 */ /* 0x000fca00078e0202 */
[----:B------:R-:W0:Y:S02]  /*14500*/  SHFL.UP PT, R7, R2, 0x4, RZ ;  /* 0x0480000002077989 */ /* 0x000e2400000e00ff */
        /* <DEDUP_REMOVED lines=14> */
.L_x_679:
        /* <DEDUP_REMOVED lines=10> */
[----:B0-----:R-:W-:-:S06]  /*14690*/  IADD3 R2, R8, 0xffffffe, RZ ;  /* 0x0ffffffe08027810 */ /* 0x001fcc0007ffe0ff */
[----:B------:R0:W1:Y:S01]  /*146a0*/  F2I.FTZ.U32.TRUNC.NTZ R3, R2 ;  /* 0x0000000200037305 */ /* 0x000062000021f000 */
[----:B------:R-:W-:Y:S05]  /*146b0*/  @!P0 BRA `(.L_x_684) ;  /* 0x0000000000088947 */ /* 0x000fea0003800000 */
[----:B------:R-:W-:-:S06]  /*146c0*/  VIADD R16, R19, 0xffffffff ;  /* 0xffffffff13107836 */ /* 0x000fcc0000000000 */
[----:B------:R2:W3:Y:S02]  /*146d0*/  SHFL.IDX PT, R16, R7, R16, 0x1f ;  /* 0x00001f1007107589 */ /* 0x0004e400000e0000 */
.L_x_684:
[----:B---3--:R-:W-:Y:S01]  /*146e0*/  IMAD R16, R16, UR5, R9 ;  /* 0x0000000510107c24 */ /* 0x008fe2000f8e0209 */
[----:B0-----:R-:W-:Y:S01]  /*146f0*/  IABS R2, R4 ;  /* 0x0000000400027213 */ /* 0x001fe20000000000 */
[----:B-12---:R-:W-:Y:S01]  /*14700*/  IMAD.MOV R7, RZ, RZ, -R3 ;  /* 0x000000ffff077224 */ /* 0x006fe200078e0a03 */
[----:B------:R-:W-:Y:S02]  /*14710*/  IADD3 R19, R19, UR4, RZ ;  /* 0x0000000413137c10 */ /* 0x000fe4000fffe0ff */
[----:B------:R-:W-:Y:S01]  /*14720*/  IADD3 R9, -R16, UR6, RZ ;  /* 0x0000000610097c10 */ /* 0x000fe2000fffe1ff */
[----:B------:R-:W-:Y:S01]  /*14730*/  IMAD R7, R7, R10, RZ ;  /* 0x0000000a07077224 */ /* 0x000fe200078e02ff */
[----:B------:R-:W-:Y:S01]  /*14740*/  IADD3 R8, RZ, -R2, RZ ;  /* 0x80000002ff087210 */ /* 0x000fe20007ffe0ff */
[----:B------:R-:W-:Y:S01]  /*14750*/  IMAD.MOV.U32 R2, RZ, RZ, RZ ;  /* 0x000000ffff027224 */ /* 0x000fe200078e00ff */
[----:B------:R-:W-:-:S03]  /*14760*/  IABS R6, R9 ;  /* 0x0000000900067213 */ /* 0x000fc60000000000 */
[----:B------:R-:W-:-:S04]  /*14770*/  IMAD.HI.U32 R2, R3, R7, R2 ;  /* 0x0000000703027227 */ /* 0x000fc800078e0002 */
[----:B------:R-:W-:Y:S01]  /*14780*/  IMAD.MOV.U32 R3, RZ, RZ, R6 ;  /* 0x000000ffff037224 */ /* 0x000fe200078e0006 */
[----:B------:R-:W-:-:S03]  /*14790*/  MOV R6, R8 ;  /* 0x0000000800067202 */ /* 0x000fc60000000f00 */
[----:B------:R-:W-:-:S04]  /*147a0*/  IMAD.HI.U32 R2, R2, R3, RZ ;  /* 0x0000000302027227 */ /* 0x000fc800078e00ff */
[----:B------:R-:W-:-:S05]  /*147b0*/  IMAD R3, R2, R6, R3 ;  /* 0x0000000602037224 */ /* 0x000fca00078e0203 */
[----:B------:R-:W-:-:S13]  /*147c0*/  ISETP.GT.U32.AND P1, PT, R10, R3, PT ;  /* 0x000000030a00720c */ /* 0x000fda0003f24070 */
[----:B------:R-:W-:Y:S02]  /*147d0*/  @!P1 IMAD.IADD R3, R3, 0x1, -R10 ;  /* 0x0000000103039824 */ /* 0x000fe400078e0a0a */
[----:B------:R-:W-:Y:S01]  /*147e0*/  @!P1 VIADD R2, R2, 0x1 ;  /* 0x0000000102029836 */ /* 0x000fe20000000000 */
[----:B------:R-:W-:Y:S02]  /*147f0*/  ISETP.NE.AND P1, PT, R4, RZ, PT ;  /* 0x000000ff0400720c */ /* 0x000fe40003f25270 */
[----:B------:R-:W-:Y:S02]  /*14800*/  ISETP.GE.U32.AND P0, PT, R3, R10, PT ;  /* 0x0000000a0300720c */ /* 0x000fe40003f06070 */
[----:B------:R-:W-:-:S04]  /*14810*/  LOP3.LUT R3, R9, R4, RZ, 0x3c, !PT ;  /* 0x0000000409037212 */ /* 0x000fc800078e3cff */
[----:B------:R-:W-:-:S07]  /*14820*/  ISETP.GE.AND P2, PT, R3, RZ, PT ;  /* 0x000000ff0300720c */ /* 0x000fce0003f46270 */
[----:B------:R-:W-:-:S06]  /*14830*/  @P0 IADD3 R2, R2, 0x1, RZ ;  /* 0x0000000102020810 */ /* 0x000fcc0007ffe0ff */
[----:B------:R-:W-:Y:S01]  /*14840*/  @!P2 IMAD.MOV R2, RZ, RZ, -R2 ;  /* 0x000000ffff02a224 */ /* 0x000fe200078e0a02 */
[----:B------:R-:W-:-:S05]  /*14850*/  @!P1 LOP3.LUT R2, RZ, R4, RZ, 0x33, !PT ;  /* 0x00000004ff029212 */ /* 0x000fca00078e33ff */
[--C-:B------:R-:W-:Y:S02]  /*14860*/  IMAD.MOV R17, RZ, RZ, -R2.reuse ;  /* 0x000000ffff117224 */ /* 0x100fe400078e0a02 */
[----:B------:R-:W-:Y:S02]  /*14870*/  IMAD.MOV.U32 R18, RZ, RZ, R2 ;  /* 0x000000ffff127224 */ /* 0x000fe400078e0002 */
[----:B------:R-:W-:Y:S01]  /*14880*/  IMAD R17, R4, R17, R9 ;  /* 0x0000001104117224 */ /* 0x000fe200078e0209 */
[----:B------:R-:W-:Y:S06]  /*14890*/  BRA `(.L_x_685) ;  /* 0x00000000000c7947 */ /* 0x000fec0003800000 */
.L_x_680:
[----:B------:R-:W-:Y:S01]  /*148a0*/  IMAD.MOV.U32 R17, RZ, RZ, RZ ;  /* 0x000000ffff117224 */ /* 0x000fe200078e00ff */
[----:B------:R-:W-:Y:S01]  /*148b0*/  MOV R16, UR6 ;  /* 0x0000000600107c02 */ /* 0x000fe20008000f00 */
[----:B------:R-:W-:-:S07]  /*148c0*/  IMAD.MOV.U32 R18, RZ, RZ, RZ ;  /* 0x000000ffff127224 */ /* 0x000fce00078e00ff */
.L_x_685:
[----:B------:R-:W-:-:S13]  /*148d0*/  ISETP.NE.AND P0, PT, R5, RZ, PT ;  /* 0x000000ff0500720c */ /* 0x000fda0003f05270 */
[----:B------:R-:W0:Y:S01]  /*148e0*/  @!P0 S2R R3, SR_CgaCtaId ;  /* 0x0000000000038919 */ /* 0x000e220000008800 */
[----:B------:R-:W-:-:S04]  /*148f0*/  @!P0 MOV R2, 0x400 ;  /* 0x0000040000028802 */ /* 0x000fc80000000f00 */
[----:B0-----:R-:W-:-:S05]  /*14900*/  @!P0 LEA R2, R3, R2, 0x18 ;  /* 0x0000000203028211 */ /* 0x001fca00078ec0ff */
[----:B------:R1:W-:Y:S01]  /*14910*/  @!P0 STS.128 [R2+0x288d0], R16 ;  /* 0x0288d01002008388 */ /* 0x0003e20000000c00 */
[----:B------:R-:W-:Y:S06]  /*14920*/  BAR.ARV 0x5, 0x180 ;  /* 0x0146000000007b1d */ /* 0x000fec0000002000 */
.L_x_678:
[----:B------:R2:W-:Y:S01]  /*14930*/  STL [R1+0x24], RZ ;  /* 0x000024ff01007387 */ /* 0x0005e20000100800 */
[----:B------:R-:W-:Y:S01]  /*14940*/  ULDC UR4, c[0x0][0xc3c] ;  /* 0x00030f0000047ab9 */ /* 0x000fe20000000800 */
[----:B------:R-:W-:Y:S01]  /*14950*/  IMAD.MOV.U32 R28, RZ, RZ, 0x1 ;  /* 0x00000001ff1c7424 */ /* 0x000fe200078e00ff */
[----:B0-----:R-:W-:Y:S02]  /*14960*/  ISETP.GE.AND P0, PT, R19, UR4, PT ;  /* 0x0000000413007c0c */ /* 0x001fe4000bf06270 */
[----:B------:R-:W-:-:S11]  /*14970*/  MOV R25, RZ ;  /* 0x000000ff00197202 */ /* 0x000fd60000000f00 */
[----:B--2---:R-:W-:Y:S05]  /*14980*/  @P0 BRA `(.L_x_686) ;  /* 0x0000005800640947 */ /* 0x004fea0003800000 */
[----:B-1----:R-:W2:Y:S01]  /*14990*/  LDL R2, [R1+0xc] ;  /* 0x00000c0001027983 */ /* 0x002ea20000100800 */
[----:B------:R-:W0:Y:S01]  /*149a0*/  S2UR UR5, SR_CgaCtaId ;  /* 0x00000000000579c3 */ /* 0x000e220000008800 */
[C---:B------:R-:W-:Y:S01]  /*149b0*/  IMAD.SHL.U32 R31, R0.reuse, 0x8, RZ ;  /* 0x00000008001f7824 */ /* 0x040fe200078e00ff */
[----:B------:R-:W-:Y:S01]  /*149c0*/  LOP3.LUT R4, R0, 0x7f, RZ, 0xc0, !PT ;  /* 0x0000007f00047812 */ /* 0x000fe200078ec0ff */
[----:B------:R-:W-:Y:S01]  /*149d0*/  UMOV UR4, 0x400 ;  /* 0x0000040000047882 */ /* 0x000fe20000000000 */
[----:B------:R-:W-:Y:S01]  /*149e0*/  BSSY B8, `(.L_x_686) ;  /* 0x0000593000087945 */ /* 0x000fe20003800000 */
[----:B------:R-:W-:Y:S01]  /*149f0*/  MOV R28, 0x1 ;  /* 0x00000001001c7802 */ /* 0x000fe20000000f00 */
[----:B------:R-:W-:Y:S01]  /*14a00*/  IMAD.MOV.U32 R25, RZ, RZ, RZ ;  /* 0x000000ffff197224 */ /* 0x000fe200078e00ff */
[C---:B------:R-:W-:Y:S01]  /*14a10*/  LOP3.LUT R3, R31.reuse, 0x1f8, RZ, 0xc0, !PT ;  /* 0x000001f81f037812 */ /* 0x040fe200078ec0ff */
[----:B------:R-:W-:Y:S01]  /*14a20*/  IMAD.SHL.U32 R36, R4, 0x8, RZ ;  /* 0x0000000804247824 */ /* 0x000fe200078e00ff */
[----:B------:R-:W-:Y:S01]  /*14a30*/  LOP3.LUT R31, R31, 0x38, RZ, 0xc0, !PT ;  /* 0x000000381f1f7812 */ /* 0x000fe200078ec0ff */
[----:B------:R-:W-:Y:S01]  /*14a40*/  IMAD.MOV.U32 R29, RZ, RZ, 0x1 ;  /* 0x00000001ff1d7424 */ /* 0x000fe200078e00ff */
[----:B------:R-:W-:Y:S01]  /*14a50*/  LOP3.LUT R3, R3, 0x38, R0, 0x78, !PT ;  /* 0x0000003803037812 */ /* 0x000fe200078e7800 */
[----:B------:R-:W-:Y:S01]  /*14a60*/  ULDC.64 UR40, c[0x0][0x198] ;  /* 0x0000660000287ab9 */ /* 0x000fe20000000a00 */
[----:B------:R-:W-:Y:S01]  /*14a70*/  MOV R27, RZ ;  /* 0x000000ff001b7202 */ /* 0x000fe20000000f00 */
[----:B------:R-:W-:Y:S01]  /*14a80*/  ULDC UR36, c[0x0][0xc] ;  /* 0x0000030000247ab9 */ /* 0x000fe20000000800 */
[----:B------:R-:W-:-:S02]  /*14a90*/  LOP3.LUT R36, R3, 0x200, R36, 0xf8, !PT ;  /* 0x0000020003247812 */ /* 0x000fc400078ef824 */
[----:B------:R-:W-:Y:S01]  /*14aa0*/  LOP3.LUT R30, R31, 0x40, RZ, 0xfc, !PT ;  /* 0x000000401f1e7812 */ /* 0x000fe200078efcff */
[----:B0-----:R-:W-:-:S06]  /*14ab0*/  ULEA UR4, UR5, UR4, 0x18 ;  /* 0x0000000405047291 */ /* 0x001fcc000f8ec03f */
[----:B------:R-:W-:Y:S01]  /*14ac0*/  IMAD.U32 R22, RZ, RZ, UR4 ;  /* 0x00000004ff167e24 */ /* 0x000fe2000f8e00ff */
[----:B--2---:R-:W-:-:S05]  /*14ad0*/  LOP3.LUT R0, R2, 0x2, RZ, 0xfc, !PT ;  /* 0x0000000202007812 */ /* 0x004fca00078efcff */
[----:B------:R0:W-:Y:S04]  /*14ae0*/  STL [R1+0x2c], R0 ;  /* 0x00002c0001007387 */ /* 0x0001e80000100800 */
[----:B------:R1:W-:Y:S01]  /*14af0*/  STL [R1+0x24], RZ ;  /* 0x000024ff01007387 */ /* 0x0003e20000100800 */
[----:B0-----:R-:W-:-:S05]  /*14b00*/  IMAD R0, R36, 0x2, R22 ;  /* 0x0000000224007824 */ /* 0x001fca00078e0216 */
[----:B------:R1:W-:Y:S02]  /*14b10*/  STL [R1+0x8], R0 ;  /* 0x0000080001007387 */ /* 0x0003e40000100800 */
.L_x_785:
[----:B0-----:R-:W0:Y:S02]  /*14b20*/  LDC.64 R2, c[0x0][0xc88] ;  /* 0x00032200ff027b82 */ /* 0x001e240000000a00 */
[----:B0-----:R-:W-:-:S05]  /*14b30*/  IMAD.WIDE R2, R19, 0x4, R2 ;  /* 0x0000000413027825 */ /* 0x001fca00078e0202 */
[----:B-1----:R-:W1:Y:S01]  /*14b40*/  LDG.E R33, desc[UR38][R2.64] ;  /* 0x0000002602217981 */ /* 0x002e62000c1e1900 */
[----:B------:R-:W-:Y:S05]  /*14b50*/  YIELD ;  /* 0x0000000000007946 */ /* 0x000fea0003800000 */
[----:B------:R-:W-:Y:S01]  /*14b60*/  ULDC.64 UR4, c[0x0][0xa28] ;  /* 0x00028a0000047ab9 */ /* 0x000fe20000000a00 */
[----:B------:R-:W-:Y:S01]  /*14b70*/  MOV R9, RZ ;  /* 0x000000ff00097202 */ /* 0x000fe20000000f00 */
[----:B------:R-:W-:Y:S01]  /*14b80*/  IMAD.MOV.U32 R6, RZ, RZ, RZ ;  /* 0x000000ffff067224 */ /* 0x000fe200078e00ff */
[----:B------:R-:W-:Y:S01]  /*14b90*/  ISETP.NE.U32.AND P0, PT, RZ, UR4, PT ;  /* 0x00000004ff007c0c */ /* 0x000fe2000bf05070 */
[----:B------:R-:W-:Y:S01]  /*14ba0*/  ULDC.64 UR8, c[0x0][0xa18] ;  /* 0x0002860000087ab9 */ /* 0x000fe20000000a00 */
[----:B------:R-:W-:-:S02]  /*14bb0*/  ULDC.64 UR6, c[0x0][0xa10] ;  /* 0x0002840000067ab9 */ /* 0x000fc40000000a00 */
[----:B------:R-:W-:Y:S02]  /*14bc0*/  ISETP.NE.AND.EX P0, PT, RZ, UR5, PT, P0 ;  /* 0x00000005ff007c0c */ /* 0x000fe4000bf05300 */
[----:B-1----:R-:W-:-:S11]  /*14bd0*/  SHF.R.S32.HI R0, RZ, 0x1f, R33 ;  /* 0x0000001fff007819 */ /* 0x002fd60000011421 */
[C---:B------:R-:W-:Y:S01]  /*14be0*/  @P0 LEA R2, P1, R33.reuse, UR4, 0x2 ;  /* 0x0000000421020c11 */ /* 0x040fe2000f8210ff */
[C---:B------:R-:W-:Y:S01]  /*14bf0*/  IMAD.SHL.U32 R23, R33.reuse, 0x4, RZ ;  /* 0x0000000421177824 */ /* 0x040fe200078e00ff */
[C-C-:B------:R-:W-:Y:S01]  /*14c00*/  SHF.L.U64.HI R24, R33.reuse, 0x2, R0.reuse ;  /* 0x0000000221187819 */ /* 0x140fe20000010200 */
[----:B------:R0:W-:Y:S01]  /*14c10*/  STL [R1+0x18], R0 ;  /* 0x0000180001007387 */ /* 0x0001e20000100800 */
[----:B------:R-:W-:Y:S01]  /*14c20*/  @P0 LEA.HI.X R3, R33, UR5, R0, 0x2, P1 ;  /* 0x0000000521030c11 */ /* 0x000fe200088f1400 */
[----:B------:R-:W-:-:S04]  /*14c30*/  ULDC.64 UR4, c[0x0][0xa00] ;  /* 0x0002800000047ab9 */ /* 0x000fc80000000a00 */
[----:B--2---:R1:W2:Y:S01]  /*14c40*/  @P0 LDG.E R9, desc[UR38][R2.64] ;  /* 0x0000002602090981 */ /* 0x0042a2000c1e1900 */
[----:B------:R-:W-:Y:S02]  /*14c50*/  ISETP.NE.U32.AND P0, PT, RZ, UR4, PT ;  /* 0x00000004ff007c0c */ /* 0x000fe4000bf05070 */
[----:B------:R-:W-:Y:S02]  /*14c60*/  ISETP.NE.U32.AND P2, PT, RZ, UR8, PT ;  /* 0x00000008ff007c0c */ /* 0x000fe4000bf45070 */
[----:B------:R-:W-:Y:S02]  /*14c70*/  ISETP.NE.AND.EX P0, PT, RZ, UR5, PT, P0 ;  /* 0x00000005ff007c0c */ /* 0x000fe4000bf05300 */
[----:B------:R-:W-:Y:S02]  /*14c80*/  ISETP.NE.AND.EX P2, PT, RZ, UR9, PT, P2 ;  /* 0x00000009ff007c0c */ /* 0x000fe4000bf45320 */
[----:B------:R-:W-:Y:S02]  /*14c90*/  ISETP.NE.U32.AND P1, PT, RZ, UR6, PT ;  /* 0x00000006ff007c0c */ /* 0x000fe4000bf25070 */
[----:B-1----:R-:W-:-:S02]  /*14ca0*/  IADD3 R2, P3, R23, UR4, RZ ;  /* 0x0000000417027c10 */ /* 0x002fc4000ff7e0ff */
[----:B------:R-:W-:Y:S02]  /*14cb0*/  ISETP.NE.AND.EX P1, PT, RZ, UR7, PT, P1 ;  /* 0x00000007ff007c0c */ /* 0x000fe4000bf25310 */
[C---:B------:R-:W-:Y:S02]  /*14cc0*/  IADD3.X R3, R24.reuse, UR5, RZ, P3, !PT ;  /* 0x0000000518037c10 */ /* 0x040fe40009ffe4ff */
[----:B------:R-:W-:Y:S02]  /*14cd0*/  IADD3 R4, P4, R23, UR6, RZ ;  /* 0x0000000617047c10 */ /* 0x000fe4000ff9e0ff */
[----:B0-----:R-:W-:Y:S01]  /*14ce0*/  MOV R0, RZ ;  /* 0x000000ff00007202 */ /* 0x001fe20000000f00 */
[----:B------:R-:W3:Y:S01]  /*14cf0*/  @P0 LDG.E R6, desc[UR38][R2.64] ;  /* 0x0000002602060981 */ /* 0x000ee2000c1e1900 */
[----:B------:R-:W-:Y:S01]  /*14d00*/  ULDC UR4, c[0x0][0x288] ;  /* 0x0000a20000047ab9 */ /* 0x000fe20000000800 */
[----:B------:R-:W-:Y:S01]  /*14d10*/  IADD3.X R5, R24, UR7, RZ, P4, !PT ;  /* 0x0000000718057c10 */ /* 0x000fe2000a7fe4ff */
[----:B------:R-:W-:Y:S01]  /*14d20*/  IMAD.U32 R8, RZ, RZ, UR4 ;  /* 0x00000004ff087e24 */ /* 0x000fe2000f8e00ff */
[----:B------:R-:W-:-:S03]  /*14d30*/  ULDC.64 UR4, c[0x0][0x418] ;  /* 0x0001060000047ab9 */ /* 0x000fc60000000a00 */
[----:B------:R-:W5:Y:S04]  /*14d40*/  @P1 LDG.E R0, desc[UR38][R4.64] ;  /* 0x0000002604001981 */ /* 0x000f68000c1e1900 */
[----:B---3--:R0:W-:Y:S02]  /*14d50*/  STL [R1+0x10], R6 ;  /* 0x0000100601007387 */ /* 0x0081e40000100800 */
[----:B0-----:R-:W-:-:S04]  /*14d60*/  @P2 IADD3 R6, P3, R23, UR8, RZ ;  /* 0x0000000817062c10 */ /* 0x001fc8000ff7e0ff */
[----:B------:R-:W-:-:S05]  /*14d70*/  @P2 IADD3.X R7, R24, UR9, RZ, P3, !PT ;  /* 0x0000000918072c10 */ /* 0x000fca0009ffe4ff */
[----:B------:R0:W3:Y:S01]  /*14d80*/  @P2 LDG.E R8, desc[UR38][R6.64] ;  /* 0x0000002606082981 */ /* 0x0000e2000c1e1900 */
[----:B------:R-:W-:-:S03]  /*14d90*/  UISETP.NE.U32.AND UP0, UPT, UR4, URZ, UPT ;  /* 0x0000003f0400728c */ /* 0x000fc6000bf05070 */
[----:B------:R-:W-:Y:S01]  /*14da0*/  ULDC UR4, c[0x0][0x424] ;  /* 0x0001090000047ab9 */ /* 0x000fe20000000800 */
[----:B------:R-:W-:-:S03]  /*14db0*/  UISETP.NE.AND.EX UP0, UPT, UR5, URZ, UPT, UP0 ;  /* 0x0000003f0500728c */ /* 0x000fc6000bf05300 */
[----:B------:R-:W-:Y:S01]  /*14dc0*/  ULDC UR5, c[0x0][0x2f0] ;  /* 0x0000bc0000057ab9 */ /* 0x000fe20000000800 */
[----:B------:R-:W-:-:S04]  /*14dd0*/  USEL UR4, UR4, 0x1, UP0 ;  /* 0x0000000104047887 */ /* 0x000fc80008000000 */
[----:B------:R-:W-:Y:S01]  /*14de0*/  UIMAD UR4, UR4, UR5, URZ ;  /* 0x00000005040472a4 */ /* 0x000fe2000f8e023f */
[----:B--2---:R-:W-:Y:S02]  /*14df0*/  STL [R1], R9 ;  /* 0x0000000901007387 */ /* 0x004fe40000100800 */
[----:B------:R-:W-:Y:S02]  /*14e00*/  ULDC UR5, c[0x0][0x348] ;  /* 0x0000d20000057ab9 */ /* 0x000fe40000000800 */
[----:B0-----:R-:W-:Y:S01]  /*14e10*/  IMAD.U32 R6, RZ, RZ, UR5 ;  /* 0x00000005ff067e24 */ /* 0x001fe2000f8e00ff */
[----:B---3--:R0:W-:Y:S02]  /*14e20*/  STL [R1+0x1c], R8 ;  /* 0x00001c0801007387 */ /* 0x0081e40000100800 */
[----:B0-----:R-:W-:Y:S01]  /*14e30*/  MOV R8, UR4 ;  /* 0x0000000400087c02 */ /* 0x001fe20008000f00 */
[----:B------:R-:W-:Y:S06]  /*14e40*/  @P2 BRA `(.L_x_687) ;  /* 0x0000000000142947 */ /* 0x000fec0003800000 */
[----:B------:R-:W-:Y:S05]  /*14e50*/  @!P0 BRA `(.L_x_687) ;  /* 0x0000000000108947 */ /* 0x000fea0003800000 */
[----:B------:R-:W2:Y:S04]  /*14e60*/  LDG.E R10, desc[UR38][R2.64] ;  /* 0x00000026020a7981 */ /* 0x000ea8000c1e1900 */
[----:B------:R-:W2:Y:S02]  /*14e70*/  LDG.E R7, desc[UR38][R2.64+0x4] ;  /* 0x0000042602077981 */ /* 0x000ea4000c1e1900 */
[----:B--2---:R-:W-:-:S05]  /*14e80*/  IMAD.IADD R2, R7, 0x1, -R10 ;  /* 0x0000000107027824 */ /* 0x004fca00078e0a0a */
[----:B------:R0:W-:Y:S02]  /*14e90*/  STL [R1+0x1c], R2 ;  /* 0x00001c0201007387 */ /* 0x0001e40000100800 */
.L_x_687:
[----:B------:R-:W-:Y:S01]  /*14ea0*/  ULDC.64 UR4, c[0x0][0xa20] ;  /* 0x0002880000047ab9 */ /* 0x000fe20000000a00 */
[----:B------:R-:W-:Y:S01]  /*14eb0*/  IMAD.MOV.U32 R34, RZ, RZ, R33 ;  /* 0x000000ffff227224 */ /* 0x000fe200078e0021 */
[----:B------:R-:W-:-:S04]  /*14ec0*/  ISETP.NE.U32.AND P0, PT, RZ, UR4, PT ;  /* 0x00000004ff007c0c */ /* 0x000fc8000bf05070 */
[----:B------:R-:W-:-:S13]  /*14ed0*/  ISETP.NE.AND.EX P0, PT, RZ, UR5, PT, P0 ;  /* 0x00000005ff007c0c */ /* 0x000fda000bf05300 */
[----:B------:R-:W-:Y:S05]  /*14ee0*/  @!P0 BRA `(.L_x_688) ;  /* 0x0000000000108947 */ /* 0x000fea0003800000 */
[----:B0-----:R-:W-:-:S04]  /*14ef0*/  IADD3 R2, P0, R23, UR4, RZ ;  /* 0x0000000417027c10 */ /* 0x001fc8000ff1e0ff */
[----:B------:R-:W-:-:S05]  /*14f00*/  IADD3.X R3, R24, UR5, RZ, P0, !PT ;  /* 0x0000000518037c10 */ /* 0x000fca00087fe4ff */
[----:B------:R1:W5:Y:S01]  /*14f10*/  LDG.E R8, desc[UR38][R2.64] ;  /* 0x0000002602087981 */ /* 0x000362000c1e1900 */
[----:B------:R-:W-:Y:S05]  /*14f20*/  BRA `(.L_x_689) ;  /* 0x0000000000247947 */ /* 0x000fea0003800000 */
.L_x_688:
[----:B------:R-:W-:Y:S02]  /*14f30*/  ULDC.64 UR4, c[0x0][0xa08] ;  /* 0x0002820000047ab9 */ /* 0x000fe40000000a00 */
[----:B------:R-:W-:-:S04]  /*14f40*/  ISETP.NE.U32.AND P0, PT, RZ, UR4, PT ;  /* 0x00000004ff007c0c */ /* 0x000fc8000bf05070 */
[----:B------:R-:W-:-:S13]  /*14f50*/  ISETP.NE.AND.EX P0, PT, RZ, UR5, PT, P0 ;  /* 0x00000005ff007c0c */ /* 0x000fda000bf05300 */
[----:B------:R-:W-:Y:S05]  /*14f60*/  @!P0 BRA `(.L_x_689) ;  /* 0x0000000000148947 */ /* 0x000fea0003800000 */
[----:B0-----:R-:W0:Y:S02]  /*14f70*/  LDC.64 R2, c[0x0][0xa08] ;  /* 0x00028200ff027b82 */ /* 0x001e240000000a00 */
[----:B0-----:R-:W-:-:S05]  /*14f80*/  IMAD.WIDE R2, R34, 0x4, R2 ;  /* 0x0000000422027825 */ /* 0x001fca00078e0202 */
[----:B------:R-:W2:Y:S04]  /*14f90*/  LDG.E R8, desc[UR38][R2.64] ;  /* 0x0000002602087981 */ /* 0x000ea8000c1e1900 */
[----:B------:R-:W2:Y:S02]  /*14fa0*/  LDG.E R7, desc[UR38][R2.64+0x4] ;  /* 0x0000042602077981 */ /* 0x000ea4000c1e1900 */
[----:B--2---:R-:W-:-:S07]  /*14fb0*/  IADD3 R8, -R8, R7, RZ ;  /* 0x0000000708087210 */ /* 0x004fce0007ffe1ff */
.L_x_689:
[----:B-1----:R-:W2:Y:S04]  /*14fc0*/  @P1 LDG.E R3, desc[UR38][R4.64] ;  /* 0x0000002604031981 */ /* 0x002ea8000c1e1900 */
[----:B0-----:R-:W2:Y:S01]  /*14fd0*/  @P1 LDG.E R2, desc[UR38][R4.64+0x4] ;  /* 0x0000042604021981 */ /* 0x001ea2000c1e1900 */
[----:B------:R-:W-:Y:S01]  /*14fe0*/  BSSY B0, `(.L_x_690) ;  /* 0x000011a000007945 */ /* 0x000fe20003800000 */
[----:B--2---:R-:W-:Y:S02]  /*14ff0*/  @P1 IMAD.IADD R6, R2, 0x1, -R3 ;  /* 0x0000000102061824 */ /* 0x004fe400078e0a03 */
[----:B-----5:R-:W-:-:S05]  /*15000*/  IMAD.IADD R3, R8, 0x1, -R9 ;  /* 0x0000000108037824 */ /* 0x020fca00078e0a09 */
[----:B------:R-:W-:-:S05]  /*15010*/  IADD3 R37, R3, R6, RZ ;  /* 0x0000000603257210 */ /* 0x000fca0007ffe0ff */
[----:B------:R-:W-:-:S05]  /*15020*/  VIADD R2, R37, 0x7f ;  /* 0x0000007f25027836 */ /* 0x000fca0000000000 */
[----:B------:R-:W-:-:S04]  /*15030*/  SHF.R.S32.HI R7, RZ, 0x1f, R2 ;  /* 0x0000001fff077819 */ /* 0x000fc80000011402 */
[----:B------:R-:W-:-:S04]  /*15040*/  LEA.HI R4, R7, R2, RZ, 0x7 ;  /* 0x0000000207047211 */ /* 0x000fc800078f38ff */
[----:B------:R-:W-:Y:S01]  /*15050*/  LOP3.LUT R2, R4, 0xffffff80, RZ, 0xc0, !PT ;  /* 0xffffff8004027812 */ /* 0x000fe200078ec0ff */
[----:B------:R0:W-:Y:S03]  /*15060*/  STL [R1+0x20], R4 ;  /* 0x0000200401007387 */ /* 0x0001e60000100800 */
[----:B------:R-:W-:Y:S01]  /*15070*/  VIADDMNMX R7, R2, -R3, R6, PT ;  /* 0x8000000302077246 */ /* 0x000fe20003800106 */
[----:B------:R-:W-:-:S05]  /*15080*/  IMAD.MOV R2, RZ, RZ, -R3 ;  /* 0x000000ffff027224 */ /* 0x000fca00078e0a03 */
[----:B------:R-:W-:-:S04]  /*15090*/  VIMNMX R2, RZ, R2, !PT ;  /* 0x00000002ff027248 */ /* 0x000fc80007fe0100 */
[----:B------:R-:W-:Y:S02]  /*150a0*/  ISETP.GT.AND P0, PT, R7, R2, PT ;  /* 0x000000020700720c */ /* 0x000fe40003f04270 */
[----:B0-----:R-:W-:-:S11]  /*150b0*/  SHF.R.U32.HI R4, RZ, 0x7, R2 ;  /* 0x00000007ff047819 */ /* 0x001fd60000011602 */
[----:B------:R-:W-:-:S04]  /*150c0*/  @P0 IADD3 R3, R7, 0x7f, RZ ;  /* 0x0000007f07030810 */ /* 0x000fc80007ffe0ff */
[----:B------:R-:W-:-:S04]  /*150d0*/  @P0 SHF.R.S32.HI R2, RZ, 0x1f, R3 ;  /* 0x0000001fff020819 */ /* 0x000fc80000011403 */
[----:B------:R-:W-:Y:S01]  /*150e0*/  @P0 LEA.HI R2, R2, R3, RZ, 0x7 ;  /* 0x0000000302020211 */ /* 0x000fe200078f38ff */
[----:B------:R-:W-:-:S03]  /*150f0*/  IMAD.MOV.U32 R3, RZ, RZ, R4 ;  /* 0x000000ffff037224 */ /* 0x000fc600078e0004 */
[----:B------:R-:W-:Y:S02]  /*15100*/  @P0 SHF.R.S32.HI R3, RZ, 0x7, R2 ;  /* 0x00000007ff030819 */ /* 0x000fe40000011402 */
[----:B------:R-:W-:Y:S02]  /*15110*/  PLOP3.LUT P0, PT, PT, PT, PT, 0x80, 0x0 ;  /* 0x000000000000781c */ /* 0x000fe40003f0f070 */
[----:B------:R-:W-:-:S13]  /*15120*/  ISETP.GT.AND P2, PT, R3, R4, PT ;  /* 0x000000040300720c */ /* 0x000fda0003f44270 */
[----:B------:R-:W-:Y:S05]  /*15130*/  @!P2 BRA `(.L_x_691) ;  /* 0x000000100010a947 */ /* 0x000fea0003800000 */
[----:B------:R-:W-:Y:S01]  /*15140*/  UMOV UR4, 0xffffffff ;  /* 0xffffffff00047882 */ /* 0x000fe20000000000 */
[----:B------:R-:W-:Y:S02]  /*15150*/  SEL R2, R34, RZ, !P1 ;  /* 0x000000ff22027207 */ /* 0x000fe40004800000 */
[----:B------:R-:W-:Y:S05]  /*15160*/  BRA.DIV UR4, `(.L_x_692) ;  /* 0x0000006e04b07947 */ /* 0x000fea000b800000 */
[----:B------:R-:W0:Y:S02]  /*15170*/  S2R R5, SR_TID.X ;  /* 0x0000000000057919 */ /* 0x000e240000002100 */
[----:B0-----:R-:W-:-:S04]  /*15180*/  SHF.R.U32.HI R5, RZ, 0x5, R5 ;  /* 0x00000005ff057819 */ /* 0x001fc80000011605 */
[----:B------:R-:W-:-:S05]  /*15190*/  LOP3.LUT R5, R5, 0x3, RZ, 0xc0, !PT ;  /* 0x0000000305057812 */ /* 0x000fca00078ec0ff */
[----:B------:R0:W1:Y:S02]  /*151a0*/  SHFL.IDX PT, R14, R5, RZ, 0x1f ;  /* 0x00001fff050e7589 */ /* 0x00006400000e0000 */
.L_x_883:
[----:B-1----:R-:W-:Y:S02]  /*151b0*/  ISETP.NE.AND P0, PT, R14, RZ, PT ;  /* 0x000000ff0e00720c */ /* 0x002fe40003f05270 */
[----:B------:R-:W-:-:S11]  /*151c0*/  PLOP3.LUT P6, PT, PT, PT, PT, 0x8, 0x0 ;  /* 0x000000000000781c */ /* 0x000fd60003fce170 */
[----:B------:R-:W-:Y:S05]  /*151d0*/  @P0 BRA `(.L_x_693) ;  /* 0x00000000000c0947 */ /* 0x000fea0003800000 */
[----:B------:R-:W-:-:S03]  /*151e0*/  UMOV UR4, 0xffffffff ;  /* 0xffffffff00047882 */ /* 0x000fc60000000000 */
[----:B------:R-:W-:Y:S05]  /*151f0*/  BRA.DIV UR4, `(.L_x_694) ;  /* 0x0000006e04c07947 */ /* 0x000fea000b800000 */
[----:B------:R-:W-:-:S13]  /*15200*/  ELECT P6, URZ, PT ;  /* 0x00000000003f782f */ /* 0x000fda00038c0000 */
.L_x_693:
[----:B0-----:R-:W2:Y:S01]  /*15210*/  LDL R5, [R1+0x24] ;  /* 0x0000240001057983 */ /* 0x001ea20000100800 */
[----:B------:R-:W-:Y:S01]  /*15220*/  BSSY B1, `(.L_x_695) ;  /* 0x0000008000017945 */ /* 0x000fe20003800000 */
[----:B--2---:R-:W-:-:S05]  /*15230*/  VIADD R5, R5, 0x1 ;  /* 0x0000000105057836 */ /* 0x004fca0000000000 */
[----:B------:R-:W-:-:S04]  /*15240*/  LEA.HI R6, R5, R5, RZ, 0x1 ;  /* 0x0000000505067211 */ /* 0x000fc800078f08ff */
[----:B------:R-:W-:-:S04]  /*15250*/  LOP3.LUT R6, R6, 0xfffffffe, RZ, 0xc0, !PT ;  /* 0xfffffffe06067812 */ /* 0x000fc800078ec0ff */
[----:B------:R-:W-:-:S04]  /*15260*/  IADD3 R5, R5, -R6, RZ ;  /* 0x8000000605057210 */ /* 0x000fc80007ffe0ff */
[----:B------:R-:W-:-:S04]  /*15270*/  SHF.L.U32 R5, R5, 0x1f, RZ ;  /* 0x0000001f05057819 */ /* 0x000fc800000006ff */
[----:B------:R-:W0:Y:S02]  /*15280*/  SYNCS.PHASECHK.TRANS64.TRYWAIT P0, [R22+URZ+0x28820], R5 ;  /* 0x02882005160075a7 */ /* 0x000e24000800017f */
[----:B0-----:R-:W-:Y:S05]  /*15290*/  @!P0 BRA `(.L_x_696) ;  /* 0x0000006c00b88947 */ /* 0x001fea0003800000 */
.L_x_886:
[----:B------:R-:W-:Y:S05]  /*152a0*/  BSYNC B1 ;  /* 0x0000000000017941 */ /* 0x000fea0003800000 */
.L_x_695:
[----:B------:R-:W-:Y:S04]  /*152b0*/  BSSY B1, `(.L_x_697) ;  /* 0x000006e000017945 */ /* 0x000fe80003800000 */
[----:B------:R-:W-:Y:S05]  /*152c0*/  @!P6 BRA `(.L_x_698) ;  /* 0x0000000400b0e947 */ /* 0x000fea0003800000 */
[----:B0-----:R-:W-:Y:S01]  /*152d0*/  IMAD R5, R27, 0x8, R22 ;  /* 0x000000081b057824 */ /* 0x001fe200078e0216 */
[----:B------:R-:W-:Y:S01]  /*152e0*/  SHF.L.U32 R6, R29, 0x1f, RZ ;  /* 0x0000001f1d067819 */ /* 0x000fe200000006ff */
[----:B------:R-:W0:Y:S01]  /*152f0*/  S2R R7, SR_TID.X ;  /* 0x0000000000077919 */ /* 0x000e220000002100 */
[----:B------:R-:W-:Y:S02]  /*15300*/  BSSY B2, `(.L_x_699) ;  /* 0x0000005000027945 */ /* 0x000fe40003800000 */
[----:B------:R-:W1:Y:S01]  /*15310*/  SYNCS.PHASECHK.TRANS64.TRYWAIT P0, [R5+URZ+0x288a0], R6 ;  /* 0x0288a006050075a7 */ /* 0x000e62000800017f */
[----:B0-----:R-:W-:-:S04]  /*15320*/  LOP3.LUT R7, R7, 0x7f, RZ, 0xc0, !PT ;  /* 0x0000007f07077812 */ /* 0x001fc800078ec0ff */
[----:B------:R-:W-:Y:S01]  /*15330*/  ISETP.NE.AND P1, PT, R7, RZ, PT ;  /* 0x000000ff0700720c */ /* 0x000fe20003f25270 */
[----:B-1----:R-:W-:-:S12]  /*15340*/  @!P0 BRA `(.L_x_700) ;  /* 0x0000006c00a08947 */ /* 0x002fd80003800000 */
.L_x_887:
[----:B------:R-:W-:Y:S05]  /*15350*/  BSYNC B2 ;  /* 0x0000000000027941 */ /* 0x000fea0003800000 */
.L_x_699:
[----:B------:R-:W-:Y:S04]  /*15360*/  BSSY B2, `(.L_x_701) ;  /* 0x0000009000027945 */ /* 0x000fe80003800000 */
[----:B------:R-:W-:Y:S05]  /*15370*/  @P1 BRA `(.L_x_702) ;  /* 0x00000000001c1947 */ /* 0x000fea0003800000 */
[----:B------:R-:W1:Y:S01]  /*15380*/  S2R R8, SR_TID.X ;  /* 0x0000000000087919 */ /* 0x000e620000002100 */
[----:B------:R-:W-:-:S04]  /*15390*/  IMAD.MOV.U32 R7, RZ, RZ, 0x8000 ;  /* 0x00008000ff077424 */ /* 0x000fc800078e00ff */
[----:B------:R2:W-:Y:S01]  /*153a0*/  SYNCS.ARRIVE.TRANS64 RZ, [R5+URZ+0x28890], R7 ;  /* 0x0288900705ff79a7 */ /* 0x0005e2000800003f */
[----:B-1----:R-:W-:-:S04]  /*153b0*/  LOP3.LUT R8, R8, 0x1f, RZ, 0xc0, !PT ;  /* 0x0000001f08087812 */ /* 0x002fc800078ec0ff */
[----:B------:R-:W-:-:S13]  /*153c0*/  ISETP.NE.AND P0, PT, R8, RZ, PT ;  /* 0x000000ff0800720c */ /* 0x000fda0003f05270 */
[----:B--2---:R-:W-:Y:S05]  /*153d0*/  @!P0 BRA `(.L_x_702) ;  /* 0x0000000000048947 */ /* 0x004fea0003800000 */
[----:B------:R-:W-:Y:S01]  /*153e0*/  BPT.TRAP 0x1 ;  /* 0x000000040000795c */ /* 0x000fe20000300000 */
.L_x_702:
[----:B------:R-:W-:Y:S05]  /*153f0*/  BSYNC B2 ;  /* 0x0000000000027941 */ /* 0x000fea0003800000 */
.L_x_701:
[----:B------:R-:W-:Y:S01]  /*15400*/  MOV R12, RZ ;  /* 0x000000ff000c7202 */ /* 0x000fe20000000f00 */
[----:B------:R-:W-:Y:S01]  /*15410*/  IMAD R7, R3, 0x80, R0 ;  /* 0x0000008003077824 */ /* 0x000fe200078e0200 */
[----:B------:R-:W-:Y:S01]  /*15420*/  LEA R8, R27, R22, 0xf ;  /* 0x000000161b087211 */ /* 0x000fe200078e78ff */
[----:B------:R-:W-:Y:S01]  /*15430*/  UIADD3 UR4, UP0, UR40, 0x570, URZ ;  /* 0x0000057028047890 */ /* 0x000fe2000ff1e03f */
[----:B------:R-:W-:Y:S01]  /*15440*/  R2UR UR10, R12 ;  /* 0x000000000c0a72ca */ /* 0x000fe200000e0000 */
[----:B------:R-:W-:Y:S01]  /*15450*/  VIADD R7, R7, 0xffffff80 ;  /* 0xffffff8007077836 */ /* 0x000fe20000000000 */
[----:B------:R-:W-:Y:S01]  /*15460*/  PLOP3.LUT P0, PT, PT, PT, PT, 0x80, 0x0 ;  /* 0x000000000000781c */ /* 0x000fe20003f0f070 */
[----:B------:R-:W-:Y:S01]  /*15470*/  IMAD.SHL.U32 R9, R27, 0x4000, RZ ;  /* 0x000040001b097824 */ /* 0x000fe200078e00ff */
[----:B------:R-:W-:Y:S01]  /*15480*/  IADD3 R11, R8, 0x18400, RZ ;  /* 0x00018400080b7810 */ /* 0x000fe20007ffe0ff */
[----:B------:R-:W-:Y:S01]  /*15490*/  VIADD R10, R5, 0x28890 ;  /* 0x00028890050a7836 */ /* 0x000fe20000000000 */
[----:B------:R-:W-:Y:S01]  /*154a0*/  UIADD3.X UR5, URZ, UR41, URZ, UP0, !UPT ;  /* 0x000000293f057290 */ /* 0x000fe200087fe43f */
[----:B------:R-:W-:Y:S01]  /*154b0*/  UMOV UR6, 0x0 ;  /* 0x0000000000067882 */ /* 0x000fe20000000000 */
[----:B------:R-:W-:-:S10]  /*154c0*/  UMOV UR7, 0x12f00000 ;  /* 0x12f0000000077882 */ /* 0x000fd40000000000 */
.L_x_703:
[----:B------:R-:W-:-:S13]  /*154d0*/  @P0 ELECT P2, URZ, PT ;  /* 0x00000000003f082f */ /* 0x000fda0003840000 */
[----:B------:R-:W-:Y:S02]  /*154e0*/  @P2 R2UR UR13, R2 ;  /* 0x00000000020d22ca */ /* 0x000fe400000e0000 */
[----:B------:R-:W-:Y:S02]  /*154f0*/  @P2 R2UR UR12, R18 ;  /* 0x00000000120c22ca */ /* 0x000fe400000e0000 */
[----:B------:R-:W-:Y:S02]  /*15500*/  @P2 R2UR UR11, R7 ;  /* 0x00000000070b22ca */ /* 0x000fe400000e0000 */
[----:B------:R-:W-:Y:S02]  /*15510*/  @P2 R2UR UR9, R10 ;  /* 0x000000000a0922ca */ /* 0x000fe400000e0000 */
[----:B------:R-:W-:Y:S02]  /*15520*/  @P2 R2UR UR8, R11 ;  /* 0x000000000b0822ca */ /* 0x000fe400000e0000 */
[----:B------:R-:W-:-:S02]  /*15530*/  @P2 PLOP3.LUT P0, PT, P2, PT, PT, 0x8, 0x0 ;  /* 0x000000000000281c */ /* 0x000fc4000170e170 */
[----:B------:R-:W-:-:S09]  /*15540*/  PLOP3.LUT P2, PT, PT, PT, PT, 0x8, 0x0 ;  /* 0x000000000000781c */ /* 0x000fd20003f4e170 */
[----:B------:R1:W-:Y:S02]  /*15550*/  UTMALDG.4D [UR8], [UR4], desc[UR6] ;  /* 0x00000608040075b4 */ /* 0x0003e40008019000 */
[----:B-1----:R-:W-:Y:S05]  /*15560*/  @P0 BRA.U.ANY `(.L_x_703) ;  /* 0xfffffffd00d80947 */ /* 0x002fea000393ffff */
[----:B------:R-:W-:Y:S01]  /*15570*/  IMAD.MOV.U32 R13, RZ, RZ, 0x40 ;  /* 0x00000040ff0d7424 */ /* 0x000fe200078e00ff */
[----:B------:R-:W-:Y:S01]  /*15580*/  PLOP3.LUT P0, PT, PT, PT, PT, 0x80, 0x0 ;  /* 0x000000000000781c */ /* 0x000fe20003f0f070 */
[----:B------:R-:W-:Y:S01]  /*15590*/  VIADD R8, R8, 0x1c400 ;  /* 0x0001c40008087836 */ /* 0x000fe20000000000 */
[----:B------:R-:W-:Y:S01]  /*155a0*/  UMOV UR6, 0x0 ;  /* 0x0000000000067882 */ /* 0x000fe20000000000 */
[----:B------:R-:W-:Y:S01]  /*155b0*/  UMOV UR7, 0x12f00000 ;  /* 0x12f0000000077882 */ /* 0x000fe20000000000 */
[----:B------:R-:W-:-:S15]  /*155c0*/  R2UR UR10, R13 ;  /* 0x000000000d0a72ca */ /* 0x000fde00000e0000 */
.L_x_704:
        /* <DEDUP_REMOVED lines=10> */
[----:B------:R-:W1:Y:S01]  /*15670*/  SYNCS.PHASECHK.TRANS64.TRYWAIT P0, [R5+URZ+0x288c0], R6 ;  /* 0x0288c006050075a7 */ /* 0x000e62000800017f */
[----:B------:R-:W-:Y:S04]  /*15680*/  BSSY B2, `(.L_x_705) ;  /* 0x0000002000027945 */ /* 0x000fe80003800000 */
[----:B-1----:R-:W-:Y:S05]  /*15690*/  @!P0 BRA `(.L_x_706) ;  /* 0x0000006800e08947 */ /* 0x002fea0003800000 */
.L_x_888:
[----:B------:R-:W-:Y:S05]  /*156a0*/  BSYNC B2 ;  /* 0x0000000000027941 */ /* 0x000fea0003800000 */
.L_x_705:
[----:B------:R-:W-:Y:S01]  /*156b0*/  BSSY B2, `(.L_x_707) ;  /* 0x000000b000027945 */ /* 0x000fe20003800000 */
[----:B------:R-:W-:Y:S01]  /*156c0*/  MOV R10, 0x0 ;  /* 0x00000000000a7802 */ /* 0x000fe20000000f00 */
[----:B------:R-:W-:Y:S02]  /*156d0*/  IMAD.MOV.U32 R11, RZ, RZ, 0x12f00000 ;  /* 0x12f00000ff0b7424 */ /* 0x000fe400078e00ff */
[----:B------:R-:W-:Y:S05]  /*156e0*/  @P1 BRA `(.L_x_708) ;  /* 0x00000000001c1947 */ /* 0x000fea0003800000 */
[----:B------:R-:W2:Y:S01]  /*156f0*/  S2R R8, SR_TID.X ;  /* 0x0000000000087919 */ /* 0x000ea20000002100 */
[----:B01----:R-:W-:-:S04]  /*15700*/  IMAD.MOV.U32 R6, RZ, RZ, 0x8000 ;  /* 0x00008000ff067424 */ /* 0x003fc800078e00ff */
[----:B------:R3:W-:Y:S01]  /*15710*/  SYNCS.ARRIVE.TRANS64 RZ, [R5+URZ+0x288b0], R6 ;  /* 0x0288b00605ff79a7 */ /* 0x0007e2000800003f */
[----:B--2---:R-:W-:-:S04]  /*15720*/  LOP3.LUT R8, R8, 0x1f, RZ, 0xc0, !PT ;  /* 0x0000001f08087812 */ /* 0x004fc800078ec0ff */
[----:B------:R-:W-:-:S13]  /*15730*/  ISETP.NE.AND P0, PT, R8, RZ, PT ;  /* 0x000000ff0800720c */ /* 0x000fda0003f05270 */
[----:B---3--:R-:W-:Y:S05]  /*15740*/  @!P0 BRA `(.L_x_708) ;  /* 0x0000000000048947 */ /* 0x008fea0003800000 */
[----:B------:R-:W-:Y:S01]  /*15750*/  BPT.TRAP 0x1 ;  /* 0x000000040000795c */ /* 0x000fe20000300000 */
.L_x_708:
[----:B------:R-:W-:Y:S05]  /*15760*/  BSYNC B2 ;  /* 0x0000000000027941 */ /* 0x000fea0003800000 */
.L_x_707:
[----:B------:R-:W-:Y:S01]  /*15770*/  R2UR UR10, R12 ;  /* 0x000000000c0a72ca */ /* 0x000fe200000e0000 */
[----:B------:R-:W-:Y:S01]  /*15780*/  UIADD3 UR4, UP0, UR40, 0x670, URZ ;  /* 0x0000067028047890 */ /* 0x000fe2000ff1e03f */
[----:B------:R-:W-:Y:S01]  /*15790*/  R2UR UR6, R10 ;  /* 0x000000000a0672ca */ /* 0x000fe200000e0000 */
[----:B01----:R-:W-:Y:S01]  /*157a0*/  VIADD R5, R5, 0x288b0 ;  /* 0x000288b005057836 */ /* 0x003fe20000000000 */
[----:B------:R-:W-:Y:S01]  /*157b0*/  R2UR UR7, R11 ;  /* 0x000000000b0772ca */ /* 0x000fe200000e0000 */
[----:B------:R-:W-:Y:S01]  /*157c0*/  UIADD3.X UR5, URZ, UR41, URZ, UP0, !UPT ;  /* 0x000000293f057290 */ /* 0x000fe200087fe43f */
[----:B------:R-:W-:Y:S02]  /*157d0*/  LEA R9, R9, R22, 0x1 ;  /* 0x0000001609097211 */ /* 0x000fe400078e08ff */
[----:B------:R-:W-:-:S03]  /*157e0*/  PLOP3.LUT P0, PT, PT, PT, PT, 0x80, 0x0 ;  /* 0x000000000000781c */ /* 0x000fc60003f0f070 */
[----:B------:R-:W-:-:S10]  /*157f0*/  VIADD R6, R9, 0x400 ;  /* 0x0000040009067836 */ /* 0x000fd40000000000 */
.L_x_709:
        /* <DEDUP_REMOVED lines=9> */
[----:B0-----:R-:W-:Y:S05]  /*15890*/  @P0 BRA.U.ANY `(.L_x_709) ;  /* 0xfffffffd00d80947 */ /* 0x001fea000393ffff */
[----:B------:R-:W-:Y:S02]  /*158a0*/  R2UR UR10, R13 ;  /* 0x000000000d0a72ca */ /* 0x000fe400000e0000 */
[----:B------:R-:W-:Y:S02]  /*158b0*/  R2UR UR6, R10 ;  /* 0x000000000a0672ca */ /* 0x000fe400000e0000 */
[----:B------:R-:W-:Y:S02]  /*158c0*/  R2UR UR7, R11 ;  /* 0x000000000b0772ca */ /* 0x000fe400000e0000 */
[----:B------:R-:W-:Y:S02]  /*158d0*/  PLOP3.LUT P0, PT, PT, PT, PT, 0x80, 0x0 ;  /* 0x000000000000781c */ /* 0x000fe40003f0f070 */
[----:B------:R-:W-:-:S11]  /*158e0*/  IADD3 R9, R9, 0x4400, RZ ;  /* 0x0000440009097810 */ /* 0x000fd60007ffe0ff */
.L_x_710:
        /* <DEDUP_REMOVED lines=10> */
.L_x_698:
[----:B------:R-:W-:Y:S05]  /*15990*/  BSYNC B1 ;  /* 0x0000000000017941 */ /* 0x000fea0003800000 */
.L_x_697:
[----:B------:R-:W-:Y:S01]  /*159a0*/  VIADD R9, R3, 0xfffffffe ;  /* 0xfffffffe03097836 */ /* 0x000fe20000000000 */
[----:B------:R-:W-:Y:S01]  /*159b0*/  PLOP3.LUT P0, PT, PT, PT, PT, 0x8, 0x0 ;  /* 0x000000000000781c */ /* 0x000fe20003f0e170 */
[----:B------:R-:W-:-:S03]  /*159c0*/  VIADD R27, R27, 0x1 ;  /* 0x000000011b1b7836 */ /* 0x000fc60000000000 */
[----:B------:R-:W-:Y:S02]  /*159d0*/  ISETP.GE.AND P2, PT, R9, R4, PT ;  /* 0x000000040900720c */ /* 0x000fe40003f46270 */
[----:B------:R-:W-:-:S04]  /*159e0*/  ISETP.NE.AND P1, PT, R27, 0x2, PT ;  /* 0x000000021b00780c */ /* 0x000fc80003f25270 */
[----:B------:R-:W-:Y:S02]  /*159f0*/  SEL R6, RZ, 0x1, P1 ;  /* 0x00000001ff067807 */ /* 0x000fe40000800000 */
[----:B------:R-:W-:Y:S02]  /*15a00*/  SEL R27, R27, RZ, P1 ;  /* 0x000000ff1b1b7207 */ /* 0x000fe40000800000 */
[----:B------:R-:W-:-:S03]  /*15a10*/  LOP3.LUT R29, R29, R6, RZ, 0x3c, !PT ;  /* 0x000000061d1d7212 */ /* 0x000fc600078e3cff */
[----:B------:R-:W-:Y:S05]  /*15a20*/  @!P2 BRA `(.L_x_691) ;  /* 0x0000000400d4a947 */ /* 0x000fea0003800000 */
.L_x_725:
[----:B------:R-:W-:Y:S05]  /*15a30*/  YIELD ;  /* 0x0000000000007946 */ /* 0x000fea0003800000 */
[----:B------:R-:W-:Y:S04]  /*15a40*/  BSSY B1, `(.L_x_711) ;  /* 0x000006b000017945 */ /* 0x000fe80003800000 */
[----:B------:R-:W-:Y:S05]  /*15a50*/  @!P6 BRA `(.L_x_712) ;  /* 0x0000000400a4e947 */ /* 0x000fea0003800000 */
[----:B------:R-:W-:Y:S01]  /*15a60*/  LEA R8, R27, R22, 0x3 ;  /* 0x000000161b087211 */ /* 0x000fe200078e18ff */
[----:B------:R-:W1:Y:S01]  /*15a70*/  S2R R3, SR_TID.X ;  /* 0x0000000000037919 */ /* 0x000e620000002100 */
[----:B------:R-:W-:Y:S01]  /*15a80*/  SHF.L.U32 R7, R29, 0x1f, RZ ;  /* 0x0000001f1d077819 */ /* 0x000fe200000006ff */
[----:B------:R-:W-:Y:S03]  /*15a90*/  BSSY B2, `(.L_x_713) ;  /* 0x0000005000027945 */ /* 0x000fe60003800000 */
[----:B------:R-:W2:Y:S01]  /*15aa0*/  SYNCS.PHASECHK.TRANS64.TRYWAIT P1, [R8+URZ+0x288a0], R7 ;  /* 0x0288a007080075a7 */ /* 0x000ea2000802017f */
[----:B-1----:R-:W-:-:S04]  /*15ab0*/  LOP3.LUT R3, R3, 0x7f, RZ, 0xc0, !PT ;  /* 0x0000007f03037812 */ /* 0x002fc800078ec0ff */
[----:B------:R-:W-:Y:S01]  /*15ac0*/  ISETP.NE.AND P2, PT, R3, RZ, PT ;  /* 0x000000ff0300720c */ /* 0x000fe20003f45270 */
[----:B--2---:R-:W-:-:S12]  /*15ad0*/  @!P1 BRA `(.L_x_714) ;  /* 0x0000006400e49947 */ /* 0x004fd80003800000 */
.L_x_889:
[----:B------:R-:W-:Y:S05]  /*15ae0*/  BSYNC B2 ;  /* 0x0000000000027941 */ /* 0x000fea0003800000 */
.L_x_713:
[----:B------:R-:W-:Y:S04]  /*15af0*/  BSSY B2, `(.L_x_715) ;  /* 0x0000009000027945 */ /* 0x000fe80003800000 */
[----:B------:R-:W-:Y:S05]  /*15b00*/  @P2 BRA `(.L_x_716) ;  /* 0x00000000001c2947 */ /* 0x000fea0003800000 */
[----:B0-----:R-:W0:Y:S01]  /*15b10*/  S2R R5, SR_TID.X ;  /* 0x0000000000057919 */ /* 0x001e220000002100 */
[----:B------:R-:W-:-:S04]  /*15b20*/  IMAD.MOV.U32 R3, RZ, RZ, 0x8000 ;  /* 0x00008000ff037424 */ /* 0x000fc800078e00ff */
[----:B------:R2:W-:Y:S01]  /*15b30*/  SYNCS.ARRIVE.TRANS64 RZ, [R8+URZ+0x28890], R3 ;  /* 0x0288900308ff79a7 */ /* 0x0005e2000800003f */
[----:B0-----:R-:W-:-:S04]  /*15b40*/  LOP3.LUT R5, R5, 0x1f, RZ, 0xc0, !PT ;  /* 0x0000001f05057812 */ /* 0x001fc800078ec0ff */
[----:B------:R-:W-:-:S13]  /*15b50*/  ISETP.NE.AND P1, PT, R5, RZ, PT ;  /* 0x000000ff0500720c */ /* 0x000fda0003f25270 */
[----:B--2---:R-:W-:Y:S05]  /*15b60*/  @!P1 BRA `(.L_x_716) ;  /* 0x0000000000049947 */ /* 0x004fea0003800000 */
[----:B------:R-:W-:Y:S01]  /*15b70*/  BPT.TRAP 0x1 ;  /* 0x000000040000795c */ /* 0x000fe20000300000 */
.L_x_716:
[----:B------:R-:W-:Y:S05]  /*15b80*/  BSYNC B2 ;  /* 0x0000000000027941 */ /* 0x000fea0003800000 */
.L_x_715:
[----:B------:R-:W-:Y:S01]  /*15b90*/  IMAD.MOV.U32 R12, RZ, RZ, RZ ;  /* 0x000000ffff0c7224 */ /* 0x000fe200078e00ff */
[----:B------:R-:W-:Y:S01]  /*15ba0*/  LEA R6, R27, R22, 0xf ;  /* 0x000000161b067211 */ /* 0x000fe200078e78ff */
[----:B------:R-:W-:Y:S01]  /*15bb0*/  UIADD3 UR4, UP0, UR40, 0x570, URZ ;  /* 0x0000057028047890 */ /* 0x000fe2000ff1e03f */
[----:B------:R-:W-:Y:S01]  /*15bc0*/  PLOP3.LUT P1, PT, PT, PT, PT, 0x80, 0x0 ;  /* 0x000000000000781c */ /* 0x000fe20003f2f070 */
[----:B0-----:R-:W-:Y:S01]  /*15bd0*/  IMAD R5, R9, 0x80, R0 ;  /* 0x0000008009057824 */ /* 0x001fe200078e0200 */
[----:B------:R-:W-:Y:S01]  /*15be0*/  R2UR UR10, R12 ;  /* 0x000000000c0a72ca */ /* 0x000fe200000e0000 */
[----:B------:R-:W-:Y:S01]  /*15bf0*/  VIADD R3, R8, 0x28890 ;  /* 0x0002889008037836 */ /* 0x000fe20000000000 */
[----:B------:R-:W-:Y:S01]  /*15c00*/  IADD3 R10, R6, 0x18400, RZ ;  /* 0x00018400060a7810 */ /* 0x000fe20007ffe0ff */
[----:B------:R-:W-:Y:S01]  /*15c10*/  UIADD3.X UR5, URZ, UR41, URZ, UP0, !UPT ;  /* 0x000000293f057290 */ /* 0x000fe200087fe43f */
[----:B------:R-:W-:Y:S01]  /*15c20*/  UMOV UR6, 0x0 ;  /* 0x0000000000067882 */ /* 0x000fe20000000000 */
[----:B------:R-:W-:-:S10]  /*15c30*/  UMOV UR7, 0x12f00000 ;  /* 0x12f0000000077882 */ /* 0x000fd40000000000 */
.L_x_717:
        /* <DEDUP_REMOVED lines=10> */
[----:B------:R-:W-:Y:S01]  /*15ce0*/  IMAD.MOV.U32 R13, RZ, RZ, 0x40 ;  /* 0x00000040ff0d7424 */ /* 0x000fe200078e00ff */
[----:B------:R-:W-:Y:S01]  /*15cf0*/  PLOP3.LUT P1, PT, PT, PT, PT, 0x80, 0x0 ;  /* 0x000000000000781c */ /* 0x000fe20003f2f070 */
[----:B------:R-:W-:Y:S01]  /*15d00*/  VIADD R10, R6, 0x1c400 ;  /* 0x0001c400060a7836 */ /* 0x000fe20000000000 */
[----:B------:R-:W-:Y:S01]  /*15d10*/  UMOV UR6, 0x0 ;  /* 0x0000000000067882 */ /* 0x000fe20000000000 */
[----:B------:R-:W-:Y:S01]  /*15d20*/  UMOV UR7, 0x12f00000 ;  /* 0x12f0000000077882 */ /* 0x000fe20000000000 */
[----:B------:R-:W-:-:S15]  /*15d30*/  R2UR UR10, R13 ;  /* 0x000000000d0a72ca */ /* 0x000fde00000e0000 */
.L_x_718:
        /* <DEDUP_REMOVED lines=10> */
[----:B------:R-:W0:Y:S01]  /*15de0*/  SYNCS.PHASECHK.TRANS64.TRYWAIT P1, [R8+URZ+0x288c0], R7 ;  /* 0x0288c007080075a7 */ /* 0x000e22000802017f */
[----:B------:R-:W-:Y:S04]  /*15df0*/  BSSY B2, `(.L_x_719) ;  /* 0x0000002000027945 */ /* 0x000fe80003800000 */
[----:B0-----:R-:W-:Y:S05]  /*15e00*/  @!P1 BRA `(.L_x_720) ;  /* 0x00000064002c9947 */ /* 0x001fea0003800000 */
.L_x_890:
[----:B------:R-:W-:Y:S05]  /*15e10*/  BSYNC B2 ;  /* 0x0000000000027941 */ /* 0x000fea0003800000 */
.L_x_719:
[----:B------:R-:W-:Y:S01]  /*15e20*/  BSSY B2, `(.L_x_721) ;  /* 0x000000b000027945 */ /* 0x000fe20003800000 */
[----:B------:R-:W-:Y:S01]  /*15e30*/  MOV R10, 0x0 ;  /* 0x00000000000a7802 */ /* 0x000fe20000000f00 */
[----:B------:R-:W-:Y:S02]  /*15e40*/  IMAD.MOV.U32 R11, RZ, RZ, 0x12f00000 ;  /* 0x12f00000ff0b7424 */ /* 0x000fe400078e00ff */
[----:B------:R-:W-:Y:S05]  /*15e50*/  @P2 BRA `(.L_x_722) ;  /* 0x00000000001c2947 */ /* 0x000fea0003800000 */
[----:B------:R-:W2:Y:S01]  /*15e60*/  S2R R14, SR_TID.X ;  /* 0x00000000000e7919 */ /* 0x000ea20000002100 */
[----:B------:R-:W-:-:S04]  /*15e70*/  IMAD.MOV.U32 R3, RZ, RZ, 0x8000 ;  /* 0x00008000ff037424 */ /* 0x000fc800078e00ff */
[----:B------:R3:W-:Y:S01]  /*15e80*/  SYNCS.ARRIVE.TRANS64 RZ, [R8+URZ+0x288b0], R3 ;  /* 0x0288b00308ff79a7 */ /* 0x0007e2000800003f */
[----:B--2---:R-:W-:-:S04]  /*15e90*/  LOP3.LUT R14, R14, 0x1f, RZ, 0xc0, !PT ;  /* 0x0000001f0e0e7812 */ /* 0x004fc800078ec0ff */
[----:B------:R-:W-:-:S13]  /*15ea0*/  ISETP.NE.AND P1, PT, R14, RZ, PT ;  /* 0x000000ff0e00720c */ /* 0x000fda0003f25270 */
[----:B---3--:R-:W-:Y:S05]  /*15eb0*/  @!P1 BRA `(.L_x_722) ;  /* 0x0000000000049947 */ /* 0x008fea0003800000 */
[----:B------:R-:W-:Y:S01]  /*15ec0*/  BPT.TRAP 0x1 ;  /* 0x000000040000795c */ /* 0x000fe20000300000 */
.L_x_722:
[----:B------:R-:W-:Y:S05]  /*15ed0*/  BSYNC B2 ;  /* 0x0000000000027941 */ /* 0x000fea0003800000 */
.L_x_721:
[----:B------:R-:W-:Y:S01]  /*15ee0*/  R2UR UR10, R12 ;  /* 0x000000000c0a72ca */ /* 0x000fe200000e0000 */
[----:B------:R-:W-:Y:S01]  /*15ef0*/  UIADD3 UR4, UP0, UR40, 0x670, URZ ;  /* 0x0000067028047890 */ /* 0x000fe2000ff1e03f */
[----:B------:R-:W-:Y:S01]  /*15f00*/  R2UR UR6, R10 ;  /* 0x000000000a0672ca */ /* 0x000fe200000e0000 */
[----:B------:R-:W-:Y:S01]  /*15f10*/  VIADD R3, R6, 0x400 ;  /* 0x0000040006037836 */ /* 0x000fe20000000000 */
[----:B------:R-:W-:Y:S01]  /*15f20*/  R2UR UR7, R11 ;  /* 0x000000000b0772ca */ /* 0x000fe200000e0000 */
[----:B------:R-:W-:Y:S01]  /*15f30*/  UIADD3.X UR5, URZ, UR41, URZ, UP0, !UPT ;  /* 0x000000293f057290 */ /* 0x000fe200087fe43f */
[----:B------:R-:W-:Y:S02]  /*15f40*/  PLOP3.LUT P1, PT, PT, PT, PT, 0x80, 0x0 ;  /* 0x000000000000781c */ /* 0x000fe40003f2f070 */
[----:B01----:R-:W-:-:S11]  /*15f50*/  IADD3 R8, R8, 0x288b0, RZ ;  /* 0x000288b008087810 */ /* 0x003fd60007ffe0ff */
.L_x_723:
        /* <DEDUP_REMOVED lines=10> */
[----:B------:R-:W-:Y:S01]  /*16000*/  R2UR UR10, R13 ;  /* 0x000000000d0a72ca */ /* 0x000fe200000e0000 */
[----:B------:R-:W-:Y:S01]  /*16010*/  VIADD R6, R6, 0x4400 ;  /* 0x0000440006067836 */ /* 0x000fe20000000000 */
[----:B------:R-:W-:Y:S02]  /*16020*/  R2UR UR6, R10 ;  /* 0x000000000a0672ca */ /* 0x000fe400000e0000 */
[----:B------:R-:W-:Y:S02]  /*16030*/  R2UR UR7, R11 ;  /* 0x000000000b0772ca */ /* 0x000fe400000e0000 */
[----:B------:R-:W-:-:S13]  /*16040*/  PLOP3.LUT P1, PT, PT, PT, PT, 0x80, 0x0 ;  /* 0x000000000000781c */ /* 0x000fda0003f2f070 */
.L_x_724:
        /* <DEDUP_REMOVED lines=10> */
.L_x_712:
[----:B------:R-:W-:Y:S05]  /*160f0*/  BSYNC B1 ;  /* 0x0000000000017941 */ /* 0x000fea0003800000 */
.L_x_711:
[C---:B------:R-:W-:Y:S01]  /*16100*/  ISETP.GT.AND P2, PT, R9.reuse, R4, PT ;  /* 0x000000040900720c */ /* 0x040fe20003f44270 */
[----:B------:R-:W-:Y:S01]  /*16110*/  VIADD R9, R9, 0xffffffff ;  /* 0xffffffff09097836 */ /* 0x000fe20000000000 */
[----:B------:R-:W-:-:S04]  /*16120*/  IADD3 R27, R27, 0x1, RZ ;  /* 0x000000011b1b7810 */ /* 0x000fc80007ffe0ff */
[----:B------:R-:W-:-:S04]  /*16130*/  ISETP.NE.AND P1, PT, R27, 0x2, PT ;  /* 0x000000021b00780c */ /* 0x000fc80003f25270 */
[----:B------:R-:W-:Y:S02]  /*16140*/  SEL R6, RZ, 0x1, P1 ;  /* 0x00000001ff067807 */ /* 0x000fe40000800000 */
[----:B------:R-:W-:Y:S02]  /*16150*/  SEL R27, R27, RZ, P1 ;  /* 0x000000ff1b1b7207 */ /* 0x000fe40000800000 */
[----:B------:R-:W-:Y:S01]  /*16160*/  LOP3.LUT R29, R29, R6, RZ, 0x3c, !PT ;  /* 0x000000061d1d7212 */ /* 0x000fe200078e3cff */
[----:B------:R-:W-:Y:S06]  /*16170*/  @P2 BRA `(.L_x_725) ;  /* 0xfffffff8002c2947 */ /* 0x000fec000383ffff */
.L_x_691:
[----:B------:R-:W-:Y:S05]  /*16180*/  BSYNC B0 ;  /* 0x0000000000007941 */ /* 0x000fea0003800000 */
.L_x_690:
[----:B------:R-:W-:Y:S05]  /*16190*/  @!P0 WARPSYNC.ALL ;  /* 0x0000000000008948 */ /* 0x000fea0003800000 */
[----:B------:R-:W-:Y:S01]  /*161a0*/  @!P0 BAR.SYNC.DEFER_BLOCKING 0xc, 0x180 ;  /* 0x0306000000008b1d */ /* 0x000fe20000010000 */
[----:B------:R-:W-:-:S05]  /*161b0*/  ISETP.GT.AND P0, PT, R37, RZ, PT ;  /* 0x000000ff2500720c */ /* 0x000fca0003f04270 */
[----:B------:R-:W-:Y:S08]  /*161c0*/  BSSY B7, `(.L_x_726) ;  /* 0x0000376000077945 */ /* 0x000ff00003800000 */
[----:B------:R-:W-:Y:S05]  /*161d0*/  @P0 BRA `(.L_x_727) ;  /* 0x0000000000440947 */ /* 0x000fea0003800000 */
[----:B------:R-:W1:Y:S02]  /*161e0*/  S2R R3, SR_TID.X ;  /* 0x0000000000037919 */ /* 0x000e640000002100 */
[----:B-1----:R-:W-:-:S04]  /*161f0*/  LOP3.LUT R3, R3, 0x7f, RZ, 0xc0, !PT ;  /* 0x0000007f03037812 */ /* 0x002fc800078ec0ff */
[----:B------:R-:W-:-:S13]  /*16200*/  ISETP.NE.AND P0, PT, R3, RZ, PT ;  /* 0x000000ff0300720c */ /* 0x000fda0003f05270 */
[----:B------:R-:W-:Y:S05]  /*16210*/  @P0 BRA `(.L_x_728) ;  /* 0x0000003400c00947 */ /* 0x000fea0003800000 */
[----:B0-----:R-:W0:Y:S01]  /*16220*/  S2R R5, SR_LANEID ;  /* 0x0000000000057919 */ /* 0x001e220000000000 */
[----:B------:R-:W-:Y:S01]  /*16230*/  VOTEU.ANY UR4, UPT, PT ;  /* 0x0000000000047886 */ /* 0x000fe200038e0100 */
[----:B------:R-:W1:Y:S01]  /*16240*/  LDC.64 R2, c[0x0][0xc60] ;  /* 0x00031800ff027b82 */ /* 0x000e620000000a00 */
[----:B------:R-:W0:Y:S02]  /*16250*/  FLO.U32 R0, UR4 ;  /* 0x0000000400007d00 */ /* 0x000e2400080e0000 */
[----:B0-----:R-:W-:-:S06]  /*16260*/  ISETP.EQ.U32.AND P0, PT, R0, R5, PT ;  /* 0x000000050000720c */ /* 0x001fcc0003f02070 */
[----:B------:R-:W1:Y:S07]  /*16270*/  POPC R5, UR4 ;  /* 0x0000000400057d09 */ /* 0x000e6e0008000000 */
[----:B-1----:R-:W2:Y:S01]  /*16280*/  @P0 ATOMG.E.ADD.STRONG.GPU PT, R3, desc[UR38][R2.64], R5 ;  /* 0x00000005020309a8 */ /* 0x002ea200081ee1e6 */
[----:B------:R-:W0:Y:S02]  /*16290*/  S2R R4, SR_LTMASK ;  /* 0x0000000000047919 */ /* 0x000e240000003900 */
[----:B0-----:R-:W-:-:S04]  /*162a0*/  LOP3.LUT R4, R4, UR4, RZ, 0xc0, !PT ;  /* 0x0000000404047c12 */ /* 0x001fc8000f8ec0ff */
[----:B------:R-:W0:Y:S01]  /*162b0*/  POPC R7, R4 ;  /* 0x0000000400077309 */ /* 0x000e220000000000 */
[----:B--2---:R-:W0:Y:S02]  /*162c0*/  SHFL.IDX PT, R0, R3, R0, 0x1f ;  /* 0x00001f0003007589 */ /* 0x004e2400000e0000 */
[----:B0-----:R-:W-:Y:S01]  /*162d0*/  IADD3 R16, R0, UR36, R7 ;  /* 0x0000002400107c10 */ /* 0x001fe2000fffe007 */
[----:B------:R-:W-:Y:S06]  /*162e0*/  BRA `(.L_x_728) ;  /* 0x00000034008c7947 */ /* 0x000fec0003800000 */
.L_x_727:
        /* <DEDUP_REMOVED lines=8> */
[----:B------:R-:W-:Y:S01]  /*16370*/  MOV R4, UR6 ;  /* 0x0000000600047c02 */ /* 0x000fe20008000f00 */
[----:B0-----:R-:W-:Y:S01]  /*16380*/  IMAD.U32 R5, RZ, RZ, UR7 ;  /* 0x00000007ff057e24 */ /* 0x001fe2000f8e00ff */
[----:B------:R-:W0:Y:S01]  /*16390*/  LDC.64 R2, c[0x4][R2] ;  /* 0x0100000002027b82 */ /* 0x000e220000000a00 */
[----:B------:R-:W-:Y:S01]  /*163a0*/  IMAD.U32 R6, RZ, RZ, UR8 ;  /* 0x00000008ff067e24 */ /* 0x000fe2000f8e00ff */
[----:B------:R-:W-:Y:S01]  /*163b0*/  MOV R7, UR9 ;  /* 0x0000000900077c02 */ /* 0x000fe20008000f00 */
[----:B------:R-:W-:Y:S01]  /*163c0*/  IMAD.U32 R10, RZ, RZ, UR4 ;  /* 0x00000004ff0a7e24 */ /* 0x000fe2000f8e00ff */
[----:B------:R-:W-:Y:S01]  /*163d0*/  MOV R8, 0x70 ;  /* 0x0000007000087802 */ /* 0x000fe20000000f00 */
[----:B------:R-:W-:-:S02]  /*163e0*/  IMAD.U32 R11, RZ, RZ, UR5 ;  /* 0x00000005ff0b7e24 */ /* 0x000fc4000f8e00ff */
[----:B------:R-:W-:Y:S02]  /*163f0*/  IMAD.MOV.U32 R12, RZ, RZ, 0x1 ;  /* 0x00000001ff0c7424 */ /* 0x000fe400078e00ff */
[----:B------:R-:W-:-:S07]  /*16400*/  IMAD.MOV.U32 R13, RZ, RZ, RZ ;  /* 0x000000ffff0d7224 */ /* 0x000fce00078e00ff */
[----:B------:R-:W-:-:S07]  /*16410*/  LEPC R20, `(.L_x_730) ;  /* 0x000000001014794e */ /* 0x000fce0000000000 */
[----:B0-----:R-:W-:Y:S05]  /*16420*/  CALL.ABS.NOINC R2 ;  /* 0x0000000002007343 */ /* 0x001fea0003c00000 */
.L_x_730:
[----:B------:R-:W-:Y:S05]  /*16430*/  BSYNC B6 ;  /* 0x0000000000067941 */ /* 0x000fea0003800000 */
.L_x_729:
[----:B------:R-:W-:Y:S01]  /*16440*/  IADD3 R0, R22, 0x400, RZ ;  /* 0x0000040016007810 */ /* 0x000fe20007ffe0ff */
[----:B------:R-:W-:Y:S03]  /*16450*/  BSSY B6, `(.L_x_731) ;  /* 0x0000022000067945 */ /* 0x000fe60003800000 */
        /* <DEDUP_REMOVED lines=9> */
[----:B0-----:R-:W-:Y:S01]  /*164f0*/  IMAD.U32 R5, RZ, RZ, UR7 ;  /* 0x00000007ff057e24 */ /* 0x001fe2000f8e00ff */
[----:B------:R-:W-:Y:S01]  /*16500*/  MOV R11, UR5 ;  /* 0x00000005000b7c02 */ /* 0x000fe20008000f00 */
[----:B------:R-:W-:Y:S01]  /*16510*/  IMAD.U32 R7, RZ, RZ, UR9 ;  /* 0x00000009ff077e24 */ /* 0x000fe2000f8e00ff */
[----:B------:R-:W-:Y:S01]  /*16520*/  MOV R13, RZ ;  /* 0x000000ff000d7202 */ /* 0x000fe20000000f00 */
[----:B------:R-:W-:-:S02]  /*16530*/  IMAD.U32 R10, RZ, RZ, UR4 ;  /* 0x00000004ff0a7e24 */ /* 0x000fc4000f8e00ff */
[----:B------:R-:W-:Y:S02]  /*16540*/  IMAD.MOV.U32 R8, RZ, RZ, 0x70 ;  /* 0x00000070ff087424 */ /* 0x000fe400078e00ff */
[----:B-1----:R-:W-:-:S07]  /*16550*/  IMAD.MOV.U32 R12, RZ, RZ, 0x1 ;  /* 0x00000001ff0c7424 */ /* 0x002fce00078e00ff */
[----:B------:R-:W-:-:S07]  /*16560*/  LEPC R20, `(.L_x_733) ;  /* 0x000000001014794e */ /* 0x000fce0000000000 */
[----:B--2---:R-:W-:Y:S05]  /*16570*/  CALL.ABS.NOINC R2 ;  /* 0x0000000002007343 */ /* 0x004fea0003c00000 */
.L_x_733:
[----:B------:R0:W1:Y:S01]  /*16580*/  LDC.64 R2, c[0x4][R26] ;  /* 0x010000001a027b82 */ /* 0x0000620000000a00 */
[----:B------:R-:W-:Y:S01]  /*16590*/  ULDC.64 UR4, c[0x4][0x80] ;  /* 0x0100200000047ab9 */ /* 0x000fe20000000a00 */
[----:B------:R-:W-:Y:S01]  /*165a0*/  ULDC.64 UR6, c[0x4][0x88] ;  /* 0x0100220000067ab9 */ /* 0x000fe20000000a00 */
[----:B------:R-:W-:Y:S01]  /*165b0*/  ULDC.64 UR8, c[0x4][0x18] ;  /* 0x0100060000087ab9 */ /* 0x000fe20000000a00 */
[----:B------:R-:W-:Y:S01]  /*165c0*/  IMAD.U32 R4, RZ, RZ, UR4 ;  /* 0x00000004ff047e24 */ /* 0x000fe2000f8e00ff */
[----:B------:R-:W-:Y:S01]  /*165d0*/  MOV R6, UR6 ;  /* 0x0000000600067c02 */ /* 0x000fe20008000f00 */
        /* <DEDUP_REMOVED lines=9> */
.L_x_732:
[----:B------:R-:W-:Y:S05]  /*16670*/  BSYNC B6 ;  /* 0x0000000000067941 */ /* 0x000fea0003800000 */
.L_x_731:
[----:B------:R-:W2:Y:S01]  /*16680*/  LDL R26, [R1+0x20] ;  /* 0x00002000011a7983 */ /* 0x000ea20000100800 */
[----:B------:R-:W-:Y:S01]  /*16690*/  ULDC.64 UR4, c[0x0][0x9f8] ;  /* 0x00027e0000047ab9 */ /* 0x000fe20000000a00 */
[----:B------:R-:W1:Y:S01]  /*166a0*/  LDC R7, c[0x0][0x430] ;  /* 0x00010c00ff077b82 */ /* 0x000e620000000800 */
[----:B------:R-:W-:Y:S01]  /*166b0*/  ISETP.NE.U32.AND P0, PT, RZ, UR4, PT ;  /* 0x00000004ff007c0c */ /* 0x000fe2000bf05070 */
[----:B------:R-:W0:Y:S03]  /*166c0*/  LDL R21, [R1] ;  /* 0x0000000001157983 */ /* 0x000e260000100800 */
[----:B------:R-:W-:Y:S01]  /*166d0*/  ISETP.NE.AND.EX P0, PT, RZ, UR5, PT, P0 ;  /* 0x00000005ff007c0c */ /* 0x000fe2000bf05300 */
[----:B------:R-:W3:Y:S01]  /*166e0*/  LDL R20, [R1+0x2c] ;  /* 0x00002c0001147983 */ /* 0x000ee20000100800 */
[----:B------:R-:W4:Y:S11]  /*166f0*/  S2R R35, SR_TID.X ;  /* 0x0000000000237919 */ /* 0x000f360000002100 */
[----:B------:R-:W-:Y:S01]  /*16700*/  @P0 IADD3 R2, P1, R23, UR4, RZ ;  /* 0x0000000417020c10 */ /* 0x000fe2000ff3e0ff */
[----:B------:R-:W4:Y:S01]  /*16710*/  S2R R0, SR_TID.X ;  /* 0x0000000000007919 */ /* 0x000f220000002100 */
[----:B------:R-:W-:-:S02]  /*16720*/  ULDC UR4, c[0x0][0x2f4] ;  /* 0x0000bd0000047ab9 */ /* 0x000fc40000000800 */
[----:B------:R-:W-:-:S05]  /*16730*/  @P0 IADD3.X R3, R24, UR5, RZ, P1, !PT ;  /* 0x0000000518030c10 */ /* 0x000fca0008ffe4ff */
[----:B------:R0:W3:Y:S01]  /*16740*/  @P0 LDG.E R34, desc[UR38][R2.64] ;  /* 0x0000002602220981 */ /* 0x0000e2000c1e1900 */
[----:B-1----:R-:W-:-:S13]  /*16750*/  ISETP.NE.AND P1, PT, R7, 0x1, PT ;  /* 0x000000010700780c */ /* 0x002fda0003f25270 */
[----:B------:R-:W1:Y:S01]  /*16760*/  @P1 LDC R6, c[0x0][0x434] ;  /* 0x00010d00ff061b82 */ /* 0x000e620000000800 */
[----:B----4-:R-:W-:-:S04]  /*16770*/  LOP3.LUT R35, R35, 0x7f, RZ, 0xc0, !PT ;  /* 0x0000007f23237812 */ /* 0x010fc800078ec0ff */
[----:B------:R-:W-:Y:S01]  /*16780*/  SHF.R.U32.HI R35, RZ, 0x3, R35 ;  /* 0x00000003ff237819 */ /* 0x000fe20000011623 */
[----:B------:R-:W-:-:S05]  /*16790*/  IMAD.SHL.U32 R0, R0, 0x10, RZ ;  /* 0x0000001000007824 */ /* 0x000fca00078e00ff */
[----:B------:R-:W-:Y:S02]  /*167a0*/  LOP3.LUT R0, R0, 0x70, RZ, 0xc0, !PT ;  /* 0x0000007000007812 */ /* 0x000fe400078ec0ff */
[----:B------:R-:W-:Y:S01]  /*167b0*/  LOP3.LUT R32, R32, 0xfffffffb, RZ, 0xc0, !PT ;  /* 0xfffffffb20207812 */ /* 0x000fe200078ec0ff */
[----:B------:R-:W-:Y:S01]  /*167c0*/  UMOV UR5, 0xffffffff ;  /* 0xffffffff00057882 */ /* 0x000fe20000000000 */
[----:B--2---:R-:W-:-:S05]  /*167d0*/  LEA.HI.SX32 R26, R26, 0xffffffff, 0x19 ;  /* 0xffffffff1a1a7811 */ /* 0x004fca00078fcaff */
[----:B------:R-:W-:-:S05]  /*167e0*/  IMAD.SHL.U32 R8, R26, 0x80, RZ ;  /* 0x000000801a087824 */ /* 0x000fca00078e00ff */
[----:B------:R-:W-:Y:S02]  /*167f0*/  LOP3.LUT R4, R8, R35, R0, 0xfe, !PT ;  /* 0x0000002308047212 */ /* 0x000fe400078efe00 */
[----:B------:R-:W2:Y:S02]  /*16800*/  @P1 LDC R0, c[0x0][0x438] ;  /* 0x00010e00ff001b82 */ /* 0x000ea40000000800 */
[C---:B------:R-:W-:Y:S02]  /*16810*/  ISETP.GE.AND P0, PT, R4.reuse, R37, PT ;  /* 0x000000250400720c */ /* 0x040fe40003f06270 */
[----:B0-----:R-:W-:-:S11]  /*16820*/  IADD3 R5, R4, R21, RZ ;  /* 0x0000001504057210 */ /* 0x001fd60007ffe0ff */
[----:B------:R-:W0:Y:S01]  /*16830*/  @!P0 LDC.64 R2, c[0x0][0x428] ;  /* 0x00010a00ff028b82 */ /* 0x000e220000000a00 */
[----:B-1----:R-:W-:-:S04]  /*16840*/  @P1 IMAD.HI.U32 R6, R5, R6, RZ ;  /* 0x0000000605061227 */ /* 0x002fc800078e00ff */
[----:B------:R-:W-:Y:S01]  /*16850*/  IMAD.MOV.U32 R4, RZ, RZ, R5 ;  /* 0x000000ffff047224 */ /* 0x000fe200078e0005 */
[----:B--2---:R-:W-:Y:S02]  /*16860*/  @P1 SHF.R.U32.HI R4, RZ, R0, R6 ;  /* 0x00000000ff041219 */ /* 0x004fe40000011606 */
[----:B---3--:R-:W-:-:S03]  /*16870*/  SHF.R.S32.HI R9, RZ, 0x1f, R34 ;  /* 0x0000001fff097819 */ /* 0x008fc60000011422 */
[----:B------:R-:W-:-:S04]  /*16880*/  IMAD.MOV R0, RZ, RZ, -R4 ;  /* 0x000000ffff007224 */ /* 0x000fc800078e0a04 */
[----:B------:R-:W-:Y:S01]  /*16890*/  IMAD R0, R7, R0, R5 ;  /* 0x0000000007007224 */ /* 0x000fe200078e0205 */
[--C-:B------:R-:W-:Y:S01]  /*168a0*/  @!P0 SHF.R.S32.HI R5, RZ, 0x1f, R4.reuse ;  /* 0x0000001fff058819 */ /* 0x100fe20000011404 */
[-C--:B0-----:R-:W-:Y:S02]  /*168b0*/  @!P0 IMAD R6, R9, R2.reuse, RZ ;  /* 0x0000000209068224 */ /* 0x081fe400078e02ff */
[----:B------:R-:W-:-:S04]  /*168c0*/  @!P0 IMAD.WIDE.U32 R4, R34, R2, R4 ;  /* 0x0000000222048225 */ /* 0x000fc800078e0004 */
[----:B------:R-:W-:Y:S02]  /*168d0*/  @!P0 IMAD R6, R34, R3, R6 ;  /* 0x0000000322068224 */ /* 0x000fe400078e0206 */
[----:B------:R-:W0:Y:S03]  /*168e0*/  @!P0 LDC.64 R2, c[0x0][0x418] ;  /* 0x00010600ff028b82 */ /* 0x000e260000000a00 */
[----:B------:R-:W-:Y:S02]  /*168f0*/  @!P0 IADD3 R6, R5, R6, RZ ;  /* 0x0000000605068210 */ /* 0x000fe40007ffe0ff */
[----:B------:R-:W-:Y:S02]  /*16900*/  ISETP.NE.AND P2, PT, R20, 0x3, PT ;  /* 0x000000031400780c */ /* 0x000fe40003f45270 */
[----:B0-----:R-:W-:-:S04]  /*16910*/  @!P0 LEA R2, P1, R4, R2, 0x2 ;  /* 0x0000000204028211 */ /* 0x001fc800078210ff */
[----:B------:R-:W-:Y:S01]  /*16920*/  @!P0 LEA.HI.X R3, R4, R3, R6, 0x2, P1 ;  /* 0x0000000304038211 */ /* 0x000fe200008f1406 */
[----:B------:R-:W-:-:S06]  /*16930*/  IMAD.MOV.U32 R4, RZ, RZ, RZ ;  /* 0x000000ffff047224 */ /* 0x000fcc00078e00ff */
[----:B------:R0:W5:Y:S01]  /*16940*/  @!P0 LDG.E R4, desc[UR38][R2.64] ;  /* 0x0000002602048981 */ /* 0x000162000c1e1900 */
[----:B------:R-:W-:Y:S02]  /*16950*/  ISETP.GE.AND P0, PT, R31, UR4, PT ;  /* 0x000000041f007c0c */ /* 0x000fe4000bf06270 */
[----:B------:R-:W-:Y:S01]  /*16960*/  @P2 LOP3.LUT R32, R32, 0x4, RZ, 0xfc, !PT ;  /* 0x0000000420202812 */ /* 0x000fe200078efcff */
[----:B------:R0:W-:Y:S03]  /*16970*/  STL [R1+0x4], R9 ;  /* 0x0000040901007387 */ /* 0x0001e60000100800 */
[----:B------:R-:W-:-:S07]  /*16980*/  LOP3.LUT R32, R32, 0xfffffffd, RZ, 0xc0, !PT ;  /* 0xfffffffd20207812 */ /* 0x000fce00078ec0ff */
[----:B------:R-:W-:Y:S02]  /*16990*/  @P0 LOP3.LUT R32, R32, 0x2, RZ, 0xfc, !PT ;  /* 0x0000000220200812 */ /* 0x000fe400078efcff */
[----:B------:R-:W-:Y:S02]  /*169a0*/  ISETP.GE.AND P0, PT, R30, UR4, PT ;  /* 0x000000041e007c0c */ /* 0x000fe4000bf06270 */
[----:B------:R-:W-:-:S11]  /*169b0*/  LOP3.LUT R32, R32, 0xfffffffe, RZ, 0xc0, !PT ;  /* 0xfffffffe20207812 */ /* 0x000fd600078ec0ff */
[----:B------:R-:W-:Y:S01]  /*169c0*/  @P0 LOP3.LUT R32, R32, 0x1, RZ, 0xfc, !PT ;  /* 0x0000000120200812 */ /* 0x000fe200078efcff */
[----:B0-----:R-:W-:Y:S06]  /*169d0*/  BRA.DIV UR5, `(.L_x_734) ;  /* 0x0000005a054c7947 */ /* 0x001fec000b800000 */
.L_x_893:
[----:B------:R-:W-:Y:S01]  /*169e0*/  SHF.R.S32.HI R35, RZ, 0x1f, R18 ;  /* 0x0000001fff237819 */ /* 0x000fe20000011412 */
[----:B------:R-:W-:Y:S06]  /*169f0*/  @!P2 BRA `(.L_x_735) ;  /* 0x000000000004a947 */ /* 0x000fec0003800000 */
[----:B------:R-:W-:Y:S01]  /*16a00*/  BPT.TRAP 0x1 ;  /* 0x000000040000795c */ /* 0x000fe20000300000 */
.L_x_735:
[----:B------:R-:W-:Y:S01]  /*16a10*/  SHF.R.S32.HI R5, RZ, 0x1f, R0 ;  /* 0x0000001fff057819 */ /* 0x000fe20000011400 */
[----:B------:R-:W-:Y:S01]  /*16a20*/  ULDC.64 UR4, c[0x0][0x328] ;  /* 0x0000ca0000047ab9 */ /* 0x000fe20000000a00 */
[----:B------:R-:W-:Y:S01]  /*16a30*/  BSSY B0, `(.L_x_736) ;  /* 0x0000017000007945 */ /* 0x000fe20003800000 */
[----:B------:R-:W-:-:S04]  /*16a40*/  IMAD.WIDE.U32 R2, R0, UR4, RZ ;  /* 0x0000000400027c25 */ /* 0x000fc8000f8e00ff */
[----:B------:R-:W-:-:S04]  /*16a50*/  IMAD R6, R5, UR4, RZ ;  /* 0x0000000405067c24 */ /* 0x000fc8000f8e02ff */
[----:B------:R-:W-:Y:S01]  /*16a60*/  IMAD R6, R0, UR5, R6 ;  /* 0x0000000500067c24 */ /* 0x000fe2000f8e0206 */
[----:B------:R-:W-:-:S03]  /*16a70*/  ULDC.64 UR4, c[0x0][0x338] ;  /* 0x0000ce0000047ab9 */ /* 0x000fc60000000a00 */
[----:B------:R-:W-:Y:S01]  /*16a80*/  IMAD.IADD R3, R3, 0x1, R6 ;  /* 0x0000000103037824 */ /* 0x000fe200078e0206 */
[----:B-----5:R-:W-:Y:S01]  /*16a90*/  SHF.R.S32.HI R6, RZ, 0x1f, R4 ;  /* 0x0000001fff067819 */ /* 0x020fe20000011404 */
[----:B------:R-:W-:-:S04]  /*16aa0*/  IMAD.WIDE.U32 R2, R4, UR4, R2 ;  /* 0x0000000404027c25 */ /* 0x000fc8000f8e0002 */
[----:B------:R-:W-:-:S04]  /*16ab0*/  IMAD R7, R6, UR4, RZ ;  /* 0x0000000406077c24 */ /* 0x000fc8000f8e02ff */
[----:B------:R-:W-:Y:S01]  /*16ac0*/  IMAD R7, R4, UR5, R7 ;  /* 0x0000000504077c24 */ /* 0x000fe2000f8e0207 */
[----:B------:R-:W-:-:S04]  /*16ad0*/  ULDC.64 UR4, c[0x0][0x330] ;  /* 0x0000cc0000047ab9 */ /* 0x000fc80000000a00 */
[----:B------:R-:W-:Y:S01]  /*16ae0*/  IADD3 R3, R3, R7, RZ ;  /* 0x0000000703037210 */ /* 0x000fe20007ffe0ff */
        /* <DEDUP_REMOVED lines=11> */
.L_x_894:
[----:B------:R-:W-:Y:S05]  /*16ba0*/  BSYNC B0 ;  /* 0x0000000000007941 */ /* 0x000fea0003800000 */
.L_x_736:
        /* <DEDUP_REMOVED lines=9> */
[----:B------:R-:W-:Y:S02]  /*16c40*/  IADD3 R3, R3, R5, RZ ;  /* 0x0000000503037210 */ /* 0x000fe40007ffe0ff */
[C---:B------:R-:W-:Y:S01]  /*16c50*/  IMAD R6, R4.reuse, UR5, R6 ;  /* 0x0000000504067c24 */ /* 0x040fe2000f8e0206 */
[----:B------:R-:W-:Y:S01]  /*16c60*/  LEA R5, R25, R36, 0xe ;  /* 0x0000002419057211 */ /* 0x000fe200078e70ff */
[----:B------:R-:W-:Y:S01]  /*16c70*/  IMAD.WIDE.U32 R2, R4, UR4, R2 ;  /* 0x0000000404027c25 */ /* 0x000fe2000f8e0002 */
[----:B------:R-:W-:-:S03]  /*16c80*/  ULDC.64 UR4, c[0x0][0x308] ;  /* 0x0000c20000047ab9 */ /* 0x000fc60000000a00 */
[----:B------:R-:W-:Y:S02]  /*16c90*/  IMAD.IADD R3, R3, 0x1, R6 ;  /* 0x0000000103037824 */ /* 0x000fe400078e0206 */
[----:B------:R-:W-:Y:S02]  /*16ca0*/  IMAD R0, R35, UR4, RZ ;  /* 0x0000000423007c24 */ /* 0x000fe4000f8e02ff */
[----:B------:R-:W-:-:S04]  /*16cb0*/  IMAD.WIDE.U32 R2, R18, UR4, R2 ;  /* 0x0000000412027c25 */ /* 0x000fc8000f8e0002 */
[----:B------:R-:W-:Y:S01]  /*16cc0*/  IMAD R0, R18, UR5, R0 ;  /* 0x0000000512007c24 */ /* 0x000fe2000f8e0200 */
[----:B-1----:R-:W-:Y:S01]  /*16cd0*/  LOP3.LUT R9, R9, 0x7f, RZ, 0xc0, !PT ;  /* 0x0000007f09097812 */ /* 0x002fe200078ec0ff */
[----:B------:R-:W-:Y:S02]  /*16ce0*/  ULDC.64 UR4, c[0x0][0x2e8] ;  /* 0x0000ba0000047ab9 */ /* 0x000fe40000000a00 */
[----:B------:R-:W-:Y:S01]  /*16cf0*/  IMAD.IADD R0, R3, 0x1, R0 ;  /* 0x0000000103007824 */ /* 0x000fe200078e0200 */
[----:B------:R-:W-:Y:S02]  /*16d00*/  SHF.R.U32.HI R9, RZ, 0x3, R9 ;  /* 0x00000003ff097819 */ /* 0x000fe40000011609 */
[C---:B------:R-:W-:Y:S01]  /*16d10*/  LEA R4, P0, R2.reuse, UR4, 0x1 ;  /* 0x0000000402047c11 */ /* 0x040fe2000f8008ff */
[----:B------:R-:W-:Y:S01]  /*16d20*/  UMOV UR4, 0xffffffff ;  /* 0xffffffff00047882 */ /* 0x000fe20000000000 */
[----:B------:R-:W-:Y:S02]  /*16d30*/  IADD3 R6, -R9, R37, -R8 ;  /* 0x0000002509067210 */ /* 0x000fe40007ffe908 */
[----:B------:R-:W-:-:S02]  /*16d40*/  LEA.HI.X R0, R2, UR5, R0, 0x1, P0 ;  /* 0x0000000502007c11 */ /* 0x000fc400080f0c00 */
[----:B------:R-:W-:Y:S01]  /*16d50*/  ISETP.GE.AND P0, PT, R6, 0x1, PT ;  /* 0x000000010600780c */ /* 0x000fe20003f06270 */
[----:B------:R-:W-:-:S12]  /*16d60*/  BRA.DIV UR4, `(.L_x_738) ;  /* 0x0000005604b07947 */ /* 0x000fd8000b800000 */
[----:B------:R-:W0:Y:S01]  /*16d70*/  SHFL.IDX PT, R3, R4, RZ, 0x181f ;  /* 0x00181fff04037589 */ /* 0x000e2200000e0000 */
[----:B------:R-:W-:-:S03]  /*16d80*/  @P0 IMAD R8, R5, 0x2, R22 ;  /* 0x0000000205080824 */ /* 0x000fc600078e0216 */
[----:B------:R-:W1:Y:S01]  /*16d90*/  SHFL.IDX PT, R2, R0, RZ, 0x181f ;  /* 0x00181fff00027589 */ /* 0x000e6200000e0000 */
[----:B0-----:R-:W-:-:S05]  /*16da0*/  @P0 LEA R3, P1, R31, R3, 0x1 ;  /* 0x000000031f030211 */ /* 0x001fca00078208ff */
[----:B-1----:R-:W-:-:S05]  /*16db0*/  @P0 IMAD.X R2, RZ, RZ, R2, P1 ;  /* 0x000000ffff020224 */ /* 0x002fca00008e0602 */
[----:B------:R-:W-:-:S04]  /*16dc0*/  @P0 LOP3.LUT R3, R3, R2, RZ, 0x3c, !PT ;  /* 0x0000000203030212 */ /* 0x000fc800078e3cff */
[----:B------:R-:W-:-:S04]  /*16dd0*/  @P0 LOP3.LUT R2, R3, R2, RZ, 0x3c, !PT ;  /* 0x0000000203020212 */ /* 0x000fc800078e3cff */
[----:B------:R-:W-:-:S05]  /*16de0*/  @P0 LOP3.LUT R3, R3, R2, RZ, 0x3c, !PT ;  /* 0x0000000203030212 */ /* 0x000fca00078e3cff */
[----:B------:R-:W-:Y:S01]  /*16df0*/  @!PT LDS RZ, [RZ] ;  /* 0x00000000fffff984 */ /* 0x000fe20000000800 */
[----:B------:R-:W-:Y:S04]  /*16e00*/  @P0 LDGSTS.E.BYPASS.LTC128B.128 [R8+0x18400], desc[UR38][R2.64], !P3 ;  /* 0x1840000002080fae */ /* 0x000fe8000d901d66 */
[----:B------:R0:W-:Y:S01]  /*16e10*/  @P0 LDGSTS.E.BYPASS.LTC128B.128 [R8+0x1c400], desc[UR38][R2.64+0x80], !P2 ;  /* 0x1c40008002080fae */ /* 0x0001e2000d101d66 */
[----:B------:R-:W-:-:S03]  /*16e20*/  ISETP.GE.AND P0, PT, R6, 0x11, PT ;  /* 0x000000110600780c */ /* 0x000fc60003f06270 */
[----:B0-----:R-:W0:Y:S10]  /*16e30*/  SHFL.IDX PT, R3, R4, 0x1, 0x181f ;  /* 0x00381f0004037f89 */ /* 0x001e3400000e0000 */
[----:B------:R-:W-:Y:S01]  /*16e40*/  @P0 IMAD R8, R5, 0x2, R22 ;  /* 0x0000000205080824 */ /* 0x000fe200078e0216 */
        /* <DEDUP_REMOVED lines=57> */
[----:B0-----:R-:W-:-:S05]  /*171e0*/  @P0 LEA R3, P1, R31, R3, 0x1 ;  /* 0x000000031f030211 */ /* 0x001fca00078208ff */
[----:B-1----:R-:W-:-:S05]  /*171f0*/  @P0 IMAD.X R2, RZ, RZ, R2, P1 ;  /* 0x000000ffff020224 */ /* 0x002fca00008e0602 */
[----:B------:R-:W-:-:S04]  /*17200*/  @P0 LOP3.LUT R3, R3, R2, RZ, 0x3c, !PT ;  /* 0x0000000203030212 */ /* 0x000fc800078e3cff */
[----:B------:R-:W-:-:S04]  /*17210*/  @P0 LOP3.LUT R2, R3, R2, RZ, 0x3c, !PT ;  /* 0x0000000203020212 */ /* 0x000fc800078e3cff */
[----:B------:R-:W-:-:S05]  /*17220*/  @P0 LOP3.LUT R3, R3, R2, RZ, 0x3c, !PT ;  /* 0x0000000203030212 */ /* 0x000fca00078e3cff */
[----:B------:R-:W-:Y:S04]  /*17230*/  @P0 LDGSTS.E.BYPASS.LTC128B.128 [R8+0x1b400], desc[UR38][R2.64], !P3 ;  /* 0x1b40000002080fae */ /* 0x000fe8000d901d66 */
[----:B------:R0:W-:Y:S04]  /*17240*/  @P0 LDGSTS.E.BYPASS.LTC128B.128 [R8+0x1f400], desc[UR38][R2.64+0x80], !P2 ;  /* 0x1f40008002080fae */ /* 0x0001e8000d101d66 */
[----:B0-2---:R0:W1:Y:S02]  /*17250*/  SHFL.IDX PT, R2, R4, 0x7, 0x181f ;  /* 0x00f81f0004027f89 */ /* 0x00506400000e0000 */
.L_x_912:
[----:B------:R-:W-:-:S13]  /*17260*/  ISETP.GE.AND P0, PT, R6, 0x71, PT ;  /* 0x000000710600780c */ /* 0x000fda0003f06270 */
[----:B-1----:R-:W-:Y:S01]  /*17270*/  @P0 LEA R2, P1, R31, R2, 0x1 ;  /* 0x000000021f020211 */ /* 0x002fe200078208ff */
[----:B------:R-:W-:-:S03]  /*17280*/  @P0 IMAD R5, R5, 0x2, R22 ;  /* 0x0000000205050824 */ /* 0x000fc600078e0216 */
[----:B------:R-:W-:-:S05]  /*17290*/  @P0 IADD3.X R3, RZ, R0, RZ, P1, !PT ;  /* 0x00000000ff030210 */ /* 0x000fca0000ffe4ff */
[----:B------:R-:W-:Y:S01]  /*172a0*/  @!PT LDS RZ, [RZ] ;  /* 0x00000000fffff984 */ /* 0x000fe20000000800 */
[----:B------:R-:W-:Y:S01]  /*172b0*/  @!PT LDS RZ, [RZ] ;  /* 0x00000000fffff984 */ /* 0x000fe20000000800 */
[----:B------:R-:W-:Y:S01]  /*172c0*/  @!PT LDS RZ, [RZ] ;  /* 0x00000000fffff984 */ /* 0x000fe20000000800 */
[----:B------:R1:W-:Y:S04]  /*172d0*/  @P0 LDGSTS.E.BYPASS.LTC128B.128 [R5+0x1bc00], desc[UR38][R2.64], !P3 ;  /* 0x1bc0000002050fae */ /* 0x0003e8000d901d66 */
[----:B------:R1:W-:Y:S01]  /*172e0*/  @P0 LDGSTS.E.BYPASS.LTC128B.128 [R5+0x1fc00], desc[UR38][R2.64+0x80], !P2 ;  /* 0x1fc0008002050fae */ /* 0x0003e2000d101d66 */
[----:B------:R-:W-:Y:S01]  /*172f0*/  PLOP3.LUT P0, PT, PT, PT, PT, 0x80, 0x0 ;  /* 0x000000000000781c */ /* 0x000fe20003f0f070 */
[----:B------:R-:W-:-:S12]  /*17300*/  NOP ;  /* 0x0000000000007918 */ /* 0x000fd80000000000 */
.L_x_739:
[----:B------:R-:W-:Y:S02]  /*17310*/  PLOP3.LUT P1, PT, P1, P0, PT, 0xa2, 0x0 ;  /* 0x000000000000781c */ /* 0x000fe40000f21472 */
[----:B------:R-:W-:-:S08]  /*17320*/  @P0 R2UR P1, UR4, R7 ;  /* 0x00000000070402ca */ /* 0x000fd00000020000 */
[----:B------:R-:W-:-:S05]  /*17330*/  @P0 PLOP3.LUT P0, PT, P1, PT, PT, 0x80, 0x0 ;  /* 0x000000000000081c */ /* 0x000fca0000f0f070 */
[----:B------:R-:W-:Y:S01]  /*17340*/  @!P1 SYNCS.ARRIVE.TRANS64.RED.A0T1 RZ, [UR4+0x28830], RZ ;  /* 0x028830ffffff99a7 */ /* 0x000fe20008200404 */
[----:B------:R-:W-:Y:S07]  /*17350*/  @!P1 ARRIVES.LDGSTSBAR.64.TRANSCNT [UR4+0x28830] ;  /* 0x02883000ff0099b0 */ /* 0x000fee0008000a84 */
[----:B------:R-:W-:Y:S05]  /*17360*/  @P0 BRA.U.ANY `(.L_x_739) ;  /* 0xfffffffd00e80947 */ /* 0x000fea000393ffff */
[----:B------:R-:W-:Y:S01]  /*17370*/  NOP ;  /* 0x0000000000007918 */ /* 0x000fe20000000000 */
[----:B------:R-:W2:Y:S02]  /*17380*/  LDL R0, [R1+0x2c] ;  /* 0x00002c0001007983 */ /* 0x000ea40000100800 */
[----:B--2---:R-:W-:-:S13]  /*17390*/  ISETP.NE.AND P2, PT, R0, 0x3, PT ;  /* 0x000000030000780c */ /* 0x004fda0003f45270 */
[----:B------:R-:W-:Y:S05]  /*173a0*/  @!P2 BRA `(.L_x_740) ;  /* 0x000000000004a947 */ /* 0x000fea0003800000 */
[----:B------:R-:W-:Y:S01]  /*173b0*/  BPT.TRAP 0x1 ;  /* 0x000000040000795c */ /* 0x000fe20000300000 */
.L_x_740:
[----:B-1----:R1:W5:Y:S01]  /*173c0*/  LDL.LU R3, [R1+0x10] ;  /* 0x0000100001037983 */ /* 0x0023620000300800 */
[----:B------:R1:W-:Y:S03]  /*173d0*/  SYNCS.ARRIVE.TRANS64.A1T0 RZ, [R7+URZ+0x28830], RZ ;  /* 0x028830ff07ff79a7 */ /* 0x0003e6000810003f */
[----:B0-----:R1:W5:Y:S02]  /*173e0*/  LDL.LU R4, [R1+0x18] ;  /* 0x0000180001047983 */ /* 0x0013640000300800 */
[----:B------:R-:W-:Y:S05]  /*173f0*/  WARPSYNC.ALL ;  /* 0x0000000000007948 */ /* 0x000fea0003800000 */
[----:B------:R-:W-:Y:S01]  /*17400*/  ULDC.64 UR4, c[0x0][0x298] ;  /* 0x0000a60000047ab9 */ /* 0x000fe20000000a00 */
[----:B------:R-:W-:Y:S01]  /*17410*/  ULDC.64 UR6, c[0x0][0xa00] ;  /* 0x0002800000067ab9 */ /* 0x000fe20000000a00 */
[----:B------:R-:W-:Y:S01]  /*17420*/  VIADD R2, R22, 0x10400 ;  /* 0x0001040016027836 */ /* 0x000fe20000000000 */
[----:B------:R-:W-:Y:S01]  /*17430*/  BAR.SYNC.DEFER_BLOCKING 0x8, 0x180 ;  /* 0x0206000000007b1d */ /* 0x000fe20000010000 */
[----:B------:R-:W-:-:S03]  /*17440*/  ISETP.NE.U32.AND P0, PT, RZ, UR6, PT ;  /* 0x00000006ff007c0c */ /* 0x000fc6000bf05070 */
[----:B------:R-:W-:Y:S02]  /*17450*/  LOP3.LUT P1, RZ, R2, 0x3ff, RZ, 0xc0, !PT ;  /* 0x000003ff02ff7812 */ /* 0x000fe4000782c0ff */
[----:B------:R-:W-:Y:S01]  /*17460*/  ISETP.NE.AND.EX P0, PT, RZ, UR7, PT, P0 ;  /* 0x00000007ff007c0c */ /* 0x000fe2000bf05300 */
[----:B------:R-:W-:Y:S03]  /*17470*/  BSSY B6, `(.L_x_741) ;  /* 0x000001c000067945 */ /* 0x000fe60003800000 */
[----:B------:R-:W-:Y:S02]  /*17480*/  SEL R33, R33, RZ, !P0 ;  /* 0x000000ff21217207 */ /* 0x000fe40004000000 */
[----:B-----5:R-:W-:Y:S02]  /*17490*/  SHF.R.S32.HI R0, RZ, 0x1f, R3 ;  /* 0x0000001fff007819 */ /* 0x020fe40000011403 */
[----:B------:R-:W-:-:S03]  /*174a0*/  SEL R4, R4, RZ, !P0 ;  /* 0x000000ff04047207 */ /* 0x000fc60004000000 */
[----:B------:R-:W-:-:S04]  /*174b0*/  IMAD R0, R0, UR4, RZ ;  /* 0x0000000400007c24 */ /* 0x000fc8000f8e02ff */
[C---:B------:R-:W-:Y:S02]  /*174c0*/  IMAD R0, R3.reuse, UR5, R0 ;  /* 0x0000000503007c24 */ /* 0x040fe4000f8e0200 */
[----:B------:R-:W-:-:S05]  /*174d0*/  IMAD.WIDE.U32 R2, R3, UR4, RZ ;  /* 0x0000000403027c25 */ /* 0x000fca000f8e00ff */
[----:B------:R-:W-:Y:S01]  /*174e0*/  IADD3 R0, R3, R0, RZ ;  /* 0x0000000003007210 */ /* 0x000fe20007ffe0ff */
        /* <DEDUP_REMOVED lines=9> */
[----:B------:R-:W-:Y:S01]  /*17580*/  MOV R6, UR6 ;  /* 0x0000000600067c02 */ /* 0x000fe20008000f00 */
[----:B------:R-:W0:Y:S01]  /*17590*/  LDC.64 R2, c[0x4][R2] ;  /* 0x0100000002027b82 */ /* 0x000e220000000a00 */
[----:B------:R-:W-:Y:S01]  /*175a0*/  IMAD.U32 R5, RZ, RZ, UR5 ;  /* 0x00000005ff057e24 */ /* 0x000fe2000f8e00ff */
[----:B------:R-:W-:Y:S01]  /*175b0*/  MOV R11, UR9 ;  /* 0x00000009000b7c02 */ /* 0x000fe20008000f00 */
[----:B-1----:R-:W-:Y:S01]  /*175c0*/  IMAD.U32 R7, RZ, RZ, UR7 ;  /* 0x00000007ff077e24 */ /* 0x002fe2000f8e00ff */
[----:B------:R-:W-:Y:S01]  /*175d0*/  MOV R13, RZ ;  /* 0x000000ff000d7202 */ /* 0x000fe20000000f00 */
[----:B------:R-:W-:-:S02]  /*175e0*/  IMAD.U32 R10, RZ, RZ, UR8 ;  /* 0x00000008ff0a7e24 */ /* 0x000fc4000f8e00ff */
[----:B------:R-:W-:Y:S02]  /*175f0*/  IMAD.MOV.U32 R8, RZ, RZ, 0x70 ;  /* 0x00000070ff087424 */ /* 0x000fe400078e00ff */
[----:B------:R-:W-:-:S07]  /*17600*/  IMAD.MOV.U32 R12, RZ, RZ, 0x1 ;  /* 0x00000001ff0c7424 */ /* 0x000fce00078e00ff */
[----:B------:R-:W-:-:S07]  /*17610*/  LEPC R20, `(.L_x_742) ;  /* 0x000000001014794e */ /* 0x000fce0000000000 */
[----:B0-----:R-:W-:Y:S05]  /*17620*/  CALL.ABS.NOINC R2 ;  /* 0x0000000002007343 */ /* 0x001fea0003c00000 */
.L_x_742:
[----:B------:R-:W-:Y:S05]  /*17630*/  BSYNC B6 ;  /* 0x0000000000067941 */ /* 0x000fea0003800000 */
.L_x_741:
[----:B------:R-:W2:Y:S01]  /*17640*/  LDL.LU R20, [R1+0x28] ;  /* 0x0000280001147983 */ /* 0x000ea20000300800 */
[----:B------:R-:W-:Y:S01]  /*17650*/  ULDC.64 UR4, c[0x0][0x2d8] ;  /* 0x0000b60000047ab9 */ /* 0x000fe20000000a00 */
[----:B------:R-:W3:Y:S01]  /*17660*/  LDC R8, c[0x0][0x448] ;  /* 0x00011200ff087b82 */ /* 0x000ee20000000800 */
[----:B------:R-:W4:Y:S01]  /*17670*/  S2R R6, SR_TID.X ;  /* 0x0000000000067919 */ /* 0x000f220000002100 */
[----:B0-----:R-:W-:Y:S01]  /*17680*/  IMAD.SHL.U32 R4, R17, 0x80, RZ ;  /* 0x0000008011047824 */ /* 0x001fe200078e00ff */
[----:B------:R-:W-:Y:S01]  /*17690*/  ULDC.64 UR6, c[0x0][0x280] ;  /* 0x0000a00000067ab9 */ /* 0x000fe20000000a00 */
[----:B------:R-:W4:Y:S04]  /*176a0*/  LDL.LU R21, [R1+0x18] ;  /* 0x0000180001157983 */ /* 0x000f280000300800 */
[----:B------:R-:W4:Y:S01]  /*176b0*/  LDL.LU.64 R2, [R1+0x10] ;  /* 0x0000100001027983 */ /* 0x000f220000300a00 */
[----:B------:R-:W-:-:S03]  /*176c0*/  IMAD R0, R35, UR4, RZ ;  /* 0x0000000423007c24 */ /* 0x000fc6000f8e02ff */
[----:B------:R0:W5:Y:S01]  /*176d0*/  LDL R9, [R1+0x8] ;  /* 0x0000080001097983 */ /* 0x0001620000100800 */
[----:B------:R-:W-:Y:S01]  /*176e0*/  IMAD R5, R18, UR5, R0 ;  /* 0x0000000512057c24 */ /* 0x000fe2000f8e0200 */
[----:B---3--:R-:W-:Y:S01]  /*176f0*/  ISETP.NE.AND P0, PT, R8, 0x1, PT ;  /* 0x000000010800780c */ /* 0x008fe20003f05270 */
[----:B----4-:R-:W-:Y:S02]  /*17700*/  IMAD.MOV.U32 R3, RZ, RZ, R21 ;  /* 0x000000ffff037224 */ /* 0x010fe400078e0015 */
[----:B------:R-:W-:Y:S01]  /*17710*/  IMAD.WIDE.U32 R2, R18, UR4, R2 ;  /* 0x0000000412027c25 */ /* 0x000fe2000f8e0002 */
[----:B------:R-:W-:-:S03]  /*17720*/  ULDC.64 UR4, c[0x0][0x2e0] ;  /* 0x0000b80000047ab9 */ /* 0x000fc60000000a00 */
[----:B--2---:R-:W-:Y:S02]  /*17730*/  IMAD R0, R20, UR4, RZ ;  /* 0x0000000414007c24 */ /* 0x004fe4000f8e02ff */
[----:B------:R-:W2:Y:S01]  /*17740*/  S2R R20, SR_TID.X ;  /* 0x0000000000147919 */ /* 0x000ea20000002100 */
[----:B------:R-:W-:Y:S02]  /*17750*/  IMAD.IADD R3, R3, 0x1, R5 ;  /* 0x0000000103037824 */ /* 0x000fe400078e0205 */
[C---:B------:R-:W-:Y:S01]  /*17760*/  IMAD R0, R33.reuse, UR5, R0 ;  /* 0x0000000521007c24 */ /* 0x040fe2000f8e0200 */
[----:B------:R-:W1:Y:S01]  /*17770*/  @P0 LDC R5, c[0x0][0x44c] ;  /* 0x00011300ff050b82 */ /* 0x000e620000000800 */
[----:B------:R-:W-:Y:S01]  /*17780*/  IMAD.WIDE.U32 R2, R33, UR4, R2 ;  /* 0x0000000421027c25 */ /* 0x000fe2000f8e0002 */
[----:B------:R-:W-:-:S04]  /*17790*/  ULDC.64 UR4, c[0x0][0x2d0] ;  /* 0x0000b40000047ab9 */ /* 0x000fc80000000a00 */
[----:B------:R-:W-:Y:S02]  /*177a0*/  IADD3 R3, R3, R0, RZ ;  /* 0x0000000003037210 */ /* 0x000fe40007ffe0ff */
[----:B------:R-:W3:Y:S01]  /*177b0*/  @P0 LDC R0, c[0x0][0x450] ;  /* 0x00011400ff000b82 */ /* 0x000ee20000000800 */
[----:B--2---:R-:W-:-:S04]  /*177c0*/  LOP3.LUT R20, R20, 0x7f, RZ, 0xc0, !PT ;  /* 0x0000007f14147812 */ /* 0x004fc800078ec0ff */
[----:B------:R-:W-:Y:S02]  /*177d0*/  SHF.R.U32.HI R10, RZ, 0x3, R20 ;  /* 0x00000003ff0a7819 */ /* 0x000fe40000011614 */
[----:B------:R0:W5:Y:S01]  /*177e0*/  LDL R20, [R1+0x1c] ;  /* 0x00001c0001147983 */ /* 0x0001620000100800 */
[----:B------:R-:W-:-:S05]  /*177f0*/  IMAD.SHL.U32 R6, R6, 0x10, RZ ;  /* 0x0000001006067824 */ /* 0x000fca00078e00ff */
[----:B------:R-:W-:-:S04]  /*17800*/  LOP3.LUT R6, R6, 0x70, RZ, 0xc0, !PT ;  /* 0x0000007006067812 */ /* 0x000fc800078ec0ff */
[----:B------:R-:W-:-:S05]  /*17810*/  LOP3.LUT R6, R4, R10, R6, 0xfe, !PT ;  /* 0x0000000a04067212 */ /* 0x000fca00078efe06 */
[----:B-1----:R-:W-:Y:S01]  /*17820*/  @P0 IMAD.HI.U32 R7, R6, R5, RZ ;  /* 0x0000000506070227 */ /* 0x002fe200078e00ff */
[----:B------:R-:W-:-:S04]  /*17830*/  MOV R5, R6 ;  /* 0x0000000600057202 */ /* 0x000fc80000000f00 */
[----:B---3--:R-:W-:-:S05]  /*17840*/  @P0 SHF.R.U32.HI R5, RZ, R0, R7 ;  /* 0x00000000ff050219 */ /* 0x008fca0000011607 */
[----:B------:R-:W-:-:S04]  /*17850*/  IMAD.MOV R0, RZ, RZ, -R5 ;  /* 0x000000ffff007224 */ /* 0x000fc800078e0a05 */
[----:B------:R-:W-:Y:S01]  /*17860*/  IMAD R0, R8, R0, R6 ;  /* 0x0000000008007224 */ /* 0x000fe200078e0206 */
[----:B------:R-:W-:Y:S01]  /*17870*/  SHF.R.S32.HI R6, RZ, 0x1f, R5 ;  /* 0x0000001fff067819 */ /* 0x000fe20000011405 */
[----:B------:R-:W-:-:S04]  /*17880*/  IMAD.WIDE.U32 R2, R5, UR4, R2 ;  /* 0x0000000405027c25 */ /* 0x000fc8000f8e0002 */
[----:B------:R-:W-:-:S04]  /*17890*/  IMAD R6, R6, UR4, RZ ;  /* 0x0000000406067c24 */ /* 0x000fc8000f8e02ff */
[----:B------:R-:W-:Y:S01]  /*178a0*/  IMAD R5, R5, UR5, R6 ;  /* 0x0000000505057c24 */ /* 0x000fe2000f8e0206 */
[----:B------:R-:W-:-:S03]  /*178b0*/  ULDC.64 UR4, c[0x0][0x2c8] ;  /* 0x0000b20000047ab9 */ /* 0x000fc60000000a00 */
[----:B------:R-:W-:Y:S01]  /*178c0*/  IMAD.IADD R3, R3, 0x1, R5 ;  /* 0x0000000103037824 */ /* 0x000fe200078e0205 */
[----:B------:R-:W-:-:S05]  /*178d0*/  SHF.R.S32.HI R5, RZ, 0x1f, R0 ;  /* 0x0000001fff057819 */ /* 0x000fca0000011400 */
[----:B------:R-:W-:Y:S02]  /*178e0*/  IMAD R5, R5, UR4, RZ ;  /* 0x0000000405057c24 */ /* 0x000fe4000f8e02ff */
[----:B------:R-:W-:Y:S01]  /*178f0*/  IMAD.WIDE.U32 R2, R0, UR4, R2 ;  /* 0x0000000400027c25 */ /* 0x000fe2000f8e0002 */
[----:B------:R-:W-:-:S03]  /*17900*/  ULDC UR4, c[0x0][0x2b8] ;  /* 0x0000ae0000047ab9 */ /* 0x000fc60000000800 */
[----:B------:R-:W-:Y:S01]  /*17910*/  IMAD R5, R0, UR5, R5 ;  /* 0x0000000500057c24 */ /* 0x000fe2000f8e0205 */
[----:B------:R-:W-:Y:S02]  /*17920*/  LEA R0, P2, R2, UR6, 0x1 ;  /* 0x0000000602007c11 */ /* 0x000fe4000f8408ff */
[----:B------:R-:W-:Y:S02]  /*17930*/  ISETP.GE.AND P0, PT, R31, UR4, PT ;  /* 0x000000041f007c0c */ /* 0x000fe4000bf06270 */
[----:B------:R-:W-:Y:S02]  /*17940*/  IADD3 R5, R3, R5, RZ ;  /* 0x0000000503057210 */ /* 0x000fe40007ffe0ff */
[----:B------:R-:W-:Y:S01]  /*17950*/  ISETP.GE.AND P1, PT, R30, UR4, PT ;  /* 0x000000041e007c0c */ /* 0x000fe2000bf26270 */
[----:B------:R-:W-:Y:S01]  /*17960*/  UMOV UR4, 0xffffffff ;  /* 0xffffffff00047882 */ /* 0x000fe20000000000 */
[----:B------:R-:W-:Y:S02]  /*17970*/  LEA.HI.X R5, R2, UR7, R5, 0x1, P2 ;  /* 0x0000000702057c11 */ /* 0x000fe400090f0c05 */
[----:B0-----:R-:W-:Y:S09]  /*17980*/  BRA.DIV UR4, `(.L_x_743) ;  /* 0x0000005604807947 */ /* 0x001ff2000b800000 */
[----:B------:R-:W0:Y:S01]  /*17990*/  SHFL.IDX PT, R14, R0, RZ, 0x181f ;  /* 0x00181fff000e7589 */ /* 0x000e2200000e0000 */
[----:B-----5:R-:W-:Y:S02]  /*179a0*/  IMAD R6, R20, R8, RZ ;  /* 0x0000000814067224 */ /* 0x020fe400078e02ff */
[----:B------:R-:W-:Y:S01]  /*179b0*/  IMAD.IADD R4, R10, 0x1, R4 ;  /* 0x000000010a047824 */ /* 0x000fe200078e0204 */
[----:B------:R-:W1:Y:S03]  /*179c0*/  SHFL.IDX PT, R2, R5, RZ, 0x181f ;  /* 0x00181fff05027589 */ /* 0x000e6600000e0000 */
[C---:B------:R-:W-:Y:S01]  /*179d0*/  VIADD R7, R4.reuse, 0x10 ;  /* 0x0000001004077836 */ /* 0x040fe20000000000 */
[----:B------:R-:W-:-:S13]  /*179e0*/  ISETP.GE.AND P3, PT, R4, R6, PT ;  /* 0x000000060400720c */ /* 0x000fda0003f66270 */
[----:B0-----:R-:W-:-:S05]  /*179f0*/  @!P3 LEA R14, P2, R31, R14, 0x1 ;  /* 0x0000000e1f0eb211 */ /* 0x001fca00078408ff */
[----:B-1----:R-:W-:Y:S01]  /*17a00*/  @!P3 IMAD.X R3, RZ, RZ, R2, P2 ;  /* 0x000000ffff03b224 */ /* 0x002fe200010e0602 */
[----:B------:R-:W-:Y:S02]  /*17a10*/  @!P3 MOV R2, R14 ;  /* 0x0000000e0002b202 */ /* 0x000fe40000000f00 */
        /* <DEDUP_REMOVED lines=19> */
[----:B------:R-:W-:Y:S01]  /*17b50*/  @!P3 IMAD.MOV.U32 R3, RZ, RZ, R7 ;  /* 0x000000ffff03b224 */ /* 0x000fe200078e0007 */
[----:B------:R-:W-:-:S04]  /*17b60*/  IADD3 R7, R4, 0x30, RZ ;  /* 0x0000003004077810 */ /* 0x000fc80007ffe0ff */
        /* <DEDUP_REMOVED lines=34> */
[----:B0-----:R-:W-:Y:S01]  /*17d90*/  @!P3 LEA R14, P2, R31, R14, 0x1 ;  /* 0x0000000e1f0eb211 */ /* 0x001fe200078408ff */
[----:B------:R-:W0:Y:S04]  /*17da0*/  SHFL.IDX PT, R5, R5, 0x7, 0x181f ;  /* 0x00f81f0005057f89 */ /* 0x000e2800000e0000 */
[----:B-1----:R-:W-:-:S02]  /*17db0*/  @!P3 IMAD.X R7, RZ, RZ, R2, P2 ;  /* 0x000000ffff07b224 */ /* 0x002fc400010e0602 */
[----:B------:R-:W-:Y:S02]  /*17dc0*/  @!P3 IMAD.MOV.U32 R2, RZ, RZ, R14 ;  /* 0x000000ffff02b224 */ /* 0x000fe400078e000e */
[----:B------:R1:W2:Y:S01]  /*17dd0*/  SHFL.IDX PT, R14, R0, 0x7, 0x181f ;  /* 0x00f81f00000e7f89 */ /* 0x0002a200000e0000 */
[----:B------:R-:W-:-:S05]  /*17de0*/  @!P3 MOV R3, R7 ;  /* 0x000000070003b202 */ /* 0x000fca0000000f00 */
[----:B------:R1:W-:Y:S04]  /*17df0*/  @!P3 LDGSTS.E.BYPASS.LTC128B.128 [R9+0x13400], desc[UR38][R2.64], !P0 ;  /* 0x134000000209bfae */ /* 0x0003e8000c101d66 */
[----:B0-----:R1:W-:Y:S02]  /*17e00*/  @!P3 LDGSTS.E.BYPASS.LTC128B.128 [R9+0x17400], desc[UR38][R2.64+0x80], !P1 ;  /* 0x174000800209bfae */ /* 0x0013e4000c901d66 */
.L_x_929:
        /* <DEDUP_REMOVED lines=11> */
.L_x_745:
[----:B------:R-:W-:Y:S05]  /*17ec0*/  BSYNC B0 ;  /* 0x0000000000007941 */ /* 0x000fea0003800000 */
.L_x_744:
[----:B------:R-:W-:Y:S01]  /*17ed0*/  NOP ;  /* 0x0000000000007918 */ /* 0x000fe20000000000 */
[----:B------:R-:W-:-:S13]  /*17ee0*/  PLOP3.LUT P0, PT, PT, PT, PT, 0x80, 0x0 ;  /* 0x000000000000781c */ /* 0x000fda0003f0f070 */
.L_x_746:
[----:B------:R-:W-:Y:S02]  /*17ef0*/  PLOP3.LUT P1, PT, P1, P0, PT, 0xa2, 0x0 ;  /* 0x000000000000781c */ /* 0x000fe40000f21472 */
[----:B------:R-:W-:-:S08]  /*17f00*/  @P0 R2UR P1, UR4, R22 ;  /* 0x00000000160402ca */ /* 0x000fd00000020000 */
[----:B------:R-:W-:-:S05]  /*17f10*/  @P0 PLOP3.LUT P0, PT, P1, PT, PT, 0x80, 0x0 ;  /* 0x000000000000081c */ /* 0x000fca0000f0f070 */
[----:B------:R-:W-:Y:S01]  /*17f20*/  @!P1 SYNCS.ARRIVE.TRANS64.RED.A0T1 RZ, [UR4+0x28800], RZ ;  /* 0x028800ffffff99a7 */ /* 0x000fe20008200404 */
[----:B------:R-:W-:Y:S07]  /*17f30*/  @!P1 ARRIVES.LDGSTSBAR.64.TRANSCNT [UR4+0x28800] ;  /* 0x02880000ff0099b0 */ /* 0x000fee0008000a84 */
[----:B------:R-:W-:Y:S05]  /*17f40*/  @P0 BRA.U.ANY `(.L_x_746) ;  /* 0xfffffffd00e80947 */ /* 0x000fea000393ffff */
[----:B0-----:R-:W3:Y:S02]  /*17f50*/  LDL.LU R2, [R1+0x24] ;  /* 0x0000240001027983 */ /* 0x001ee40000300800 */
[----:B---3--:R-:W-:-:S04]  /*17f60*/  IADD3 R2, R2, 0x1, RZ ;  /* 0x0000000102027810 */ /* 0x008fc80007ffe0ff */
[----:B------:R-:W-:Y:S01]  /*17f70*/  LEA.HI R0, R2, R2, RZ, 0x1 ;  /* 0x0000000202007211 */ /* 0x000fe200078f08ff */
[----:B------:R0:W-:Y:S03]  /*17f80*/  STL [R1+0x24], R2 ;  /* 0x0000240201007387 */ /* 0x0001e60000100800 */
[----:B------:R-:W-:-:S05]  /*17f90*/  LOP3.LUT R0, R0, 0xfffffffe, RZ, 0xc0, !PT ;  /* 0xfffffffe00007812 */ /* 0x000fca00078ec0ff */
[----:B------:R-:W-:-:S05]  /*17fa0*/  IMAD.IADD R0, R2, 0x1, -R0 ;  /* 0x0000000102007824 */ /* 0x000fca00078e0a00 */
[----:B------:R-:W-:Y:S01]  /*17fb0*/  SHF.L.U32 R3, R0, 0x1f, RZ ;  /* 0x0000001f00037819 */ /* 0x000fe200000006ff */
[----:B------:R-:W-:Y:S01]  /*17fc0*/  NOP ;  /* 0x0000000000007918 */ /* 0x000fe20000000000 */
[----:B------:R0:W-:Y:S01]  /*17fd0*/  SYNCS.ARRIVE.TRANS64.A1T0 RZ, [R22+URZ+0x28800], RZ ;  /* 0x028800ff16ff79a7 */ /* 0x0001e2000810003f */
[----:B------:R-:W-:Y:S01]  /*17fe0*/  BSSY B0, `(.L_x_747) ;  /* 0x0000004000007945 */ /* 0x000fe20003800000 */
[----:B------:R-:W-:Y:S01]  /*17ff0*/  ISETP.GE.AND P1, PT, R37, 0x81, PT ;  /* 0x000000812500780c */ /* 0x000fe20003f26270 */
[----:B------:R-:W1:Y:S02]  /*18000*/  SYNCS.PHASECHK.TRANS64.TRYWAIT P0, [R22+URZ+0x28820], R3 ;  /* 0x02882003160075a7 */ /* 0x000e64000800017f */
[----:B01----:R-:W-:Y:S10]  /*18010*/  @!P0 BRA `(.L_x_748) ;  /* 0x00000058005c8947 */ /* 0x003ff40003800000 */
.L_x_930:
[----:B------:R-:W-:Y:S05]  /*18020*/  BSYNC B0 ;  /* 0x0000000000007941 */ /* 0x000fea0003800000 */
.L_x_747:
[----:B------:R-:W-:Y:S04]  /*18030*/  BSSY B0, `(.L_x_749) ;  /* 0x000010f000007945 */ /* 0x000fe80003800000 */
[----:B------:R-:W-:Y:S05]  /*18040*/  @!P1 BRA `(.L_x_750) ;  /* 0x0000001000349947 */ /* 0x000fea0003800000 */
[----:B------:R-:W3:Y:S01]  /*18050*/  LDL.LU R0, [R1+0x20] ;  /* 0x0000200001007983 */ /* 0x000ee20000300800 */
[----:B------:R-:W-:Y:S01]  /*18060*/  ULDC UR4, c[0x0][0x2f4] ;  /* 0x0000bd0000047ab9 */ /* 0x000fe20000000800 */
[----:B------:R-:W-:Y:S01]  /*18070*/  IMAD.MOV.U32 R17, RZ, RZ, R28 ;  /* 0x000000ffff117224 */ /* 0x000fe200078e001c */
[----:B------:R-:W-:Y:S01]  /*18080*/  ISETP.GE.AND P2, PT, R31, UR4, PT ;  /* 0x000000041f007c0c */ /* 0x000fe2000bf46270 */
[----:B------:R-:W-:Y:S01]  /*18090*/  IMAD.MOV.U32 R33, RZ, RZ, R26 ;  /* 0x000000ffff217224 */ /* 0x000fe200078e001a */
[----:B------:R-:W-:Y:S02]  /*180a0*/  ISETP.GE.AND P1, PT, R30, UR4, PT ;  /* 0x000000041e007c0c */ /* 0x000fe4000bf26270 */
[----:B------:R-:W-:Y:S02]  /*180b0*/  MOV R10, R25 ;  /* 0x00000019000a7202 */ /* 0x000fe40000000f00 */
[----:B---3--:R-:W-:-:S09]  /*180c0*/  LEA.HI.SX32 R6, R0, 0xfffffffe, 0x19 ;  /* 0xfffffffe00067811 */ /* 0x008fd200078fcaff */
.L_x_763:
[----:B------:R-:W3:Y:S01]  /*180d0*/  LDL R9, [R1] ;  /* 0x0000000001097983 */ /* 0x000ee20000100800 */
[----:B------:R-:W1:Y:S03]  /*180e0*/  LDC R0, c[0x0][0x430] ;  /* 0x00010c00ff007b82 */ /* 0x000e660000000800 */
[----:B------:R-:W4:Y:S01]  /*180f0*/  LDL R5, [R1+0x4] ;  /* 0x0000040001057983 */ /* 0x000f220000100800 */
[----:B------:R-:W5:Y:S01]  /*18100*/  S2R R2, SR_TID.X ;  /* 0x0000000000027919 */ /* 0x000f620000002100 */
[----:B------:R-:W2:Y:S02]  /*18110*/  S2R R4, SR_TID.X ;  /* 0x0000000000047919 */ /* 0x000ea40000002100 */
[----:B------:R-:W4:Y:S01]  /*18120*/  LDL R7, [R1+0x2c] ;  /* 0x00002c0001077983 */ /* 0x000f220000100800 */
[----:B------:R-:W-:Y:S05]  /*18130*/  YIELD ;  /* 0x0000000000007946 */ /* 0x000fea0003800000 */
[----:B------:R-:W-:Y:S01]  /*18140*/  ULDC.64 UR4, c[0x0][0x428] ;  /* 0x00010a0000047ab9 */ /* 0x000fe20000000a00 */
[----:B-1----:R-:W-:-:S13]  /*18150*/  ISETP.NE.AND P0, PT, R0, 0x1, PT ;  /* 0x000000010000780c */ /* 0x002fda0003f05270 */
[----:B0-----:R-:W0:Y:S01]  /*18160*/  @P0 LDC R3, c[0x0][0x434] ;  /* 0x00010d00ff030b82 */ /* 0x001e220000000800 */
[----:B-----5:R-:W-:Y:S01]  /*18170*/  LOP3.LUT R2, R2, 0x7f, RZ, 0xc0, !PT ;  /* 0x0000007f02027812 */ /* 0x020fe200078ec0ff */
[----:B--2---:R-:W-:-:S03]  /*18180*/  IMAD.SHL.U32 R4, R4, 0x10, RZ ;  /* 0x0000001004047824 */ /* 0x004fc600078e00ff */
[----:B------:R-:W-:-:S03]  /*18190*/  SHF.R.U32.HI R2, RZ, 0x3, R2 ;  /* 0x00000003ff027819 */ /* 0x000fc60000011602 */
[----:B------:R-:W1:Y:S01]  /*181a0*/  @P0 LDC R8, c[0x0][0x438] ;  /* 0x00010e00ff080b82 */ /* 0x000e620000000800 */
[----:B------:R-:W-:Y:S02]  /*181b0*/  LOP3.LUT R4, R4, 0x70, RZ, 0xc0, !PT ;  /* 0x0000007004047812 */ /* 0x000fe400078ec0ff */
[----:B------:R-:W-:-:S04]  /*181c0*/  LEA R2, R6, R2, 0x7 ;  /* 0x0000000206027211 */ /* 0x000fc800078e38ff */
[----:B---3--:R-:W-:Y:S01]  /*181d0*/  IADD3 R4, R4, R2, R9 ;  /* 0x0000000204047210 */ /* 0x008fe20007ffe009 */
[----:B----4-:R-:W-:-:S04]  /*181e0*/  IMAD R5, R5, UR4, RZ ;  /* 0x0000000405057c24 */ /* 0x010fc8000f8e02ff */
[----:B0-----:R-:W-:-:S04]  /*181f0*/  @P0 IMAD.HI.U32 R3, R4, R3, RZ ;  /* 0x0000000304030227 */ /* 0x001fc800078e00ff */
[----:B------:R-:W-:Y:S01]  /*18200*/  IMAD.MOV.U32 R2, RZ, RZ, R4 ;  /* 0x000000ffff027224 */ /* 0x000fe200078e0004 */
[----:B-1----:R-:W-:Y:S01]  /*18210*/  @P0 SHF.R.U32.HI R2, RZ, R8, R3 ;  /* 0x00000008ff020219 */ /* 0x002fe20000011603 */
[----:B------:R-:W-:-:S04]  /*18220*/  IMAD R5, R34, UR5, R5 ;  /* 0x0000000522057c24 */ /* 0x000fc8000f8e0205 */
[----:B------:R-:W-:-:S04]  /*18230*/  IMAD.MOV R3, RZ, RZ, -R2 ;  /* 0x000000ffff037224 */ /* 0x000fc800078e0a02 */
[----:B------:R-:W-:Y:S01]  /*18240*/  IMAD R0, R0, R3, R4 ;  /* 0x0000000300007224 */ /* 0x000fe200078e0204 */
[----:B------:R-:W-:-:S03]  /*18250*/  SHF.R.S32.HI R3, RZ, 0x1f, R2 ;  /* 0x0000001fff037819 */ /* 0x000fc60000011402 */
[----:B------:R-:W-:Y:S01]  /*18260*/  IMAD.WIDE.U32 R2, R34, UR4, R2 ;  /* 0x0000000422027c25 */ /* 0x000fe2000f8e0002 */
[----:B------:R-:W-:-:S04]  /*18270*/  ULDC.64 UR4, c[0x0][0x418] ;  /* 0x0001060000047ab9 */ /* 0x000fc80000000a00 */
[----:B------:R-:W-:Y:S02]  /*18280*/  IADD3 R3, R5, R3, RZ ;  /* 0x0000000305037210 */ /* 0x000fe40007ffe0ff */
[----:B------:R-:W-:-:S04]  /*18290*/  LEA R4, P0, R2, UR4, 0x2 ;  /* 0x0000000402047c11 */ /* 0x000fc8000f8010ff */
[----:B------:R-:W-:-:S05]  /*182a0*/  LEA.HI.X R5, R2, UR5, R3, 0x2, P0 ;  /* 0x0000000502057c11 */ /* 0x000fca00080f1403 */
[----:B------:R-:W2:Y:S01]  /*182b0*/  LDG.E R4, desc[UR38][R4.64] ;  /* 0x0000002604047981 */ /* 0x000ea2000c1e1900 */
[----:B------:R-:W-:Y:S01]  /*182c0*/  ISETP.NE.AND P3, PT, R7, 0x3, PT ;  /* 0x000000030700780c */ /* 0x000fe20003f65270 */
[----:B------:R-:W-:Y:S02]  /*182d0*/  VIADD R25, R10, 0x1 ;  /* 0x000000010a197836 */ /* 0x000fe40000000000 */
[----:B------:R-:W-:-:S03]  /*182e0*/  IMAD.MOV.U32 R26, RZ, RZ, R6 ;  /* 0x000000ffff1a7224 */ /* 0x000fc600078e0006 */
[----:B------:R-:W-:-:S04]  /*182f0*/  ISETP.NE.AND P0, PT, R25, 0x2, PT ;  /* 0x000000021900780c */ /* 0x000fc80003f05270 */
[----:B------:R-:W-:Y:S02]  /*18300*/  SEL R28, RZ, 0x1, P0 ;  /* 0x00000001ff1c7807 */ /* 0x000fe40000000000 */
[----:B------:R-:W-:Y:S02]  /*18310*/  SEL R25, R25, RZ, P0 ;  /* 0x000000ff19197207 */ /* 0x000fe40000000000 */
[----:B------:R-:W-:Y:S02]  /*18320*/  LOP3.LUT R28, R17, R28, RZ, 0x3c, !PT ;  /* 0x0000001c111c7212 */ /* 0x000fe400078e3cff */
[----:B--2---:R-:W-:Y:S01]  /*18330*/  SHF.R.S32.HI R21, RZ, 0x1f, R4 ;  /* 0x0000001fff157819 */ /* 0x004fe20000011404 */
[----:B------:R-:W-:Y:S06]  /*18340*/  @!P3 BRA `(.L_x_751) ;  /* 0x000000000004b947 */ /* 0x000fec0003800000 */
[----:B------:R-:W-:Y:S01]  /*18350*/  BPT.TRAP 0x1 ;  /* 0x000000040000795c */ /* 0x000fe20000300000 */
.L_x_751:
[----:B------:R-:W-:Y:S01]  /*18360*/  LEA R6, R25, R22, 0x3 ;  /* 0x0000001619067211 */ /* 0x000fe200078e18ff */
[----:B------:R-:W-:Y:S01]  /*18370*/  BSSY B1, `(.L_x_752) ;  /* 0x0000004000017945 */ /* 0x000fe20003800000 */
[----:B------:R-:W-:-:S04]  /*18380*/  SHF.L.U32 R3, R28, 0x1f, RZ ;  /* 0x0000001f1c037819 */ /* 0x000fc800000006ff */
[----:B------:R-:W0:Y:S02]  /*18390*/  SYNCS.PHASECHK.TRANS64.TRYWAIT P0, [R6+URZ+0x28840], R3 ;  /* 0x02884003060075a7 */ /* 0x000e24000800017f */
[----:B0-----:R-:W-:Y:S05]  /*183a0*/  @!P0 BRA `(.L_x_753) ;  /* 0x00000054008c8947 */ /* 0x001fea0003800000 */
.L_x_931:
[----:B------:R-:W-:Y:S05]  /*183b0*/  BSYNC B1 ;  /* 0x0000000000017941 */ /* 0x000fea0003800000 */
.L_x_752:
[----:B------:R-:W-:Y:S01]  /*183c0*/  SHF.R.S32.HI R20, RZ, 0x1f, R0 ;  /* 0x0000001fff147819 */ /* 0x000fe20000011400 */
[----:B------:R-:W-:Y:S01]  /*183d0*/  ULDC.64 UR4, c[0x0][0x300] ;  /* 0x0000c00000047ab9 */ /* 0x000fe20000000a00 */
[----:B------:R-:W-:Y:S01]  /*183e0*/  LOP3.LUT P4, RZ, R32, 0x2, RZ, 0xc0, !PT ;  /* 0x0000000220ff7812 */ /* 0x000fe2000788c0ff */
        /* <DEDUP_REMOVED lines=22> */
[----:B------:R-:W-:Y:S02]  /*18550*/  IMAD.SHL.U32 R5, R31, 0x2, RZ ;  /* 0x000000021f057824 */ /* 0x000fe400078e00ff */
[----:B------:R-:W-:Y:S01]  /*18560*/  IMAD R8, R8, 0x2, R22 ;  /* 0x0000000208087824 */ /* 0x000fe200078e0216 */
[----:B------:R-:W1:Y:S02]  /*18570*/  SHFL.IDX PT, R3, R9, RZ, 0x181f ;  /* 0x00181fff09037589 */ /* 0x000e6400000e0000 */
[----:B0-----:R-:W-:-:S04]  /*18580*/  IADD3 R2, P0, R2, R5, RZ ;  /* 0x0000000502027210 */ /* 0x001fc80007f1e0ff */
[----:B-1----:R-:W-:-:S05]  /*18590*/  IADD3.X R3, RZ, R3, RZ, P0, !PT ;  /* 0x00000003ff037210 */ /* 0x002fca00007fe4ff */
        /* <DEDUP_REMOVED lines=35> */
[----:B------:R-:W2:Y:S01]  /*187d0*/  SHFL.IDX PT, R9, R9, 0x7, 0x181f ;  /* 0x00f81f0009097f89 */ /* 0x000ea200000e0000 */
[----:B0-----:R-:W-:-:S05]  /*187e0*/  IADD3 R2, P0, R2, R5, RZ ;  /* 0x0000000502027210 */ /* 0x001fca0007f1e0ff */
[----:B-1----:R-:W-:-:S05]  /*187f0*/  IMAD.X R3, RZ, RZ, R3, P0 ;  /* 0x000000ffff037224 */ /* 0x002fca00000e0603 */
[----:B------:R-:W-:Y:S04]  /*18800*/  LDGSTS.E.BYPASS.LTC128B.128 [R8+0x1b400], desc[UR38][R2.64], !P4 ;  /* 0x1b40000002087fae */ /* 0x000fe8000e101d66 */
[----:B------:R0:W-:Y:S04]  /*18810*/  LDGSTS.E.BYPASS.LTC128B.128 [R8+0x1f400], desc[UR38][R2.64+0x80], !P3 ;  /* 0x1f40008002087fae */ /* 0x0001e8000d901d66 */
[----:B0-2---:R0:W1:Y:S02]  /*18820*/  SHFL.IDX PT, R2, R7, 0x7, 0x181f ;  /* 0x00f81f0007027f89 */ /* 0x00506400000e0000 */
.L_x_949:
        /* <DEDUP_REMOVED lines=9> */
.L_x_755:
[----:B------:R-:W-:Y:S02]  /*188c0*/  PLOP3.LUT P3, PT, P3, P0, PT, 0xa2, 0x0 ;  /* 0x000000000000781c */ /* 0x000fe40001f61472 */
[----:B------:R-:W-:-:S08]  /*188d0*/  @P0 R2UR P3, UR4, R6 ;  /* 0x00000000060402ca */ /* 0x000fd00000060000 */
[----:B------:R-:W-:-:S05]  /*188e0*/  @P0 PLOP3.LUT P0, PT, P3, PT, PT, 0x80, 0x0 ;  /* 0x000000000000081c */ /* 0x000fca0001f0f070 */
[----:B------:R-:W-:Y:S01]  /*188f0*/  @!P3 SYNCS.ARRIVE.TRANS64.RED.A0T1 RZ, [UR4+0x28830], RZ ;  /* 0x028830ffffffb9a7 */ /* 0x000fe20008200404 */
[----:B------:R-:W-:Y:S07]  /*18900*/  @!P3 ARRIVES.LDGSTSBAR.64.TRANSCNT [UR4+0x28830] ;  /* 0x02883000ff00b9b0 */ /* 0x000fee0008000a84 */
[----:B------:R-:W-:Y:S05]  /*18910*/  @P0 BRA.U.ANY `(.L_x_755) ;  /* 0xfffffffd00e80947 */ /* 0x000fea000393ffff */
[----:B------:R-:W-:Y:S01]  /*18920*/  NOP ;  /* 0x0000000000007918 */ /* 0x000fe20000000000 */
[----:B-1----:R-:W2:Y:S02]  /*18930*/  LDL R2, [R1+0x2c] ;  /* 0x00002c0001027983 */ /* 0x002ea40000100800 */
[----:B--2---:R-:W-:-:S13]  /*18940*/  ISETP.NE.AND P4, PT, R2, 0x3, PT ;  /* 0x000000030200780c */ /* 0x004fda0003f85270 */
[----:B------:R-:W-:Y:S05]  /*18950*/  @!P4 BRA `(.L_x_756) ;  /* 0x000000000004c947 */ /* 0x000fea0003800000 */
[----:B------:R-:W-:Y:S01]  /*18960*/  BPT.TRAP 0x1 ;  /* 0x000000040000795c */ /* 0x000fe20000300000 */
.L_x_756:
[----:B------:R1:W-:Y:S01]  /*18970*/  SYNCS.ARRIVE.TRANS64.A1T0 RZ, [R6+URZ+0x28830], RZ ;  /* 0x028830ff06ff79a7 */ /* 0x0003e2000810003f */
[----:B------:R-:W-:Y:S05]  /*18980*/  @!P4 BRA `(.L_x_757) ;  /* 0x000000000004c947 */ /* 0x000fea0003800000 */
[----:B------:R-:W-:Y:S01]  /*18990*/  BPT.TRAP 0x1 ;  /* 0x000000040000795c */ /* 0x000fe20000300000 */
.L_x_757:
[----:B------:R-:W-:Y:S01]  /*189a0*/  SHF.L.U32 R2, R17, 0x1f, RZ ;  /* 0x0000001f11027819 */ /* 0x000fe200000006ff */
[----:B------:R-:W-:Y:S01]  /*189b0*/  BSSY B1, `(.L_x_758) ;  /* 0x0000004000017945 */ /* 0x000fe20003800000 */
[----:B-1----:R-:W-:-:S04]  /*189c0*/  LEA R6, R10, R22, 0x3 ;  /* 0x000000160a067211 */ /* 0x002fc800078e18ff */
[----:B------:R-:W1:Y:S02]  /*189d0*/  SYNCS.PHASECHK.TRANS64.TRYWAIT P0, [R6+URZ+0x28860], R2 ;  /* 0x02886002060075a7 */ /* 0x000e64000800017f */
[----:B-1----:R-:W-:Y:S05]  /*189e0*/  @!P0 BRA `(.L_x_759) ;  /* 0x00000058005c8947 */ /* 0x002fea0003800000 */
.L_x_950:
[----:B------:R-:W-:Y:S05]  /*189f0*/  BSYNC B1 ;  /* 0x0000000000017941 */ /* 0x000fea0003800000 */
.L_x_758:
[----:B------:R-:W2:Y:S01]  /*18a00*/  S2R R3, SR_TID.X ;  /* 0x0000000000037919 */ /* 0x000ea20000002100 */
[----:B------:R-:W-:Y:S01]  /*18a10*/  UMOV UR4, 0xffffffff ;  /* 0xffffffff00047882 */ /* 0x000fe20000000000 */
[----:B------:R-:W-:Y:S02]  /*18a20*/  IMAD R8, R33, -0x80, R37 ;  /* 0xffffff8021087824 */ /* 0x000fe400078e0225 */
[----:B0-----:R-:W-:Y:S01]  /*18a30*/  IMAD R7, R10, 0x4000, R36 ;  /* 0x000040000a077824 */ /* 0x001fe200078e0224 */
[----:B--2---:R-:W-:-:S04]  /*18a40*/  LOP3.LUT R3, R3, 0x7f, RZ, 0xc0, !PT ;  /* 0x0000007f03037812 */ /* 0x004fc800078ec0ff */
[----:B------:R-:W-:-:S05]  /*18a50*/  SHF.R.U32.HI R3, RZ, 0x3, R3 ;  /* 0x00000003ff037819 */ /* 0x000fca0000011603 */
[----:B------:R-:W-:Y:S01]  /*18a60*/  IMAD.IADD R8, R8, 0x1, -R3 ;  /* 0x0000000108087824 */ /* 0x000fe200078e0a03 */
[----:B------:R-:W-:Y:S06]  /*18a70*/  BRA.DIV UR4, `(.L_x_760) ;  /* 0x0000005a044c7947 */ /* 0x000fec000b800000 */
[----:B-1----:R-:W0:Y:S01]  /*18a80*/  SHFL.IDX PT, R2, R23, RZ, 0x181f ;  /* 0x00181fff17027589 */ /* 0x002e2200000e0000 */
[----:B------:R-:W-:-:S03]  /*18a90*/  IMAD R7, R7, 0x2, R22 ;  /* 0x0000000207077824 */ /* 0x000fc600078e0216 */
[----:B------:R-:W1:Y:S04]  /*18aa0*/  SHFL.IDX PT, R3, R24, RZ, 0x181f ;  /* 0x00181fff18037589 */ /* 0x000e6800000e0000 */
[----:B------:R-:W-:Y:S01]  /*18ab0*/  SHFL.IDX PT, R14, R23, 0x7, 0x181f ;  /* 0x00f81f00170e7f89 */ /* 0x000fe200000e0000 */
[----:B0-----:R-:W-:-:S04]  /*18ac0*/  IADD3 R2, P0, R2, R5, RZ ;  /* 0x0000000502027210 */ /* 0x001fc80007f1e0ff */
[----:B-1----:R-:W-:Y:S02]  /*18ad0*/  IADD3.X R3, RZ, R3, RZ, P0, !PT ;  /* 0x00000003ff037210 */ /* 0x002fe400007fe4ff */
[----:B------:R-:W-:-:S13]  /*18ae0*/  ISETP.LT.OR P0, PT, R8, 0x1, P2 ;  /* 0x000000010800780c */ /* 0x000fda0001701670 */
[----:B------:R-:W-:Y:S01]  /*18af0*/  LDGSTS.E.BYPASS.LTC128B.128 [R7+0x400], desc[UR38][R2.64], !P0 ;  /* 0x0040000002077fae */ /* 0x000fe2000c101d66 */
[----:B------:R-:W-:-:S13]  /*18b00*/  ISETP.LT.OR P0, PT, R8, 0x1, P1 ;  /* 0x000000010800780c */ /* 0x000fda0000f01670 */
[----:B------:R0:W-:Y:S04]  /*18b10*/  LDGSTS.E.BYPASS.LTC128B.128 [R7+0x4400], desc[UR38][R2.64+0x80], !P0 ;  /* 0x0440008002077fae */ /* 0x0001e8000c101d66 */
[----:B0-----:R-:W0:Y:S04]  /*18b20*/  SHFL.IDX PT, R2, R23, 0x1, 0x181f ;  /* 0x00381f0017027f89 */ /* 0x001e2800000e0000 */
[----:B------:R-:W1:Y:S01]  /*18b30*/  SHFL.IDX PT, R3, R24, 0x1, 0x181f ;  /* 0x00381f0018037f89 */ /* 0x000e6200000e0000 */
[----:B0-----:R-:W-:-:S05]  /*18b40*/  IADD3 R2, P0, R2, R5, RZ ;  /* 0x0000000502027210 */ /* 0x001fca0007f1e0ff */
[----:B-1----:R-:W-:Y:S01]  /*18b50*/  IMAD.X R3, RZ, RZ, R3, P0 ;  /* 0x000000ffff037224 */ /* 0x002fe200000e0603 */
[----:B------:R-:W-:-:S13]  /*18b60*/  ISETP.LT.OR P0, PT, R8, 0x11, P2 ;  /* 0x000000110800780c */ /* 0x000fda0001701670 */
[----:B------:R-:W-:Y:S01]  /*18b70*/  LDGSTS.E.BYPASS.LTC128B.128 [R7+0xc00], desc[UR38][R2.64], !P0 ;  /* 0x00c0000002077fae */ /* 0x000fe2000c101d66 */
[----:B------:R-:W-:-:S13]  /*18b80*/  ISETP.LT.OR P0, PT, R8, 0x11, P1 ;  /* 0x000000110800780c */ /* 0x000fda0000f01670 */
[----:B------:R0:W-:Y:S04]  /*18b90*/  LDGSTS.E.BYPASS.LTC128B.128 [R7+0x4c00], desc[UR38][R2.64+0x80], !P0 ;  /* 0x04c0008002077fae */ /* 0x0001e8000c101d66 */
[----:B0-----:R-:W0:Y:S04]  /*18ba0*/  SHFL.IDX PT, R2, R23, 0x2, 0x181f ;  /* 0x00581f0017027f89 */ /* 0x001e2800000e0000 */
[----:B------:R-:W1:Y:S01]  /*18bb0*/  SHFL.IDX PT, R3, R24, 0x2, 0x181f ;  /* 0x00581f0018037f89 */ /* 0x000e6200000e0000 */
        /* <DEDUP_REMOVED lines=31> */
[----:B------:R-:W1:Y:S04]  /*18db0*/  SHFL.IDX PT, R3, R24, 0x6, 0x181f ;  /* 0x00d81f0018037f89 */ /* 0x000e6800000e0000 */
[----:B------:R-:W2:Y:S01]  /*18dc0*/  SHFL.IDX PT, R24, R24, 0x7, 0x181f ;  /* 0x00f81f0018187f89 */ /* 0x000ea200000e0000 */
[----:B0-----:R-:W-:-:S05]  /*18dd0*/  IADD3 R2, P0, R2, R5, RZ ;  /* 0x0000000502027210 */ /* 0x001fca0007f1e0ff */
[----:B-1----:R-:W-:Y:S01]  /*18de0*/  IMAD.X R3, RZ, RZ, R3, P0 ;  /* 0x000000ffff037224 */ /* 0x002fe200000e0603 */
[----:B------:R-:W-:-:S13]  /*18df0*/  ISETP.LT.OR P0, PT, R8, 0x61, P2 ;  /* 0x000000610800780c */ /* 0x000fda0001701670 */
[----:B------:R1:W-:Y:S01]  /*18e00*/  LDGSTS.E.BYPASS.LTC128B.128 [R7+0x3400], desc[UR38][R2.64], !P0 ;  /* 0x0340000002077fae */ /* 0x0003e2000c101d66 */
[----:B------:R-:W-:-:S13]  /*18e10*/  ISETP.LT.OR P0, PT, R8, 0x61, P1 ;  /* 0x000000610800780c */ /* 0x000fda0000f01670 */
[----:B--2---:R1:W-:Y:S02]  /*18e20*/  LDGSTS.E.BYPASS.LTC128B.128 [R7+0x7400], desc[UR38][R2.64+0x80], !P0 ;  /* 0x0740008002077fae */ /* 0x0043e4000c101d66 */
.L_x_968:
[----:B01----:R-:W-:Y:S01]  /*18e30*/  IADD3 R2, P0, R14, R5, RZ ;  /* 0x000000050e027210 */ /* 0x003fe20007f1e0ff */
[----:B------:R-:W-:Y:S02]  /*18e40*/  ULDC.64 UR4, c[0x0][0x328] ;  /* 0x0000ca0000047ab9 */ /* 0x000fe40000000a00 */
[----:B------:R-:W-:Y:S02]  /*18e50*/  IMAD R5, R20, UR4, RZ ;  /* 0x0000000414057c24 */ /* 0x000fe4000f8e02ff */
[----:B------:R-:W-:Y:S01]  /*18e60*/  IMAD.X R3, RZ, RZ, R24, P0 ;  /* 0x000000ffff037224 */ /* 0x000fe200000e0618 */
        /* <DEDUP_REMOVED lines=9> */
[----:B------:R-:W-:Y:S01]  /*18f00*/  ULDC.64 UR4, c[0x0][0x338] ;  /* 0x0000ce0000047ab9 */ /* 0x000fe20000000a00 */
[----:B------:R-:W-:Y:S02]  /*18f10*/  NOP ;  /* 0x0000000000007918 */ /* 0x000fe40000000000 */
[----:B------:R-:W-:Y:S01]  /*18f20*/  IMAD R21, R21, UR4, RZ ;  /* 0x0000000415157c24 */ /* 0x000fe2000f8e02ff */
[----:B------:R-:W-:-:S03]  /*18f30*/  IADD3 R3, R3, R5, RZ ;  /* 0x0000000503037210 */ /* 0x000fc60007ffe0ff */
        /* <DEDUP_REMOVED lines=10> */
[----:B------:R-:W-:Y:S02]  /*18fe0*/  LEA.HI.X R24, R2, UR5, R3, 0x1, P0 ;  /* 0x0000000502187c11 */ /* 0x000fe400080f0c03 */
[----:B------:R-:W-:-:S13]  /*18ff0*/  PLOP3.LUT P0, PT, PT, PT, PT, 0x80, 0x0 ;  /* 0x000000000000781c */ /* 0x000fda0003f0f070 */
.L_x_761:
        /* <DEDUP_REMOVED lines=11> */
.L_x_762:
[C---:B------:R-:W-:Y:S01]  /*190b0*/  ISETP.GT.AND P0, PT, R26.reuse, RZ, PT ;  /* 0x000000ff1a00720c */ /* 0x040fe20003f04270 */
[----:B------:R0:W-:Y:S01]  /*190c0*/  SYNCS.ARRIVE.TRANS64.A1T0 RZ, [R6+URZ+0x28850], RZ ;  /* 0x028850ff06ff79a7 */ /* 0x0001e2000810003f */
[----:B------:R-:W-:Y:S01]  /*190d0*/  IMAD.MOV.U32 R17, RZ, RZ, R28 ;  /* 0x000000ffff117224 */ /* 0x000fe200078e001c */
[----:B------:R-:W-:Y:S01]  /*190e0*/  MOV R33, R26 ;  /* 0x0000001a00217202 */ /* 0x000fe20000000f00 */
[----:B------:R-:W-:Y:S01]  /*190f0*/  IMAD.MOV.U32 R10, RZ, RZ, R25 ;  /* 0x000000ffff0a7224 */ /* 0x000fe200078e0019 */
[----:B0-----:R-:W-:-:S08]  /*19100*/  IADD3 R6, R26, -0x1, RZ ;  /* 0xffffffff1a067810 */ /* 0x001fd00007ffe0ff */
[----:B------:R-:W-:Y:S05]  /*19110*/  @P0 BRA `(.L_x_763) ;  /* 0xffffffec00ec0947 */ /* 0x000fea000383ffff */
.L_x_750:
[----:B------:R-:W-:Y:S05]  /*19120*/  BSYNC B0 ;  /* 0x0000000000007941 */ /* 0x000fea0003800000 */
.L_x_749:
        /* <DEDUP_REMOVED lines=17> */
.L_x_765:
[----:B------:R-:W-:Y:S05]  /*19240*/  BSYNC B0 ;  /* 0x0000000000007941 */ /* 0x000fea0003800000 */
.L_x_764:
[----:B------:R-:W3:Y:S02]  /*19250*/  LDL R0, [R1+0x2c] ;  /* 0x00002c0001007983 */ /* 0x000ee40000100800 */
[----:B---3--:R-:W-:-:S13]  /*19260*/  ISETP.NE.AND P0, PT, R0, 0x3, PT ;  /* 0x000000030000780c */ /* 0x008fda0003f05270 */
[----:B------:R-:W-:Y:S05]  /*19270*/  @!P0 BRA `(.L_x_766) ;  /* 0x0000000000048947 */ /* 0x000fea0003800000 */
[----:B------:R-:W-:Y:S01]  /*19280*/  BPT.TRAP 0x1 ;  /* 0x000000040000795c */ /* 0x000fe20000300000 */
.L_x_766:
[----:B------:R-:W-:Y:S01]  /*19290*/  IMAD R0, R25, 0x8, R22 ;  /* 0x0000000819007824 */ /* 0x000fe200078e0216 */
[----:B0-----:R-:W-:Y:S01]  /*192a0*/  SHF.L.U32 R3, R28, 0x1f, RZ ;  /* 0x0000001f1c037819 */ /* 0x001fe200000006ff */
[----:B------:R-:W-:Y:S01]  /*192b0*/  BSSY B0, `(.L_x_767) ;  /* 0x0000004000007945 */ /* 0x000fe20003800000 */
[----:B------:R-:W-:Y:S02]  /*192c0*/  IMAD R6, R26, -0x80, R37 ;  /* 0xffffff801a067824 */ /* 0x000fe400078e0225 */
[----:B------:R-:W0:Y:S02]  /*192d0*/  SYNCS.PHASECHK.TRANS64.TRYWAIT P0, [R0+URZ+0x28860], R3 ;  /* 0x02886003000075a7 */ /* 0x000e24000800017f */
[----:B0-----:R-:W-:Y:S05]  /*192e0*/  @!P0 BRA `(.L_x_768) ;  /* 0x0000005800b88947 */ /* 0x001fea0003800000 */
.L_x_969:
[----:B------:R-:W-:Y:S05]  /*192f0*/  BSYNC B0 ;  /* 0x0000000000007941 */ /* 0x000fea0003800000 */
.L_x_767:
[----:B------:R-:W1:Y:S01]  /*19300*/  S2R R2, SR_TID.X ;  /* 0x0000000000027919 */ /* 0x000e620000002100 */
[----:B------:R-:W-:Y:S01]  /*19310*/  UMOV UR4, 0xffffffff ;  /* 0xffffffff00047882 */ /* 0x000fe20000000000 */
[----:B------:R-:W-:Y:S02]  /*19320*/  LEA R9, R25, R36, 0xe ;  /* 0x0000002419097211 */ /* 0x000fe400078e70ff */
        /* <DEDUP_REMOVED lines=40> */
[----:B------:R-:W0:Y:S02]  /*195b0*/  SHFL.IDX PT, R14, R23, 0x5, 0x181f ;  /* 0x00b81f00170e7f89 */ /* 0x000e2400000e0000 */
[----:B------:R-:W-:Y:S02]  /*195c0*/  IADD3.X R3, RZ, R7, RZ, P4, !PT ;  /* 0x00000007ff037210 */ /* 0x000fe400027fe4ff */
        /* <DEDUP_REMOVED lines=15> */
[----:B------:R0:W0:Y:S02]  /*196c0*/  SHFL.IDX PT, R14, R23, 0x7, 0x181f ;  /* 0x00f81f00170e7f89 */ /* 0x00002400000e0000 */
[----:B--2---:R-:W-:-:S05]  /*196d0*/  IMAD.X R3, RZ, RZ, R7, P4 ;  /* 0x000000ffff037224 */ /* 0x004fca00020e0607 */
[----:B------:R-:W-:Y:S01]  /*196e0*/  LDGSTS.E.BYPASS.LTC128B.128 [R4+0x2c00], desc[UR38][R2.64], !P2 ;  /* 0x02c0000002047fae */ /* 0x000fe2000d101d66 */
[----:B------:R-:W-:-:S03]  /*196f0*/  ISETP.LT.OR P2, PT, R6, 0x61, P1 ;  /* 0x000000610600780c */ /* 0x000fc60000f41670 */
[----:B------:R3:W-:Y:S01]  /*19700*/  LDGSTS.E.BYPASS.LTC128B.128 [R4+0x6c00], desc[UR38][R2.64+0x80], !P3 ;  /* 0x06c0008002047fae */ /* 0x0007e2000d901d66 */
[----:B------:R-:W-:Y:S02]  /*19710*/  ISETP.LT.OR P3, PT, R6, 0x61, P0 ;  /* 0x000000610600780c */ /* 0x000fe40000761670 */
[----:B---3--:R-:W-:-:S04]  /*19720*/  IADD3 R2, P4, R10, R5, RZ ;  /* 0x000000050a027210 */ /* 0x008fc80007f9e0ff */
[----:B-1----:R-:W-:-:S05]  /*19730*/  IADD3.X R3, RZ, R8, RZ, P4, !PT ;  /* 0x00000008ff037210 */ /* 0x002fca00027fe4ff */
[----:B------:R1:W-:Y:S04]  /*19740*/  LDGSTS.E.BYPASS.LTC128B.128 [R4+0x3400], desc[UR38][R2.64], !P2 ;  /* 0x0340000002047fae */ /* 0x0003e8000d101d66 */
[----:B0---4-:R1:W-:Y:S02]  /*19750*/  LDGSTS.E.BYPASS.LTC128B.128 [R4+0x7400], desc[UR38][R2.64+0x80], !P3 ;  /* 0x0740008002047fae */ /* 0x0113e4000d901d66 */
.L_x_987:
        /* <DEDUP_REMOVED lines=11> */
.L_x_770:
[----:B------:R-:W-:Y:S02]  /*19810*/  PLOP3.LUT P1, PT, P1, P0, PT, 0xa2, 0x0 ;  /* 0x000000000000781c */ /* 0x000fe40000f21472 */
[----:B------:R-:W-:-:S08]  /*19820*/  @P0 R2UR P1, UR4, R0 ;  /* 0x00000000000402ca */ /* 0x000fd00000020000 */
[----:B------:R-:W-:-:S05]  /*19830*/  @P0 PLOP3.LUT P0, PT, P1, PT, PT, 0x80, 0x0 ;  /* 0x000000000000081c */ /* 0x000fca0000f0f070 */
[----:B------:R-:W-:Y:S01]  /*19840*/  @!P1 SYNCS.ARRIVE.TRANS64.RED.A0T1 RZ, [UR4+0x28850], RZ ;  /* 0x028850ffffff99a7 */ /* 0x000fe20008200404 */
[----:B------:R-:W-:Y:S07]  /*19850*/  @!P1 ARRIVES.LDGSTSBAR.64.TRANSCNT [UR4+0x28850] ;  /* 0x02885000ff0099b0 */ /* 0x000fee0008000a84 */
[----:B------:R-:W-:Y:S05]  /*19860*/  @P0 BRA.U.ANY `(.L_x_770) ;  /* 0xfffffffd00e80947 */ /* 0x000fea000393ffff */
[----:B------:R-:W-:Y:S01]  /*19870*/  NOP ;  /* 0x0000000000007918 */ /* 0x000fe20000000000 */
[----:B0-----:R-:W2:Y:S02]  /*19880*/  LDL R2, [R1+0x2c] ;  /* 0x00002c0001027983 */ /* 0x001ea40000100800 */
[----:B--2---:R-:W-:-:S13]  /*19890*/  ISETP.NE.AND P2, PT, R2, 0x3, PT ;  /* 0x000000030200780c */ /* 0x004fda0003f45270 */
[----:B------:R-:W-:Y:S05]  /*198a0*/  @!P2 BRA `(.L_x_771) ;  /* 0x000000000004a947 */ /* 0x000fea0003800000 */
[----:B------:R-:W-:Y:S01]  /*198b0*/  BPT.TRAP 0x1 ;  /* 0x000000040000795c */ /* 0x000fe20000300000 */
.L_x_771:
[----:B------:R0:W-:Y:S01]  /*198c0*/  SYNCS.ARRIVE.TRANS64.A1T0 RZ, [R0+URZ+0x28850], RZ ;  /* 0x028850ff00ff79a7 */ /* 0x0001e2000810003f */
[----:B------:R-:W-:-:S05]  /*198d0*/  VIADD R25, R25, 0x1 ;  /* 0x0000000119197836 */ /* 0x000fca0000000000 */
[----:B------:R-:W-:-:S04]  /*198e0*/  ISETP.NE.AND P0, PT, R25, 0x2, PT ;  /* 0x000000021900780c */ /* 0x000fc80003f05270 */
[----:B------:R-:W-:Y:S02]  /*198f0*/  SEL R3, RZ, 0x1, P0 ;  /* 0x00000001ff037807 */ /* 0x000fe40000000000 */
[----:B------:R-:W-:Y:S02]  /*19900*/  SEL R25, R25, RZ, P0 ;  /* 0x000000ff19197207 */ /* 0x000fe40000000000 */
[----:B0-----:R-:W-:-:S07]  /*19910*/  LOP3.LUT R28, R28, R3, RZ, 0x3c, !PT ;  /* 0x000000031c1c7212 */ /* 0x001fce00078e3cff */
.L_x_728:
[----:B------:R-:W-:Y:S05]  /*19920*/  BSYNC B7 ;  /* 0x0000000000077941 */ /* 0x000fea0003800000 */
.L_x_726:
[----:B------:R-:W-:-:S13]  /*19930*/  LOP3.LUT P0, RZ, R32, 0x8, RZ, 0xc0, !PT ;  /* 0x0000000820ff7812 */ /* 0x000fda000780c0ff */
[----:B------:R-:W-:Y:S05]  /*19940*/  @!P0 BRA `(.L_x_772) ;  /* 0x0000000000248947 */ /* 0x000fea0003800000 */
[----:B------:R-:W-:Y:S05]  /*19950*/  WARPSYNC.ALL ;  /* 0x0000000000007948 */ /* 0x000fea0003800000 */
[----:B------:R-:W1:Y:S08]  /*19960*/  S2UR UR5, SR_CgaCtaId ;  /* 0x00000000000579c3 */ /* 0x000e700000008800 */
[----:B------:R-:W-:Y:S06]  /*19970*/  BAR.SYNC.DEFER_BLOCKING 0x5, 0x180 ;  /* 0x0146000000007b1d */ /* 0x000fec0000010000 */
[----:B------:R-:W-:-:S02]  /*19980*/  UMOV UR4, 0x400 ;  /* 0x0000040000047882 */ /* 0x000fc40000000000 */
[----:B-1----:R-:W-:-:S06]  /*19990*/  ULEA UR4, UR5, UR4, 0x18 ;  /* 0x0000000405047291 */ /* 0x002fcc000f8ec03f */
[----:B0-----:R-:W-:-:S05]  /*199a0*/  MOV R22, UR4 ;  /* 0x0000000400167c02 */ /* 0x001fca0008000f00 */
[----:B------:R2:W3:Y:S01]  /*199b0*/  LDS.128 R16, [R22+0x288d0] ;  /* 0x0288d00016107984 */ /* 0x0004e20000000c00 */
[----:B------:R-:W-:Y:S06]  /*199c0*/  BAR.ARV 0x4, 0x180 ;  /* 0x0106000000007b1d */ /* 0x000fec0000002000 */
[----:B------:R-:W-:Y:S05]  /*199d0*/  BRA `(.L_x_773) ;  /* 0x0000000800407947 */ /* 0x000fea0003800000 */
.L_x_772:
[----:B------:R-:W1:Y:S01]  /*199e0*/  S2R R8, SR_TID.X ;  /* 0x0000000000087919 */ /* 0x000e620000002100 */
[----:B------:R-:W-:Y:S01]  /*199f0*/  UMOV UR4, 0xffffffff ;  /* 0xffffffff00047882 */ /* 0x000fe20000000000 */
[----:B-1----:R-:W-:-:S04]  /*19a00*/  LOP3.LUT R8, R8, 0x1f, RZ, 0xc0, !PT ;  /* 0x0000001f08087812 */ /* 0x002fc800078ec0ff */
[----:B------:R-:W-:Y:S01]  /*19a10*/  ISETP.NE.AND P0, PT, R8, 0x1f, PT ;  /* 0x0000001f0800780c */ /* 0x000fe20003f05270 */
[----:B------:R-:W-:-:S12]  /*19a20*/  BRA.DIV UR4, `(.L_x_774) ;  /* 0x0000005e04787947 */ /* 0x000fd8000b800000 */
[----:B0-----:R-:W-:Y:S01]  /*19a30*/  IMAD.IADD R5, R19, 0x1, R8 ;  /* 0x0000000113057824 */ /* 0x001fe200078e0208 */
[----:B------:R-:W-:-:S04]  /*19a40*/  ULDC UR4, c[0x0][0xc3c] ;  /* 0x00030f0000047ab9 */ /* 0x000fc80000000800 */
[----:B------:R-:W-:-:S13]  /*19a50*/  ISETP.GE.OR P1, PT, R5, UR4, !P0 ;  /* 0x0000000405007c0c */ /* 0x000fda000c726670 */
[----:B------:R-:W0:Y:S02]  /*19a60*/  @!P1 LDC.64 R2, c[0x0][0xc80] ;  /* 0x00032000ff029b82 */ /* 0x000e240000000a00 */
[----:B0-----:R-:W-:-:S06]  /*19a70*/  @!P1 IMAD.WIDE R2, R5, 0x4, R2 ;  /* 0x0000000405029825 */ /* 0x001fcc00078e0202 */
[----:B------:R-:W2:Y:S01]  /*19a80*/  @!P1 LDG.E R2, desc[UR38][R2.64] ;  /* 0x0000002602029981 */ /* 0x000ea2000c1e1900 */
[----:B------:R-:W-:Y:S01]  /*19a90*/  IMAD.MOV.U32 R4, RZ, RZ, RZ ;  /* 0x000000ffff047224 */ /* 0x000fe200078e00ff */
[C---:B------:R-:W-:Y:S02]  /*19aa0*/  ISETP.GE.U32.AND P2, PT, R8.reuse, 0x2, PT ;  /* 0x000000020800780c */ /* 0x040fe40003f46070 */
[C---:B------:R-:W-:Y:S01]  /*19ab0*/  ISETP.GE.U32.AND P3, PT, R8.reuse, 0x4, PT ;  /* 0x000000040800780c */ /* 0x040fe20003f66070 */
[----:B------:R-:W-:Y:S01]  /*19ac0*/  SHFL.IDX PT, R0, R16, 0x1, 0x1f ;  /* 0x00201f0010007f89 */ /* 0x000fe200000e0000 */
[C---:B------:R-:W-:Y:S02]  /*19ad0*/  ISETP.GE.U32.AND P4, PT, R8.reuse, 0x8, PT ;  /* 0x000000080800780c */ /* 0x040fe40003f86070 */
[----:B------:R-:W-:Y:S02]  /*19ae0*/  ISETP.GE.U32.AND P5, PT, R8, 0x10, PT ;  /* 0x000000100800780c */ /* 0x000fe40003fa6070 */
[----:B--2---:R-:W-:-:S02]  /*19af0*/  @!P1 MOV R4, R2 ;  /* 0x0000000200049202 */ /* 0x004fc40000000f00 */
[----:B------:R-:W-:-:S03]  /*19b00*/  ISETP.NE.AND P1, PT, R8, RZ, PT ;  /* 0x000000ff0800720c */ /* 0x000fc60003f25270 */
[----:B------:R-:W0:Y:S02]  /*19b10*/  SHFL.UP PT, R14, R4, 0x1, RZ ;  /* 0x04200000040e7989 */ /* 0x000e2400000e00ff */
[----:B0-----:R-:W-:-:S05]  /*19b20*/  SEL R5, R14, RZ, P1 ;  /* 0x000000ff0e057207 */ /* 0x001fca0000800000 */
[----:B------:R-:W-:Y:S02]  /*19b30*/  IMAD.IADD R6, R4, 0x1, R5 ;  /* 0x0000000104067824 */ /* 0x000fe400078e0205 */
[----:B------:R-:W-:Y:S04]  /*19b40*/  SHFL.IDX PT, R5, R16, RZ, 0x1f ;  /* 0x00001fff10057589 */ /* 0x000fe800000e0000 */
        /* <DEDUP_REMOVED lines=12> */
[----:B------:R0:W1:Y:S02]  /*19c10*/  SHFL.IDX PT, R14, R2, 0x1f, 0x1f ;  /* 0x03e01f00020e7f89 */ /* 0x00006400000e0000 */
.L_x_997:
[----:B------:R-:W-:Y:S02]  /*19c20*/  ULDC UR4, c[0x0][0xc38] ;  /* 0x00030e0000047ab9 */ /* 0x000fe40000000800 */
[----:B------:R-:W-:-:S05]  /*19c30*/  MOV R7, UR4 ;  /* 0x0000000400077c02 */ /* 0x000fca0008000f00 */
[----:B-1----:R-:W-:-:S04]  /*19c40*/  IMAD R3, R14, R7, RZ ;  /* 0x000000070e037224 */ /* 0x002fc800078e02ff */
[----:B------:R-:W-:-:S05]  /*19c50*/  IMAD.IADD R6, R0, 0x1, R3 ;  /* 0x0000000100067824 */ /* 0x000fca00078e0203 */
[----:B------:R-:W-:-:S13]  /*19c60*/  ISETP.GT.AND P6, PT, R6, R5, PT ;  /* 0x000000050600720c */ /* 0x000fda0003fc4270 */
[----:B------:R-:W-:Y:S05]  /*19c70*/  @P6 BRA `(.L_x_775) ;  /* 0x00000000009c6947 */ /* 0x000fea0003800000 */
.L_x_780:
[----:B------:R-:W1:Y:S01]  /*19c80*/  LDC R0, c[0x0][0xc3c] ;  /* 0x00030f00ff007b82 */ /* 0x000e620000000800 */
[----:B------:R-:W-:-:S05]  /*19c90*/  VIADD R19, R19, 0x1f ;  /* 0x0000001f13137836 */ /* 0x000fca0000000000 */
[----:B-1----:R-:W-:-:S13]  /*19ca0*/  ISETP.GE.AND P6, PT, R19, R0, PT ;  /* 0x000000001300720c */ /* 0x002fda0003fc6270 */
[----:B------:R-:W-:Y:S05]  /*19cb0*/  @P6 BRA `(.L_x_776) ;  /* 0x0000000400446947 */ /* 0x000fea0003800000 */
[----:B0-----:R-:W0:Y:S01]  /*19cc0*/  S2R R2, SR_TID.X ;  /* 0x0000000000027919 */ /* 0x001e220000002100 */
[----:B------:R-:W-:Y:S01]  /*19cd0*/  BSSY B0, `(.L_x_777) ;  /* 0x0000009000007945 */ /* 0x000fe20003800000 */
[----:B------:R-:W-:Y:S01]  /*19ce0*/  IMAD.MOV.U32 R4, RZ, RZ, RZ ;  /* 0x000000ffff047224 */ /* 0x000fe200078e00ff */
[----:B0-----:R-:W-:-:S04]  /*19cf0*/  LOP3.LUT R2, R2, 0x1f, RZ, 0xc0, !PT ;  /* 0x0000001f02027812 */ /* 0x001fc800078ec0ff */
[----:B------:R-:W-:-:S04]  /*19d00*/  IADD3 R7, R19, R2, RZ ;  /* 0x0000000213077210 */ /* 0x000fc80007ffe0ff */
[----:B------:R-:W-:-:S13]  /*19d10*/  ISETP.GE.OR P6, PT, R7, R0, !P0 ;  /* 0x000000000700720c */ /* 0x000fda00047c6670 */
[----:B------:R-:W-:Y:S05]  /*19d20*/  @P6 BRA `(.L_x_778) ;  /* 0x00000000000c6947 */ /* 0x000fea0003800000 */
[----:B------:R-:W0:Y:S02]  /*19d30*/  LDC.64 R2, c[0x0][0xc80] ;  /* 0x00032000ff027b82 */ /* 0x000e240000000a00 */
[----:B0-----:R-:W-:-:S05]  /*19d40*/  IMAD.WIDE R2, R7, 0x4, R2 ;  /* 0x0000000407027825 */ /* 0x001fca00078e0202 */
[----:B------:R0:W5:Y:S02]  /*19d50*/  LDG.E R4, desc[UR38][R2.64] ;  /* 0x0000002602047981 */ /* 0x000164000c1e1900 */
.L_x_778:
[----:B------:R-:W-:Y:S05]  /*19d60*/  BSYNC B0 ;  /* 0x0000000000007941 */ /* 0x000fea0003800000 */
.L_x_777:
[----:B------:R-:W-:-:S03]  /*19d70*/  UMOV UR4, 0xffffffff ;  /* 0xffffffff00047882 */ /* 0x000fc60000000000 */
[----:B------:R-:W-:Y:S05]  /*19d80*/  BRA.DIV UR4, `(.L_x_779) ;  /* 0x0000005e04c47947 */ /* 0x000fea000b800000 */
[----:B-----5:R-:W1:Y:S02]  /*19d90*/  SHFL.UP PT, R14, R4, 0x1, RZ ;  /* 0x04200000040e7989 */ /* 0x020e6400000e00ff */
[----:B-1----:R-:W-:-:S05]  /*19da0*/  SEL R13, R14, RZ, P1 ;  /* 0x000000ff0e0d7207 */ /* 0x002fca0000800000 */
[----:B------:R-:W-:-:S05]  /*19db0*/  IMAD.IADD R13, R4, 0x1, R13 ;  /* 0x00000001040d7824 */ /* 0x000fca00078e020d */
[----:B------:R-:W1:Y:S02]  /*19dc0*/  SHFL.UP PT, R14, R13, 0x2, RZ ;  /* 0x044000000d0e7989 */ /* 0x000e6400000e00ff */
[----:B-1----:R-:W-:-:S04]  /*19dd0*/  SEL R0, R14, RZ, P2 ;  /* 0x000000ff0e007207 */ /* 0x002fc80001000000 */
        /* <DEDUP_REMOVED lines=10> */
[----:B------:R0:W1:Y:S02]  /*19e80*/  SHFL.IDX PT, R14, R2, 0x1f, 0x1f ;  /* 0x03e01f00020e7f89 */ /* 0x00006400000e0000 */
.L_x_1005:
[----:B------:R-:W-:Y:S02]  /*19e90*/  ULDC UR4, c[0x0][0xc38] ;  /* 0x00030e0000047ab9 */ /* 0x000fe40000000800 */
[----:B------:R-:W-:-:S04]  /*19ea0*/  IMAD.U32 R7, RZ, RZ, UR4 ;  /* 0x00000004ff077e24 */ /* 0x000fc8000f8e00ff */
[----:B-1----:R-:W-:-:S04]  /*19eb0*/  IMAD R3, R14, R7, RZ ;  /* 0x000000070e037224 */ /* 0x002fc800078e02ff */
[----:B------:R-:W-:-:S05]  /*19ec0*/  IMAD.IADD R6, R3, 0x1, R6 ;  /* 0x0000000103067824 */ /* 0x000fca00078e0206 */
[----:B------:R-:W-:-:S13]  /*19ed0*/  ISETP.GT.AND P6, PT, R6, R5, PT ;  /* 0x000000050600720c */ /* 0x000fda0003fc4270 */
[----:B------:R-:W-:Y:S05]  /*19ee0*/  @!P6 BRA `(.L_x_780) ;  /* 0xfffffffc0064e947 */ /* 0x000fea000383ffff */
.L_x_775:
[----:B------:R-:W-:Y:S01]  /*19ef0*/  IADD3 R6, -R3, R6, RZ ;  /* 0x0000000603067210 */ /* 0x000fe20007ffe1ff */
[----:B------:R-:W-:-:S04]  /*19f00*/  UMOV UR4, 0xffffffff ;  /* 0xffffffff00047882 */ /* 0x000fc80000000000 */
[----:B------:R-:W-:-:S05]  /*19f10*/  IMAD R0, R2, R7, R6 ;  /* 0x0000000702007224 */ /* 0x000fca00078e0206 */
[----:B------:R-:W-:Y:S01]  /*19f20*/  ISETP.GT.AND P6, PT, R0, R5, PT ;  /* 0x000000050000720c */ /* 0x000fe20003fc4270 */
[----:B------:R-:W-:-:S12]  /*19f30*/  BRA.DIV UR4, `(.L_x_781) ;  /* 0x0000006204147947 */ /* 0x000fd8000b800000 */
[----:B------:R-:W-:-:S04]  /*19f40*/  VOTE.ANY R3, PT, !P6 ;  /* 0x0000000000037806 */ /* 0x000fc800070e0100 */
[----:B------:R-:W1:Y:S02]  /*19f50*/  POPC R0, R3 ;  /* 0x0000000300007309 */ /* 0x000e640000000000 */
[----:B-1----:R1:W2:Y:S02]  /*19f60*/  SHFL.IDX PT, R4, R4, R0, 0x1f ;  /* 0x00001f0004047589 */ /* 0x0022a400000e0000 */
.L_x_1009:
[----:B------:R-:W-:Y:S01]  /*19f70*/  ISETP.NE.AND P0, PT, R3, RZ, PT ;  /* 0x000000ff0300720c */ /* 0x000fe20003f05270 */
[----:B------:R-:W-:-:S12]  /*19f80*/  IMAD.MOV.U32 R14, RZ, RZ, RZ ;  /* 0x000000ffff0e7224 */ /* 0x000fd800078e00ff */
[----:B------:R-:W-:Y:S05]  /*19f90*/  @!P0 BRA `(.L_x_782) ;  /* 0x0000000000108947 */ /* 0x000fea0003800000 */
[----:B------:R-:W-:Y:S01]  /*19fa0*/  UMOV UR4, 0xffffffff ;  /* 0xffffffff00047882 */ /* 0x000fe20000000000 */
[----:B------:R-:W-:Y:S02]  /*19fb0*/  VIADD R12, R0, 0xffffffff ;  /* 0xffffffff000c7836 */ /* 0x000fe40000000000 */
[----:B------:R-:W-:Y:S05]  /*19fc0*/  BRA.DIV UR4, `(.L_x_783) ;  /* 0x0000006204387947 */ /* 0x000fea000b800000 */
[----:B------:R3:W4:Y:S02]  /*19fd0*/  SHFL.IDX PT, R14, R2, R12, 0x1f ;  /* 0x00001f0c020e7589 */ /* 0x00072400000e0000 */
.L_x_782:
[----:B--2---:R-:W-:Y:S01]  /*19fe0*/  IABS R8, R4 ;  /* 0x0000000400087213 */ /* 0x004fe20000000000 */
[----:B----4-:R-:W-:Y:S02]  /*19ff0*/  IMAD R16, R14, R7, R6 ;  /* 0x000000070e107224 */ /* 0x010fe400078e0206 */
[----:B------:R-:W-:Y:S01]  /*1a000*/  IMAD.IADD R19, R0, 0x1, R19 ;  /* 0x0000000100137824 */ /* 0x000fe200078e0213 */
[----:B------:R-:W2:Y:S08]  /*1a010*/  I2F.RP R9, R8 ;  /* 0x0000000800097306 */ /* 0x000eb00000209400 */
[----:B--2---:R-:W0:Y:S02]  /*1a020*/  MUFU.RCP R9, R9 ;  /* 0x0000000900097308 */ /* 0x004e240000001000 */
[----:B0--3--:R-:W-:-:S06]  /*1a030*/  IADD3 R2, R9, 0xffffffe, RZ ;  /* 0x0ffffffe09027810 */ /* 0x009fcc0007ffe0ff */
[----:B------:R0:W2:Y:S02]  /*1a040*/  F2I.FTZ.U32.TRUNC.NTZ R3, R2 ;  /* 0x0000000200037305 */ /* 0x0000a4000021f000 */
[----:B0-----:R-:W-:Y:S02]  /*1a050*/  IMAD.MOV.U32 R2, RZ, RZ, RZ ;  /* 0x000000ffff027224 */ /* 0x001fe400078e00ff */
[----:B--2---:R-:W-:-:S04]  /*1a060*/  IMAD.MOV R7, RZ, RZ, -R3 ;  /* 0x000000ffff077224 */ /* 0x004fc800078e0a03 */
[----:B------:R-:W-:-:S04]  /*1a070*/  IMAD R7, R7, R8, RZ ;  /* 0x0000000807077224 */ /* 0x000fc800078e02ff */
[----:B------:R-:W-:Y:S01]  /*1a080*/  IMAD.HI.U32 R3, R3, R7, R2 ;  /* 0x0000000703037227 */ /* 0x000fe200078e0002 */
[----:B------:R-:W-:Y:S02]  /*1a090*/  IADD3 R7, R5, -R16, RZ ;  /* 0x8000001005077210 */ /* 0x000fe40007ffe0ff */
[----:B------:R-:W-:Y:S02]  /*1a0a0*/  IABS R5, R4 ;  /* 0x0000000400057213 */ /* 0x000fe40000000000 */
[----:B------:R-:W-:-:S03]  /*1a0b0*/  IABS R2, R7 ;  /* 0x0000000700027213 */ /* 0x000fc60000000000 */
[----:B------:R-:W-:Y:S02]  /*1a0c0*/  IMAD.MOV R5, RZ, RZ, -R5 ;  /* 0x000000ffff057224 */ /* 0x000fe400078e0a05 */
        /* <DEDUP_REMOVED lines=12> */
[----:B------:R-:W-:Y:S01]  /*1a190*/  IADD3 R17, -R3, RZ, RZ ;  /* 0x000000ff03117210 */ /* 0x000fe20007ffe1ff */
[----:B------:R-:W-:-:S04]  /*1a1a0*/  IMAD.MOV.U32 R18, RZ, RZ, R3 ;  /* 0x000000ffff127224 */ /* 0x000fc800078e0003 */
[----:B------:R-:W-:Y:S01]  /*1a1b0*/  IMAD R17, R4, R17, R7 ;  /* 0x0000001104117224 */ /* 0x000fe200078e0207 */
[----:B------:R-:W-:Y:S06]  /*1a1c0*/  BRA `(.L_x_784) ;  /* 0x00000000001c7947 */ /* 0x000fec0003800000 */
.L_x_776:
[----:B------:R-:W-:Y:S01]  /*1a1d0*/  UMOV UR4, URZ ;  /* 0x0000003f00047c82 */ /* 0x000fe20008000000 */
[----:B------:R-:W-:Y:S01]  /*1a1e0*/  UMOV UR5, URZ ;  /* 0x0000003f00057c82 */ /* 0x000fe20008000000 */
[----:B------:R-:W-:Y:S01]  /*1a1f0*/  ULDC UR6, c[0x0][0xc3c] ;  /* 0x00030f0000067ab9 */ /* 0x000fe20000000800 */
[----:B------:R-:W-:Y:S01]  /*1a200*/  MOV R16, R5 ;  /* 0x0000000500107202 */ /* 0x000fe20000000f00 */
[----:B------:R-:W-:Y:S01]  /*1a210*/  IMAD.U32 R17, RZ, RZ, UR4 ;  /* 0x00000004ff117e24 */ /* 0x000fe2000f8e00ff */
[----:B------:R-:W-:Y:S01]  /*1a220*/  MOV R19, UR6 ;  /* 0x0000000600137c02 */ /* 0x000fe20008000f00 */
[----:B------:R-:W-:-:S07]  /*1a230*/  IMAD.U32 R18, RZ, RZ, UR5 ;  /* 0x00000005ff127e24 */ /* 0x000fce000f8e00ff */
.L_x_784:
[----:B-1----:R-:W1:Y:S01]  /*1a240*/  S2R R0, SR_TID.X ;  /* 0x0000000000007919 */ /* 0x002e620000002100 */
[----:B------:R-:W-:Y:S05]  /*1a250*/  WARPSYNC.ALL ;  /* 0x0000000000007948 */ /* 0x000fea0003800000 */
[----:B------:R-:W-:Y:S01]  /*1a260*/  BAR.SYNC.DEFER_BLOCKING 0x4, 0x180 ;  /* 0x0106000000007b1d */ /* 0x000fe20000010000 */
[----:B-1----:R-:W-:-:S04]  /*1a270*/  LOP3.LUT R0, R0, 0x1f, RZ, 0xc0, !PT ;  /* 0x0000001f00007812 */ /* 0x002fc800078ec0ff */
[----:B------:R-:W-:-:S13]  /*1a280*/  ISETP.NE.AND P0, PT, R0, RZ, PT ;  /* 0x000000ff0000720c */ /* 0x000fda0003f05270 */
[----:B------:R-:W1:Y:S01]  /*1a290*/  @!P0 S2R R3, SR_CgaCtaId ;  /* 0x0000000000038919 */ /* 0x000e620000008800 */
[----:B------:R-:W-:-:S04]  /*1a2a0*/  @!P0 MOV R0, 0x400 ;  /* 0x0000040000008802 */ /* 0x000fc80000000f00 */
[----:B-1----:R-:W-:-:S05]  /*1a2b0*/  @!P0 LEA R22, R3, R0, 0x18 ;  /* 0x0000000003168211 */ /* 0x002fca00078ec0ff */
[----:B------:R1:W-:Y:S01]  /*1a2c0*/  @!P0 STS.128 [R22+0x288d0], R16 ;  /* 0x0288d01016008388 */ /* 0x0003e20000000c00 */
[----:B------:R-:W-:Y:S06]  /*1a2d0*/  BAR.ARV 0x5, 0x180 ;  /* 0x0146000000007b1d */ /* 0x000fec0000002000 */
.L_x_773:
[----:B------:R-:W-:Y:S02]  /*1a2e0*/  ULDC UR4, c[0x0][0xc3c] ;  /* 0x00030f0000047ab9 */ /* 0x000fe40000000800 */
[----:B---3--:R-:W-:-:S13]  /*1a2f0*/  ISETP.GE.AND P0, PT, R19, UR4, PT ;  /* 0x0000000413007c0c */ /* 0x008fda000bf06270 */
[----:B------:R-:W-:Y:S05]  /*1a300*/  @!P0 BRA `(.L_x_785) ;  /* 0xffffffa800048947 */ /* 0x000fea000383ffff */
[----:B------:R-:W-:Y:S05]  /*1a310*/  BSYNC B8 ;  /* 0x0000000000087941 */ /* 0x000fea0003800000 */
.L_x_686:
[----:B------:R-:W3:Y:S01]  /*1a320*/  LDL.LU R0, [R1+0x24] ;  /* 0x0000240001007983 */ /* 0x000ee20000300800 */
[----:B------:R-:W-:Y:S01]  /*1a330*/  BSSY B0, `(.L_x_786) ;  /* 0x000000b000007945 */ /* 0x000fe20003800000 */
[----:B------:R-:W4:Y:S01]  /*1a340*/  S2R R5, SR_CgaCtaId ;  /* 0x0000000000057919 */ /* 0x000f220000008800 */
[----:B---3--:R-:W-:-:S05]  /*1a350*/  VIADD R0, R0, 0x1 ;  /* 0x0000000100007836 */ /* 0x008fca0000000000 */
[----:B01----:R-:W-:-:S04]  /*1a360*/  LEA.HI R2, R0, R0, RZ, 0x1 ;  /* 0x0000000000027211 */ /* 0x003fc800078f08ff */
[----:B------:R-:W-:Y:S02]  /*1a370*/  LOP3.LUT R3, R2, 0xfffffffe, RZ, 0xc0, !PT ;  /* 0xfffffffe02037812 */ /* 0x000fe400078ec0ff */
[----:B------:R-:W-:-:S03]  /*1a380*/  MOV R2, 0x400 ;  /* 0x0000040000027802 */ /* 0x000fc60000000f00 */
[----:B------:R-:W-:Y:S01]  /*1a390*/  IMAD.IADD R0, R0, 0x1, -R3 ;  /* 0x0000000100007824 */ /* 0x000fe200078e0a03 */
[----:B----4-:R-:W-:-:S04]  /*1a3a0*/  LEA R4, R5, R2, 0x18 ;  /* 0x0000000205047211 */ /* 0x010fc800078ec0ff */
[----:B------:R-:W-:-:S04]  /*1a3b0*/  SHF.L.U32 R0, R0, 0x1f, RZ ;  /* 0x0000001f00007819 */ /* 0x000fc800000006ff */
[----:B------:R-:W0:Y:S02]  /*1a3c0*/  SYNCS.PHASECHK.TRANS64.TRYWAIT P0, [R4+URZ+0x28820], R0 ;  /* 0x02882000040075a7 */ /* 0x000e24000800017f */
[----:B0-----:R-:W-:Y:S05]  /*1a3d0*/  @!P0 BRA `(.L_x_787) ;  /* 0x0000005c00588947 */ /* 0x001fea0003800000 */
.L_x_1012:
[----:B------:R-:W-:Y:S05]  /*1a3e0*/  BSYNC B0 ;  /* 0x0000000000007941 */ /* 0x000fea0003800000 */
.L_x_786:
[----:B------:R-:W-:-:S03]  /*1a3f0*/  UMOV UR4, 0xffffffff ;  /* 0xffffffff00047882 */ /* 0x000fc60000000000 */
[----:B------:R-:W-:Y:S05]  /*1a400*/  BRA.DIV UR4, `(.L_x_788) ;  /* 0x0000005e04607947 */ /* 0x000fea000b800000 */
[----:B0-----:R-:W0:Y:S02]  /*1a410*/  S2R R0, SR_TID.X ;  /* 0x0000000000007919 */ /* 0x001e240000002100 */
[----:B0-----:R-:W-:-:S04]  /*1a420*/  SHF.R.U32.HI R0, RZ, 0x5, R0 ;  /* 0x00000005ff007819 */ /* 0x001fc80000011600 */
[----:B------:R-:W-:-:S05]  /*1a430*/  LOP3.LUT R0, R0, 0x3, RZ, 0xc0, !PT ;  /* 0x0000000300007812 */ /* 0x000fca00078ec0ff */
[----:B------:R0:W1:Y:S02]  /*1a440*/  SHFL.IDX PT, R14, R0, RZ, 0x1f ;  /* 0x00001fff000e7589 */ /* 0x00006400000e0000 */
.L_x_1015:
[----:B-1----:R-:W-:-:S13]  /*1a450*/  ISETP.NE.AND P0, PT, R14, RZ, PT ;  /* 0x000000ff0e00720c */ /* 0x002fda0003f05270 */
[----:B------:R-:W-:Y:S05]  /*1a460*/  @P0 BRA `(.L_x_480) ;  /* 0x0000000000880947 */ /* 0x000fea0003800000 */
[----:B------:R-:W-:-:S03]  /*1a470*/  UMOV UR4, 0xffffffff ;  /* 0xffffffff00047882 */ /* 0x000fc60000000000 */
[----:B------:R-:W-:Y:S05]  /*1a480*/  BRA.DIV UR4, `(.L_x_789) ;  /* 0x0000005e04747947 */ /* 0x000fea000b800000 */
[----:B------:R-:W-:-:S13]  /*1a490*/  ELECT P6, URZ, PT ;  /* 0x00000000003f782f */ /* 0x000fda00038c0000 */
.L_x_1018:
[----:B------:R-:W-:Y:S05]  /*1a4a0*/  @!P6 BRA `(.L_x_480) ;  /* 0x000000000078e947 */ /* 0x000fea0003800000 */
[----:B0-----:R-:W3:Y:S02]  /*1a4b0*/  LDL.LU R0, [R1+0xc] ;  /* 0x00000c0001007983 */ /* 0x001ee40000300800 */
[----:B---3--:R-:W-:-:S04]  /*1a4c0*/  LOP3.LUT R0, R0, 0x2, RZ, 0xfc, !PT ;  /* 0x0000000200007812 */ /* 0x008fc800078efcff */
[----:B------:R-:W-:-:S13]  /*1a4d0*/  ISETP.NE.AND P0, PT, R0, 0x3, PT ;  /* 0x000000030000780c */ /* 0x000fda0003f05270 */
[----:B------:R-:W-:Y:S05]  /*1a4e0*/  @!P0 BRA `(.L_x_790) ;  /* 0x0000000000048947 */ /* 0x000fea0003800000 */
[----:B------:R-:W-:Y:S01]  /*1a4f0*/  BPT.TRAP 0x1 ;  /* 0x000000040000795c */ /* 0x000fe20000300000 */
.L_x_790:
[C---:B------:R-:W-:Y:S01]  /*1a500*/  LEA R5, R25.reuse, R4, 0x3 ;  /* 0x0000000419057211 */ /* 0x040fe200078e18ff */
[----:B------:R-:W-:Y:S01]  /*1a510*/  VIADD R25, R25, 0x1 ;  /* 0x0000000119197836 */ /* 0x000fe20000000000 */
[----:B------:R-:W-:-:S04]  /*1a520*/  SHF.L.U32 R0, R28, 0x1f, RZ ;  /* 0x0000001f1c007819 */ /* 0x000fc800000006ff */
[----:B------:R-:W0:Y:S01]  /*1a530*/  SYNCS.PHASECHK.TRANS64.TRYWAIT P1, [R5+URZ+0x28840], R0 ;  /* 0x02884000050075a7 */ /* 0x000e22000802017f */
[----:B------:R-:W-:-:S04]  /*1a540*/  ISETP.NE.AND P2, PT, R25, 0x2, PT ;  /* 0x000000021900780c */ /* 0x000fc80003f45270 */
[----:B------:R-:W-:Y:S01]  /*1a550*/  SEL R3, RZ, 0x1, P2 ;  /* 0x00000001ff037807 */ /* 0x000fe20001000000 */
[----:B0-----:R-:W-:Y:S08]  /*1a560*/  @!P1 BRA `(.L_x_791) ;  /* 0x0000005c005c9947 */ /* 0x001ff00003800000 */
.L_x_1019:
[----:B------:R-:W-:Y:S02]  /*1a570*/  SEL R25, R25, RZ, P2 ;  /* 0x000000ff19197207 */ /* 0x000fe40001000000 */
[----:B------:R-:W-:Y:S01]  /*1a580*/  LOP3.LUT R2, R28, R3, RZ, 0x3c, !PT ;  /* 0x000000031c027212 */ /* 0x000fe200078e3cff */
[----:B------:R-:W-:Y:S06]  /*1a590*/  @!P0 BRA `(.L_x_792) ;  /* 0x0000000000048947 */ /* 0x000fec0003800000 */
[----:B------:R-:W-:Y:S01]  /*1a5a0*/  BPT.TRAP 0x1 ;  /* 0x000000040000795c */ /* 0x000fe20000300000 */
.L_x_792:
[----:B------:R-:W-:Y:S01]  /*1a5b0*/  IMAD R25, R25, 0x8, R4 ;  /* 0x0000000819197824 */ /* 0x000fe200078e0204 */
[----:B------:R-:W-:-:S04]  /*1a5c0*/  SHF.L.U32 R2, R2, 0x1f, RZ ;  /* 0x0000001f02027819 */ /* 0x000fc800000006ff */
[----:B------:R-:W1:Y:S02]  /*1a5d0*/  SYNCS.PHASECHK.TRANS64.TRYWAIT P1, [R25+URZ+0x28840], R2 ;  /* 0x02884002190075a7 */ /* 0x000e64000802017f */
[----:B-1----:R-:W-:Y:S05]  /*1a5e0*/  @!P1 BRA `(.L_x_793) ;  /* 0x0000005c00509947 */ /* 0x002fea0003800000 */
.L_x_1020:
[----:B------:R-:W-:Y:S05]  /*1a5f0*/  @!P0 BRA `(.L_x_794) ;  /* 0x0000000000048947 */ /* 0x000fea0003800000 */
[----:B------:R-:W-:Y:S01]  /*1a600*/  BPT.TRAP 0x1 ;  /* 0x000000040000795c */ /* 0x000fe20000300000 */
.L_x_794:
[----:B------:R-:W3:Y:S02]  /*1a610*/  SYNCS.PHASECHK.TRANS64.TRYWAIT P1, [R5+URZ+0x28860], R0 ;  /* 0x02886000050075a7 */ /* 0x000ee4000802017f */
[----:B---3--:R-:W-:Y:S05]  /*1a620*/  @!P1 BRA `(.L_x_795) ;  /* 0x0000005c00549947 */ /* 0x008fea0003800000 */
.L_x_1021:
[----:B------:R-:W-:Y:S05]  /*1a630*/  @!P0 BRA `(.L_x_796) ;  /* 0x0000000000048947 */ /* 0x000fea0003800000 */
[----:B------:R-:W-:Y:S01]  /*1a640*/  BPT.TRAP 0x1 ;  /* 0x000000040000795c */ /* 0x000fe20000300000 */
.L_x_796:
[----:B----4-:R4:W0:Y:S02]  /*1a650*/  SYNCS.PHASECHK.TRANS64.TRYWAIT P0, [R25+URZ+0x28860], R2 ;  /* 0x02886002190075a7 */ /* 0x010824000800017f */
[----:B0-----:R-:W-:Y:S05]  /*1a660*/  @!P0 NANOSLEEP.SYNCS 0x989680 ;  /* 0x009896800000895d */ /* 0x001fea0003900000 */
[----:B------:R-:W0:Y:S02]  /*1a670*/  @!P0 SYNCS.PHASECHK.TRANS64 P0, [R25+URZ+0x28860], R2 ;  /* 0x02886002190085a7 */ /* 0x000e24000800007f */
[----:B0-----:R-:W-:Y:S05]  /*1a680*/  @!P0 BRA `(.L_x_796) ;  /* 0xfffffffc00f08947 */ /* 0x001fea000383ffff */
.L_x_480:
[----:B------:R-:W-:Y:S05]  /*1a690*/  BSYNC B9 ;  /* 0x0000000000097941 */ /* 0x000fea0003800000 */
.L_x_477:
[----:B------:R-:W-:Y:S05]  /*1a6a0*/  EXIT ;  /* 0x000000000000794d */ /* 0x000fea0003800000 */
.L_x_502:
[----:B0-----:R0:W1:Y:S02]  /*1a6b0*/  SYNCS.PHASECHK.TRANS64.TRYWAIT P6, [R92+URZ+0x28890], R103 ;  /* 0x028890675c0075a7 */ /* 0x00106400080c017f */
[----:B-1----:R-:W-:Y:S05]  /*1a6c0*/  @!P6 NANOSLEEP.SYNCS 0x989680 ;  /* 0x009896800000e95d */ /* 0x002fea0003900000 */
[----:B------:R-:W1:Y:S02]  /*1a6d0*/  @!P6 SYNCS.PHASECHK.TRANS64 P6, [R92+URZ+0x28890], R103 ;  /* 0x028890675c00e5a7 */ /* 0x000e6400080c007f */
[----:B-1----:R-:W-:Y:S05]  /*1a6e0*/  @!P6 BRA `(.L_x_502) ;  /* 0xfffffffc00f0e947 */ /* 0x002fea000383ffff */
[----:B------:R-:W-:Y:S05]  /*1a6f0*/  BRA `(.L_x_797) ;  /* 0xfffffe88000c7947 */ /* 0x000fea000383ffff */
.L_x_503:
        /* <DEDUP_REMOVED lines=8> */
.L_x_799:
[----:B------:R-:W-:Y:S05]  /*1a780*/  BSYNC B1 ;  /* 0x0000000000017941 */ /* 0x000fea0003800000 */
.L_x_798:
[----:B------:R-:W-:Y:S01]  /*1a790*/  IMAD.MOV.U32 R13, RZ, RZ, R109 ;  /* 0x000000ffff0d7224 */ /* 0x000fe200078e006d */
[----:B------:R-:W-:Y:S01]  /*1a7a0*/  MOV R12, RZ ;  /* 0x000000ff000c7202 */ /* 0x000fe20000000f00 */
[----:B------:R-:W-:Y:S02]  /*1a7b0*/  IMAD.MOV.U32 R11, RZ, RZ, 0x181f ;  /* 0x0000181fff0b7424 */ /* 0x000fe400078e00ff */
[----:B------:R-:W-:Y:S02]  /*1a7c0*/  IMAD.MOV.U32 R15, RZ, RZ, -0x1 ;  /* 0xffffffffff0f7424 */ /* 0x000fe400078e00ff */
[----:B------:R-:W-:-:S07]  /*1a7d0*/  IMAD.MOV.U32 R79, RZ, RZ, R14 ;  /* 0x000000ffff4f7224 */ /* 0x000fce00078e000e */
[----:B------:R-:W-:Y:S05]  /*1a7e0*/  WARPSYNC.COLLECTIVE R15, `(.L_x_800) ;  /* 0x000000000f087348 */ /* 0x000fea0003c00000 */
[----:B------:R0:W1:Y:S02]  /*1a7f0*/  SHFL.IDX P6, R14, R13, R12, R11 ;  /* 0x0000000c0d0e7389 */ /* 0x00006400000c000b */
[----:B01----:R-:W-:Y:S01]  /*1a800*/  ENDCOLLECTIVE ;  /* 0x000000000000791b */ /* 0x003fe20003800000 */
.L_x_800:
[----:B------:R-:W-:Y:S01]  /*1a810*/  MOV R105, R14 ;  /* 0x0000000e00697202 */ /* 0x000fe20000000f00 */
[----:B------:R-:W-:Y:S06]  /*1a820*/  BRA `(.L_x_801) ;  /* 0xfffffe8400d47947 */ /* 0x000fec000383ffff */
.L_x_512:
[----:B------:R-:W-:Y:S01]  /*1a830*/  BSSY B1, `(.L_x_802) ;  /* 0x0000008000017945 */ /* 0x000fe20003800000 */
[----:B0---4-:R-:W-:Y:S01]  /*1a840*/  IMAD.MOV.U32 R13, RZ, RZ, R108 ;  /* 0x000000ffff0d7224 */ /* 0x011fe200078e006c */
[----:B------:R-:W-:Y:S01]  /*1a850*/  MOV R11, 0x181f ;  /* 0x0000181f000b7802 */ /* 0x000fe20000000f00 */
[----:B------:R-:W-:Y:S02]  /*1a860*/  IMAD.MOV.U32 R12, RZ, RZ, 0x1 ;  /* 0x00000001ff0c7424 */ /* 0x000fe400078e00ff */
[----:B------:R-:W-:-:S07]  /*1a870*/  IMAD.MOV.U32 R15, RZ, RZ, -0x1 ;  /* 0xffffffffff0f7424 */ /* 0x000fce00078e00ff */
[----:B-123--:R-:W-:Y:S05]  /*1a880*/  WARPSYNC.COLLECTIVE R15, `(.L_x_803) ;  /* 0x000000000f087348 */ /* 0x00efea0003c00000 */
[----:B------:R0:W4:Y:S02]  /*1a890*/  SHFL.IDX P6, R14, R13, R12, R11 ;  /* 0x0000000c0d0e7389 */ /* 0x00012400000c000b */
[----:B01234-:R-:W-:Y:S01]  /*1a8a0*/  ENDCOLLECTIVE ;  /* 0x000000000000791b */ /* 0x01ffe20003800000 */
.L_x_803:
[----:B------:R-:W-:Y:S05]  /*1a8b0*/  BSYNC B1 ;  /* 0x0000000000017941 */ /* 0x000fea0003800000 */
.L_x_802:
[----:B------:R-:W-:Y:S01]  /*1a8c0*/  MOV R13, R109 ;  /* 0x0000006d000d7202 */ /* 0x000fe20000000f00 */
[----:B------:R-:W-:Y:S01]  /*1a8d0*/  IMAD.MOV.U32 R12, RZ, RZ, 0x1 ;  /* 0x00000001ff0c7424 */ /* 0x000fe200078e00ff */
[----:B------:R-:W-:Y:S01]  /*1a8e0*/  MOV R15, 0xffffffff ;  /* 0xffffffff000f7802 */ /* 0x000fe20000000f00 */
[----:B------:R-:W-:Y:S02]  /*1a8f0*/  IMAD.MOV.U32 R11, RZ, RZ, 0x181f ;  /* 0x0000181fff0b7424 */ /* 0x000fe400078e00ff */
[----:B------:R-:W-:-:S07]  /*1a900*/  IMAD.MOV.U32 R71, RZ, RZ, R14 ;  /* 0x000000ffff477224 */ /* 0x000fce00078e000e */
[----:B------:R-:W-:Y:S05]  /*1a910*/  WARPSYNC.COLLECTIVE R15, `(.L_x_804) ;  /* 0x000000000f087348 */ /* 0x000fea0003c00000 */
[----:B------:R0:W1:Y:S02]  /*1a920*/  SHFL.IDX P6, R14, R13, R12, R11 ;  /* 0x0000000c0d0e7389 */ /* 0x00006400000c000b */
[----:B01----:R-:W-:Y:S01]  /*1a930*/  ENDCOLLECTIVE ;  /* 0x000000000000791b */ /* 0x003fe20003800000 */
.L_x_804:
[----:B------:R-:W-:Y:S01]  /*1a940*/  IMAD.MOV.U32 R73, RZ, RZ, R14 ;  /* 0x000000ffff497224 */ /* 0x000fe200078e000e */
[----:B------:R-:W-:Y:S06]  /*1a950*/  BRA `(.L_x_805) ;  /* 0xfffffe8c00387947 */ /* 0x000fec000383ffff */
.L_x_521:
        /* <DEDUP_REMOVED lines=8> */
.L_x_807:
[----:B------:R-:W-:Y:S05]  /*1a9e0*/  BSYNC B1 ;  /* 0x0000000000017941 */ /* 0x000fea0003800000 */
.L_x_806:
[----:B------:R-:W-:Y:S01]  /*1a9f0*/  IMAD.MOV.U32 R13, RZ, RZ, R109 ;  /* 0x000000ffff0d7224 */ /* 0x000fe200078e006d */
[----:B------:R-:W-:Y:S01]  /*1aa00*/  MOV R11, 0x181f ;  /* 0x0000181f000b7802 */ /* 0x000fe20000000f00 */
[----:B------:R-:W-:Y:S01]  /*1aa10*/  IMAD.MOV.U32 R12, RZ, RZ, 0x2 ;  /* 0x00000002ff0c7424 */ /* 0x000fe200078e00ff */
[----:B------:R-:W-:Y:S01]  /*1aa20*/  MOV R63, R14 ;  /* 0x0000000e003f7202 */ /* 0x000fe20000000f00 */
[----:B------:R-:W-:-:S07]  /*1aa30*/  IMAD.MOV.U32 R15, RZ, RZ, -0x1 ;  /* 0xffffffffff0f7424 */ /* 0x000fce00078e00ff */
[----:B------:R-:W-:Y:S05]  /*1aa40*/  WARPSYNC.COLLECTIVE R15, `(.L_x_808) ;  /* 0x000000000f087348 */ /* 0x000fea0003c00000 */
[----:B------:R0:W1:Y:S02]  /*1aa50*/  SHFL.IDX P6, R14, R13, R12, R11 ;  /* 0x0000000c0d0e7389 */ /* 0x00006400000c000b */
[----:B01----:R-:W-:Y:S01]  /*1aa60*/  ENDCOLLECTIVE ;  /* 0x000000000000791b */ /* 0x003fe20003800000 */
.L_x_808:
[----:B------:R-:W-:Y:S01]  /*1aa70*/  IMAD.MOV.U32 R65, RZ, RZ, R14 ;  /* 0x000000ffff417224 */ /* 0x000fe200078e000e */
[----:B------:R-:W-:Y:S06]  /*1aa80*/  BRA `(.L_x_809) ;  /* 0xfffffe90009c7947 */ /* 0x000fec000383ffff */
.L_x_530:
[----:B------:R-:W-:Y:S01]  /*1aa90*/  BSSY B1, `(.L_x_810) ;  /* 0x0000008000017945 */ /* 0x000fe20003800000 */
[----:B0---4-:R-:W-:Y:S01]  /*1aaa0*/  MOV R13, R108 ;  /* 0x0000006c000d7202 */ /* 0x011fe20000000f00 */
[----:B------:R-:W-:Y:S01]  /*1aab0*/  IMAD.MOV.U32 R12, RZ, RZ, 0x3 ;  /* 0x00000003ff0c7424 */ /* 0x000fe200078e00ff */
[----:B------:R-:W-:Y:S01]  /*1aac0*/  MOV R15, 0xffffffff ;  /* 0xffffffff000f7802 */ /* 0x000fe20000000f00 */
[----:B------:R-:W-:-:S07]  /*1aad0*/  IMAD.MOV.U32 R11, RZ, RZ, 0x181f ;  /* 0x0000181fff0b7424 */ /* 0x000fce00078e00ff */
[----:B-123--:R-:W-:Y:S05]  /*1aae0*/  WARPSYNC.COLLECTIVE R15, `(.L_x_811) ;  /* 0x000000000f087348 */ /* 0x00efea0003c00000 */
[----:B------:R0:W4:Y:S02]  /*1aaf0*/  SHFL.IDX P6, R14, R13, R12, R11 ;  /* 0x0000000c0d0e7389 */ /* 0x00012400000c000b */
[----:B01234-:R-:W-:Y:S01]  /*1ab00*/  ENDCOLLECTIVE ;  /* 0x000000000000791b */ /* 0x01ffe20003800000 */
.L_x_811:
[----:B------:R-:W-:Y:S05]  /*1ab10*/  BSYNC B1 ;  /* 0x0000000000017941 */ /* 0x000fea0003800000 */
.L_x_810:
[----:B------:R-:W-:Y:S01]  /*1ab20*/  IMAD.MOV.U32 R13, RZ, RZ, R109 ;  /* 0x000000ffff0d7224 */ /* 0x000fe200078e006d */
[----:B------:R-:W-:Y:S01]  /*1ab30*/  MOV R12, 0x3 ;  /* 0x00000003000c7802 */ /* 0x000fe20000000f00 */
[----:B------:R-:W-:Y:S02]  /*1ab40*/  IMAD.MOV.U32 R11, RZ, RZ, 0x181f ;  /* 0x0000181fff0b7424 */ /* 0x000fe400078e00ff */
[----:B------:R-:W-:Y:S02]  /*1ab50*/  IMAD.MOV.U32 R15, RZ, RZ, -0x1 ;  /* 0xffffffffff0f7424 */ /* 0x000fe400078e00ff */
[----:B------:R-:W-:-:S07]  /*1ab60*/  IMAD.MOV.U32 R55, RZ, RZ, R14 ;  /* 0x000000ffff377224 */ /* 0x000fce00078e000e */
[----:B------:R-:W-:Y:S05]  /*1ab70*/  WARPSYNC.COLLECTIVE R15, `(.L_x_812) ;  /* 0x000000000f087348 */ /* 0x000fea0003c00000 */
[----:B------:R0:W1:Y:S02]  /*1ab80*/  SHFL.IDX P6, R14, R13, R12, R11 ;  /* 0x0000000c0d0e7389 */ /* 0x00006400000c000b */
[----:B01----:R-:W-:Y:S01]  /*1ab90*/  ENDCOLLECTIVE ;  /* 0x000000000000791b */ /* 0x003fe20003800000 */
.L_x_812:
[----:B------:R-:W-:Y:S01]  /*1aba0*/  MOV R109, R14 ;  /* 0x0000000e006d7202 */ /* 0x000fe20000000f00 */
[----:B------:R-:W-:Y:S06]  /*1abb0*/  BRA `(.L_x_813) ;  /* 0xfffffe9400fc7947 */ /* 0x000fec000383ffff */
.L_x_542:
[----:B-1----:R1:W2:Y:S02]  /*1abc0*/  SYNCS.PHASECHK.TRANS64.TRYWAIT P4, [R92+URZ+0x28890], R103 ;  /* 0x028890675c0075a7 */ /* 0x0022a4000808017f */
[----:B--2---:R-:W-:Y:S05]  /*1abd0*/  @!P4 NANOSLEEP.SYNCS 0x989680 ;  /* 0x009896800000c95d */ /* 0x004fea0003900000 */
[----:B------:R-:W2:Y:S02]  /*1abe0*/  @!P4 SYNCS.PHASECHK.TRANS64 P4, [R92+URZ+0x28890], R103 ;  /* 0x028890675c00c5a7 */ /* 0x000ea4000808007f */
[----:B--2---:R-:W-:Y:S05]  /*1abf0*/  @!P4 BRA `(.L_x_542) ;  /* 0xfffffffc00f0c947 */ /* 0x004fea000383ffff */
[----:B------:R-:W-:Y:S05]  /*1ac00*/  BRA `(.L_x_814) ;  /* 0xfffffea400cc7947 */ /* 0x000fea000383ffff */
.L_x_543:
[----:B------:R-:W-:Y:S01]  /*1ac10*/  BSSY B1, `(.L_x_815) ;  /* 0x0000008000017945 */ /* 0x000fe20003800000 */
[----:B------:R-:W-:Y:S01]  /*1ac20*/  IMAD.MOV.U32 R13, RZ, RZ, R108 ;  /* 0x000000ffff0d7224 */ /* 0x000fe200078e006c */
[----:B------:R-:W-:Y:S01]  /*1ac30*/  MOV R11, 0x181f ;  /* 0x0000181f000b7802 */ /* 0x000fe20000000f00 */
[----:B------:R-:W-:Y:S02]  /*1ac40*/  IMAD.MOV.U32 R12, RZ, RZ, RZ ;  /* 0x000000ffff0c7224 */ /* 0x000fe400078e00ff */
[----:B------:R-:W-:-:S07]  /*1ac50*/  IMAD.MOV.U32 R15, RZ, RZ, -0x1 ;  /* 0xffffffffff0f7424 */ /* 0x000fce00078e00ff */
[----:B-1----:R-:W-:Y:S05]  /*1ac60*/  WARPSYNC.COLLECTIVE R15, `(.L_x_816) ;  /* 0x000000000f087348 */ /* 0x002fea0003c00000 */
[----:B------:R0:W2:Y:S02]  /*1ac70*/  SHFL.IDX P6, R14, R13, R12, R11 ;  /* 0x0000000c0d0e7389 */ /* 0x0000a400000c000b */
[----:B012---:R-:W-:Y:S01]  /*1ac80*/  ENDCOLLECTIVE ;  /* 0x000000000000791b */ /* 0x007fe20003800000 */
.L_x_816:
[----:B------:R-:W-:Y:S05]  /*1ac90*/  BSYNC B1 ;  /* 0x0000000000017941 */ /* 0x000fea0003800000 */
.L_x_815:
[----:B------:R-:W-:Y:S01]  /*1aca0*/  MOV R13, R109 ;  /* 0x0000006d000d7202 */ /* 0x000fe20000000f00 */
[----:B------:R-:W-:Y:S01]  /*1acb0*/  IMAD.MOV.U32 R12, RZ, RZ, RZ ;  /* 0x000000ffff0c7224 */ /* 0x000fe200078e00ff */
[----:B------:R-:W-:Y:S01]  /*1acc0*/  MOV R15, 0xffffffff ;  /* 0xffffffff000f7802 */ /* 0x000fe20000000f00 */
[----:B------:R-:W-:Y:S02]  /*1acd0*/  IMAD.MOV.U32 R11, RZ, RZ, 0x181f ;  /* 0x0000181fff0b7424 */ /* 0x000fe400078e00ff */
[----:B------:R-:W-:-:S07]  /*1ace0*/  IMAD.MOV.U32 R107, RZ, RZ, R14 ;  /* 0x000000ffff6b7224 */ /* 0x000fce00078e000e */
[----:B------:R-:W-:Y:S05]  /*1acf0*/  WARPSYNC.COLLECTIVE R15, `(.L_x_817) ;  /* 0x000000000f087348 */ /* 0x000fea0003c00000 */
[----:B------:R0:W1:Y:S02]  /*1ad00*/  SHFL.IDX P6, R14, R13, R12, R11 ;  /* 0x0000000c0d0e7389 */ /* 0x00006400000c000b */
[----:B01----:R-:W-:Y:S01]  /*1ad10*/  ENDCOLLECTIVE ;  /* 0x000000000000791b */ /* 0x003fe20003800000 */
.L_x_817:
[----:B------:R-:W-:Y:S01]  /*1ad20*/  IMAD.MOV.U32 R106, RZ, RZ, R14 ;  /* 0x000000ffff6a7224 */ /* 0x000fe200078e000e */
[----:B------:R-:W-:Y:S06]  /*1ad30*/  BRA `(.L_x_818) ;  /* 0xfffffea400987947 */ /* 0x000fec000383ffff */
.L_x_548:
[----:B------:R-:W-:Y:S01]  /*1ad40*/  BSSY B1, `(.L_x_819) ;  /* 0x0000008000017945 */ /* 0x000fe20003800000 */
[----:B----4-:R-:W-:Y:S01]  /*1ad50*/  IMAD.MOV.U32 R13, RZ, RZ, R108 ;  /* 0x000000ffff0d7224 */ /* 0x010fe200078e006c */
[----:B------:R-:W-:Y:S01]  /*1ad60*/  MOV R12, 0x1 ;  /* 0x00000001000c7802 */ /* 0x000fe20000000f00 */
[----:B------:R-:W-:Y:S02]  /*1ad70*/  IMAD.MOV.U32 R11, RZ, RZ, 0x181f ;  /* 0x0000181fff0b7424 */ /* 0x000fe400078e00ff */
[----:B------:R-:W-:-:S07]  /*1ad80*/  IMAD.MOV.U32 R15, RZ, RZ, -0x1 ;  /* 0xffffffffff0f7424 */ /* 0x000fce00078e00ff */
[----:B0123--:R-:W-:Y:S05]  /*1ad90*/  WARPSYNC.COLLECTIVE R15, `(.L_x_820) ;  /* 0x000000000f087348 */ /* 0x00ffea0003c00000 */
[----:B------:R4:W0:Y:S02]  /*1ada0*/  SHFL.IDX P6, R14, R13, R12, R11 ;  /* 0x0000000c0d0e7389 */ /* 0x00082400000c000b */
[----:B01234-:R-:W-:Y:S01]  /*1adb0*/  ENDCOLLECTIVE ;  /* 0x000000000000791b */ /* 0x01ffe20003800000 */
.L_x_820:
[----:B------:R-:W-:Y:S05]  /*1adc0*/  BSYNC B1 ;  /* 0x0000000000017941 */ /* 0x000fea0003800000 */
.L_x_819:
        /* <DEDUP_REMOVED lines=8> */
.L_x_821:
[----:B------:R-:W-:Y:S01]  /*1ae50*/  IMAD.MOV.U32 R50, RZ, RZ, R14 ;  /* 0x000000ffff327224 */ /* 0x000fe200078e000e */
[----:B------:R-:W-:Y:S06]  /*1ae60*/  BRA `(.L_x_822) ;  /* 0xfffffeac00347947 */ /* 0x000fec000383ffff */
.L_x_553:
        /* <DEDUP_REMOVED lines=8> */
.L_x_824:
[----:B------:R-:W-:Y:S05]  /*1aef0*/  BSYNC B1 ;  /* 0x0000000000017941 */ /* 0x000fea0003800000 */
.L_x_823:
        /* <DEDUP_REMOVED lines=8> */
.L_x_825:
[----:B------:R-:W-:Y:S01]  /*1af80*/  MOV R50, R14 ;  /* 0x0000000e00327202 */ /* 0x000fe20000000f00 */
[----:B------:R-:W-:Y:S06]  /*1af90*/  BRA `(.L_x_826) ;  /* 0xfffffeb000d07947 */ /* 0x000fec000383ffff */
.L_x_558:
        /* <DEDUP_REMOVED lines=8> */
.L_x_828:
[----:B------:R-:W-:Y:S05]  /*1b020*/  BSYNC B1 ;  /* 0x0000000000017941 */ /* 0x000fea0003800000 */
.L_x_827:
        /* <DEDUP_REMOVED lines=8> */
.L_x_829:
[----:B------:R-:W-:Y:S01]  /*1b0b0*/  IMAD.MOV.U32 R50, RZ, RZ, R14 ;  /* 0x000000ffff327224 */ /* 0x000fe200078e000e */
[----:B------:R-:W-:Y:S06]  /*1b0c0*/  BRA `(.L_x_830) ;  /* 0xfffffeb8006c7947 */ /* 0x000fec000383ffff */
.L_x_563:
[----:B0-----:R0:W1:Y:S02]  /*1b0d0*/  SYNCS.PHASECHK.TRANS64.TRYWAIT P3, [R92+URZ+0x28890], R103 ;  /* 0x028890675c0075a7 */ /* 0x001064000806017f */
[----:B-1----:R-:W-:Y:S05]  /*1b0e0*/  @!P3 NANOSLEEP.SYNCS 0x989680 ;  /* 0x009896800000b95d */ /* 0x002fea0003900000 */
[----:B------:R-:W1:Y:S02]  /*1b0f0*/  @!P3 SYNCS.PHASECHK.TRANS64 P3, [R92+URZ+0x28890], R103 ;  /* 0x028890675c00b5a7 */ /* 0x000e64000806007f */
[----:B-1----:R-:W-:Y:S05]  /*1b100*/  @!P3 BRA `(.L_x_563) ;  /* 0xfffffffc00f0b947 */ /* 0x002fea000383ffff */
[----:B------:R-:W-:Y:S05]  /*1b110*/  BRA `(.L_x_831) ;  /* 0xfffffec000547947 */ /* 0x000fea000383ffff */
.L_x_564:
[----:B------:R-:W-:Y:S01]  /*1b120*/  BSSY B1, `(.L_x_832) ;  /* 0x0000008000017945 */ /* 0x000fe20003800000 */
[----:B------:R-:W-:Y:S01]  /*1b130*/  IMAD.MOV.U32 R13, RZ, RZ, R46 ;  /* 0x000000ffff0d7224 */ /* 0x000fe200078e002e */
[----:B------:R-:W-:Y:S01]  /*1b140*/  MOV R12, RZ ;  /* 0x000000ff000c7202 */ /* 0x000fe20000000f00 */
[----:B------:R-:W-:Y:S02]  /*1b150*/  IMAD.MOV.U32 R11, RZ, RZ, 0x181f ;  /* 0x0000181fff0b7424 */ /* 0x000fe400078e00ff */
[----:B------:R-:W-:-:S07]  /*1b160*/  IMAD.MOV.U32 R15, RZ, RZ, -0x1 ;  /* 0xffffffffff0f7424 */ /* 0x000fce00078e00ff */
[----:B0-----:R-:W-:Y:S05]  /*1b170*/  WARPSYNC.COLLECTIVE R15, `(.L_x_833) ;  /* 0x000000000f087348 */ /* 0x001fea0003c00000 */
[----:B------:R1:W2:Y:S02]  /*1b180*/  SHFL.IDX P6, R14, R13, R12, R11 ;  /* 0x0000000c0d0e7389 */ /* 0x0002a400000c000b */
[----:B012---:R-:W-:Y:S01]  /*1b190*/  ENDCOLLECTIVE ;  /* 0x000000000000791b */ /* 0x007fe20003800000 */
.L_x_833:
[----:B------:R-:W-:Y:S05]  /*1b1a0*/  BSYNC B1 ;  /* 0x0000000000017941 */ /* 0x000fea0003800000 */
.L_x_832:
[----:B------:R-:W-:Y:S01]  /*1b1b0*/  IMAD.MOV.U32 R13, RZ, RZ, R44 ;  /* 0x000000ffff0d7224 */ /* 0x000fe200078e002c */
[----:B------:R-:W-:Y:S01]  /*1b1c0*/  MOV R11, 0x181f ;  /* 0x0000181f000b7802 */ /* 0x000fe20000000f00 */
[----:B------:R-:W-:Y:S01]  /*1b1d0*/  IMAD.MOV.U32 R12, RZ, RZ, RZ ;  /* 0x000000ffff0c7224 */ /* 0x000fe200078e00ff */
[----:B------:R-:W-:Y:S01]  /*1b1e0*/  MOV R45, R14 ;  /* 0x0000000e002d7202 */ /* 0x000fe20000000f00 */
[----:B------:R-:W-:-:S07]  /*1b1f0*/  IMAD.MOV.U32 R15, RZ, RZ, -0x1 ;  /* 0xffffffffff0f7424 */ /* 0x000fce00078e00ff */
[----:B------:R-:W-:Y:S05]  /*1b200*/  WARPSYNC.COLLECTIVE R15, `(.L_x_834) ;  /* 0x000000000f087348 */ /* 0x000fea0003c00000 */
[----:B------:R0:W1:Y:S02]  /*1b210*/  SHFL.IDX P6, R14, R13, R12, R11 ;  /* 0x0000000c0d0e7389 */ /* 0x00006400000c000b */
[----:B01----:R-:W-:Y:S01]  /*1b220*/  ENDCOLLECTIVE ;  /* 0x000000000000791b */ /* 0x003fe20003800000 */
.L_x_834:
[----:B------:R-:W-:Y:S05]  /*1b230*/  BRA `(.L_x_835) ;  /* 0xfffffec0007c7947 */ /* 0x000fea000383ffff */
.L_x_567:
[----:B------:R-:W-:Y:S01]  /*1b240*/  BSSY B1, `(.L_x_836) ;  /* 0x0000008000017945 */ /* 0x000fe20003800000 */
[----:B----4-:R-:W-:Y:S01]  /*1b250*/  IMAD.MOV.U32 R13, RZ, RZ, R46 ;  /* 0x000000ffff0d7224 */ /* 0x010fe200078e002e */
[----:B------:R-:W-:Y:S01]  /*1b260*/  MOV R12, 0x1 ;  /* 0x00000001000c7802 */ /* 0x000fe20000000f00 */
[----:B------:R-:W-:Y:S02]  /*1b270*/  IMAD.MOV.U32 R11, RZ, RZ, 0x181f ;  /* 0x0000181fff0b7424 */ /* 0x000fe400078e00ff */
[----:B------:R-:W-:-:S07]  /*1b280*/  IMAD.MOV.U32 R15, RZ, RZ, -0x1 ;  /* 0xffffffffff0f7424 */ /* 0x000fce00078e00ff */
[----:B0123--:R-:W-:Y:S05]  /*1b290*/  WARPSYNC.COLLECTIVE R15, `(.L_x_837) ;  /* 0x000000000f087348 */ /* 0x00ffea0003c00000 */
[----:B---3--:R3:W4:Y:S02]  /*1b2a0*/  SHFL.IDX P6, R14, R13, R12, R11 ;  /* 0x0000000c0d0e7389 */ /* 0x00872400000c000b */
[----:B01234-:R-:W-:Y:S01]  /*1b2b0*/  ENDCOLLECTIVE ;  /* 0x000000000000791b */ /* 0x01ffe20003800000 */
.L_x_837:
[----:B------:R-:W-:Y:S05]  /*1b2c0*/  BSYNC B1 ;  /* 0x0000000000017941 */ /* 0x000fea0003800000 */
.L_x_836:
        /* <DEDUP_REMOVED lines=8> */
.L_x_838:
[----:B------:R-:W-:Y:S05]  /*1b350*/  BRA `(.L_x_839) ;  /* 0xfffffec0007c7947 */ /* 0x000fea000383ffff */
.L_x_570:
        /* <DEDUP_REMOVED lines=8> */
.L_x_841:
[----:B------:R-:W-:Y:S05]  /*1b3e0*/  BSYNC B1 ;  /* 0x0000000000017941 */ /* 0x000fea0003800000 */
.L_x_840:
        /* <DEDUP_REMOVED lines=8> */
.L_x_842:
[----:B------:R-:W-:Y:S05]  /*1b470*/  BRA `(.L_x_843) ;  /* 0xfffffec000807947 */ /* 0x000fea000383ffff */
.L_x_573:
[----:B------:R-:W-:Y:S01]  /*1b480*/  BSSY B1, `(.L_x_844) ;  /* 0x0000008000017945 */ /* 0x000fe20003800000 */
[----:B0-----:R-:W-:Y:S01]  /*1b490*/  IMAD.MOV.U32 R13, RZ, RZ, R46 ;  /* 0x000000ffff0d7224 */ /* 0x001fe200078e002e */
[----:B------:R-:W-:Y:S01]  /*1b4a0*/  MOV R12, 0x3 ;  /* 0x00000003000c7802 */ /* 0x000fe20000000f00 */
[----:B------:R-:W-:Y:S02]  /*1b4b0*/  IMAD.MOV.U32 R11, RZ, RZ, 0x181f ;  /* 0x0000181fff0b7424 */ /* 0x000fe400078e00ff */
[----:B------:R-:W-:-:S07]  /*1b4c0*/  IMAD.MOV.U32 R15, RZ, RZ, -0x1 ;  /* 0xffffffffff0f7424 */ /* 0x000fce00078e00ff */
[----:B-1234-:R-:W-:Y:S05]  /*1b4d0*/  WARPSYNC.COLLECTIVE R15, `(.L_x_845) ;  /* 0x000000000f087348 */ /* 0x01efea0003c00000 */
[----:B----4-:R0:W4:Y:S02]  /*1b4e0*/  SHFL.IDX P6, R14, R13, R12, R11 ;  /* 0x0000000c0d0e7389 */ /* 0x01012400000c000b */
[----:B01234-:R-:W-:Y:S01]  /*1b4f0*/  ENDCOLLECTIVE ;  /* 0x000000000000791b */ /* 0x01ffe20003800000 */
.L_x_845:
[----:B------:R-:W-:Y:S05]  /*1b500*/  BSYNC B1 ;  /* 0x0000000000017941 */ /* 0x000fea0003800000 */
.L_x_844:
        /* <DEDUP_REMOVED lines=8> */
.L_x_846:
[----:B------:R-:W-:Y:S05]  /*1b590*/  BRA `(.L_x_847) ;  /* 0xfffffec000847947 */ /* 0x000fea000383ffff */
.L_x_577:
[----:B------:R0:W0:Y:S02]  /*1b5a0*/  SYNCS.PHASECHK.TRANS64.TRYWAIT P4, [R92+URZ+0x288b0], R103 ;  /* 0x0288b0675c0075a7 */ /* 0x000024000808017f */
[----:B0-----:R-:W-:Y:S05]  /*1b5b0*/  @!P4 NANOSLEEP.SYNCS 0x989680 ;  /* 0x009896800000c95d */ /* 0x001fea0003900000 */
[----:B------:R-:W0:Y:S02]  /*1b5c0*/  @!P4 SYNCS.PHASECHK.TRANS64 P4, [R92+URZ+0x288b0], R103 ;  /* 0x0288b0675c00c5a7 */ /* 0x000e24000808007f */
[----:B0-----:R-:W-:Y:S05]  /*1b5d0*/  @!P4 BRA `(.L_x_577) ;  /* 0xfffffffc00f0c947 */ /* 0x001fea000383ffff */
[----:B------:R-:W-:Y:S05]  /*1b5e0*/  BRA `(.L_x_848) ;  /* 0xfffffec400007947 */ /* 0x000fea000383ffff */
.L_x_589:
[----:B------:R-:W-:Y:S01]  /*1b5f0*/  BSSY B0, `(.L_x_849) ;  /* 0x0000008000007945 */ /* 0x000fe20003800000 */
[----:B---3--:R-:W-:Y:S01]  /*1b600*/  IMAD.MOV.U32 R13, RZ, RZ, R221 ;  /* 0x000000ffff0d7224 */ /* 0x008fe200078e00dd */
[----:B------:R-:W-:Y:S01]  /*1b610*/  MOV R12, RZ ;  /* 0x000000ff000c7202 */ /* 0x000fe20000000f00 */
[----:B------:R-:W-:Y:S02]  /*1b620*/  IMAD.MOV.U32 R11, RZ, RZ, 0x1f ;  /* 0x0000001fff0b7424 */ /* 0x000fe400078e00ff */
[----:B------:R-:W-:-:S07]  /*1b630*/  IMAD.MOV.U32 R15, RZ, RZ, -0x1 ;  /* 0xffffffffff0f7424 */ /* 0x000fce00078e00ff */
[----:B-----5:R-:W-:Y:S05]  /*1b640*/  WARPSYNC.COLLECTIVE R15, `(.L_x_850) ;  /* 0x000000000f087348 */ /* 0x020fea0003c00000 */
[----:B------:R0:W1:Y:S02]  /*1b650*/  SHFL.IDX P6, R14, R13, R12, R11 ;  /* 0x0000000c0d0e7389 */ /* 0x00006400000c000b */
[----:B01---5:R-:W-:Y:S01]  /*1b660*/  ENDCOLLECTIVE ;  /* 0x000000000000791b */ /* 0x023fe20003800000 */
.L_x_850:
[----:B------:R-:W-:Y:S05]  /*1b670*/  BSYNC B0 ;  /* 0x0000000000007941 */ /* 0x000fea0003800000 */
.L_x_849:
[----:B------:R-:W-:Y:S01]  /*1b680*/  MOV R194, R14 ;  /* 0x0000000e00c27202 */ /* 0x000fe20000000f00 */
[----:B------:R-:W-:Y:S06]  /*1b690*/  BRA `(.L_x_851) ;  /* 0xfffffecc00307947 */ /* 0x000fec000383ffff */
.L_x_599:
[----:B------:R-:W-:Y:S01]  /*1b6a0*/  BSSY B1, `(.L_x_852) ;  /* 0x0000008000017945 */ /* 0x000fe20003800000 */
[----:B---3--:R-:W-:Y:S01]  /*1b6b0*/  IMAD.MOV.U32 R13, RZ, RZ, R25 ;  /* 0x000000ffff0d7224 */ /* 0x008fe200078e0019 */
[----:B------:R-:W-:Y:S01]  /*1b6c0*/  MOV R11, 0x181f ;  /* 0x0000181f000b7802 */ /* 0x000fe20000000f00 */
[----:B------:R-:W-:Y:S02]  /*1b6d0*/  IMAD.MOV.U32 R12, RZ, RZ, RZ ;  /* 0x000000ffff0c7224 */ /* 0x000fe400078e00ff */
[----:B------:R-:W-:-:S07]  /*1b6e0*/  IMAD.MOV.U32 R15, RZ, RZ, -0x1 ;  /* 0xffffffffff0f7424 */ /* 0x000fce00078e00ff */
[----:B0-----:R-:W-:Y:S05]  /*1b6f0*/  WARPSYNC.COLLECTIVE R15, `(.L_x_853) ;  /* 0x000000000f087348 */ /* 0x001fea0003c00000 */
[----:B------:R1:W2:Y:S02]  /*1b700*/  SHFL.IDX P6, R14, R13, R12, R11 ;  /* 0x0000000c0d0e7389 */ /* 0x0002a400000c000b */
[----:B012---:R-:W-:Y:S01]  /*1b710*/  ENDCOLLECTIVE ;  /* 0x000000000000791b */ /* 0x007fe20003800000 */
.L_x_853:
[----:B------:R-:W-:Y:S05]  /*1b720*/  BSYNC B1 ;  /* 0x0000000000017941 */ /* 0x000fea0003800000 */
.L_x_852:
        /* <DEDUP_REMOVED lines=8> */
.L_x_854:
[----:B------:R-:W-:Y:S02]  /*1b7b0*/  IMAD.MOV.U32 R13, RZ, RZ, R28 ;  /* 0x000000ffff0d7224 */ /* 0x000fe400078e001c */
[----:B------:R-:W-:-:S07]  /*1b7c0*/  IMAD.MOV.U32 R3, RZ, RZ, R14 ;  /* 0x000000ffff037224 */ /* 0x000fce00078e000e */
[----:B------:R-:W-:Y:S05]  /*1b7d0*/  WARPSYNC.COLLECTIVE R15, `(.L_x_855) ;  /* 0x000000000f087348 */ /* 0x000fea0003c00000 */
[----:B------:R0:W1:Y:S02]  /*1b7e0*/  SHFL.IDX P6, R14, R13, R12, R11 ;  /* 0x0000000c0d0e7389 */ /* 0x00006400000c000b */
[----:B01----:R-:W-:Y:S01]  /*1b7f0*/  ENDCOLLECTIVE ;  /* 0x000000000000791b */ /* 0x003fe20003800000 */
.L_x_855:
[----:B------:R-:W-:Y:S01]  /*1b800*/  IMAD.MOV.U32 R13, RZ, RZ, R27 ;  /* 0x000000ffff0d7224 */ /* 0x000fe200078e001b */
[----:B------:R-:W-:-:S07]  /*1b810*/  MOV R4, R14 ;  /* 0x0000000e00047202 */ /* 0x000fce0000000f00 */
[----:B------:R-:W-:Y:S05]  /*1b820*/  WARPSYNC.COLLECTIVE R15, `(.L_x_856) ;  /* 0x000000000f087348 */ /* 0x000fea0003c00000 */
[----:B------:R0:W1:Y:S02]  /*1b830*/  SHFL.IDX P6, R14, R13, R12, R11 ;  /* 0x0000000c0d0e7389 */ /* 0x00006400000c000b */
[----:B01----:R-:W-:Y:S01]  /*1b840*/  ENDCOLLECTIVE ;  /* 0x000000000000791b */ /* 0x003fe20003800000 */
.L_x_856:
[----:B------:R-:W-:Y:S05]  /*1b850*/  BRA `(.L_x_857) ;  /* 0xfffffed000247947 */ /* 0x000fea000383ffff */
.L_x_603:
[----:B0-----:R0:W1:Y:S02]  /*1b860*/  SYNCS.PHASECHK.TRANS64.TRYWAIT P0, [R156+URZ+0x28800], R5 ;  /* 0x028800059c0075a7 */ /* 0x001064000800017f */
[----:B-1----:R-:W-:Y:S05]  /*1b870*/  @!P0 NANOSLEEP.SYNCS 0x989680 ;  /* 0x009896800000895d */ /* 0x002fea0003900000 */
[----:B------:R-:W1:Y:S02]  /*1b880*/  @!P0 SYNCS.PHASECHK.TRANS64 P0, [R156+URZ+0x28800], R5 ;  /* 0x028800059c0085a7 */ /* 0x000e64000800007f */
[----:B-1----:R-:W-:Y:S05]  /*1b890*/  @!P0 BRA `(.L_x_603) ;  /* 0xfffffffc00f08947 */ /* 0x002fea000383ffff */
[----:B------:R-:W-:Y:S05]  /*1b8a0*/  BRA `(.L_x_858) ;  /* 0xfffffed400107947 */ /* 0x000fea000383ffff */
.L_x_619:
[----:B------:R-:W-:Y:S01]  /*1b8b0*/  BSSY B1, `(.L_x_859) ;  /* 0x0000008000017945 */ /* 0x000fe20003800000 */
[----:B---3--:R-:W-:Y:S01]  /*1b8c0*/  IMAD.MOV.U32 R13, RZ, RZ, R25 ;  /* 0x000000ffff0d7224 */ /* 0x008fe200078e0019 */
[----:B------:R-:W-:Y:S01]  /*1b8d0*/  MOV R12, RZ ;  /* 0x000000ff000c7202 */ /* 0x000fe20000000f00 */
[----:B------:R-:W-:Y:S02]  /*1b8e0*/  IMAD.MOV.U32 R11, RZ, RZ, 0x181f ;  /* 0x0000181fff0b7424 */ /* 0x000fe400078e00ff */
[----:B------:R-:W-:-:S07]  /*1b8f0*/  IMAD.MOV.U32 R15, RZ, RZ, -0x1 ;  /* 0xffffffffff0f7424 */ /* 0x000fce00078e00ff */
[----:B0-----:R-:W-:Y:S05]  /*1b900*/  WARPSYNC.COLLECTIVE R15, `(.L_x_860) ;  /* 0x000000000f087348 */ /* 0x001fea0003c00000 */
[----:B------:R1:W2:Y:S02]  /*1b910*/  SHFL.IDX P6, R14, R13, R12, R11 ;  /* 0x0000000c0d0e7389 */ /* 0x0002a400000c000b */
[----:B012---:R-:W-:Y:S01]  /*1b920*/  ENDCOLLECTIVE ;  /* 0x000000000000791b */ /* 0x007fe20003800000 */
.L_x_860:
[----:B------:R-:W-:Y:S05]  /*1b930*/  BSYNC B1 ;  /* 0x0000000000017941 */ /* 0x000fea0003800000 */
.L_x_859:
        /* <DEDUP_REMOVED lines=8> */
.L_x_861:
[----:B------:R-:W-:Y:S01]  /*1b9c0*/  MOV R13, R28 ;  /* 0x0000001c000d7202 */ /* 0x000fe20000000f00 */
[----:B------:R-:W-:-:S07]  /*1b9d0*/  IMAD.MOV.U32 R3, RZ, RZ, R14 ;  /* 0x000000ffff037224 */ /* 0x000fce00078e000e */
[----:B------:R-:W-:Y:S05]  /*1b9e0*/  WARPSYNC.COLLECTIVE R15, `(.L_x_862) ;  /* 0x000000000f087348 */ /* 0x000fea0003c00000 */
[----:B------:R0:W1:Y:S02]  /*1b9f0*/  SHFL.IDX P6, R14, R13, R12, R11 ;  /* 0x0000000c0d0e7389 */ /* 0x00006400000c000b */
[----:B01----:R-:W-:Y:S01]  /*1ba00*/  ENDCOLLECTIVE ;  /* 0x000000000000791b */ /* 0x003fe20003800000 */
.L_x_862:
[----:B------:R-:W-:Y:S02]  /*1ba10*/  IMAD.MOV.U32 R13, RZ, RZ, R27 ;  /* 0x000000ffff0d7224 */ /* 0x000fe400078e001b */
[----:B------:R-:W-:-:S07]  /*1ba20*/  IMAD.MOV.U32 R20, RZ, RZ, R14 ;  /* 0x000000ffff147224 */ /* 0x000fce00078e000e */
[----:B------:R-:W-:Y:S05]  /*1ba30*/  WARPSYNC.COLLECTIVE R15, `(.L_x_863) ;  /* 0x000000000f087348 */ /* 0x000fea0003c00000 */
[----:B------:R0:W1:Y:S02]  /*1ba40*/  SHFL.IDX P6, R14, R13, R12, R11 ;  /* 0x0000000c0d0e7389 */ /* 0x00006400000c000b */
[----:B01----:R-:W-:Y:S01]  /*1ba50*/  ENDCOLLECTIVE ;  /* 0x000000000000791b */ /* 0x003fe20003800000 */
.L_x_863:
[----:B------:R-:W-:Y:S05]  /*1ba60*/  BRA `(.L_x_864) ;  /* 0xfffffee800287947 */ /* 0x000fea000383ffff */
.L_x_623:
[----:B0-----:R0:W1:Y:S02]  /*1ba70*/  SYNCS.PHASECHK.TRANS64.TRYWAIT P4, [R156+URZ+0x28800], R25 ;  /* 0x028800199c0075a7 */ /* 0x001064000808017f */
[----:B-1----:R-:W-:Y:S05]  /*1ba80*/  @!P4 NANOSLEEP.SYNCS 0x989680 ;  /* 0x009896800000c95d */ /* 0x002fea0003900000 */
[----:B------:R-:W1:Y:S02]  /*1ba90*/  @!P4 SYNCS.PHASECHK.TRANS64 P4, [R156+URZ+0x28800], R25 ;  /* 0x028800199c00c5a7 */ /* 0x000e64000808007f */
[----:B-1----:R-:W-:Y:S05]  /*1baa0*/  @!P4 BRA `(.L_x_623) ;  /* 0xfffffffc00f0c947 */ /* 0x002fea000383ffff */
[----:B------:R-:W-:Y:S05]  /*1bab0*/  BRA `(.L_x_865) ;  /* 0xfffffeec00087947 */ /* 0x000fea000383ffff */
.L_x_633:
[----:B--2---:R2:W4:Y:S02]  /*1bac0*/  SYNCS.PHASECHK.TRANS64.TRYWAIT P1, [R3+URZ+0x28830], R0 ;  /* 0x02883000030075a7 */ /* 0x004524000802017f */
[----:B----4-:R-:W-:Y:S05]  /*1bad0*/  @!P1 NANOSLEEP.SYNCS 0x989680 ;  /* 0x009896800000995d */ /* 0x010fea0003900000 */
[----:B------:R-:W4:Y:S02]  /*1bae0*/  @!P1 SYNCS.PHASECHK.TRANS64 P1, [R3+URZ+0x28830], R0 ;  /* 0x02883000030095a7 */ /* 0x000f24000802007f */
[----:B----4-:R-:W-:Y:S05]  /*1baf0*/  @!P1 BRA `(.L_x_633) ;  /* 0xfffffffc00f09947 */ /* 0x010fea000383ffff */
[----:B------:R-:W-:Y:S05]  /*1bb00*/  BRA `(.L_x_632) ;  /* 0xffffff0000e07947 */ /* 0x000fea000383ffff */
.L_x_640:
[----:B-1----:R1:W2:Y:S02]  /*1bb10*/  SYNCS.PHASECHK.TRANS64.TRYWAIT P2, [R5+URZ+0x28830], R6 ;  /* 0x02883006050075a7 */ /* 0x0022a4000804017f */
[----:B--2---:R-:W-:Y:S05]  /*1bb20*/  @!P2 NANOSLEEP.SYNCS 0x989680 ;  /* 0x009896800000a95d */ /* 0x004fea0003900000 */
[----:B------:R-:W2:Y:S02]  /*1bb30*/  @!P2 SYNCS.PHASECHK.TRANS64 P2, [R5+URZ+0x28830], R6 ;  /* 0x028830060500a5a7 */ /* 0x000ea4000804007f */
[----:B--2---:R-:W-:Y:S05]  /*1bb40*/  @!P2 BRA `(.L_x_640) ;  /* 0xfffffffc00f0a947 */ /* 0x004fea000383ffff */
[----:B------:R-:W-:Y:S05]  /*1bb50*/  BRA `(.L_x_639) ;  /* 0xffffff3000407947 */ /* 0x000fea000383ffff */
.L_x_644:
[----:B-1----:R1:W2:Y:S02]  /*1bb60*/  SYNCS.PHASECHK.TRANS64.TRYWAIT P1, [R5+URZ+0x28850], R4 ;  /* 0x02885004050075a7 */ /* 0x0022a4000802017f */
[----:B--2---:R-:W-:Y:S05]  /*1bb70*/  @!P1 NANOSLEEP.SYNCS 0x989680 ;  /* 0x009896800000995d */ /* 0x004fea0003900000 */
[----:B------:R-:W2:Y:S02]  /*1bb80*/  @!P1 SYNCS.PHASECHK.TRANS64 P1, [R5+URZ+0x28850], R4 ;  /* 0x02885004050095a7 */ /* 0x000ea4000802007f */
[----:B--2---:R-:W-:Y:S05]  /*1bb90*/  @!P1 BRA `(.L_x_644) ;  /* 0xfffffffc00f09947 */ /* 0x004fea000383ffff */
[----:B------:R-:W-:Y:S05]  /*1bba0*/  BRA `(.L_x_641) ;  /* 0xffffff34004c7947 */ /* 0x000fea000383ffff */
.L_x_651:
[----:B-1----:R1:W2:Y:S02]  /*1bbb0*/  SYNCS.PHASECHK.TRANS64.TRYWAIT P1, [R11+URZ+0x28850], R0 ;  /* 0x028850000b0075a7 */ /* 0x0022a4000802017f */
[----:B--2---:R-:W-:Y:S05]  /*1bbc0*/  @!P1 NANOSLEEP.SYNCS 0x989680 ;  /* 0x009896800000995d */ /* 0x004fea0003900000 */
[----:B------:R-:W2:Y:S02]  /*1bbd0*/  @!P1 SYNCS.PHASECHK.TRANS64 P1, [R11+URZ+0x28850], R0 ;  /* 0x028850000b0095a7 */ /* 0x000ea4000802007f */
[----:B--2---:R-:W-:Y:S05]  /*1bbe0*/  @!P1 BRA `(.L_x_651) ;  /* 0xfffffffc00f09947 */ /* 0x004fea000383ffff */
[----:B------:R-:W-:Y:S05]  /*1bbf0*/  BRA `(.L_x_650) ;  /* 0xffffff58008c7947 */ /* 0x000fea000383ffff */
.L_x_666:
[----:B------:R-:W-:Y:S01]  /*1bc00*/  MOV R13, R4 ;  /* 0x00000004000d7202 */ /* 0x000fe20000000f00 */
[----:B------:R-:W-:Y:S01]  /*1bc10*/  IMAD.MOV.U32 R12, RZ, RZ, RZ ;  /* 0x000000ffff0c7224 */ /* 0x000fe200078e00ff */
[----:B------:R-:W-:Y:S01]  /*1bc20*/  MOV R15, 0xffffffff ;  /* 0xffffffff000f7802 */ /* 0x000fe20000000f00 */
[----:B------:R-:W-:-:S07]  /*1bc30*/  IMAD.MOV.U32 R11, RZ, RZ, 0x181f ;  /* 0x0000181fff0b7424 */ /* 0x000fce00078e00ff */
[----:B-1----:R-:W-:Y:S05]  /*1bc40*/  WARPSYNC.COLLECTIVE R15, `(.L_x_866) ;  /* 0x000000000f087348 */ /* 0x002fea0003c00000 */
[----:B------:R0:W2:Y:S02]  /*1bc50*/  SHFL.IDX P6, R14, R13, R12, R11 ;  /* 0x0000000c0d0e7389 */ /* 0x0000a400000c000b */
[----:B012---:R-:W-:Y:S01]  /*1bc60*/  ENDCOLLECTIVE ;  /* 0x000000000000791b */ /* 0x007fe20003800000 */
.L_x_866:
[----:B------:R-:W-:Y:S02]  /*1bc70*/  IMAD.MOV.U32 R13, RZ, RZ, R0 ;  /* 0x000000ffff0d7224 */ /* 0x000fe400078e0000 */
[----:B------:R-:W-:-:S07]  /*1bc80*/  IMAD.MOV.U32 R3, RZ, RZ, R14 ;  /* 0x000000ffff037224 */ /* 0x000fce00078e000e */
[----:B------:R-:W-:Y:S05]  /*1bc90*/  WARPSYNC.COLLECTIVE R15, `(.L_x_867) ;  /* 0x000000000f087348 */ /* 0x000fea0003c00000 */
[----:B------:R0:W1:Y:S02]  /*1bca0*/  SHFL.IDX P6, R14, R13, R12, R11 ;  /* 0x0000000c0d0e7389 */ /* 0x00006400000c000b */
[----:B01----:R-:W-:Y:S01]  /*1bcb0*/  ENDCOLLECTIVE ;  /* 0x000000000000791b */ /* 0x003fe20003800000 */
.L_x_867:
[----:B------:R-:W-:Y:S05]  /*1bcc0*/  BRA `(.L_x_868) ;  /* 0xffffff7c00c07947 */ /* 0x000fea000383ffff */
.L_x_669:
[----:B------:R-:W-:Y:S01]  /*1bcd0*/  BSSY B1, `(.L_x_869) ;  /* 0x0000008000017945 */ /* 0x000fe20003800000 */
[----:B------:R-:W-:Y:S01]  /*1bce0*/  MOV R13, R4 ;  /* 0x00000004000d7202 */ /* 0x000fe20000000f00 */
[----:B------:R-:W-:Y:S01]  /*1bcf0*/  IMAD.MOV.U32 R12, RZ, RZ, 0x1 ;  /* 0x00000001ff0c7424 */ /* 0x000fe200078e00ff */
[----:B----4-:R-:W-:Y:S01]  /*1bd00*/  MOV R15, 0xffffffff ;  /* 0xffffffff000f7802 */ /* 0x010fe20000000f00 */
[----:B------:R-:W-:-:S07]  /*1bd10*/  IMAD.MOV.U32 R11, RZ, RZ, 0x181f ;  /* 0x0000181fff0b7424 */ /* 0x000fce00078e00ff */
[----:B0123--:R-:W-:Y:S05]  /*1bd20*/  WARPSYNC.COLLECTIVE R15, `(.L_x_870) ;  /* 0x000000000f087348 */ /* 0x00ffea0003c00000 */
[----:B---3--:R3:W4:Y:S02]  /*1bd30*/  SHFL.IDX P6, R14, R13, R12, R11 ;  /* 0x0000000c0d0e7389 */ /* 0x00872400000c000b */
[----:B01234-:R-:W-:Y:S01]  /*1bd40*/  ENDCOLLECTIVE ;  /* 0x000000000000791b */ /* 0x01ffe20003800000 */
.L_x_870:
[----:B------:R-:W-:Y:S05]  /*1bd50*/  BSYNC B1 ;  /* 0x0000000000017941 */ /* 0x000fea0003800000 */
.L_x_869:
        /* <DEDUP_REMOVED lines=8> */
.L_x_871:
[----:B------:R-:W-:Y:S05]  /*1bde0*/  BRA `(.L_x_872) ;  /* 0xffffff7c00c07947 */ /* 0x000fea000383ffff */
.L_x_672:
        /* <DEDUP_REMOVED lines=8> */
.L_x_874:
[----:B------:R-:W-:Y:S05]  /*1be70*/  BSYNC B1 ;  /* 0x0000000000017941 */ /* 0x000fea0003800000 */
.L_x_873:
        /* <DEDUP_REMOVED lines=8> */
.L_x_875:
[----:B------:R-:W-:Y:S05]  /*1bf00*/  BRA `(.L_x_876) ;  /* 0xffffff7c00c07947 */ /* 0x000fea000383ffff */
.L_x_675:
[----:B------:R-:W-:Y:S01]  /*1bf10*/  BSSY B1, `(.L_x_877) ;  /* 0x0000008000017945 */ /* 0x000fe20003800000 */
[----:B------:R-:W-:Y:S01]  /*1bf20*/  MOV R13, R4 ;  /* 0x00000004000d7202 */ /* 0x000fe20000000f00 */
[----:B------:R-:W-:Y:S01]  /*1bf30*/  IMAD.MOV.U32 R12, RZ, RZ, 0x3 ;  /* 0x00000003ff0c7424 */ /* 0x000fe200078e00ff */
[----:B0-----:R-:W-:Y:S01]  /*1bf40*/  MOV R15, 0xffffffff ;  /* 0xffffffff000f7802 */ /* 0x001fe20000000f00 */
[----:B------:R-:W-:-:S07]  /*1bf50*/  IMAD.MOV.U32 R11, RZ, RZ, 0x181f ;  /* 0x0000181fff0b7424 */ /* 0x000fce00078e00ff */
[----:B-1234-:R-:W-:Y:S05]  /*1bf60*/  WARPSYNC.COLLECTIVE R15, `(.L_x_878) ;  /* 0x000000000f087348 */ /* 0x01efea0003c00000 */
[----:B----4-:R0:W4:Y:S02]  /*1bf70*/  SHFL.IDX P6, R14, R13, R12, R11 ;  /* 0x0000000c0d0e7389 */ /* 0x01012400000c000b */
[----:B01234-:R-:W-:Y:S01]  /*1bf80*/  ENDCOLLECTIVE ;  /* 0x000000000000791b */ /* 0x01ffe20003800000 */
.L_x_878:
[----:B------:R-:W-:Y:S05]  /*1bf90*/  BSYNC B1 ;  /* 0x0000000000017941 */ /* 0x000fea0003800000 */
.L_x_877:
        /* <DEDUP_REMOVED lines=8> */
.L_x_879:
[----:B------:R-:W-:Y:S05]  /*1c020*/  BRA `(.L_x_880) ;  /* 0xffffff7c00c07947 */ /* 0x000fea000383ffff */
.L_x_692:
[----:B------:R-:W0:Y:S01]  /*1c030*/  S2R R9, SR_TID.X ;  /* 0x0000000000097919 */ /* 0x000e220000002100 */
[----:B------:R-:W-:Y:S01]  /*1c040*/  BSSY B1, `(.L_x_881) ;  /* 0x000000a000017945 */ /* 0x000fe20003800000 */
[----:B------:R-:W-:Y:S01]  /*1c050*/  IMAD.MOV.U32 R12, RZ, RZ, RZ ;  /* 0x000000ffff0c7224 */ /* 0x000fe200078e00ff */
[----:B------:R-:W-:Y:S01]  /*1c060*/  MOV R15, 0xffffffff ;  /* 0xffffffff000f7802 */ /* 0x000fe20000000f00 */
[----:B------:R-:W-:Y:S01]  /*1c070*/  IMAD.MOV.U32 R11, RZ, RZ, 0x1f ;  /* 0x0000001fff0b7424 */ /* 0x000fe200078e00ff */
[----:B0-----:R-:W-:-:S04]  /*1c080*/  SHF.R.U32.HI R9, RZ, 0x5, R9 ;  /* 0x00000005ff097819 */ /* 0x001fc80000011609 */
[----:B------:R-:W-:-:S04]  /*1c090*/  LOP3.LUT R9, R9, 0x3, RZ, 0xc0, !PT ;  /* 0x0000000309097812 */ /* 0x000fc800078ec0ff */
[----:B------:R-:W-:-:S07]  /*1c0a0*/  MOV R13, R9 ;  /* 0x00000009000d7202 */ /* 0x000fce0000000f00 */
[----:B------:R-:W-:Y:S05]  /*1c0b0*/  WARPSYNC.COLLECTIVE R15, `(.L_x_882) ;  /* 0x000000000f087348 */ /* 0x000fea0003c00000 */
[----:B------:R0:W1:Y:S02]  /*1c0c0*/  SHFL.IDX P6, R14, R13, R12, R11 ;  /* 0x0000000c0d0e7389 */ /* 0x00006400000c000b */
[----:B01----:R-:W-:Y:S01]  /*1c0d0*/  ENDCOLLECTIVE ;  /* 0x000000000000791b */ /* 0x003fe20003800000 */
.L_x_882:
[----:B------:R-:W-:Y:S05]  /*1c0e0*/  BSYNC B1 ;  /* 0x0000000000017941 */ /* 0x000fea0003800000 */
.L_x_881:
[----:B------:R-:W-:Y:S05]  /*1c0f0*/  BRA `(.L_x_883) ;  /* 0xffffff90002c7947 */ /* 0x000fea000383ffff */
.L_x_694:
[----:B------:R-:W-:Y:S01]  /*1c100*/  BSSY B1, `(.L_x_884) ;  /* 0x0000006000017945 */ /* 0x000fe20003800000 */
[----:B------:R-:W-:-:S07]  /*1c110*/  IMAD.MOV.U32 R15, RZ, RZ, -0x1 ;  /* 0xffffffffff0f7424 */ /* 0x000fce00078e00ff */
[----:B0-----:R-:W-:Y:S05]  /*1c120*/  WARPSYNC.COLLECTIVE R15, `(.L_x_885) ;  /* 0x000000000f0c7348 */ /* 0x001fea0003c00000 */
[----:B------:R-:W-:Y:S02]  /*1c130*/  ELECT P6, UR62, PT ;  /* 0x00000000003e782f */ /* 0x000fe400038c0000 */
[----:B------:R-:W-:Y:S01]  /*1c140*/  MOV R14, UR62 ;  /* 0x0000003e000e7c02 */ /* 0x000fe20008000f00 */
[----:B0-----:R-:W-:Y:S10]  /*1c150*/  ENDCOLLECTIVE ;  /* 0x000000000000791b */ /* 0x001ff40003800000 */
.L_x_885:
[----:B------:R-:W-:Y:S05]  /*1c160*/  BSYNC B1 ;  /* 0x0000000000017941 */ /* 0x000fea0003800000 */
.L_x_884:
[----:B------:R-:W-:Y:S05]  /*1c170*/  BRA `(.L_x_693) ;  /* 0xffffff9000247947 */ /* 0x000fea000383ffff */
.L_x_696:
[----:B0-----:R0:W1:Y:S02]  /*1c180*/  SYNCS.PHASECHK.TRANS64.TRYWAIT P0, [R22+URZ+0x28820], R5 ;  /* 0x02882005160075a7 */ /* 0x001064000800017f */
[----:B-1----:R-:W-:Y:S05]  /*1c190*/  @!P0 NANOSLEEP.SYNCS 0x989680 ;  /* 0x009896800000895d */ /* 0x002fea0003900000 */
[----:B------:R-:W1:Y:S02]  /*1c1a0*/  @!P0 SYNCS.PHASECHK.TRANS64 P0, [R22+URZ+0x28820], R5 ;  /* 0x02882005160085a7 */ /* 0x000e64000800007f */
[----:B-1----:R-:W-:Y:S05]  /*1c1b0*/  @!P0 BRA `(.L_x_696) ;  /* 0xfffffffc00f08947 */ /* 0x002fea000383ffff */
[----:B------:R-:W-:Y:S05]  /*1c1c0*/  BRA `(.L_x_886) ;  /* 0xffffff9000347947 */ /* 0x000fea000383ffff */
.L_x_700:
[----:B0-----:R0:W1:Y:S02]  /*1c1d0*/  SYNCS.PHASECHK.TRANS64.TRYWAIT P0, [R5+URZ+0x288a0], R6 ;  /* 0x0288a006050075a7 */ /* 0x001064000800017f */
[----:B-1----:R-:W-:Y:S05]  /*1c1e0*/  @!P0 NANOSLEEP.SYNCS 0x989680 ;  /* 0x009896800000895d */ /* 0x002fea0003900000 */
[----:B------:R-:W1:Y:S02]  /*1c1f0*/  @!P0 SYNCS.PHASECHK.TRANS64 P0, [R5+URZ+0x288a0], R6 ;  /* 0x0288a006050085a7 */ /* 0x000e64000800007f */
[----:B-1----:R-:W-:Y:S05]  /*1c200*/  @!P0 BRA `(.L_x_700) ;  /* 0xfffffffc00f08947 */ /* 0x002fea000383ffff */
[----:B------:R-:W-:Y:S05]  /*1c210*/  BRA `(.L_x_887) ;  /* 0xffffff90004c7947 */ /* 0x000fea000383ffff */
.L_x_706:
[----:B-1----:R1:W2:Y:S02]  /*1c220*/  SYNCS.PHASECHK.TRANS64.TRYWAIT P0, [R5+URZ+0x288c0], R6 ;  /* 0x0288c006050075a7 */ /* 0x0022a4000800017f */
[----:B--2---:R-:W-:Y:S05]  /*1c230*/  @!P0 NANOSLEEP.SYNCS 0x989680 ;  /* 0x009896800000895d */ /* 0x004fea0003900000 */
[----:B------:R-:W2:Y:S02]  /*1c240*/  @!P0 SYNCS.PHASECHK.TRANS64 P0, [R5+URZ+0x288c0], R6 ;  /* 0x0288c006050085a7 */ /* 0x000ea4000800007f */
[----:B--2---:R-:W-:Y:S05]  /*1c250*/  @!P0 BRA `(.L_x_706) ;  /* 0xfffffffc00f08947 */ /* 0x004fea000383ffff */
[----:B------:R-:W-:Y:S05]  /*1c260*/  BRA `(.L_x_888) ;  /* 0xffffff94000c7947 */ /* 0x000fea000383ffff */
.L_x_714:
[----:B-1----:R1:W2:Y:S02]  /*1c270*/  SYNCS.PHASECHK.TRANS64.TRYWAIT P1, [R8+URZ+0x288a0], R7 ;  /* 0x0288a007080075a7 */ /* 0x0022a4000802017f */
[----:B--2---:R-:W-:Y:S05]  /*1c280*/  @!P1 NANOSLEEP.SYNCS 0x989680 ;  /* 0x009896800000995d */ /* 0x004fea0003900000 */
[----:B------:R-:W2:Y:S02]  /*1c290*/  @!P1 SYNCS.PHASECHK.TRANS64 P1, [R8+URZ+0x288a0], R7 ;  /* 0x0288a007080095a7 */ /* 0x000ea4000802007f */
[----:B--2---:R-:W-:Y:S05]  /*1c2a0*/  @!P1 BRA `(.L_x_714) ;  /* 0xfffffffc00f09947 */ /* 0x004fea000383ffff */
[----:B------:R-:W-:Y:S05]  /*1c2b0*/  BRA `(.L_x_889) ;  /* 0xffffff9800087947 */ /* 0x000fea000383ffff */
.L_x_720:
[----:B0-----:R0:W2:Y:S02]  /*1c2c0*/  SYNCS.PHASECHK.TRANS64.TRYWAIT P1, [R8+URZ+0x288c0], R7 ;  /* 0x0288c007080075a7 */ /* 0x0010a4000802017f */
[----:B--2---:R-:W-:Y:S05]  /*1c2d0*/  @!P1 NANOSLEEP.SYNCS 0x989680 ;  /* 0x009896800000995d */ /* 0x004fea0003900000 */
[----:B------:R-:W2:Y:S02]  /*1c2e0*/  @!P1 SYNCS.PHASECHK.TRANS64 P1, [R8+URZ+0x288c0], R7 ;  /* 0x0288c007080095a7 */ /* 0x000ea4000802007f */
[----:B--2---:R-:W-:Y:S05]  /*1c2f0*/  @!P1 BRA `(.L_x_720) ;  /* 0xfffffffc00f09947 */ /* 0x004fea000383ffff */
[----:B------:R-:W-:Y:S05]  /*1c300*/  BRA `(.L_x_890) ;  /* 0xffffff9800c07947 */ /* 0x000fea000383ffff */
.L_x_734:
[----:B------:R-:W0:Y:S01]  /*1c310*/  S2R R9, SR_TID.X ;  /* 0x0000000000097919 */ /* 0x000e220000002100 */
[----:B------:R-:W-:Y:S01]  /*1c320*/  BSSY B0, `(.L_x_891) ;  /* 0x000000a000007945 */ /* 0x000fe20003800000 */
[----:B------:R-:W-:Y:S01]  /*1c330*/  MOV R12, RZ ;  /* 0x000000ff000c7202 */ /* 0x000fe20000000f00 */
[----:B------:R-:W-:Y:S02]  /*1c340*/  IMAD.MOV.U32 R11, RZ, RZ, 0x1f ;  /* 0x0000001fff0b7424 */ /* 0x000fe400078e00ff */
[----:B------:R-:W-:Y:S01]  /*1c350*/  IMAD.MOV.U32 R15, RZ, RZ, -0x1 ;  /* 0xffffffffff0f7424 */ /* 0x000fe200078e00ff */
[----:B0-----:R-:W-:-:S04]  /*1c360*/  SHF.R.U32.HI R9, RZ, 0x5, R9 ;  /* 0x00000005ff097819 */ /* 0x001fc80000011609 */
[----:B------:R-:W-:-:S05]  /*1c370*/  LOP3.LUT R9, R9, 0x3, RZ, 0xc0, !PT ;  /* 0x0000000309097812 */ /* 0x000fca00078ec0ff */
[----:B------:R-:W-:-:S07]  /*1c380*/  IMAD.MOV.U32 R13, RZ, RZ, R9 ;  /* 0x000000ffff0d7224 */ /* 0x000fce00078e0009 */
[----:B-----5:R-:W-:Y:S05]  /*1c390*/  WARPSYNC.COLLECTIVE R15, `(.L_x_892) ;  /* 0x000000000f087348 */ /* 0x020fea0003c00000 */
[----:B------:R0:W1:Y:S02]  /*1c3a0*/  SHFL.IDX P6, R14, R13, R12, R11 ;  /* 0x0000000c0d0e7389 */ /* 0x00006400000c000b */
[----:B01---5:R-:W-:Y:S01]  /*1c3b0*/  ENDCOLLECTIVE ;  /* 0x000000000000791b */ /* 0x023fe20003800000 */
.L_x_892:
[----:B------:R-:W-:Y:S05]  /*1c3c0*/  BSYNC B0 ;  /* 0x0000000000007941 */ /* 0x000fea0003800000 */
.L_x_891:
[----:B------:R-:W-:Y:S05]  /*1c3d0*/  BRA `(.L_x_893) ;  /* 0xffffffa400807947 */ /* 0x000fea000383ffff */
.L_x_737:
[----:B0-----:R0:W1:Y:S02]  /*1c3e0*/  SYNCS.PHASECHK.TRANS64.TRYWAIT P0, [R7+URZ+0x28840], R2 ;  /* 0x02884002070075a7 */ /* 0x001064000800017f */
[----:B-1----:R-:W-:Y:S05]  /*1c3f0*/  @!P0 NANOSLEEP.SYNCS 0x989680 ;  /* 0x009896800000895d */ /* 0x002fea0003900000 */
[----:B------:R-:W1:Y:S02]  /*1c400*/  @!P0 SYNCS.PHASECHK.TRANS64 P0, [R7+URZ+0x28840], R2 ;  /* 0x02884002070085a7 */ /* 0x000e64000800007f */
[----:B-1----:R-:W-:Y:S05]  /*1c410*/  @!P0 BRA `(.L_x_737) ;  /* 0xfffffffc00f08947 */ /* 0x002fea000383ffff */
[----:B------:R-:W-:Y:S05]  /*1c420*/  BRA `(.L_x_894) ;  /* 0xffffffa400dc7947 */ /* 0x000fea000383ffff */
.L_x_738:
[----:B------:R-:W-:Y:S01]  /*1c430*/  BSSY B0, `(.L_x_895) ;  /* 0x0000008000007945 */ /* 0x000fe20003800000 */
[----:B------:R-:W-:Y:S01]  /*1c440*/  MOV R13, R0 ;  /* 0x00000000000d7202 */ /* 0x000fe20000000f00 */
[----:B------:R-:W-:Y:S01]  /*1c450*/  IMAD.MOV.U32 R12, RZ, RZ, RZ ;  /* 0x000000ffff0c7224 */ /* 0x000fe200078e00ff */
[----:B------:R-:W-:Y:S01]  /*1c460*/  MOV R15, 0xffffffff ;  /* 0xffffffff000f7802 */ /* 0x000fe20000000f00 */
[----:B------:R-:W-:-:S07]  /*1c470*/  IMAD.MOV.U32 R11, RZ, RZ, 0x181f ;  /* 0x0000181fff0b7424 */ /* 0x000fce00078e00ff */
[----:B------:R-:W-:Y:S05]  /*1c480*/  WARPSYNC.COLLECTIVE R15, `(.L_x_896) ;  /* 0x000000000f087348 */ /* 0x000fea0003c00000 */
[----:B------:R0:W1:Y:S02]  /*1c490*/  SHFL.IDX P6, R14, R13, R12, R11 ;  /* 0x0000000c0d0e7389 */ /* 0x00006400000c000b */
[----:B01----:R-:W-:Y:S01]  /*1c4a0*/  ENDCOLLECTIVE ;  /* 0x000000000000791b */ /* 0x003fe20003800000 */
.L_x_896:
[----:B------:R-:W-:Y:S05]  /*1c4b0*/  BSYNC B0 ;  /* 0x0000000000007941 */ /* 0x000fea0003800000 */
.L_x_895:
[----:B------:R-:W-:Y:S01]  /*1c4c0*/  IMAD.MOV.U32 R13, RZ, RZ, R4 ;  /* 0x000000ffff0d7224 */ /* 0x000fe200078e0004 */
[----:B------:R-:W-:Y:S01]  /*1c4d0*/  MOV R12, RZ ;  /* 0x000000ff000c7202 */ /* 0x000fe20000000f00 */
[----:B------:R-:W-:Y:S02]  /*1c4e0*/  IMAD.MOV.U32 R11, RZ, RZ, 0x181f ;  /* 0x0000181fff0b7424 */ /* 0x000fe400078e00ff */
[----:B------:R-:W-:Y:S02]  /*1c4f0*/  IMAD.MOV.U32 R15, RZ, RZ, -0x1 ;  /* 0xffffffffff0f7424 */ /* 0x000fe400078e00ff */
[----:B------:R-:W-:Y:S02]  /*1c500*/  IMAD.MOV.U32 R2, RZ, RZ, R14 ;  /* 0x000000ffff027224 */ /* 0x000fe400078e000e */
[----:B------:R-:W-:-:S07]  /*1c510*/  @P0 IMAD R8, R5, 0x2, R22 ;  /* 0x0000000205080824 */ /* 0x000fce00078e0216 */
[----:B------:R-:W-:Y:S05]  /*1c520*/  WARPSYNC.COLLECTIVE R15, `(.L_x_897) ;  /* 0x000000000f087348 */ /* 0x000fea0003c00000 */
[----:B------:R0:W1:Y:S02]  /*1c530*/  SHFL.IDX P6, R14, R13, R12, R11 ;  /* 0x0000000c0d0e7389 */ /* 0x00006400000c000b */
[----:B01----:R-:W-:Y:S01]  /*1c540*/  ENDCOLLECTIVE ;  /* 0x000000000000791b */ /* 0x003fe20003800000 */
.L_x_897:
[----:B------:R-:W-:Y:S01]  /*1c550*/  MOV R13, R0 ;  /* 0x00000000000d7202 */ /* 0x000fe20000000f00 */
[----:B------:R-:W-:Y:S01]  /*1c560*/  IMAD.MOV.U32 R12, RZ, RZ, 0x1 ;  /* 0x00000001ff0c7424 */ /* 0x000fe200078e00ff */
[----:B------:R-:W-:-:S07]  /*1c570*/  MOV R3, R14 ;  /* 0x0000000e00037202 */ /* 0x000fce0000000f00 */
[----:B------:R-:W-:Y:S05]  /*1c580*/  WARPSYNC.COLLECTIVE R15, `(.L_x_898) ;  /* 0x000000000f087348 */ /* 0x000fea0003c00000 */
[----:B------:R0:W1:Y:S02]  /*1c590*/  SHFL.IDX P6, R14, R13, R12, R11 ;  /* 0x0000000c0d0e7389 */ /* 0x00006400000c000b */
[----:B01----:R-:W-:Y:S01]  /*1c5a0*/  ENDCOLLECTIVE ;  /* 0x000000000000791b */ /* 0x003fe20003800000 */
.L_x_898:
[----:B------:R-:W-:-:S05]  /*1c5b0*/  @P0 LEA R3, P1, R31, R3, 0x1 ;  /* 0x000000031f030211 */ /* 0x000fca00078208ff */
[----:B------:R-:W-:-:S05]  /*1c5c0*/  @P0 IMAD.X R2, RZ, RZ, R2, P1 ;  /* 0x000000ffff020224 */ /* 0x000fca00008e0602 */
        /* <DEDUP_REMOVED lines=14> */
.L_x_899:
[----:B------:R-:W-:Y:S01]  /*1c6b0*/  @P0 LEA R8, R5, R22, 0x1 ;  /* 0x0000001605080211 */ /* 0x000fe200078e08ff */
[----:B------:R-:W-:Y:S02]  /*1c6c0*/  IMAD.MOV.U32 R13, RZ, RZ, R0 ;  /* 0x000000ffff0d7224 */ /* 0x000fe400078e0000 */
[----:B------:R-:W-:Y:S02]  /*1c6d0*/  IMAD.MOV.U32 R12, RZ, RZ, 0x2 ;  /* 0x00000002ff0c7424 */ /* 0x000fe400078e00ff */
[----:B------:R-:W-:-:S07]  /*1c6e0*/  IMAD.MOV.U32 R3, RZ, RZ, R14 ;  /* 0x000000ffff037224 */ /* 0x000fce00078e000e */
[----:B------:R-:W-:Y:S05]  /*1c6f0*/  WARPSYNC.COLLECTIVE R15, `(.L_x_900) ;  /* 0x000000000f087348 */ /* 0x000fea0003c00000 */
[----:B------:R0:W1:Y:S02]  /*1c700*/  SHFL.IDX P6, R14, R13, R12, R11 ;  /* 0x0000000c0d0e7389 */ /* 0x00006400000c000b */
[----:B01----:R-:W-:Y:S01]  /*1c710*/  ENDCOLLECTIVE ;  /* 0x000000000000791b */ /* 0x003fe20003800000 */
.L_x_900:
        /* <DEDUP_REMOVED lines=16> */
.L_x_901:
[----:B------:R-:W-:Y:S02]  /*1c820*/  @P0 IMAD R8, R5, 0x2, R22 ;  /* 0x0000000205080824 */ /* 0x000fe400078e0216 */
[----:B------:R-:W-:Y:S01]  /*1c830*/  IMAD.MOV.U32 R13, RZ, RZ, R0 ;  /* 0x000000ffff0d7224 */ /* 0x000fe200078e0000 */
[----:B------:R-:W-:Y:S01]  /*1c840*/  MOV R12, 0x3 ;  /* 0x00000003000c7802 */ /* 0x000fe20000000f00 */
[----:B------:R-:W-:-:S07]  /*1c850*/  IMAD.MOV.U32 R3, RZ, RZ, R14 ;  /* 0x000000ffff037224 */ /* 0x000fce00078e000e */
[----:B------:R-:W-:Y:S05]  /*1c860*/  WARPSYNC.COLLECTIVE R15, `(.L_x_902) ;  /* 0x000000000f087348 */ /* 0x000fea0003c00000 */
[----:B------:R0:W1:Y:S02]  /*1c870*/  SHFL.IDX P6, R14, R13, R12, R11 ;  /* 0x0000000c0d0e7389 */ /* 0x00006400000c000b */
[----:B01----:R-:W-:Y:S01]  /*1c880*/  ENDCOLLECTIVE ;  /* 0x000000000000791b */ /* 0x003fe20003800000 */
.L_x_902:
[----:B------:R-:W-:-:S04]  /*1c890*/  @P0 LEA R3, P1, R31, R3, 0x1 ;  /* 0x000000031f030211 */ /* 0x000fc800078208ff */
[----:B------:R-:W-:-:S04]  /*1c8a0*/  @P0 IADD3.X R2, RZ, R2, RZ, P1, !PT ;  /* 0x00000002ff020210 */ /* 0x000fc80000ffe4ff */
        /* <DEDUP_REMOVED lines=14> */
.L_x_903:
[----:B------:R-:W-:Y:S01]  /*1c990*/  @P0 IMAD R8, R5, 0x2, R22 ;  /* 0x0000000205080824 */ /* 0x000fe200078e0216 */
[----:B------:R-:W-:Y:S01]  /*1c9a0*/  MOV R13, R0 ;  /* 0x00000000000d7202 */ /* 0x000fe20000000f00 */
[----:B------:R-:W-:Y:S01]  /*1c9b0*/  IMAD.MOV.U32 R12, RZ, RZ, 0x4 ;  /* 0x00000004ff0c7424 */ /* 0x000fe200078e00ff */
[----:B------:R-:W-:-:S07]  /*1c9c0*/  MOV R3, R14 ;  /* 0x0000000e00037202 */ /* 0x000fce0000000f00 */
[----:B------:R-:W-:Y:S05]  /*1c9d0*/  WARPSYNC.COLLECTIVE R15, `(.L_x_904) ;  /* 0x000000000f087348 */ /* 0x000fea0003c00000 */
[----:B------:R0:W1:Y:S02]  /*1c9e0*/  SHFL.IDX P6, R14, R13, R12, R11 ;  /* 0x0000000c0d0e7389 */ /* 0x00006400000c000b */
[----:B01----:R-:W-:Y:S01]  /*1c9f0*/  ENDCOLLECTIVE ;  /* 0x000000000000791b */ /* 0x003fe20003800000 */
.L_x_904:
        /* <DEDUP_REMOVED lines=16> */
.L_x_905:
[----:B------:R-:W-:Y:S01]  /*1cb00*/  @P0 LEA R8, R5, R22, 0x1 ;  /* 0x0000001605080211 */ /* 0x000fe200078e08ff */
[----:B------:R-:W-:Y:S02]  /*1cb10*/  IMAD.MOV.U32 R13, RZ, RZ, R0 ;  /* 0x000000ffff0d7224 */ /* 0x000fe400078e0000 */
[----:B------:R-:W-:Y:S02]  /*1cb20*/  IMAD.MOV.U32 R12, RZ, RZ, 0x5 ;  /* 0x00000005ff0c7424 */ /* 0x000fe400078e00ff */
[----:B------:R-:W-:-:S07]  /*1cb30*/  IMAD.MOV.U32 R3, RZ, RZ, R14 ;  /* 0x000000ffff037224 */ /* 0x000fce00078e000e */
[----:B------:R-:W-:Y:S05]  /*1cb40*/  WARPSYNC.COLLECTIVE R15, `(.L_x_906) ;  /* 0x000000000f087348 */ /* 0x000fea0003c00000 */
[----:B------:R0:W1:Y:S02]  /*1cb50*/  SHFL.IDX P6, R14, R13, R12, R11 ;  /* 0x0000000c0d0e7389 */ /* 0x00006400000c000b */
[----:B01----:R-:W-:Y:S01]  /*1cb60*/  ENDCOLLECTIVE ;  /* 0x000000000000791b */ /* 0x003fe20003800000 */
.L_x_906:
        /* <DEDUP_REMOVED lines=16> */
.L_x_907:
[----:B------:R-:W-:Y:S02]  /*1cc70*/  @P0 IMAD R8, R5, 0x2, R22 ;  /* 0x0000000205080824 */ /* 0x000fe400078e0216 */
[----:B------:R-:W-:Y:S01]  /*1cc80*/  IMAD.MOV.U32 R13, RZ, RZ, R0 ;  /* 0x000000ffff0d7224 */ /* 0x000fe200078e0000 */
[----:B------:R-:W-:Y:S01]  /*1cc90*/  MOV R12, 0x6 ;  /* 0x00000006000c7802 */ /* 0x000fe20000000f00 */
[----:B------:R-:W-:-:S07]  /*1cca0*/  IMAD.MOV.U32 R3, RZ, RZ, R14 ;  /* 0x000000ffff037224 */ /* 0x000fce00078e000e */
[----:B------:R-:W-:Y:S05]  /*1ccb0*/  WARPSYNC.COLLECTIVE R15, `(.L_x_908) ;  /* 0x000000000f087348 */ /* 0x000fea0003c00000 */
[----:B------:R0:W1:Y:S02]  /*1ccc0*/  SHFL.IDX P6, R14, R13, R12, R11 ;  /* 0x0000000c0d0e7389 */ /* 0x00006400000c000b */
[----:B01----:R-:W-:Y:S01]  /*1ccd0*/  ENDCOLLECTIVE ;  /* 0x000000000000791b */ /* 0x003fe20003800000 */
.L_x_908:
        /* <DEDUP_REMOVED lines=16> */
.L_x_909:
[----:B------:R-:W-:Y:S01]  /*1cde0*/  @P0 IMAD R8, R5, 0x2, R22 ;  /* 0x0000000205080824 */ /* 0x000fe200078e0216 */
[----:B------:R-:W-:Y:S01]  /*1cdf0*/  MOV R13, R0 ;  /* 0x00000000000d7202 */ /* 0x000fe20000000f00 */
[----:B------:R-:W-:Y:S01]  /*1ce00*/  IMAD.MOV.U32 R12, RZ, RZ, 0x7 ;  /* 0x00000007ff0c7424 */ /* 0x000fe200078e00ff */
[----:B------:R-:W-:-:S07]  /*1ce10*/  MOV R3, R14 ;  /* 0x0000000e00037202 */ /* 0x000fce0000000f00 */
[----:B------:R-:W-:Y:S05]  /*1ce20*/  WARPSYNC.COLLECTIVE R15, `(.L_x_910) ;  /* 0x000000000f087348 */ /* 0x000fea0003c00000 */
[----:B------:R0:W1:Y:S02]  /*1ce30*/  SHFL.IDX P6, R14, R13, R12, R11 ;  /* 0x0000000c0d0e7389 */ /* 0x00006400000c000b */
[----:B01----:R-:W-:Y:S01]  /*1ce40*/  ENDCOLLECTIVE ;  /* 0x000000000000791b */ /* 0x003fe20003800000 */
.L_x_910:
[----:B------:R-:W-:-:S05]  /*1ce50*/  @P0 LEA R3, P1, R31, R3, 0x1 ;  /* 0x000000031f030211 */ /* 0x000fca00078208ff */
[----:B------:R-:W-:-:S05]  /*1ce60*/  @P0 IMAD.X R2, RZ, RZ, R2, P1 ;  /* 0x000000ffff020224 */ /* 0x000fca00008e0602 */
[----:B------:R-:W-:Y:S02]  /*1ce70*/  @P0 LOP3.LUT R3, R3, R2, RZ, 0x3c, !PT ;  /* 0x0000000203030212 */ /* 0x000fe400078e3cff */
[----:B------:R-:W-:Y:S02]  /*1ce80*/  MOV R13, R4 ;  /* 0x00000004000d7202 */ /* 0x000fe40000000f00 */
[----:B------:R-:W-:-:S04]  /*1ce90*/  @P0 LOP3.LUT R2, R3, R2, RZ, 0x3c, !PT ;  /* 0x0000000203020212 */ /* 0x000fc800078e3cff */
[----:B------:R-:W-:Y:S01]  /*1cea0*/  @P0 LOP3.LUT R3, R3, R2, RZ, 0x3c, !PT ;  /* 0x0000000203030212 */ /* 0x000fe200078e3cff */
[----:B------:R-:W-:-:S04]  /*1ceb0*/  IMAD.MOV.U32 R0, RZ, RZ, R14 ;  /* 0x000000ffff007224 */ /* 0x000fc800078e000e */
[----:B------:R-:W-:Y:S01]  /*1cec0*/  @!PT LDS RZ, [RZ] ;  /* 0x00000000fffff984 */ /* 0x000fe20000000800 */
[----:B------:R-:W-:Y:S01]  /*1ced0*/  @!PT LDS RZ, [RZ] ;  /* 0x00000000fffff984 */ /* 0x000fe20000000800 */
[----:B------:R-:W-:Y:S01]  /*1cee0*/  @!PT LDS RZ, [RZ] ;  /* 0x00000000fffff984 */ /* 0x000fe20000000800 */
[----:B------:R0:W-:Y:S03]  /*1cef0*/  @P0 LDGSTS.E.BYPASS.LTC128B.128 [R8+0x1b400], desc[UR38][R2.64], !P3 ;  /* 0x1b40000002080fae */ /* 0x0001e6000d901d66 */
[----:B0-----:R-:W-:Y:S05]  /*1cf00*/  WARPSYNC.COLLECTIVE R15, `(.L_x_911) ;  /* 0x000000000f087348 */ /* 0x001fea0003c00000 */
[----:B------:R1:W2:Y:S02]  /*1cf10*/  SHFL.IDX P6, R14, R13, R12, R11 ;  /* 0x0000000c0d0e7389 */ /* 0x0002a400000c000b */
[----:B012---:R-:W-:Y:S01]  /*1cf20*/  ENDCOLLECTIVE ;  /* 0x000000000000791b */ /* 0x007fe20003800000 */
.L_x_911:
[----:B------:R-:W-:Y:S01]  /*1cf30*/  @!PT LDS RZ, [RZ] ;  /* 0x00000000fffff984 */ /* 0x000fe20000000800 */
[----:B------:R-:W-:Y:S01]  /*1cf40*/  @!PT LDS RZ, [RZ] ;  /* 0x00000000fffff984 */ /* 0x000fe20000000800 */
[----:B------:R-:W-:Y:S01]  /*1cf50*/  @!PT LDS RZ, [RZ] ;  /* 0x00000000fffff984 */ /* 0x000fe20000000800 */
[----:B------:R0:W-:Y:S02]  /*1cf60*/  @P0 LDGSTS.E.BYPASS.LTC128B.128 [R8+0x1f400], desc[UR38][R2.64+0x80], !P2 ;  /* 0x1f40008002080fae */ /* 0x0001e4000d101d66 */
[----:B0-----:R-:W-:Y:S01]  /*1cf70*/  IMAD.MOV.U32 R2, RZ, RZ, R14 ;  /* 0x000000ffff027224 */ /* 0x001fe200078e000e */
[----:B------:R-:W-:Y:S06]  /*1cf80*/  BRA `(.L_x_912) ;  /* 0xffffffa000b47947 */ /* 0x000fec000383ffff */
.L_x_743:
[----:B------:R-:W-:Y:S01]  /*1cf90*/  IMAD.MOV.U32 R13, RZ, RZ, R5 ;  /* 0x000000ffff0d7224 */ /* 0x000fe200078e0005 */
[----:B------:R-:W-:Y:S01]  /*1cfa0*/  MOV R12, RZ ;  /* 0x000000ff000c7202 */ /* 0x000fe20000000f00 */
[----:B------:R-:W-:Y:S02]  /*1cfb0*/  IMAD.MOV.U32 R11, RZ, RZ, 0x181f ;  /* 0x0000181fff0b7424 */ /* 0x000fe400078e00ff */
[----:B------:R-:W-:Y:S02]  /*1cfc0*/  IMAD.MOV.U32 R15, RZ, RZ, -0x1 ;  /* 0xffffffffff0f7424 */ /* 0x000fe400078e00ff */
[----:B-----5:R-:W-:Y:S02]  /*1cfd0*/  IMAD R6, R20, R8, RZ ;  /* 0x0000000814067224 */ /* 0x020fe400078e02ff */
[----:B------:R-:W-:-:S07]  /*1cfe0*/  IMAD.IADD R4, R10, 0x1, R4 ;  /* 0x000000010a047824 */ /* 0x000fce00078e0204 */
[----:B------:R-:W-:Y:S05]  /*1cff0*/  WARPSYNC.COLLECTIVE R15, `(.L_x_913) ;  /* 0x000000000f087348 */ /* 0x000fea0003c00000 */
[----:B------:R0:W1:Y:S02]  /*1d000*/  SHFL.IDX P6, R14, R13, R12, R11 ;  /* 0x0000000c0d0e7389 */ /* 0x00006400000c000b */
[----:B01----:R-:W-:Y:S01]  /*1d010*/  ENDCOLLECTIVE ;  /* 0x000000000000791b */ /* 0x003fe20003800000 */
.L_x_913:
[C---:B------:R-:W-:Y:S01]  /*1d020*/  VIADD R7, R4.reuse, 0x10 ;  /* 0x0000001004077836 */ /* 0x040fe20000000000 */
[----:B------:R-:W-:Y:S01]  /*1d030*/  ISETP.GE.AND P3, PT, R4, R6, PT ;  /* 0x000000060400720c */ /* 0x000fe20003f66270 */
[----:B------:R-:W-:Y:S01]  /*1d040*/  IMAD.MOV.U32 R13, RZ, RZ, R0 ;  /* 0x000000ffff0d7224 */ /* 0x000fe200078e0000 */
[----:B------:R-:W-:-:S11]  /*1d050*/  MOV R2, R14 ;  /* 0x0000000e00027202 */ /* 0x000fd60000000f00 */
[----:B------:R-:W-:Y:S05]  /*1d060*/  WARPSYNC.COLLECTIVE R15, `(.L_x_914) ;  /* 0x000000000f087348 */ /* 0x000fea0003c00000 */
[----:B------:R0:W1:Y:S02]  /*1d070*/  SHFL.IDX P6, R14, R13, R12, R11 ;  /* 0x0000000c0d0e7389 */ /* 0x00006400000c000b */
[----:B01----:R-:W-:Y:S01]  /*1d080*/  ENDCOLLECTIVE ;  /* 0x000000000000791b */ /* 0x003fe20003800000 */
.L_x_914:
        /* <DEDUP_REMOVED lines=8> */
.L_x_915:
        /* <DEDUP_REMOVED lines=11> */
.L_x_916:
[----:B------:R-:W-:Y:S01]  /*1d1c0*/  IMAD.MOV.U32 R13, RZ, RZ, R5 ;  /* 0x000000ffff0d7224 */ /* 0x000fe200078e0005 */
[----:B------:R-:W-:Y:S02]  /*1d1d0*/  MOV R12, 0x2 ;  /* 0x00000002000c7802 */ /* 0x000fe40000000f00 */
[----:B------:R-:W-:-:S05]  /*1d1e0*/  @!P3 LEA R14, P2, R31, R14, 0x1 ;  /* 0x0000000e1f0eb211 */ /* 0x000fca00078408ff */
[----:B------:R-:W-:Y:S02]  /*1d1f0*/  @!P3 IMAD.X R7, RZ, RZ, R2, P2 ;  /* 0x000000ffff07b224 */ /* 0x000fe400010e0602 */
[----:B------:R-:W-:-:S07]  /*1d200*/  @!P3 IMAD.MOV.U32 R2, RZ, RZ, R14 ;  /* 0x000000ffff02b224 */ /* 0x000fce00078e000e */
[----:B------:R-:W-:Y:S05]  /*1d210*/  WARPSYNC.COLLECTIVE R15, `(.L_x_917) ;  /* 0x000000000f087348 */ /* 0x000fea0003c00000 */
[----:B------:R0:W1:Y:S02]  /*1d220*/  SHFL.IDX P6, R14, R13, R12, R11 ;  /* 0x0000000c0d0e7389 */ /* 0x00006400000c000b */
[----:B01----:R-:W-:Y:S01]  /*1d230*/  ENDCOLLECTIVE ;  /* 0x000000000000791b */ /* 0x003fe20003800000 */
.L_x_917:
[----:B------:R-:W-:Y:S01]  /*1d240*/  @!P3 MOV R3, R7 ;  /* 0x000000070003b202 */ /* 0x000fe20000000f00 */
[----:B------:R-:W-:-:S04]  /*1d250*/  VIADD R7, R4, 0x20 ;  /* 0x0000002004077836 */ /* 0x000fc80000000000 */
        /* <DEDUP_REMOVED lines=11> */
.L_x_918:
        /* <DEDUP_REMOVED lines=8> */
.L_x_919:
        /* <DEDUP_REMOVED lines=13> */
.L_x_920:
[----:B------:R-:W-:Y:S01]  /*1d460*/  MOV R13, R5 ;  /* 0x00000005000d7202 */ /* 0x000fe20000000f00 */
[----:B------:R-:W-:Y:S01]  /*1d470*/  IMAD.MOV.U32 R12, RZ, RZ, 0x4 ;  /* 0x00000004ff0c7424 */ /* 0x000fe200078e00ff */
[----:B------:R-:W-:-:S05]  /*1d480*/  @!P3 LEA R14, P2, R31, R14, 0x1 ;  /* 0x0000000e1f0eb211 */ /* 0x000fca00078408ff */
[----:B------:R-:W-:Y:S01]  /*1d490*/  @!P3 IMAD.X R7, RZ, RZ, R2, P2 ;  /* 0x000000ffff07b224 */ /* 0x000fe200010e0602 */
[----:B------:R-:W-:-:S07]  /*1d4a0*/  @!P3 MOV R2, R14 ;  /* 0x0000000e0002b202 */ /* 0x000fce0000000f00 */
[----:B------:R-:W-:Y:S05]  /*1d4b0*/  WARPSYNC.COLLECTIVE R15, `(.L_x_921) ;  /* 0x000000000f087348 */ /* 0x000fea0003c00000 */
[----:B------:R0:W1:Y:S02]  /*1d4c0*/  SHFL.IDX P6, R14, R13, R12, R11 ;  /* 0x0000000c0d0e7389 */ /* 0x00006400000c000b */
[----:B01----:R-:W-:Y:S01]  /*1d4d0*/  ENDCOLLECTIVE ;  /* 0x000000000000791b */ /* 0x003fe20003800000 */
.L_x_921:
[----:B------:R-:W-:Y:S02]  /*1d4e0*/  @!P3 IMAD.MOV.U32 R3, RZ, RZ, R7 ;  /* 0x000000ffff03b224 */ /* 0x000fe400078e0007 */
[----:B------:R-:W-:-:S03]  /*1d4f0*/  VIADD R7, R4, 0x40 ;  /* 0x0000004004077836 */ /* 0x000fc60000000000 */
        /* <DEDUP_REMOVED lines=11> */
.L_x_922:
        /* <DEDUP_REMOVED lines=8> */
.L_x_923:
        /* <DEDUP_REMOVED lines=13> */
.L_x_924:
        /* <DEDUP_REMOVED lines=8> */
.L_x_925:
[----:B------:R-:W-:-:S05]  /*1d780*/  @!P3 MOV R3, R7 ;  /* 0x000000070003b202 */ /* 0x000fca0000000f00 */
[----:B------:R-:W-:Y:S01]  /*1d790*/  @!PT LDS RZ, [RZ] ;  /* 0x00000000fffff984 */ /* 0x000fe20000000800 */
[----:B------:R-:W-:Y:S01]  /*1d7a0*/  @!PT LDS RZ, [RZ] ;  /* 0x00000000fffff984 */ /* 0x000fe20000000800 */
[----:B------:R-:W-:Y:S01]  /*1d7b0*/  @!PT LDS RZ, [RZ] ;  /* 0x00000000fffff984 */ /* 0x000fe20000000800 */
[----:B------:R-:W-:Y:S04]  /*1d7c0*/  @!P3 LDGSTS.E.BYPASS.LTC128B.128 [R9+0x12c00], desc[UR38][R2.64], !P0 ;  /* 0x12c000000209bfae */ /* 0x000fe8000c101d66 */
[----:B------:R0:W-:Y:S01]  /*1d7d0*/  @!P3 LDGSTS.E.BYPASS.LTC128B.128 [R9+0x16c00], desc[UR38][R2.64+0x80], !P1 ;  /* 0x16c000800209bfae */ /* 0x0001e2000c901d66 */
[----:B------:R-:W-:Y:S01]  /*1d7e0*/  MOV R13, R0 ;  /* 0x00000000000d7202 */ /* 0x000fe20000000f00 */
[----:B0-----:R-:W-:Y:S02]  /*1d7f0*/  VIADD R3, R4, 0x60 ;  /* 0x0000006004037836 */ /* 0x001fe40000000000 */
[----:B------:R-:W-:-:S07]  /*1d800*/  IMAD.MOV.U32 R2, RZ, RZ, R14 ;  /* 0x000000ffff027224 */ /* 0x000fce00078e000e */
[----:B------:R-:W-:Y:S05]  /*1d810*/  WARPSYNC.COLLECTIVE R15, `(.L_x_926) ;  /* 0x000000000f087348 */ /* 0x000fea0003c00000 */
[----:B------:R0:W1:Y:S02]  /*1d820*/  SHFL.IDX P6, R14, R13, R12, R11 ;  /* 0x0000000c0d0e7389 */ /* 0x00006400000c000b */
[----:B01----:R-:W-:Y:S01]  /*1d830*/  ENDCOLLECTIVE ;  /* 0x000000000000791b */ /* 0x003fe20003800000 */
.L_x_926:
[----:B------:R-:W-:Y:S01]  /*1d840*/  ISETP.GE.AND P3, PT, R3, R6, PT ;  /* 0x000000060300720c */ /* 0x000fe20003f66270 */
[----:B------:R-:W-:Y:S01]  /*1d850*/  IMAD.MOV.U32 R13, RZ, RZ, R5 ;  /* 0x000000ffff0d7224 */ /* 0x000fe200078e0005 */
[----:B------:R-:W-:-:S11]  /*1d860*/  MOV R12, 0x7 ;  /* 0x00000007000c7802 */ /* 0x000fd60000000f00 */
[----:B------:R-:W-:-:S04]  /*1d870*/  @!P3 LEA R14, P2, R31, R14, 0x1 ;  /* 0x0000000e1f0eb211 */ /* 0x000fc800078408ff */
[----:B------:R-:W-:Y:S01]  /*1d880*/  @!P3 IADD3.X R7, RZ, R2, RZ, P2, !PT ;  /* 0x00000002ff07b210 */ /* 0x000fe200017fe4ff */
[----:B------:R-:W-:-:S08]  /*1d890*/  @!P3 IMAD.MOV.U32 R2, RZ, RZ, R14 ;  /* 0x000000ffff02b224 */ /* 0x000fd000078e000e */
[----:B------:R-:W-:Y:S05]  /*1d8a0*/  WARPSYNC.COLLECTIVE R15, `(.L_x_927) ;  /* 0x000000000f087348 */ /* 0x000fea0003c00000 */
[----:B------:R0:W1:Y:S02]  /*1d8b0*/  SHFL.IDX P6, R14, R13, R12, R11 ;  /* 0x0000000c0d0e7389 */ /* 0x00006400000c000b */
[----:B01----:R-:W-:Y:S01]  /*1d8c0*/  ENDCOLLECTIVE ;  /* 0x000000000000791b */ /* 0x003fe20003800000 */
.L_x_927:
[----:B------:R-:W-:-:S05]  /*1d8d0*/  @!P3 MOV R3, R7 ;  /* 0x000000070003b202 */ /* 0x000fca0000000f00 */
[----:B------:R-:W-:Y:S01]  /*1d8e0*/  @!PT LDS RZ, [RZ] ;  /* 0x00000000fffff984 */ /* 0x000fe20000000800 */
[----:B------:R-:W-:Y:S01]  /*1d8f0*/  @!PT LDS RZ, [RZ] ;  /* 0x00000000fffff984 */ /* 0x000fe20000000800 */
[----:B------:R-:W-:Y:S01]  /*1d900*/  @!PT LDS RZ, [RZ] ;  /* 0x00000000fffff984 */ /* 0x000fe20000000800 */
[----:B------:R0:W-:Y:S04]  /*1d910*/  @!P3 LDGSTS.E.BYPASS.LTC128B.128 [R9+0x13400], desc[UR38][R2.64], !P0 ;  /* 0x134000000209bfae */ /* 0x0001e8000c101d66 */
[----:B------:R0:W-:Y:S01]  /*1d920*/  @!P3 LDGSTS.E.BYPASS.LTC128B.128 [R9+0x17400], desc[UR38][R2.64+0x80], !P1 ;  /* 0x174000800209bfae */ /* 0x0001e2000c901d66 */
[----:B------:R-:W-:Y:S01]  /*1d930*/  MOV R13, R0 ;  /* 0x00000000000d7202 */ /* 0x000fe20000000f00 */
[----:B------:R-:W-:-:S07]  /*1d940*/  IMAD.MOV.U32 R5, RZ, RZ, R14 ;  /* 0x000000ffff057224 */ /* 0x000fce00078e000e */
[----:B0-----:R-:W-:Y:S05]  /*1d950*/  WARPSYNC.COLLECTIVE R15, `(.L_x_928) ;  /* 0x000000000f087348 */ /* 0x001fea0003c00000 */
[----:B------:R1:W2:Y:S02]  /*1d960*/  SHFL.IDX P6, R14, R13, R12, R11 ;  /* 0x0000000c0d0e7389 */ /* 0x0002a400000c000b */
[----:B012---:R-:W-:Y:S01]  /*1d970*/  ENDCOLLECTIVE ;  /* 0x000000000000791b */ /* 0x007fe20003800000 */
.L_x_928:
[----:B------:R-:W-:Y:S05]  /*1d980*/  BRA `(.L_x_929) ;  /* 0xffffffa400207947 */ /* 0x000fea000383ffff */
.L_x_748:
[----:B0-----:R0:W1:Y:S02]  /*1d990*/  SYNCS.PHASECHK.TRANS64.TRYWAIT P0, [R22+URZ+0x28820], R3 ;  /* 0x02882003160075a7 */ /* 0x001064000800017f */
[----:B-1----:R-:W-:Y:S05]  /*1d9a0*/  @!P0 NANOSLEEP.SYNCS 0x989680 ;  /* 0x009896800000895d */ /* 0x002fea0003900000 */
[----:B------:R-:W1:Y:S02]  /*1d9b0*/  @!P0 SYNCS.PHASECHK.TRANS64 P0, [R22+URZ+0x28820], R3 ;  /* 0x02882003160085a7 */ /* 0x000e64000800007f */
[----:B-1----:R-:W-:Y:S05]  /*1d9c0*/  @!P0 BRA `(.L_x_748) ;  /* 0xfffffffc00f08947 */ /* 0x002fea000383ffff */
[----:B------:R-:W-:Y:S05]  /*1d9d0*/  BRA `(.L_x_930) ;  /* 0xffffffa400907947 */ /* 0x000fea000383ffff */
.L_x_753:
[----:B0-----:R0:W1:Y:S02]  /*1d9e0*/  SYNCS.PHASECHK.TRANS64.TRYWAIT P0, [R6+URZ+0x28840], R3 ;  /* 0x02884003060075a7 */ /* 0x001064000800017f */
[----:B-1----:R-:W-:Y:S05]  /*1d9f0*/  @!P0 NANOSLEEP.SYNCS 0x989680 ;  /* 0x009896800000895d */ /* 0x002fea0003900000 */
[----:B------:R-:W1:Y:S02]  /*1da00*/  @!P0 SYNCS.PHASECHK.TRANS64 P0, [R6+URZ+0x28840], R3 ;  /* 0x02884003060085a7 */ /* 0x000e64000800007f */
[----:B-1----:R-:W-:Y:S05]  /*1da10*/  @!P0 BRA `(.L_x_753) ;  /* 0xfffffffc00f08947 */ /* 0x002fea000383ffff */
[----:B------:R-:W-:Y:S05]  /*1da20*/  BRA `(.L_x_931) ;  /* 0xffffffa800607947 */ /* 0x000fea000383ffff */
.L_x_754:
[----:B------:R-:W-:Y:S01]  /*1da30*/  BSSY B1, `(.L_x_932) ;  /* 0x0000008000017945 */ /* 0x000fe20003800000 */
[----:B------:R-:W-:Y:S01]  /*1da40*/  IMAD.MOV.U32 R13, RZ, RZ, R9 ;  /* 0x000000ffff0d7224 */ /* 0x000fe200078e0009 */
[----:B------:R-:W-:Y:S01]  /*1da50*/  MOV R12, RZ ;  /* 0x000000ff000c7202 */ /* 0x000fe20000000f00 */
[----:B------:R-:W-:Y:S01]  /*1da60*/  IMAD.MOV.U32 R11, RZ, RZ, 0x181f ;  /* 0x0000181fff0b7424 */ /* 0x000fe200078e00ff */
[----:B------:R-:W-:-:S07]  /*1da70*/  MOV R15, 0xffffffff ;  /* 0xffffffff000f7802 */ /* 0x000fce0000000f00 */
[----:B------:R-:W-:Y:S05]  /*1da80*/  WARPSYNC.COLLECTIVE R15, `(.L_x_933) ;  /* 0x000000000f087348 */ /* 0x000fea0003c00000 */
[----:B------:R0:W1:Y:S02]  /*1da90*/  SHFL.IDX P6, R14, R13, R12, R11 ;  /* 0x0000000c0d0e7389 */ /* 0x00006400000c000b */
[----:B01----:R-:W-:Y:S01]  /*1daa0*/  ENDCOLLECTIVE ;  /* 0x000000000000791b */ /* 0x003fe20003800000 */
.L_x_933:
[----:B------:R-:W-:Y:S05]  /*1dab0*/  BSYNC B1 ;  /* 0x0000000000017941 */ /* 0x000fea0003800000 */
.L_x_932:
[----:B------:R-:W-:Y:S01]  /*1dac0*/  MOV R13, R7 ;  /* 0x00000007000d7202 */ /* 0x000fe20000000f00 */
[----:B------:R-:W-:Y:S01]  /*1dad0*/  IMAD.MOV.U32 R12, RZ, RZ, RZ ;  /* 0x000000ffff0c7224 */ /* 0x000fe200078e00ff */
[----:B------:R-:W-:Y:S01]  /*1dae0*/  MOV R11, 0x181f ;  /* 0x0000181f000b7802 */ /* 0x000fe20000000f00 */
[----:B------:R-:W-:Y:S02]  /*1daf0*/  IMAD.MOV.U32 R15, RZ, RZ, -0x1 ;  /* 0xffffffffff0f7424 */ /* 0x000fe400078e00ff */
[----:B------:R-:W-:Y:S02]  /*1db00*/  IMAD.MOV.U32 R3, RZ, RZ, R14 ;  /* 0x000000ffff037224 */ /* 0x000fe400078e000e */
[----:B------:R-:W-:-:S07]  /*1db10*/  IMAD.SHL.U32 R5, R31, 0x2, RZ ;  /* 0x000000021f057824 */ /* 0x000fce00078e00ff */
[----:B------:R-:W-:Y:S05]  /*1db20*/  WARPSYNC.COLLECTIVE R15, `(.L_x_934) ;  /* 0x000000000f087348 */ /* 0x000fea0003c00000 */
[----:B------:R0:W1:Y:S02]  /*1db30*/  SHFL.IDX P6, R14, R13, R12, R11 ;  /* 0x0000000c0d0e7389 */ /* 0x00006400000c000b */
[----:B01----:R-:W-:Y:S01]  /*1db40*/  ENDCOLLECTIVE ;  /* 0x000000000000791b */ /* 0x003fe20003800000 */
.L_x_934:
[----:B------:R-:W-:Y:S01]  /*1db50*/  IMAD R8, R8, 0x2, R22 ;  /* 0x0000000208087824 */ /* 0x000fe200078e0216 */
[----:B------:R-:W-:Y:S01]  /*1db60*/  MOV R13, R9 ;  /* 0x00000009000d7202 */ /* 0x000fe20000000f00 */
[----:B------:R-:W-:Y:S01]  /*1db70*/  IMAD.MOV.U32 R12, RZ, RZ, 0x1 ;  /* 0x00000001ff0c7424 */ /* 0x000fe200078e00ff */
[----:B------:R-:W-:-:S07]  /*1db80*/  MOV R2, R14 ;  /* 0x0000000e00027202 */ /* 0x000fce0000000f00 */
[----:B------:R-:W-:Y:S05]  /*1db90*/  WARPSYNC.COLLECTIVE R15, `(.L_x_935) ;  /* 0x000000000f087348 */ /* 0x000fea0003c00000 */
[----:B------:R0:W1:Y:S02]  /*1dba0*/  SHFL.IDX P6, R14, R13, R12, R11 ;  /* 0x0000000c0d0e7389 */ /* 0x00006400000c000b */
[----:B01----:R-:W-:Y:S01]  /*1dbb0*/  ENDCOLLECTIVE ;  /* 0x000000000000791b */ /* 0x003fe20003800000 */
.L_x_935:
        /* <DEDUP_REMOVED lines=12> */
.L_x_936:
[----:B------:R-:W-:Y:S01]  /*1dc80*/  MOV R13, R9 ;  /* 0x00000009000d7202 */ /* 0x000fe20000000f00 */
[----:B------:R-:W-:Y:S01]  /*1dc90*/  IMAD.MOV.U32 R12, RZ, RZ, 0x2 ;  /* 0x00000002ff0c7424 */ /* 0x000fe200078e00ff */
[----:B------:R-:W-:-:S07]  /*1dca0*/  MOV R2, R14 ;  /* 0x0000000e00027202 */ /* 0x000fce0000000f00 */
[----:B------:R-:W-:Y:S05]  /*1dcb0*/  WARPSYNC.COLLECTIVE R15, `(.L_x_937) ;  /* 0x000000000f087348 */ /* 0x000fea0003c00000 */
[----:B------:R0:W1:Y:S02]  /*1dcc0*/  SHFL.IDX P6, R14, R13, R12, R11 ;  /* 0x0000000c0d0e7389 */ /* 0x00006400000c000b */
[----:B01----:R-:W-:Y:S01]  /*1dcd0*/  ENDCOLLECTIVE ;  /* 0x000000000000791b */ /* 0x003fe20003800000 */
.L_x_937:
        /* <DEDUP_REMOVED lines=12> */
.L_x_938:
[----:B------:R-:W-:Y:S01]  /*1dda0*/  MOV R13, R9 ;  /* 0x00000009000d7202 */ /* 0x000fe20000000f00 */
[----:B------:R-:W-:Y:S01]  /*1ddb0*/  IMAD.MOV.U32 R12, RZ, RZ, 0x3 ;  /* 0x00000003ff0c7424 */ /* 0x000fe200078e00ff */
[----:B------:R-:W-:-:S07]  /*1ddc0*/  MOV R2, R14 ;  /* 0x0000000e00027202 */ /* 0x000fce0000000f00 */
[----:B------:R-:W-:Y:S05]  /*1ddd0*/  WARPSYNC.COLLECTIVE R15, `(.L_x_939) ;  /* 0x000000000f087348 */ /* 0x000fea0003c00000 */
[----:B------:R0:W1:Y:S02]  /*1dde0*/  SHFL.IDX P6, R14, R13, R12, R11 ;  /* 0x0000000c0d0e7389 */ /* 0x00006400000c000b */
[----:B01----:R-:W-:Y:S01]  /*1ddf0*/  ENDCOLLECTIVE ;  /* 0x000000000000791b */ /* 0x003fe20003800000 */
.L_x_939:
        /* <DEDUP_REMOVED lines=12> */
.L_x_940:
[----:B------:R-:W-:Y:S01]  /*1dec0*/  MOV R13, R9 ;  /* 0x00000009000d7202 */ /* 0x000fe20000000f00 */
[----:B------:R-:W-:Y:S01]  /*1ded0*/  IMAD.MOV.U32 R12, RZ, RZ, 0x4 ;  /* 0x00000004ff0c7424 */ /* 0x000fe200078e00ff */
[----:B------:R-:W-:-:S07]  /*1dee0*/  MOV R2, R14 ;  /* 0x0000000e00027202 */ /* 0x000fce0000000f00 */
[----:B------:R-:W-:Y:S05]  /*1def0*/  WARPSYNC.COLLECTIVE R15, `(.L_x_941) ;  /* 0x000000000f087348 */ /* 0x000fea0003c00000 */
[----:B------:R0:W1:Y:S02]  /*1df00*/  SHFL.IDX P6, R14, R13, R12, R11 ;  /* 0x0000000c0d0e7389 */ /* 0x00006400000c000b */
[----:B01----:R-:W-:Y:S01]  /*1df10*/  ENDCOLLECTIVE ;  /* 0x000000000000791b */ /* 0x003fe20003800000 */
.L_x_941:
        /* <DEDUP_REMOVED lines=12> */
.L_x_942:
[----:B------:R-:W-:Y:S01]  /*1dfe0*/  MOV R13, R9 ;  /* 0x00000009000d7202 */ /* 0x000fe20000000f00 */
[----:B------:R-:W-:Y:S01]  /*1dff0*/  IMAD.MOV.U32 R12, RZ, RZ, 0x5 ;  /* 0x00000005ff0c7424 */ /* 0x000fe200078e00ff */
[----:B------:R-:W-:-:S07]  /*1e000*/  MOV R2, R14 ;  /* 0x0000000e00027202 */ /* 0x000fce0000000f00 */
[----:B------:R-:W-:Y:S05]  /*1e010*/  WARPSYNC.COLLECTIVE R15, `(.L_x_943) ;  /* 0x000000000f087348 */ /* 0x000fea0003c00000 */
[----:B------:R0:W1:Y:S02]  /*1e020*/  SHFL.IDX P6, R14, R13, R12, R11 ;  /* 0x0000000c0d0e7389 */ /* 0x00006400000c000b */
[----:B01----:R-:W-:Y:S01]  /*1e030*/  ENDCOLLECTIVE ;  /* 0x000000000000791b */ /* 0x003fe20003800000 */
.L_x_943:
        /* <DEDUP_REMOVED lines=12> */
.L_x_944:
[----:B------:R-:W-:Y:S01]  /*1e100*/  MOV R13, R9 ;  /* 0x00000009000d7202 */ /* 0x000fe20000000f00 */
[----:B------:R-:W-:Y:S01]  /*1e110*/  IMAD.MOV.U32 R12, RZ, RZ, 0x6 ;  /* 0x00000006ff0c7424 */ /* 0x000fe200078e00ff */
[----:B------:R-:W-:-:S07]  /*1e120*/  MOV R2, R14 ;  /* 0x0000000e00027202 */ /* 0x000fce0000000f00 */
[----:B------:R-:W-:Y:S05]  /*1e130*/  WARPSYNC.COLLECTIVE R15, `(.L_x_945) ;  /* 0x000000000f087348 */ /* 0x000fea0003c00000 */
[----:B------:R0:W1:Y:S02]  /*1e140*/  SHFL.IDX P6, R14, R13, R12, R11 ;  /* 0x0000000c0d0e7389 */ /* 0x00006400000c000b */
[----:B01----:R-:W-:Y:S01]  /*1e150*/  ENDCOLLECTIVE ;  /* 0x000000000000791b */ /* 0x003fe20003800000 */
.L_x_945:
        /* <DEDUP_REMOVED lines=12> */
.L_x_946:
[----:B------:R-:W-:Y:S01]  /*1e220*/  MOV R13, R9 ;  /* 0x00000009000d7202 */ /* 0x000fe20000000f00 */
[----:B------:R-:W-:Y:S01]  /*1e230*/  IMAD.MOV.U32 R12, RZ, RZ, 0x7 ;  /* 0x00000007ff0c7424 */ /* 0x000fe200078e00ff */
[----:B------:R-:W-:-:S07]  /*1e240*/  MOV R2, R14 ;  /* 0x0000000e00027202 */ /* 0x000fce0000000f00 */
[----:B------:R-:W-:Y:S05]  /*1e250*/  WARPSYNC.COLLECTIVE R15, `(.L_x_947) ;  /* 0x000000000f087348 */ /* 0x000fea0003c00000 */
[----:B------:R0:W1:Y:S02]  /*1e260*/  SHFL.IDX P6, R14, R13, R12, R11 ;  /* 0x0000000c0d0e7389 */ /* 0x00006400000c000b */
[----:B01----:R-:W-:Y:S01]  /*1e270*/  ENDCOLLECTIVE ;  /* 0x000000000000791b */ /* 0x003fe20003800000 */
.L_x_947:
        /* <DEDUP_REMOVED lines=12> */
.L_x_948:
[----:B------:R-:W-:Y:S01]  /*1e340*/  MOV R2, R14 ;  /* 0x0000000e00027202 */ /* 0x000fe20000000f00 */
[----:B------:R-:W-:Y:S06]  /*1e350*/  BRA `(.L_x_949) ;  /* 0xffffffa400347947 */ /* 0x000fec000383ffff */
.L_x_759:
[----:B-1----:R1:W2:Y:S02]  /*1e360*/  SYNCS.PHASECHK.TRANS64.TRYWAIT P0, [R6+URZ+0x28860], R2 ;  /* 0x02886002060075a7 */ /* 0x0022a4000800017f */
[----:B--2---:R-:W-:Y:S05]  /*1e370*/  @!P0 NANOSLEEP.SYNCS 0x989680 ;  /* 0x009896800000895d */ /* 0x004fea0003900000 */
[----:B------:R-:W2:Y:S02]  /*1e380*/  @!P0 SYNCS.PHASECHK.TRANS64 P0, [R6+URZ+0x28860], R2 ;  /* 0x02886002060085a7 */ /* 0x000ea4000800007f */
[----:B--2---:R-:W-:Y:S05]  /*1e390*/  @!P0 BRA `(.L_x_759) ;  /* 0xfffffffc00f08947 */ /* 0x004fea000383ffff */
[----:B------:R-:W-:Y:S05]  /*1e3a0*/  BRA `(.L_x_950) ;  /* 0xffffffa400907947 */ /* 0x000fea000383ffff */
.L_x_760:
[----:B------:R-:W-:Y:S01]  /*1e3b0*/  BSSY B1, `(.L_x_951) ;  /* 0x0000008000017945 */ /* 0x000fe20003800000 */
[----:B------:R-:W-:Y:S01]  /*1e3c0*/  IMAD.MOV.U32 R13, RZ, RZ, R24 ;  /* 0x000000ffff0d7224 */ /* 0x000fe200078e0018 */
[----:B------:R-:W-:Y:S01]  /*1e3d0*/  MOV R12, RZ ;  /* 0x000000ff000c7202 */ /* 0x000fe20000000f00 */
[----:B------:R-:W-:Y:S01]  /*1e3e0*/  IMAD.MOV.U32 R11, RZ, RZ, 0x181f ;  /* 0x0000181fff0b7424 */ /* 0x000fe200078e00ff */
[----:B------:R-:W-:-:S07]  /*1e3f0*/  MOV R15, 0xffffffff ;  /* 0xffffffff000f7802 */ /* 0x000fce0000000f00 */
[----:B-1----:R-:W-:Y:S05]  /*1e400*/  WARPSYNC.COLLECTIVE R15, `(.L_x_952) ;  /* 0x000000000f087348 */ /* 0x002fea0003c00000 */
[----:B------:R0:W2:Y:S02]  /*1e410*/  SHFL.IDX P6, R14, R13, R12, R11 ;  /* 0x0000000c0d0e7389 */ /* 0x0000a400000c000b */
[----:B012---:R-:W-:Y:S01]  /*1e420*/  ENDCOLLECTIVE ;  /* 0x000000000000791b */ /* 0x007fe20003800000 */
.L_x_952:
[----:B------:R-:W-:Y:S05]  /*1e430*/  BSYNC B1 ;  /* 0x0000000000017941 */ /* 0x000fea0003800000 */
.L_x_951:
[----:B------:R-:W-:Y:S01]  /*1e440*/  MOV R13, R23 ;  /* 0x00000017000d7202 */ /* 0x000fe20000000f00 */
[----:B------:R-:W-:Y:S01]  /*1e450*/  IMAD.MOV.U32 R12, RZ, RZ, RZ ;  /* 0x000000ffff0c7224 */ /* 0x000fe200078e00ff */
[----:B------:R-:W-:Y:S01]  /*1e460*/  MOV R11, 0x181f ;  /* 0x0000181f000b7802 */ /* 0x000fe20000000f00 */
[----:B------:R-:W-:Y:S01]  /*1e470*/  IMAD.MOV.U32 R15, RZ, RZ, -0x1 ;  /* 0xffffffffff0f7424 */ /* 0x000fe200078e00ff */
[----:B------:R-:W-:Y:S01]  /*1e480*/  LEA R7, R7, R22, 0x1 ;  /* 0x0000001607077211 */ /* 0x000fe200078e08ff */
[----:B------:R-:W-:-:S07]  /*1e490*/  IMAD.MOV.U32 R3, RZ, RZ, R14 ;  /* 0x000000ffff037224 */ /* 0x000fce00078e000e */
[----:B------:R-:W-:Y:S05]  /*1e4a0*/  WARPSYNC.COLLECTIVE R15, `(.L_x_953) ;  /* 0x000000000f087348 */ /* 0x000fea0003c00000 */
[----:B------:R0:W1:Y:S02]  /*1e4b0*/  SHFL.IDX P6, R14, R13, R12, R11 ;  /* 0x0000000c0d0e7389 */ /* 0x00006400000c000b */
[----:B01----:R-:W-:Y:S01]  /*1e4c0*/  ENDCOLLECTIVE ;  /* 0x000000000000791b */ /* 0x003fe20003800000 */
.L_x_953:
[----:B------:R-:W-:Y:S01]  /*1e4d0*/  IMAD.MOV.U32 R13, RZ, RZ, R24 ;  /* 0x000000ffff0d7224 */ /* 0x000fe200078e0018 */
[----:B------:R-:W-:Y:S02]  /*1e4e0*/  MOV R12, 0x1 ;  /* 0x00000001000c7802 */ /* 0x000fe40000000f00 */
[----:B------:R-:W-:-:S07]  /*1e4f0*/  MOV R2, R14 ;  /* 0x0000000e00027202 */ /* 0x000fce0000000f00 */
[----:B------:R-:W-:Y:S05]  /*1e500*/  WARPSYNC.COLLECTIVE R15, `(.L_x_954) ;  /* 0x000000000f087348 */ /* 0x000fea0003c00000 */
[----:B------:R0:W1:Y:S02]  /*1e510*/  SHFL.IDX P6, R14, R13, R12, R11 ;  /* 0x0000000c0d0e7389 */ /* 0x00006400000c000b */
[----:B01----:R-:W-:Y:S01]  /*1e520*/  ENDCOLLECTIVE ;  /* 0x000000000000791b */ /* 0x003fe20003800000 */
.L_x_954:
[----:B------:R-:W-:-:S05]  /*1e530*/  IADD3 R2, P0, R2, R5, RZ ;  /* 0x0000000502027210 */ /* 0x000fca0007f1e0ff */
        /* <DEDUP_REMOVED lines=13> */
.L_x_955:
[----:B------:R-:W-:Y:S01]  /*1e610*/  IMAD.MOV.U32 R13, RZ, RZ, R24 ;  /* 0x000000ffff0d7224 */ /* 0x000fe200078e0018 */
[----:B------:R-:W-:Y:S01]  /*1e620*/  MOV R12, 0x2 ;  /* 0x00000002000c7802 */ /* 0x000fe20000000f00 */
[----:B------:R-:W-:-:S07]  /*1e630*/  IMAD.MOV.U32 R2, RZ, RZ, R14 ;  /* 0x000000ffff027224 */ /* 0x000fce00078e000e */
[----:B------:R-:W-:Y:S05]  /*1e640*/  WARPSYNC.COLLECTIVE R15, `(.L_x_956) ;  /* 0x000000000f087348 */ /* 0x000fea0003c00000 */
[----:B------:R0:W1:Y:S02]  /*1e650*/  SHFL.IDX P6, R14, R13, R12, R11 ;  /* 0x0000000c0d0e7389 */ /* 0x00006400000c000b */
[----:B01----:R-:W-:Y:S01]  /*1e660*/  ENDCOLLECTIVE ;  /* 0x000000000000791b */ /* 0x003fe20003800000 */
.L_x_956:
[----:B------:R-:W-:-:S04]  /*1e670*/  IADD3 R2, P0, R2, R5, RZ ;  /* 0x0000000502027210 */ /* 0x000fc80007f1e0ff */
[----:B------:R-:W-:Y:S02]  /*1e680*/  IADD3.X R3, RZ, R3, RZ, P0, !PT ;  /* 0x00000003ff037210 */ /* 0x000fe400007fe4ff */
        /* <DEDUP_REMOVED lines=12> */
.L_x_957:
[----:B------:R-:W-:Y:S01]  /*1e750*/  IMAD.MOV.U32 R13, RZ, RZ, R24 ;  /* 0x000000ffff0d7224 */ /* 0x000fe200078e0018 */
[----:B------:R-:W-:Y:S01]  /*1e760*/  MOV R12, 0x3 ;  /* 0x00000003000c7802 */ /* 0x000fe20000000f00 */
[----:B------:R-:W-:-:S07]  /*1e770*/  IMAD.MOV.U32 R2, RZ, RZ, R14 ;  /* 0x000000ffff027224 */ /* 0x000fce00078e000e */
[----:B------:R-:W-:Y:S05]  /*1e780*/  WARPSYNC.COLLECTIVE R15, `(.L_x_958) ;  /* 0x000000000f087348 */ /* 0x000fea0003c00000 */
[----:B------:R0:W1:Y:S02]  /*1e790*/  SHFL.IDX P6, R14, R13, R12, R11 ;  /* 0x0000000c0d0e7389 */ /* 0x00006400000c000b */
[----:B01----:R-:W-:Y:S01]  /*1e7a0*/  ENDCOLLECTIVE ;  /* 0x000000000000791b */ /* 0x003fe20003800000 */
.L_x_958:
        /* <DEDUP_REMOVED lines=14> */
.L_x_959:
[----:B------:R-:W-:Y:S01]  /*1e890*/  IMAD.MOV.U32 R13, RZ, RZ, R24 ;  /* 0x000000ffff0d7224 */ /* 0x000fe200078e0018 */
[----:B------:R-:W-:Y:S01]  /*1e8a0*/  MOV R12, 0x4 ;  /* 0x00000004000c7802 */ /* 0x000fe20000000f00 */
[----:B------:R-:W-:-:S07]  /*1e8b0*/  IMAD.MOV.U32 R2, RZ, RZ, R14 ;  /* 0x000000ffff027224 */ /* 0x000fce00078e000e */
[----:B------:R-:W-:Y:S05]  /*1e8c0*/  WARPSYNC.COLLECTIVE R15, `(.L_x_960) ;  /* 0x000000000f087348 */ /* 0x000fea0003c00000 */
[----:B------:R0:W1:Y:S02]  /*1e8d0*/  SHFL.IDX P6, R14, R13, R12, R11 ;  /* 0x0000000c0d0e7389 */ /* 0x00006400000c000b */
[----:B01----:R-:W-:Y:S01]  /*1e8e0*/  ENDCOLLECTIVE ;  /* 0x000000000000791b */ /* 0x003fe20003800000 */
.L_x_960:
        /* <DEDUP_REMOVED lines=14> */
.L_x_961:
[----:B------:R-:W-:Y:S01]  /*1e9d0*/  IMAD.MOV.U32 R13, RZ, RZ, R24 ;  /* 0x000000ffff0d7224 */ /* 0x000fe200078e0018 */
[----:B------:R-:W-:Y:S01]  /*1e9e0*/  MOV R12, 0x5 ;  /* 0x00000005000c7802 */ /* 0x000fe20000000f00 */
[----:B------:R-:W-:-:S07]  /*1e9f0*/  IMAD.MOV.U32 R2, RZ, RZ, R14 ;  /* 0x000000ffff027224 */ /* 0x000fce00078e000e */
[----:B------:R-:W-:Y:S05]  /*1ea00*/  WARPSYNC.COLLECTIVE R15, `(.L_x_962) ;  /* 0x000000000f087348 */ /* 0x000fea0003c00000 */
[----:B------:R0:W1:Y:S02]  /*1ea10*/  SHFL.IDX P6, R14, R13, R12, R11 ;  /* 0x0000000c0d0e7389 */ /* 0x00006400000c000b */
[----:B01----:R-:W-:Y:S01]  /*1ea20*/  ENDCOLLECTIVE ;  /* 0x000000000000791b */ /* 0x003fe20003800000 */
.L_x_962:
        /* <DEDUP_REMOVED lines=14> */
.L_x_963:
[----:B------:R-:W-:Y:S01]  /*1eb10*/  IMAD.MOV.U32 R13, RZ, RZ, R24 ;  /* 0x000000ffff0d7224 */ /* 0x000fe200078e0018 */
[----:B------:R-:W-:Y:S01]  /*1eb20*/  MOV R12, 0x6 ;  /* 0x00000006000c7802 */ /* 0x000fe20000000f00 */
[----:B------:R-:W-:-:S07]  /*1eb30*/  IMAD.MOV.U32 R2, RZ, RZ, R14 ;  /* 0x000000ffff027224 */ /* 0x000fce00078e000e */
[----:B------:R-:W-:Y:S05]  /*1eb40*/  WARPSYNC.COLLECTIVE R15, `(.L_x_964) ;  /* 0x000000000f087348 */ /* 0x000fea0003c00000 */
[----:B------:R0:W1:Y:S02]  /*1eb50*/  SHFL.IDX P6, R14, R13, R12, R11 ;  /* 0x0000000c0d0e7389 */ /* 0x00006400000c000b */
[----:B01----:R-:W-:Y:S01]  /*1eb60*/  ENDCOLLECTIVE ;  /* 0x000000000000791b */ /* 0x003fe20003800000 */
.L_x_964:
        /* <DEDUP_REMOVED lines=14> */
.L_x_965:
[----:B------:R-:W-:Y:S01]  /*1ec50*/  IMAD.MOV.U32 R13, RZ, RZ, R24 ;  /* 0x000000ffff0d7224 */ /* 0x000fe200078e0018 */
[----:B------:R-:W-:Y:S01]  /*1ec60*/  MOV R12, 0x7 ;  /* 0x00000007000c7802 */ /* 0x000fe20000000f00 */
[----:B------:R-:W-:-:S07]  /*1ec70*/  IMAD.MOV.U32 R2, RZ, RZ, R14 ;  /* 0x000000ffff027224 */ /* 0x000fce00078e000e */
[----:B------:R-:W-:Y:S05]  /*1ec80*/  WARPSYNC.COLLECTIVE R15, `(.L_x_966) ;  /* 0x000000000f087348 */ /* 0x000fea0003c00000 */
[----:B------:R0:W1:Y:S02]  /*1ec90*/  SHFL.IDX P6, R14, R13, R12, R11 ;  /* 0x0000000c0d0e7389 */ /* 0x00006400000c000b */
[----:B01----:R-:W-:Y:S01]  /*1eca0*/  ENDCOLLECTIVE ;  /* 0x000000000000791b */ /* 0x003fe20003800000 */
.L_x_966:
[----:B------:R-:W-:-:S04]  /*1ecb0*/  IADD3 R2, P0, R2, R5, RZ ;  /* 0x0000000502027210 */ /* 0x000fc80007f1e0ff */
[----:B------:R-:W-:Y:S02]  /*1ecc0*/  IADD3.X R3, RZ, R3, RZ, P0, !PT ;  /* 0x00000003ff037210 */ /* 0x000fe400007fe4ff */
        /* <DEDUP_REMOVED lines=11> */
.L_x_967:
[----:B------:R-:W-:Y:S01]  /*1ed80*/  @!PT LDS RZ, [RZ] ;  /* 0x00000000fffff984 */ /* 0x000fe20000000800 */
[----:B------:R-:W-:Y:S01]  /*1ed90*/  @!PT LDS RZ, [RZ] ;  /* 0x00000000fffff984 */ /* 0x000fe20000000800 */
[----:B------:R-:W-:Y:S01]  /*1eda0*/  @!PT LDS RZ, [RZ] ;  /* 0x00000000fffff984 */ /* 0x000fe20000000800 */
[----:B------:R0:W-:Y:S01]  /*1edb0*/  LDGSTS.E.BYPASS.LTC128B.128 [R7+0x7400], desc[UR38][R2.64+0x80], !P0 ;  /* 0x0740008002077fae */ /* 0x0001e2000c101d66 */
[----:B------:R-:W-:Y:S05]  /*1edc0*/  BRA `(.L_x_968) ;  /* 0xffffffa000187947 */ /* 0x000fea000383ffff */
.L_x_768:
[----:B0-----:R0:W1:Y:S02]  /*1edd0*/  SYNCS.PHASECHK.TRANS64.TRYWAIT P0, [R0+URZ+0x28860], R3 ;  /* 0x02886003000075a7 */ /* 0x001064000800017f */
[----:B-1----:R-:W-:Y:S05]  /*1ede0*/  @!P0 NANOSLEEP.SYNCS 0x989680 ;  /* 0x009896800000895d */ /* 0x002fea0003900000 */
[----:B------:R-:W1:Y:S02]  /*1edf0*/  @!P0 SYNCS.PHASECHK.TRANS64 P0, [R0+URZ+0x28860], R3 ;  /* 0x02886003000085a7 */ /* 0x000e64000800007f */
[----:B-1----:R-:W-:Y:S05]  /*1ee00*/  @!P0 BRA `(.L_x_768) ;  /* 0xfffffffc00f08947 */ /* 0x002fea000383ffff */
[----:B------:R-:W-:Y:S05]  /*1ee10*/  BRA `(.L_x_969) ;  /* 0xffffffa400347947 */ /* 0x000fea000383ffff */
.L_x_769:
[----:B------:R-:W-:Y:S01]  /*1ee20*/  BSSY B0, `(.L_x_970) ;  /* 0x0000008000007945 */ /* 0x000fe20003800000 */
[----:B------:R-:W-:Y:S01]  /*1ee30*/  IMAD.MOV.U32 R13, RZ, RZ, R24 ;  /* 0x000000ffff0d7224 */ /* 0x000fe200078e0018 */
[----:B------:R-:W-:Y:S01]  /*1ee40*/  MOV R12, RZ ;  /* 0x000000ff000c7202 */ /* 0x000fe20000000f00 */
[----:B------:R-:W-:Y:S01]  /*1ee50*/  IMAD.MOV.U32 R11, RZ, RZ, 0x181f ;  /* 0x0000181fff0b7424 */ /* 0x000fe200078e00ff */
[----:B------:R-:W-:-:S07]  /*1ee60*/  MOV R15, 0xffffffff ;  /* 0xffffffff000f7802 */ /* 0x000fce0000000f00 */
[----:B0-2---:R-:W-:Y:S05]  /*1ee70*/  WARPSYNC.COLLECTIVE R15, `(.L_x_971) ;  /* 0x000000000f087348 */ /* 0x005fea0003c00000 */
[----:B--2---:R1:W2:Y:S02]  /*1ee80*/  SHFL.IDX P6, R14, R13, R12, R11 ;  /* 0x0000000c0d0e7389 */ /* 0x0042a400000c000b */
[----:B012---:R-:W-:Y:S01]  /*1ee90*/  ENDCOLLECTIVE ;  /* 0x000000000000791b */ /* 0x007fe20003800000 */
.L_x_971:
[----:B------:R-:W-:Y:S05]  /*1eea0*/  BSYNC B0 ;  /* 0x0000000000007941 */ /* 0x000fea0003800000 */
.L_x_970:
[----:B------:R-:W-:Y:S01]  /*1eeb0*/  MOV R13, R23 ;  /* 0x00000017000d7202 */ /* 0x000fe20000000f00 */
[----:B------:R-:W-:Y:S01]  /*1eec0*/  IMAD.MOV.U32 R12, RZ, RZ, RZ ;  /* 0x000000ffff0c7224 */ /* 0x000fe200078e00ff */
[----:B------:R-:W-:Y:S01]  /*1eed0*/  MOV R11, 0x181f ;  /* 0x0000181f000b7802 */ /* 0x000fe20000000f00 */
[----:B------:R-:W-:Y:S01]  /*1eee0*/  IMAD.MOV.U32 R15, RZ, RZ, -0x1 ;  /* 0xffffffffff0f7424 */ /* 0x000fe200078e00ff */
[----:B------:R-:W-:Y:S01]  /*1eef0*/  SHF.L.U32 R5, R31, 0x1, RZ ;  /* 0x000000011f057819 */ /* 0x000fe200000006ff */
[----:B------:R-:W-:Y:S01]  /*1ef00*/  IMAD.MOV.U32 R3, RZ, RZ, R14 ;  /* 0x000000ffff037224 */ /* 0x000fe200078e000e */
[----:B------:R-:W-:-:S07]  /*1ef10*/  LEA R4, R9, R22, 0x1 ;  /* 0x0000001609047211 */ /* 0x000fce00078e08ff */
[----:B------:R-:W-:Y:S05]  /*1ef20*/  WARPSYNC.COLLECTIVE R15, `(.L_x_972) ;  /* 0x000000000f087348 */ /* 0x000fea0003c00000 */
[----:B------:R0:W1:Y:S02]  /*1ef30*/  SHFL.IDX P6, R14, R13, R12, R11 ;  /* 0x0000000c0d0e7389 */ /* 0x00006400000c000b */
[----:B01----:R-:W-:Y:S01]  /*1ef40*/  ENDCOLLECTIVE ;  /* 0x000000000000791b */ /* 0x003fe20003800000 */
.L_x_972:
[----:B------:R-:W-:Y:S02]  /*1ef50*/  ULDC UR4, c[0x0][0x2f4] ;  /* 0x0000bd0000047ab9 */ /* 0x000fe40000000800 */
[----:B------:R-:W-:Y:S02]  /*1ef60*/  ISETP.GE.AND P1, PT, R31, UR4, PT ;  /* 0x000000041f007c0c */ /* 0x000fe4000bf26270 */
[----:B------:R-:W-:Y:S02]  /*1ef70*/  ISETP.GE.AND P0, PT, R30, UR4, PT ;  /* 0x000000041e007c0c */ /* 0x000fe4000bf06270 */
[C---:B------:R-:W-:Y:S02]  /*1ef80*/  ISETP.LT.OR P3, PT, R6.reuse, 0x1, P1 ;  /* 0x000000010600780c */ /* 0x040fe40000f61670 */
[----:B------:R-:W-:Y:S01]  /*1ef90*/  ISETP.LT.OR P4, PT, R6, 0x1, P0 ;  /* 0x000000010600780c */ /* 0x000fe20000781670 */
[----:B------:R-:W-:Y:S01]  /*1efa0*/  IMAD.MOV.U32 R13, RZ, RZ, R24 ;  /* 0x000000ffff0d7224 */ /* 0x000fe200078e0018 */
[----:B------:R-:W-:-:S02]  /*1efb0*/  MOV R12, 0x1 ;  /* 0x00000001000c7802 */ /* 0x000fc40000000f00 */
[----:B------:R-:W-:-:S13]  /*1efc0*/  IADD3 R2, P2, R14, R5, RZ ;  /* 0x000000050e027210 */ /* 0x000fda0007f5e0ff */
[----:B------:R-:W-:Y:S05]  /*1efd0*/  WARPSYNC.COLLECTIVE R15, `(.L_x_973) ;  /* 0x000000000f087348 */ /* 0x000fea0003c00000 */
[----:B------:R0:W1:Y:S02]  /*1efe0*/  SHFL.IDX P6, R14, R13, R12, R11 ;  /* 0x0000000c0d0e7389 */ /* 0x00006400000c000b */
[----:B01----:R-:W-:Y:S01]  /*1eff0*/  ENDCOLLECTIVE ;  /* 0x000000000000791b */ /* 0x003fe20003800000 */
.L_x_973:
        /* <DEDUP_REMOVED lines=13> */
.L_x_974:
[----:B------:R-:W-:Y:S01]  /*1f0d0*/  IMAD.MOV.U32 R13, RZ, RZ, R24 ;  /* 0x000000ffff0d7224 */ /* 0x000fe200078e0018 */
[----:B------:R-:W-:Y:S01]  /*1f0e0*/  MOV R12, 0x2 ;  /* 0x00000002000c7802 */ /* 0x000fe20000000f00 */
[----:B------:R-:W-:-:S07]  /*1f0f0*/  IMAD.MOV.U32 R10, RZ, RZ, R14 ;  /* 0x000000ffff0a7224 */ /* 0x000fce00078e000e */
[----:B------:R-:W-:Y:S05]  /*1f100*/  WARPSYNC.COLLECTIVE R15, `(.L_x_975) ;  /* 0x000000000f087348 */ /* 0x000fea0003c00000 */
[----:B------:R0:W1:Y:S02]  /*1f110*/  SHFL.IDX P6, R14, R13, R12, R11 ;  /* 0x0000000c0d0e7389 */ /* 0x00006400000c000b */
[----:B01----:R-:W-:Y:S01]  /*1f120*/  ENDCOLLECTIVE ;  /* 0x000000000000791b */ /* 0x003fe20003800000 */
.L_x_975:
[----:B------:R-:W-:-:S04]  /*1f130*/  IADD3 R2, P2, R10, R5, RZ ;  /* 0x000000050a027210 */ /* 0x000fc80007f5e0ff */
[----:B------:R-:W-:-:S05]  /*1f140*/  IADD3.X R3, RZ, R7, RZ, P2, !PT ;  /* 0x00000007ff037210 */ /* 0x000fca00017fe4ff */
        /* <DEDUP_REMOVED lines=12> */
.L_x_976:
[----:B------:R-:W-:Y:S01]  /*1f210*/  MOV R13, R24 ;  /* 0x00000018000d7202 */ /* 0x000fe20000000f00 */
[----:B------:R-:W-:Y:S01]  /*1f220*/  IMAD.MOV.U32 R12, RZ, RZ, 0x3 ;  /* 0x00000003ff0c7424 */ /* 0x000fe200078e00ff */
[----:B------:R-:W-:-:S13]  /*1f230*/  IADD3 R2, P2, R14, R5, RZ ;  /* 0x000000050e027210 */ /* 0x000fda0007f5e0ff */
[----:B------:R-:W-:Y:S05]  /*1f240*/  WARPSYNC.COLLECTIVE R15, `(.L_x_977) ;  /* 0x000000000f087348 */ /* 0x000fea0003c00000 */
[----:B------:R0:W1:Y:S02]  /*1f250*/  SHFL.IDX P6, R14, R13, R12, R11 ;  /* 0x0000000c0d0e7389 */ /* 0x00006400000c000b */
[----:B01----:R-:W-:Y:S01]  /*1f260*/  ENDCOLLECTIVE ;  /* 0x000000000000791b */ /* 0x003fe20003800000 */
.L_x_977:
        /* <DEDUP_REMOVED lines=8> */
[----:B------:R-:W-:Y:S01]  /*1f2f0*/  IMAD.MOV.U32 R13, RZ, RZ, R23 ;  /* 0x000000ffff0d7224 */ /* 0x000fe200078e0017 */
[----:B------:R-:W-:-:S11]  /*1f300*/  MOV R7, R14 ;  /* 0x0000000e00077202 */ /* 0x000fd60000000f00 */
[----:B0-----:R-:W-:Y:S05]  /*1f310*/  WARPSYNC.COLLECTIVE R15, `(.L_x_978) ;  /* 0x000000000f087348 */ /* 0x001fea0003c00000 */
[----:B------:R1:W2:Y:S02]  /*1f320*/  SHFL.IDX P6, R14, R13, R12, R11 ;  /* 0x0000000c0d0e7389 */ /* 0x0002a400000c000b */
[----:B012---:R-:W-:Y:S01]  /*1f330*/  ENDCOLLECTIVE ;  /* 0x000000000000791b */ /* 0x007fe20003800000 */
.L_x_978:
[----:B------:R-:W-:Y:S01]  /*1f340*/  IMAD.MOV.U32 R13, RZ, RZ, R24 ;  /* 0x000000ffff0d7224 */ /* 0x000fe200078e0018 */
[----:B------:R-:W-:Y:S02]  /*1f350*/  MOV R12, 0x4 ;  /* 0x00000004000c7802 */ /* 0x000fe40000000f00 */
[----:B------:R-:W-:-:S13]  /*1f360*/  IADD3 R2, P2, R14, R5, RZ ;  /* 0x000000050e027210 */ /* 0x000fda0007f5e0ff */
[----:B------:R-:W-:Y:S05]  /*1f370*/  WARPSYNC.COLLECTIVE R15, `(.L_x_979) ;  /* 0x000000000f087348 */ /* 0x000fea0003c00000 */
[----:B------:R0:W1:Y:S02]  /*1f380*/  SHFL.IDX P6, R14, R13, R12, R11 ;  /* 0x0000000c0d0e7389 */ /* 0x00006400000c000b */
[----:B01----:R-:W-:Y:S01]  /*1f390*/  ENDCOLLECTIVE ;  /* 0x000000000000791b */ /* 0x003fe20003800000 */
.L_x_979:
[----:B------:R-:W-:-:S05]  /*1f3a0*/  IADD3.X R3, RZ, R7, RZ, P2, !PT ;  /* 0x00000007ff037210 */ /* 0x000fca00017fe4ff */
        /* <DEDUP_REMOVED lines=12> */
.L_x_980:
[----:B------:R-:W-:Y:S01]  /*1f470*/  IMAD.MOV.U32 R13, RZ, RZ, R24 ;  /* 0x000000ffff0d7224 */ /* 0x000fe200078e0018 */
[----:B------:R-:W-:Y:S01]  /*1f480*/  MOV R12, 0x5 ;  /* 0x00000005000c7802 */ /* 0x000fe20000000f00 */
[----:B------:R-:W-:-:S07]  /*1f490*/  IMAD.MOV.U32 R10, RZ, RZ, R14 ;  /* 0x000000ffff0a7224 */ /* 0x000fce00078e000e */
[----:B------:R-:W-:Y:S05]  /*1f4a0*/  WARPSYNC.COLLECTIVE R15, `(.L_x_981) ;  /* 0x000000000f087348 */ /* 0x000fea0003c00000 */
[----:B------:R0:W1:Y:S02]  /*1f4b0*/  SHFL.IDX P6, R14, R13, R12, R11 ;  /* 0x0000000c0d0e7389 */ /* 0x00006400000c000b */
[----:B01----:R-:W-:Y:S01]  /*1f4c0*/  ENDCOLLECTIVE ;  /* 0x000000000000791b */ /* 0x003fe20003800000 */
.L_x_981:
        /* <DEDUP_REMOVED lines=14> */
.L_x_982:
[----:B------:R-:W-:Y:S01]  /*1f5b0*/  MOV R13, R24 ;  /* 0x00000018000d7202 */ /* 0x000fe20000000f00 */
[----:B------:R-:W-:Y:S01]  /*1f5c0*/  IMAD.MOV.U32 R12, RZ, RZ, 0x6 ;  /* 0x00000006ff0c7424 */ /* 0x000fe200078e00ff */
[----:B------:R-:W-:-:S13]  /*1f5d0*/  IADD3 R2, P2, R14, R5, RZ ;  /* 0x000000050e027210 */ /* 0x000fda0007f5e0ff */
[----:B------:R-:W-:Y:S05]  /*1f5e0*/  WARPSYNC.COLLECTIVE R15, `(.L_x_983) ;  /* 0x000000000f087348 */ /* 0x000fea0003c00000 */
[----:B------:R0:W1:Y:S02]  /*1f5f0*/  SHFL.IDX P6, R14, R13, R12, R11 ;  /* 0x0000000c0d0e7389 */ /* 0x00006400000c000b */
[----:B01----:R-:W-:Y:S01]  /*1f600*/  ENDCOLLECTIVE ;  /* 0x000000000000791b */ /* 0x003fe20003800000 */
.L_x_983:
        /* <DEDUP_REMOVED lines=13> */
.L_x_984:
[----:B------:R-:W-:Y:S01]  /*1f6e0*/  MOV R13, R24 ;  /* 0x00000018000d7202 */ /* 0x000fe20000000f00 */
[----:B------:R-:W-:Y:S01]  /*1f6f0*/  IMAD.MOV.U32 R12, RZ, RZ, 0x7 ;  /* 0x00000007ff0c7424 */ /* 0x000fe200078e00ff */
[----:B------:R-:W-:-:S07]  /*1f700*/  MOV R10, R14 ;  /* 0x0000000e000a7202 */ /* 0x000fce0000000f00 */
[----:B------:R-:W-:Y:S05]  /*1f710*/  WARPSYNC.COLLECTIVE R15, `(.L_x_985) ;  /* 0x000000000f087348 */ /* 0x000fea0003c00000 */
[----:B------:R0:W1:Y:S02]  /*1f720*/  SHFL.IDX P6, R14, R13, R12, R11 ;  /* 0x0000000c0d0e7389 */ /* 0x00006400000c000b */
[----:B01----:R-:W-:Y:S01]  /*1f730*/  ENDCOLLECTIVE ;  /* 0x000000000000791b */ /* 0x003fe20003800000 */
.L_x_985:
        /* <DEDUP_REMOVED lines=12> */
.L_x_986:
[----:B------:R-:W-:Y:S05]  /*1f800*/  BRA `(.L_x_987) ;  /* 0xffffff9c00d47947 */ /* 0x000fea000383ffff */
.L_x_774:
[----:B------:R-:W-:Y:S01]  /*1f810*/  BSSY B0, `(.L_x_988) ;  /* 0x0000008000007945 */ /* 0x000fe20003800000 */
[----:B------:R-:W-:Y:S01]  /*1f820*/  MOV R13, R16 ;  /* 0x00000010000d7202 */ /* 0x000fe20000000f00 */
[----:B------:R-:W-:Y:S01]  /*1f830*/  IMAD.MOV.U32 R12, RZ, RZ, RZ ;  /* 0x000000ffff0c7224 */ /* 0x000fe200078e00ff */
[----:B------:R-:W-:Y:S01]  /*1f840*/  MOV R11, 0x1f ;  /* 0x0000001f000b7802 */ /* 0x000fe20000000f00 */
[----:B------:R-:W-:-:S07]  /*1f850*/  IMAD.MOV.U32 R15, RZ, RZ, -0x1 ;  /* 0xffffffffff0f7424 */ /* 0x000fce00078e00ff */
[----:B0-----:R-:W-:Y:S05]  /*1f860*/  WARPSYNC.COLLECTIVE R15, `(.L_x_989) ;  /* 0x000000000f087348 */ /* 0x001fea0003c00000 */
[----:B------:R1:W2:Y:S02]  /*1f870*/  SHFL.IDX P6, R14, R13, R12, R11 ;  /* 0x0000000c0d0e7389 */ /* 0x0002a400000c000b */
[----:B012---:R-:W-:Y:S01]  /*1f880*/  ENDCOLLECTIVE ;  /* 0x000000000000791b */ /* 0x007fe20003800000 */
.L_x_989:
[----:B------:R-:W-:Y:S05]  /*1f890*/  BSYNC B0 ;  /* 0x0000000000007941 */ /* 0x000fea0003800000 */
.L_x_988:
[----:B------:R-:W-:Y:S01]  /*1f8a0*/  IMAD.MOV.U32 R13, RZ, RZ, R16 ;  /* 0x000000ffff0d7224 */ /* 0x000fe200078e0010 */
[----:B------:R-:W-:Y:S01]  /*1f8b0*/  MOV R12, 0x1 ;  /* 0x00000001000c7802 */ /* 0x000fe20000000f00 */
[----:B------:R-:W-:Y:S01]  /*1f8c0*/  IMAD.MOV.U32 R11, RZ, RZ, 0x1f ;  /* 0x0000001fff0b7424 */ /* 0x000fe200078e00ff */
[----:B------:R-:W-:Y:S02]  /*1f8d0*/  MOV R15, 0xffffffff ;  /* 0xffffffff000f7802 */ /* 0x000fe40000000f00 */
[----:B------:R-:W-:Y:S02]  /*1f8e0*/  MOV R5, R14 ;  /* 0x0000000e00057202 */ /* 0x000fe40000000f00 */
[----:B------:R-:W-:-:S07]  /*1f8f0*/  IADD3 R7, R19, R8, RZ ;  /* 0x0000000813077210 */ /* 0x000fce0007ffe0ff */
[----:B------:R-:W-:Y:S05]  /*1f900*/  WARPSYNC.COLLECTIVE R15, `(.L_x_990) ;  /* 0x000000000f087348 */ /* 0x000fea0003c00000 */
[----:B------:R0:W1:Y:S02]  /*1f910*/  SHFL.IDX P6, R14, R13, R12, R11 ;  /* 0x0000000c0d0e7389 */ /* 0x00006400000c000b */
[----:B01----:R-:W-:Y:S01]  /*1f920*/  ENDCOLLECTIVE ;  /* 0x000000000000791b */ /* 0x003fe20003800000 */
.L_x_990:
[----:B------:R-:W-:Y:S02]  /*1f930*/  ULDC UR4, c[0x0][0xc3c] ;  /* 0x00030f0000047ab9 */ /* 0x000fe40000000800 */
[----:B------:R-:W-:-:S13]  /*1f940*/  ISETP.GE.OR P1, PT, R7, UR4, !P0 ;  /* 0x0000000407007c0c */ /* 0x000fda000c726670 */
[----:B------:R-:W0:Y:S01]  /*1f950*/  @!P1 LDC.64 R2, c[0x0][0xc80] ;  /* 0x00032000ff029b82 */ /* 0x000e220000000a00 */
[----:B------:R-:W-:Y:S01]  /*1f960*/  IMAD.MOV.U32 R4, RZ, RZ, RZ ;  /* 0x000000ffff047224 */ /* 0x000fe200078e00ff */
[----:B------:R-:W-:Y:S01]  /*1f970*/  MOV R11, RZ ;  /* 0x000000ff000b7202 */ /* 0x000fe20000000f00 */
        /* <DEDUP_REMOVED lines=13> */
.L_x_991:
[----:B------:R-:W-:Y:S01]  /*1fa50*/  IMAD.MOV.U32 R12, RZ, RZ, 0x2 ;  /* 0x00000002ff0c7424 */ /* 0x000fe200078e00ff */
[----:B------:R-:W-:-:S05]  /*1fa60*/  SEL R7, R14, RZ, P1 ;  /* 0x000000ff0e077207 */ /* 0x000fca0000800000 */
[----:B------:R-:W-:-:S05]  /*1fa70*/  IMAD.IADD R6, R4, 0x1, R7 ;  /* 0x0000000104067824 */ /* 0x000fca00078e0207 */
[----:B------:R-:W-:-:S07]  /*1fa80*/  MOV R13, R6 ;  /* 0x00000006000d7202 */ /* 0x000fce0000000f00 */
[----:B------:R-:W-:Y:S05]  /*1fa90*/  WARPSYNC.COLLECTIVE R15, `(.L_x_992) ;  /* 0x000000000f087348 */ /* 0x000fea0003c00000 */
[----:B------:R0:W1:Y:S02]  /*1faa0*/  SHFL.UP P6, R14, R13, R12, R11 ;  /* 0x0400000c0d0e7389 */ /* 0x00006400000c000b */
[----:B01----:R-:W-:Y:S01]  /*1fab0*/  ENDCOLLECTIVE ;  /* 0x000000000000791b */ /* 0x003fe20003800000 */
.L_x_992:
[----:B------:R-:W-:Y:S02]  /*1fac0*/  MOV R12, 0x4 ;  /* 0x00000004000c7802 */ /* 0x000fe40000000f00 */
[----:B------:R-:W-:-:S04]  /*1fad0*/  SEL R7, R14, RZ, P2 ;  /* 0x000000ff0e077207 */ /* 0x000fc80001000000 */
[----:B------:R-:W-:-:S05]  /*1fae0*/  IADD3 R7, R6, R7, RZ ;  /* 0x0000000706077210 */ /* 0x000fca0007ffe0ff */
[----:B------:R-:W-:-:S07]  /*1faf0*/  IMAD.MOV.U32 R13, RZ, RZ, R7 ;  /* 0x000000ffff0d7224 */ /* 0x000fce00078e0007 */
[----:B------:R-:W-:Y:S05]  /*1fb00*/  WARPSYNC.COLLECTIVE R15, `(.L_x_993) ;  /* 0x000000000f087348 */ /* 0x000fea0003c00000 */
[----:B------:R0:W1:Y:S02]  /*1fb10*/  SHFL.UP P6, R14, R13, R12, R11 ;  /* 0x0400000c0d0e7389 */ /* 0x00006400000c000b */
[----:B01----:R-:W-:Y:S01]  /*1fb20*/  ENDCOLLECTIVE ;  /* 0x000000000000791b */ /* 0x003fe20003800000 */
.L_x_993:
[----:B------:R-:W-:Y:S01]  /*1fb30*/  IMAD.MOV.U32 R12, RZ, RZ, 0x8 ;  /* 0x00000008ff0c7424 */ /* 0x000fe200078e00ff */
[----:B------:R-:W-:-:S05]  /*1fb40*/  SEL R2, R14, RZ, P3 ;  /* 0x000000ff0e027207 */ /* 0x000fca0001800000 */
[----:B------:R-:W-:-:S05]  /*1fb50*/  IMAD.IADD R2, R7, 0x1, R2 ;  /* 0x0000000107027824 */ /* 0x000fca00078e0202 */
[----:B------:R-:W-:-:S07]  /*1fb60*/  MOV R13, R2 ;  /* 0x00000002000d7202 */ /* 0x000fce0000000f00 */
[----:B------:R-:W-:Y:S05]  /*1fb70*/  WARPSYNC.COLLECTIVE R15, `(.L_x_994) ;  /* 0x000000000f087348 */ /* 0x000fea0003c00000 */
[----:B------:R0:W1:Y:S02]  /*1fb80*/  SHFL.UP P6, R14, R13, R12, R11 ;  /* 0x0400000c0d0e7389 */ /* 0x00006400000c000b */
[----:B01----:R-:W-:Y:S01]  /*1fb90*/  ENDCOLLECTIVE ;  /* 0x000000000000791b */ /* 0x003fe20003800000 */
.L_x_994:
[----:B------:R-:W-:Y:S02]  /*1fba0*/  MOV R12, 0x10 ;  /* 0x00000010000c7802 */ /* 0x000fe40000000f00 */
[----:B------:R-:W-:-:S04]  /*1fbb0*/  SEL R3, R14, RZ, P4 ;  /* 0x000000ff0e037207 */ /* 0x000fc80002000000 */
[----:B------:R-:W-:-:S05]  /*1fbc0*/  IADD3 R3, R2, R3, RZ ;  /* 0x0000000302037210 */ /* 0x000fca0007ffe0ff */
[----:B------:R-:W-:-:S07]  /*1fbd0*/  IMAD.MOV.U32 R13, RZ, RZ, R3 ;  /* 0x000000ffff0d7224 */ /* 0x000fce00078e0003 */
[----:B------:R-:W-:Y:S05]  /*1fbe0*/  WARPSYNC.COLLECTIVE R15, `(.L_x_995) ;  /* 0x000000000f087348 */ /* 0x000fea0003c00000 */
[----:B------:R0:W1:Y:S02]  /*1fbf0*/  SHFL.UP P6, R14, R13, R12, R11 ;  /* 0x0400000c0d0e7389 */ /* 0x00006400000c000b */
[----:B01----:R-:W-:Y:S01]  /*1fc00*/  ENDCOLLECTIVE ;  /* 0x000000000000791b */ /* 0x003fe20003800000 */
.L_x_995:
[----:B------:R-:W-:Y:S01]  /*1fc10*/  IMAD.MOV.U32 R12, RZ, RZ, 0x1f ;  /* 0x0000001fff0c7424 */ /* 0x000fe200078e00ff */
[----:B------:R-:W-:Y:S02]  /*1fc20*/  MOV R11, 0x1f ;  /* 0x0000001f000b7802 */ /* 0x000fe40000000f00 */
[----:B------:R-:W-:-:S05]  /*1fc30*/  SEL R2, R14, RZ, P5 ;  /* 0x000000ff0e027207 */ /* 0x000fca0002800000 */
[----:B------:R-:W-:-:S05]  /*1fc40*/  IMAD.IADD R2, R3, 0x1, R2 ;  /* 0x0000000103027824 */ /* 0x000fca00078e0202 */
[----:B------:R-:W-:-:S07]  /*1fc50*/  MOV R13, R2 ;  /* 0x00000002000d7202 */ /* 0x000fce0000000f00 */
[----:B------:R-:W-:Y:S05]  /*1fc60*/  WARPSYNC.COLLECTIVE R15, `(.L_x_996) ;  /* 0x000000000f087348 */ /* 0x000fea0003c00000 */
[----:B------:R0:W1:Y:S02]  /*1fc70*/  SHFL.IDX P6, R14, R13, R12, R11 ;  /* 0x0000000c0d0e7389 */ /* 0x00006400000c000b */
[----:B01----:R-:W-:Y:S01]  /*1fc80*/  ENDCOLLECTIVE ;  /* 0x000000000000791b */ /* 0x003fe20003800000 */
.L_x_996:
[----:B------:R-:W-:Y:S05]  /*1fc90*/  BRA `(.L_x_997) ;  /* 0xffffff9c00e07947 */ /* 0x000fea000383ffff */
.L_x_779:
[----:B------:R-:W-:Y:S01]  /*1fca0*/  BSSY B0, `(.L_x_998) ;  /* 0x0000008000007945 */ /* 0x000fe20003800000 */
[----:B-----5:R-:W-:Y:S01]  /*1fcb0*/  IMAD.MOV.U32 R13, RZ, RZ, R4 ;  /* 0x000000ffff0d7224 */ /* 0x020fe200078e0004 */
[----:B------:R-:W-:Y:S01]  /*1fcc0*/  MOV R12, 0x1 ;  /* 0x00000001000c7802 */ /* 0x000fe20000000f00 */
[----:B------:R-:W-:Y:S01]  /*1fcd0*/  IMAD.MOV.U32 R11, RZ, RZ, RZ ;  /* 0x000000ffff0b7224 */ /* 0x000fe200078e00ff */
[----:B------:R-:W-:-:S07]  /*1fce0*/  MOV R15, 0xffffffff ;  /* 0xffffffff000f7802 */ /* 0x000fce0000000f00 */
[----:B0-----:R-:W-:Y:S05]  /*1fcf0*/  WARPSYNC.COLLECTIVE R15, `(.L_x_999) ;  /* 0x000000000f087348 */ /* 0x001fea0003c00000 */
[----:B------:R1:W2:Y:S02]  /*1fd00*/  SHFL.UP P6, R14, R13, R12, R11 ;  /* 0x0400000c0d0e7389 */ /* 0x0002a400000c000b */
[----:B012---:R-:W-:Y:S01]  /*1fd10*/  ENDCOLLECTIVE ;  /* 0x000000000000791b */ /* 0x007fe20003800000 */
.L_x_999:
[----:B------:R-:W-:Y:S05]  /*1fd20*/  BSYNC B0 ;  /* 0x0000000000007941 */ /* 0x000fea0003800000 */
.L_x_998:
[----:B------:R-:W-:Y:S01]  /*1fd30*/  SEL R13, R14, RZ, P1 ;  /* 0x000000ff0e0d7207 */ /* 0x000fe20000800000 */
[----:B------:R-:W-:Y:S01]  /*1fd40*/  IMAD.MOV.U32 R11, RZ, RZ, RZ ;  /* 0x000000ffff0b7224 */ /* 0x000fe200078e00ff */
[----:B------:R-:W-:Y:S02]  /*1fd50*/  MOV R12, 0x2 ;  /* 0x00000002000c7802 */ /* 0x000fe40000000f00 */
[----:B------:R-:W-:Y:S01]  /*1fd60*/  MOV R15, 0xffffffff ;  /* 0xffffffff000f7802 */ /* 0x000fe20000000f00 */
[----:B------:R-:W-:-:S07]  /*1fd70*/  IMAD.IADD R13, R4, 0x1, R13 ;  /* 0x00000001040d7824 */ /* 0x000fce00078e020d */
[----:B------:R-:W-:Y:S05]  /*1fd80*/  WARPSYNC.COLLECTIVE R15, `(.L_x_1000) ;  /* 0x000000000f087348 */ /* 0x000fea0003c00000 */
[----:B------:R0:W1:Y:S02]  /*1fd90*/  SHFL.UP P6, R14, R13, R12, R11 ;  /* 0x0400000c0d0e7389 */ /* 0x00006400000c000b */
[----:B01----:R-:W-:Y:S01]  /*1fda0*/  ENDCOLLECTIVE ;  /* 0x000000000000791b */ /* 0x003fe20003800000 */
.L_x_1000:
[----:B------:R-:W-:Y:S01]  /*1fdb0*/  IMAD.MOV.U32 R12, RZ, RZ, 0x4 ;  /* 0x00000004ff0c7424 */ /* 0x000fe200078e00ff */
[----:B------:R-:W-:-:S05]  /*1fdc0*/  SEL R0, R14, RZ, P2 ;  /* 0x000000ff0e007207 */ /* 0x000fca0001000000 */
[----:B------:R-:W-:-:S05]  /*1fdd0*/  IMAD.IADD R0, R13, 0x1, R0 ;  /* 0x000000010d007824 */ /* 0x000fca00078e0200 */
[----:B------:R-:W-:-:S07]  /*1fde0*/  MOV R13, R0 ;  /* 0x00000000000d7202 */ /* 0x000fce0000000f00 */
[----:B------:R-:W-:Y:S05]  /*1fdf0*/  WARPSYNC.COLLECTIVE R15, `(.L_x_1001) ;  /* 0x000000000f087348 */ /* 0x000fea0003c00000 */
[----:B------:R0:W1:Y:S02]  /*1fe00*/  SHFL.UP P6, R14, R13, R12, R11 ;  /* 0x0400000c0d0e7389 */ /* 0x00006400000c000b */
[----:B01----:R-:W-:Y:S01]  /*1fe10*/  ENDCOLLECTIVE ;  /* 0x000000000000791b */ /* 0x003fe20003800000 */
.L_x_1001:
[----:B------:R-:W-:Y:S02]  /*1fe20*/  MOV R12, 0x8 ;  /* 0x00000008000c7802 */ /* 0x000fe40000000f00 */
[----:B------:R-:W-:-:S04]  /*1fe30*/  SEL R3, R14, RZ, P3 ;  /* 0x000000ff0e037207 */ /* 0x000fc80001800000 */
[----:B------:R-:W-:-:S05]  /*1fe40*/  IADD3 R2, R0, R3, RZ ;  /* 0x0000000300027210 */ /* 0x000fca0007ffe0ff */
[----:B------:R-:W-:-:S07]  /*1fe50*/  IMAD.MOV.U32 R13, RZ, RZ, R2 ;  /* 0x000000ffff0d7224 */ /* 0x000fce00078e0002 */
[----:B------:R-:W-:Y:S05]  /*1fe60*/  WARPSYNC.COLLECTIVE R15, `(.L_x_1002) ;  /* 0x000000000f087348 */ /* 0x000fea0003c00000 */
[----:B------:R0:W1:Y:S02]  /*1fe70*/  SHFL.UP P6, R14, R13, R12, R11 ;  /* 0x0400000c0d0e7389 */ /* 0x00006400000c000b */
[----:B01----:R-:W-:Y:S01]  /*1fe80*/  ENDCOLLECTIVE ;  /* 0x000000000000791b */ /* 0x003fe20003800000 */
.L_x_1002:
[----:B------:R-:W-:Y:S01]  /*1fe90*/  IMAD.MOV.U32 R12, RZ, RZ, 0x10 ;  /* 0x00000010ff0c7424 */ /* 0x000fe200078e00ff */
[----:B------:R-:W-:-:S05]  /*1fea0*/  SEL R3, R14, RZ, P4 ;  /* 0x000000ff0e037207 */ /* 0x000fca0002000000 */
[----:B------:R-:W-:-:S05]  /*1feb0*/  IMAD.IADD R3, R2, 0x1, R3 ;  /* 0x0000000102037824 */ /* 0x000fca00078e0203 */
[----:B------:R-:W-:-:S07]  /*1fec0*/  MOV R13, R3 ;  /* 0x00000003000d7202 */ /* 0x000fce0000000f00 */
[----:B------:R-:W-:Y:S05]  /*1fed0*/  WARPSYNC.COLLECTIVE R15, `(.L_x_1003) ;  /* 0x000000000f087348 */ /* 0x000fea0003c00000 */
[----:B------:R0:W1:Y:S02]  /*1fee0*/  SHFL.UP P6, R14, R13, R12, R11 ;  /* 0x0400000c0d0e7389 */ /* 0x00006400000c000b */
[----:B01----:R-:W-:Y:S01]  /*1fef0*/  ENDCOLLECTIVE ;  /* 0x000000000000791b */ /* 0x003fe20003800000 */
.L_x_1003:
[----:B------:R-:W-:Y:S01]  /*1ff00*/  MOV R12, 0x1f ;  /* 0x0000001f000c7802 */ /* 0x000fe20000000f00 */
[----:B------:R-:W-:Y:S01]  /*1ff10*/  IMAD.MOV.U32 R11, RZ, RZ, 0x1f ;  /* 0x0000001fff0b7424 */ /* 0x000fe200078e00ff */
[----:B------:R-:W-:-:S04]  /*1ff20*/  SEL R2, R14, RZ, P5 ;  /* 0x000000ff0e027207 */ /* 0x000fc80002800000 */
[----:B------:R-:W-:-:S05]  /*1ff30*/  IADD3 R2, R3, R2, RZ ;  /* 0x0000000203027210 */ /* 0x000fca0007ffe0ff */
[----:B------:R-:W-:-:S07]  /*1ff40*/  IMAD.MOV.U32 R13, RZ, RZ, R2 ;  /* 0x000000ffff0d7224 */ /* 0x000fce00078e0002 */
[----:B------:R-:W-:Y:S05]  /*1ff50*/  WARPSYNC.COLLECTIVE R15, `(.L_x_1004) ;  /* 0x000000000f087348 */ /* 0x000fea0003c00000 */
[----:B------:R0:W1:Y:S02]  /*1ff60*/  SHFL.IDX P6, R14, R13, R12, R11 ;  /* 0x0000000c0d0e7389 */ /* 0x00006400000c000b */
[----:B01----:R-:W-:Y:S01]  /*1ff70*/  ENDCOLLECTIVE ;  /* 0x000000000000791b */ /* 0x003fe20003800000 */
.L_x_1004:
[----:B------:R-:W-:Y:S05]  /*1ff80*/  BRA `(.L_x_1005) ;  /* 0xffffff9c00c07947 */ /* 0x000fea000383ffff */
.L_x_781:
[----:B------:R-:W-:Y:S01]  /*1ff90*/  BSSY B0, `(.L_x_1006) ;  /* 0x0000006000007945 */ /* 0x000fe20003800000 */
[----:B------:R-:W-:Y:S02]  /*1ffa0*/  PLOP3.LUT P6, PT, P6, PT, PT, 0x8, 0x0 ;  /* 0x000000000000781c */ /* 0x000fe400037ce170 */
[----:B------:R-:W-:-:S11]  /*1ffb0*/  MOV R15, 0xffffffff ;  /* 0xffffffff000f7802 */ /* 0x000fd60000000f00 */
[----:B0-----:R-:W-:Y:S05]  /*1ffc0*/  WARPSYNC.COLLECTIVE R15, `(.L_x_1007) ;  /* 0x000000000f087348 */ /* 0x001fea0003c00000 */
[----:B------:R-:W-:Y:S01]  /*1ffd0*/  VOTE.ANY R14, PT, P6 ;  /* 0x00000000000e7806 */ /* 0x000fe200030e0100 */
[----:B0-----:R-:W-:Y:S06]  /*1ffe0*/  ENDCOLLECTIVE ;  /* 0x000000000000791b */ /* 0x001fec0003800000 */
.L_x_1007:
[----:B------:R-:W-:Y:S05]  /*1fff0*/  BSYNC B0 ;  /* 0x0000000000007941 */ /* 0x000fea0003800000 */
.L_x_1006:
[----:B------:R-:W-:Y:S01]  /*20000*/  IMAD.MOV.U32 R3, RZ, RZ, R14 ;  /* 0x000000ffff037224 */ /* 0x000fe200078e000e */
[----:B------:R-:W-:Y:S01]  /*20010*/  MOV R13, R4 ;  /* 0x00000004000d7202 */ /* 0x000fe20000000f00 */
[----:B------:R-:W-:Y:S01]  /*20020*/  IMAD.MOV.U32 R15, RZ, RZ, -0x1 ;  /* 0xffffffffff0f7424 */ /* 0x000fe200078e00ff */
[----:B------:R-:W-:Y:S01]  /*20030*/  MOV R11, 0x1f ;  /* 0x0000001f000b7802 */ /* 0x000fe20000000f00 */
[----:B------:R-:W0:Y:S02]  /*20040*/  POPC R0, R3 ;  /* 0x0000000300007309 */ /* 0x000e240000000000 */
[----:B0-----:R-:W-:-:S07]  /*20050*/  IMAD.MOV.U32 R12, RZ, RZ, R0 ;  /* 0x000000ffff0c7224 */ /* 0x001fce00078e0000 */
[----:B------:R-:W-:Y:S05]  /*20060*/  WARPSYNC.COLLECTIVE R15, `(.L_x_1008) ;  /* 0x000000000f087348 */ /* 0x000fea0003c00000 */
[----:B------:R0:W1:Y:S02]  /*20070*/  SHFL.IDX P6, R14, R13, R12, R11 ;  /* 0x0000000c0d0e7389 */ /* 0x00006400000c000b */
[----:B01----:R-:W-:Y:S01]  /*20080*/  ENDCOLLECTIVE ;  /* 0x000000000000791b */ /* 0x003fe20003800000 */
.L_x_1008:
[----:B------:R-:W-:Y:S01]  /*20090*/  MOV R4, R14 ;  /* 0x0000000e00047202 */ /* 0x000fe20000000f00 */
[----:B------:R-:W-:Y:S06]  /*200a0*/  BRA `(.L_x_1009) ;  /* 0xffffff9c00b07947 */ /* 0x000fec000383ffff */
.L_x_783:
[----:B------:R-:W-:Y:S01]  /*200b0*/  BSSY B0, `(.L_x_1010) ;  /* 0x0000007000007945 */ /* 0x000fe20003800000 */
[----:B------:R-:W-:Y:S01]  /*200c0*/  IMAD.MOV.U32 R13, RZ, RZ, R2 ;  /* 0x000000ffff0d7224 */ /* 0x000fe200078e0002 */
[----:B------:R-:W-:Y:S01]  /*200d0*/  MOV R11, 0x1f ;  /* 0x0000001f000b7802 */ /* 0x000fe20000000f00 */
[----:B------:R-:W-:-:S07]  /*200e0*/  IMAD.MOV.U32 R15, RZ, RZ, -0x1 ;  /* 0xffffffffff0f7424 */ /* 0x000fce00078e00ff */
[----:B012---:R-:W-:Y:S05]  /*200f0*/  WARPSYNC.COLLECTIVE R15, `(.L_x_1011) ;  /* 0x000000000f087348 */ /* 0x007fea0003c00000 */
[----:B------:R3:W4:Y:S02]  /*20100*/  SHFL.IDX P6, R14, R13, R12, R11 ;  /* 0x0000000c0d0e7389 */ /* 0x00072400000c000b */
[----:B01234-:R-:W-:Y:S01]  /*20110*/  ENDCOLLECTIVE ;  /* 0x000000000000791b */ /* 0x01ffe20003800000 */
.L_x_1011:
[----:B------:R-:W-:Y:S05]  /*20120*/  BSYNC B0 ;  /* 0x0000000000007941 */ /* 0x000fea0003800000 */
.L_x_1010:
[----:B------:R-:W-:Y:S05]  /*20130*/  BRA `(.L_x_782) ;  /* 0xffffff9c00a87947 */ /* 0x000fea000383ffff */
.L_x_787:
[----:B0-----:R0:W1:Y:S02]  /*20140*/  SYNCS.PHASECHK.TRANS64.TRYWAIT P0, [R4+URZ+0x28820], R0 ;  /* 0x02882000040075a7 */ /* 0x001064000800017f */
[----:B-1----:R-:W-:Y:S05]  /*20150*/  @!P0 NANOSLEEP.SYNCS 0x989680 ;  /* 0x009896800000895d */ /* 0x002fea0003900000 */
[----:B------:R-:W1:Y:S02]  /*20160*/  @!P0 SYNCS.PHASECHK.TRANS64 P0, [R4+URZ+0x28820], R0 ;  /* 0x02882000040085a7 */ /* 0x000e64000800007f */
[----:B-1----:R-:W-:Y:S05]  /*20170*/  @!P0 BRA `(.L_x_787) ;  /* 0xfffffffc00f08947 */ /* 0x002fea000383ffff */
[----:B------:R-:W-:Y:S05]  /*20180*/  BRA `(.L_x_1012) ;  /* 0xffffffa000947947 */ /* 0x000fea000383ffff */
.L_x_788:
[----:B------:R-:W1:Y:S01]  /*20190*/  S2R R2, SR_TID.X ;  /* 0x0000000000027919 */ /* 0x000e620000002100 */
[----:B------:R-:W-:Y:S01]  /*201a0*/  BSSY B0, `(.L_x_1013) ;  /* 0x000000a000007945 */ /* 0x000fe20003800000 */
[----:B------:R-:W-:Y:S01]  /*201b0*/  IMAD.MOV.U32 R12, RZ, RZ, RZ ;  /* 0x000000ffff0c7224 */ /* 0x000fe200078e00ff */
[----:B------:R-:W-:Y:S01]  /*201c0*/  MOV R11, 0x1f ;  /* 0x0000001f000b7802 */ /* 0x000fe20000000f00 */
[----:B------:R-:W-:Y:S01]  /*201d0*/  IMAD.MOV.U32 R15, RZ, RZ, -0x1 ;  /* 0xffffffffff0f7424 */ /* 0x000fe200078e00ff */
[----:B-1----:R-:W-:-:S04]  /*201e0*/  SHF.R.U32.HI R2, RZ, 0x5, R2 ;  /* 0x00000005ff027819 */ /* 0x002fc80000011602 */
[----:B------:R-:W-:-:S04]  /*201f0*/  LOP3.LUT R2, R2, 0x3, RZ, 0xc0, !PT ;  /* 0x0000000302027812 */ /* 0x000fc800078ec0ff */
[----:B------:R-:W-:-:S07]  /*20200*/  MOV R13, R2 ;  /* 0x00000002000d7202 */ /* 0x000fce0000000f00 */
[----:B0-2---:R-:W-:Y:S05]  /*20210*/  WARPSYNC.COLLECTIVE R15, `(.L_x_1014) ;  /* 0x000000000f087348 */ /* 0x005fea0003c00000 */
[----:B------:R1:W3:Y:S02]  /*20220*/  SHFL.IDX P6, R14, R13, R12, R11 ;  /* 0x0000000c0d0e7389 */ /* 0x0002e400000c000b */
[----:B0123--:R-:W-:Y:S01]  /*20230*/  ENDCOLLECTIVE ;  /* 0x000000000000791b */ /* 0x00ffe20003800000 */
.L_x_1014:
[----:B------:R-:W-:Y:S05]  /*20240*/  BSYNC B0 ;  /* 0x0000000000007941 */ /* 0x000fea0003800000 */
.L_x_1013:
[----:B------:R-:W-:Y:S05]  /*20250*/  BRA `(.L_x_1015) ;  /* 0xffffffa0007c7947 */ /* 0x000fea000383ffff */
.L_x_789:
[----:B------:R-:W-:Y:S01]  /*20260*/  BSSY B0, `(.L_x_1016) ;  /* 0x0000006000007945 */ /* 0x000fe20003800000 */
[----:B------:R-:W-:-:S07]  /*20270*/  MOV R15, 0xffffffff ;  /* 0xffffffff000f7802 */ /* 0x000fce0000000f00 */
[----:B0-2---:R-:W-:Y:S05]  /*20280*/  WARPSYNC.COLLECTIVE R15, `(.L_x_1017) ;  /* 0x000000000f0c7348 */ /* 0x005fea0003c00000 */
[----:B------:R-:W-:Y:S02]  /*20290*/  ELECT P6, UR62, PT ;  /* 0x00000000003e782f */ /* 0x000fe400038c0000 */
[----:B------:R-:W-:Y:S01]  /*202a0*/  MOV R14, UR62 ;  /* 0x0000003e000e7c02 */ /* 0x000fe20008000f00 */
[----:B0-2---:R-:W-:Y:S10]  /*202b0*/  ENDCOLLECTIVE ;  /* 0x000000000000791b */ /* 0x005ff40003800000 */
.L_x_1017:
[----:B------:R-:W-:Y:S05]  /*202c0*/  BSYNC B0 ;  /* 0x0000000000007941 */ /* 0x000fea0003800000 */
.L_x_1016:
[----:B------:R-:W-:Y:S05]  /*202d0*/  BRA `(.L_x_1018) ;  /* 0xffffffa000707947 */ /* 0x000fea000383ffff */
.L_x_791:
[----:B0-----:R0:W1:Y:S02]  /*202e0*/  SYNCS.PHASECHK.TRANS64.TRYWAIT P1, [R5+URZ+0x28840], R0 ;  /* 0x02884000050075a7 */ /* 0x001064000802017f */
[----:B-1----:R-:W-:Y:S05]  /*202f0*/  @!P1 NANOSLEEP.SYNCS 0x989680 ;  /* 0x009896800000995d */ /* 0x002fea0003900000 */
[----:B------:R-:W1:Y:S02]  /*20300*/  @!P1 SYNCS.PHASECHK.TRANS64 P1, [R5+URZ+0x28840], R0 ;  /* 0x02884000050095a7 */ /* 0x000e64000802007f */
[----:B-1----:R-:W-:Y:S05]  /*20310*/  @!P1 BRA `(.L_x_791) ;  /* 0xfffffffc00f09947 */ /* 0x002fea000383ffff */
[----:B------:R-:W-:Y:S05]  /*20320*/  BRA `(.L_x_1019) ;  /* 0xffffffa000907947 */ /* 0x000fea000383ffff */
.L_x_793:
[----:B-1----:R1:W3:Y:S02]  /*20330*/  SYNCS.PHASECHK.TRANS64.TRYWAIT P1, [R25+URZ+0x28840], R2 ;  /* 0x02884002190075a7 */ /* 0x0022e4000802017f */
[----:B---3--:R-:W-:Y:S05]  /*20340*/  @!P1 NANOSLEEP.SYNCS 0x989680 ;  /* 0x009896800000995d */ /* 0x008fea0003900000 */
[----:B------:R-:W3:Y:S02]  /*20350*/  @!P1 SYNCS.PHASECHK.TRANS64 P1, [R25+URZ+0x28840], R2 ;  /* 0x02884002190095a7 */ /* 0x000ee4000802007f */
[----:B---3--:R-:W-:Y:S05]  /*20360*/  @!P1 BRA `(.L_x_793) ;  /* 0xfffffffc00f09947 */ /* 0x008fea000383ffff */
[----:B------:R-:W-:Y:S05]  /*20370*/  BRA `(.L_x_1020) ;  /* 0xffffffa0009c7947 */ /* 0x000fea000383ffff */
.L_x_795:
[----:B---3--:R3:W4:Y:S02]  /*20380*/  SYNCS.PHASECHK.TRANS64.TRYWAIT P1, [R5+URZ+0x28860], R0 ;  /* 0x02886000050075a7 */ /* 0x008724000802017f */
[----:B----4-:R-:W-:Y:S05]  /*20390*/  @!P1 NANOSLEEP.SYNCS 0x989680 ;  /* 0x009896800000995d */ /* 0x010fea0003900000 */
[----:B------:R-:W4:Y:S02]  /*203a0*/  @!P1 SYNCS.PHASECHK.TRANS64 P1, [R5+URZ+0x28860], R0 ;  /* 0x02886000050095a7 */ /* 0x000f24000802007f */
[----:B----4-:R-:W-:Y:S05]  /*203b0*/  @!P1 BRA `(.L_x_795) ;  /* 0xfffffffc00f09947 */ /* 0x010fea000383ffff */
[----:B------:R-:W-:Y:S05]  /*203c0*/  BRA `(.L_x_1021) ;  /* 0xffffffa000987947 */ /* 0x000fea000383ffff */
.L_x_1022:
        /* <DEDUP_REMOVED lines=11> */
.L_x_3480:


//--------------------- .text._ZN7cutlass13device_kernelIN5flash11enable_sm90INS1_16FlashAttnFwdSm90INS1_25CollectiveMainloopFwdSm90ILi2EN4cute5tupleIJNS5_1CILi1EEES8_S8_EEENS6_IJNS7_ILi128EEESA_SA_EEELi128ENS_6half_tEfNS_4arch4Sm90ELb0ELb1ELb1ELb0ELb1ELb0ELb0ELb1ELb1ELb1ELb0ELb0EEENS1_21CollectiveEpilogueFwdISB_S9_SC_SE_Li256ELb0ELb1ELb0ELb0EEENS1_30DynamicPersistentTileSchedulerILi256ELi128ELb0ELb1ELb1EEEEEEEEEvNT_6ParamsE --------------------------
	.section	.text._ZN7cutlass13device_kernelIN5flash11enable_sm90INS1_16FlashAttnFwdSm90INS1_25CollectiveMainloopFwdSm90ILi2EN4cute5tupleIJNS5_1CILi1EEES8_S8_EEENS6_IJNS7_ILi128EEESA_SA_EEELi128ENS_6half_tEfNS_4arch4Sm90ELb0ELb1ELb1ELb0ELb1ELb0ELb0ELb1ELb1ELb1ELb0ELb0EEENS1_21CollectiveEpilogueFwdISB_S9_SC_SE_Li256ELb0ELb1ELb0ELb0EEENS1_30DynamicPersistentTileSchedulerILi256ELi128ELb0ELb1ELb1EEEEEEEEEvNT_6ParamsE,"ax",@progbits
	.align	128
.text._ZN7cutlass13device_kernelIN5flash11enable_sm90INS1_16FlashAttnFwdSm90INS1_25CollectiveMainloopFwdSm90ILi2EN4cute5tupleIJNS5_1CILi1EEES8_S8_EEENS6_IJNS7_ILi128EEESA_SA_EEELi128ENS_6half_tEfNS_4arch4Sm90ELb0ELb1ELb1ELb0ELb1ELb0ELb0ELb1ELb1ELb1ELb0ELb0EEENS1_21CollectiveEpilogueFwdISB_S9_SC_SE_Li256ELb0ELb1ELb0ELb0EEENS1_30DynamicPersistentTileSchedulerILi256ELi128ELb0ELb1ELb1EEEEEEEEEvNT_6ParamsE:
        .type           _ZN7cutlass13device_kernelIN5flash11enable_sm90INS1_16FlashAttnFwdSm90INS1_25CollectiveMainloopFwdSm90ILi2EN4cute5tupleIJNS5_1CILi1EEES8_S8_EEENS6_IJNS7_ILi128EEESA_SA_EEELi128ENS_6half_tEfNS_4arch4Sm90ELb0ELb1ELb1ELb0ELb1ELb0ELb0ELb1ELb1ELb1ELb0ELb0EEENS1_21CollectiveEpilogueFwdISB_S9_SC_SE_Li256ELb0ELb1ELb0ELb0EEENS1_30DynamicPersistentTileSchedulerILi256ELi128ELb0ELb1ELb1EEEEEEEEEvNT_6ParamsE,@function
        .size           _ZN7cutlass13device_kernelIN5flash11enable_sm90INS1_16FlashAttnFwdSm90INS1_25CollectiveMainloopFwdSm90ILi2EN4cute5tupleIJNS5_1CILi1EEES8_S8_EEENS6_IJNS7_ILi128EEESA_SA_EEELi128ENS_6half_tEfNS_4arch4Sm90ELb0ELb1ELb1ELb0ELb1ELb0ELb0ELb1ELb1ELb1ELb0ELb0EEENS1_21CollectiveEpilogueFwdISB_S9_SC_SE_Li256ELb0ELb1ELb0ELb0EEENS1_30DynamicPersistentTileSchedulerILi256ELi128ELb0ELb1ELb1EEEEEEEEEvNT_6ParamsE,(.L_x_3481 - _ZN7cutlass13device_kernelIN5flash11enable_sm90INS1_16FlashAttnFwdSm90INS1_25CollectiveMainloopFwdSm90ILi2EN4cute5tupleIJNS5_1CILi1EEES8_S8_EEENS6_IJNS7_ILi128EEESA_SA_EEELi128ENS_6half_tEfNS_4arch4Sm90ELb0ELb1ELb1ELb0ELb1ELb0ELb0ELb1ELb1ELb1ELb0ELb0EEENS1_21CollectiveEpilogueFwdISB_S9_SC_SE_Li256ELb0ELb1ELb0ELb0EEENS1_30DynamicPersistentTileSchedulerILi256ELi128ELb0ELb1ELb1EEEEEEEEEvNT_6ParamsE)
        .other          _ZN7cutlass13device_kernelIN5flash11enable_sm90INS1_16FlashAttnFwdSm90INS1_25CollectiveMainloopFwdSm90ILi2EN4cute5tupleIJNS5_1CILi1EEES8_S8_EEENS6_IJNS7_ILi128EEESA_SA_EEELi128ENS_6half_tEfNS_4arch4Sm90ELb0ELb1ELb1ELb0ELb1ELb0ELb0ELb1ELb1ELb1ELb0ELb0EEENS1_21CollectiveEpilogueFwdISB_S9_SC_SE_Li256ELb0ELb1ELb0ELb0EEENS1_30DynamicPersistentTileSchedulerILi256ELi128ELb0ELb1ELb1EEEEEEEEEvNT_6ParamsE,@"STO_CUDA_ENTRY STV_DEFAULT"
_ZN7cutlass13device_kernelIN5flash11enable_sm90INS1_16FlashAttnFwdSm90INS1_25CollectiveMainloopFwdSm90ILi2EN4cute5tupleIJNS5_1CILi1EEES8_S8_EEENS6_IJNS7_ILi128EEESA_SA_EEELi128ENS_6half_tEfNS_4arch4Sm90ELb0ELb1ELb1ELb0ELb1ELb0ELb0ELb1ELb1ELb1ELb0ELb0EEENS1_21CollectiveEpilogueFwdISB_S9_SC_SE_Li256ELb0ELb1ELb0ELb0EEENS1_30DynamicPersistentTileSchedulerILi256ELi128ELb0ELb1ELb1EEEEEEEEEvNT_6ParamsE:
[----:B------:R-:W0:Y:S01]  /*0000*/  LDC R1, c[0x0][0x28] ;  /* 0x00000a00ff017b82 */ /* 0x000e220000000800 */
[----:B------:R-:W1:Y:S01]  /*0010*/  S2R R3, SR_TID.X ;  /* 0x0000000000037919 */ /* 0x000e620000002100 */
[----:B------:R-:W-:Y:S01]  /*0020*/  ELECT P0, URZ, PT ;  /* 0x00000000003f782f */ /* 0x000fe20003800000 */
[----:B------:R-:W-:Y:S01]  /*0030*/  UMOV UR4, 0x80 ;  /* 0x0000008000047882 */ /* 0x000fe20000000000 */
[----:B------:R-:W-:Y:S01]  /*0040*/  UMOV UR7, 0x100 ;  /* 0x0000010000077882 */ /* 0x000fe20000000000 */
[--C-:B-1----:R-:W-:Y:S02]  /*0050*/  SHF.R.U32.HI R0, RZ, 0x5, R3.reuse ;  /* 0x00000005ff007819 */ /* 0x102fe40000011603 */
[----:B------:R-:W-:-:S03]  /*0060*/  SHF.R.U32.HI R23, RZ, 0x7, R3 ;  /* 0x00000007ff177819 */ /* 0x000fc60000011603 */
[----:B------:R-:W1:Y:S04]  /*0070*/  SHFL.IDX PT, R2, R0, RZ, 0x1f ;  /* 0x00001fff00027589 */ /* 0x000e6800000e0000 */
[----:B------:R2:W3:Y:S01]  /*0080*/  SHFL.IDX PT, R3, R23, RZ, 0x1f ;  /* 0x00001fff17037589 */ /* 0x0004e200000e0000 */
[C---:B-1----:R-:W-:Y:S02]  /*0090*/  ISETP.NE.OR P0, PT, R2.reuse, RZ, !P0 ;  /* 0x000000ff0200720c */ /* 0x042fe40004705670 */
[----:B------:R-:W-:-:S11]  /*00a0*/  ISETP.NE.AND P1, PT, R2, RZ, PT ;  /* 0x000000ff0200720c */ /* 0x000fd60003f25270 */
[----:B------:R-:W-:Y:S01]  /*00b0*/  VOTEU.ALL UP0, P0 ;  /* 0x00000000003f7886 */ /* 0x000fe20000000000 */
[----:B------:R-:W-:-:S04]  /*00c0*/  VOTEU.ALL UP1, P0 ;  /* 0x00000000003f7886 */ /* 0x000fc80000020000 */
[----:B------:R-:W1:Y:S01]  /*00d0*/  @!UP0 S2UR UR8, SR_CgaCtaId ;  /* 0x00000000000889c3 */ /* 0x000e620000008800 */
[----:B------:R-:W-:Y:S01]  /*00e0*/  @!UP0 UMOV UR6, 0x400 ;  /* 0x0000040000068882 */ /* 0x000fe20000000000 */
[----:B------:R-:W-:-:S04]  /*00f0*/  @!UP0 UIADD3 UR4, -UR4, 0x100000, URZ ;  /* 0x0010000004048890 */ /* 0x000fc8000fffe13f */
[----:B------:R-:W-:Y:S02]  /*0100*/  @!UP0 USHF.L.U32 UR5, UR4, 0xb, URZ ;  /* 0x0000000b04058899 */ /* 0x000fe4000800063f */
[----:B------:R-:W-:Y:S02]  /*0110*/  @!UP0 USHF.L.U32 UR4, UR4, 0x1, URZ ;  /* 0x0000000104048899 */ /* 0x000fe4000800063f */
[----:B-1----:R-:W-:Y:S02]  /*0120*/  @!UP0 ULEA UR8, UR8, UR6, 0x18 ;  /* 0x0000000608088291 */ /* 0x002fe4000f8ec03f */
[----:B------:R-:W-:-:S04]  /*0130*/  @!UP0 UIADD3 UR6, -UR7, 0x100000, URZ ;  /* 0x0010000007068890 */ /* 0x000fc8000fffe13f */
[----:B------:R-:W-:Y:S02]  /*0140*/  @!UP0 USHF.L.U32 UR7, UR6, 0xb, URZ ;  /* 0x0000000b06078899 */ /* 0x000fe4000800063f */
[----:B------:R-:W-:Y:S01]  /*0150*/  @!UP0 USHF.L.U32 UR6, UR6, 0x1, URZ ;  /* 0x0000000106068899 */ /* 0x000fe2000800063f */
[----:B------:R-:W-:-:S05]  /*0160*/  VOTEU.ALL UP0, P0 ;  /* 0x00000000003f7886 */ /* 0x000fca0000000000 */
[----:B------:R2:W1:Y:S06]  /*0170*/  @!UP0 SYNCS.EXCH.64 URZ, [UR8+0x28800], UR4 ;  /* 0x02880004083f85b2 */ /* 0x00046c0008000100 */
[----:B------:R2:W4:Y:S02]  /*0180*/  @!UP1 SYNCS.EXCH.64 URZ, [UR8+0x28820], UR6 ;  /* 0x02882006083f95b2 */ /* 0x0005240008000100 */
[----:B0-23--:R-:W-:Y:S05]  /*0190*/  @P1 BRA `(.L_x_1023) ;  /* 0x0000000000481947 */ /* 0x00dfea0003800000 */
        /* <DEDUP_REMOVED lines=13> */
[----:B0-----:R0:W2:Y:S08]  /*0270*/  SYNCS.EXCH.64 URZ, [UR8+0x28830], UR4 ;  /* 0x02883004083f75b2 */ /* 0x0010b00008000100 */
[----:B------:R0:W3:Y:S01]  /*0280*/  SYNCS.EXCH.64 URZ, [UR8+0x28840], UR6 ;  /* 0x02884006083f75b2 */ /* 0x0000e20008000100 */
[----:B------:R0:W0:Y:S01]  /*0290*/  SYNCS.EXCH.64 URZ, [UR8+0x28838], UR4 ;  /* 0x02883804083f75b2 */ /* 0x0000220008000100 */
[----:B------:R0:W0:Y:S01]  /*02a0*/  SYNCS.EXCH.64 URZ, [UR8+0x28848], UR6 ;  /* 0x02884806083f75b2 */ /* 0x0000220008000100 */
[----:B------:R-:W-:Y:S01]  /*02b0*/  NOP ;  /* 0x0000000000007918 */ /* 0x000fe20000000000 */
.L_x_1023:
        /* <DEDUP_REMOVED lines=22> */
.L_x_1024:
        /* <DEDUP_REMOVED lines=18> */
.L_x_1025:
        /* <DEDUP_REMOVED lines=22> */
.L_x_1026:
        /* <DEDUP_REMOVED lines=23> */
.L_x_1027:
        /* <DEDUP_REMOVED lines=8> */
.L_x_1029:
[----:B------:R-:W-:-:S08]  /*0890*/  NOP ;  /* 0x0000000000007918 */ /* 0x000fd00000000000 */
[----:B------:R-:W0:Y:S02]  /*08a0*/  USETMAXREG.TRY_ALLOC.CTAPOOL UP0, 0xe8 ;  /* 0x000000e8000079c8 */ /* 0x000e240008000600 */
[----:B0-----:R-:W-:-:S13]  /*08b0*/  PLOP3.LUT P0, PT, PT, PT, UP0, 0x80, 0x0 ;  /* 0x000000000000781c */ /* 0x001fda0003f0f008 */
[----:B------:R-:W-:Y:S05]  /*08c0*/  @!P0 BRA `(.L_x_1029) ;  /* 0xfffffffc00f08947 */ /* 0x000fea000383ffff */
[----:B------:R-:W0:Y:S01]  /*08d0*/  S2R R2, SR_TID.X ;  /* 0x0000000000027919 */ /* 0x000e220000002100 */
[----:B------:R-:W1:Y:S08]  /*08e0*/  S2UR UR4, SR_CTAID.X ;  /* 0x00000000000479c3 */ /* 0x000e700000002500 */
[----:B------:R-:W-:Y:S08]  /*08f0*/  BAR.ARV 0x4, 0x180 ;  /* 0x0106000000007b1d */ /* 0x000ff00000002000 */
[----:B------:R-:W-:Y:S06]  /*0900*/  BAR.ARV 0x8, 0x180 ;  /* 0x0206000000007b1d */ /* 0x000fec0000002000 */
[----:B0-----:R-:W-:-:S04]  /*0910*/  LOP3.LUT R0, R2, 0xffffff80, RZ, 0xc0, !PT ;  /* 0xffffff8002007812 */ /* 0x001fc800078ec0ff */
[----:B------:R-:W-:Y:S02]  /*0920*/  ISETP.NE.AND P0, PT, R0, 0x80, PT ;  /* 0x000000800000780c */ /* 0x000fe40003f05270 */
[----:B------:R-:W1:Y:S11]  /*0930*/  LDC R0, c[0x0][0xc38] ;  /* 0x00030e00ff007b82 */ /* 0x000e760000000800 */
[----:B------:R-:W-:Y:S06]  /*0940*/  @!P0 BAR.ARV 0x9, 0x100 ;  /* 0x0244000000008b1d */ /* 0x000fec0000002000 */
[----:B-1----:R-:W-:-:S13]  /*0950*/  ISETP.LE.AND P0, PT, R0, UR4, PT ;  /* 0x0000000400007c0c */ /* 0x002fda000bf03270 */
        /* <DEDUP_REMOVED lines=10> */
[----:B------:R-:W-:Y:S01]  /*0a00*/  SHF.R.S32.HI R186, RZ, 0x7, R3 ;  /* 0x00000007ffba7819 */ /* 0x000fe20000011403 */
[----:B------:R-:W-:Y:S02]  /*0a10*/  IMAD.SHL.U32 R6, R4, 0x20, RZ ;  /* 0x0000002004067824 */ /* 0x000fe400078e00ff */
[----:B------:R-:W-:Y:S01]  /*0a20*/  IMAD.IADD R185, R191, 0x1, -R2 ;  /* 0x00000001bfb97824 */ /* 0x000fe200078e0a02 */
[----:B------:R-:W-:-:S02]  /*0a30*/  LEA.HI R2, R0, R191, RZ, 0x4 ;  /* 0x000000bf00027211 */ /* 0x000fc400078f20ff */
[----:B------:R-:W-:Y:S02]  /*0a40*/  LOP3.LUT R7, R6, 0xfffffc00, RZ, 0xc0, !PT ;  /* 0xfffffc0006077812 */ /* 0x000fe400078ec0ff */
[----:B------:R-:W-:Y:S02]  /*0a50*/  LOP3.LUT R4, R2, 0x3fffff0, RZ, 0xc0, !PT ;  /* 0x03fffff002047812 */ /* 0x000fe400078ec0ff */
[----:B------:R-:W-:Y:S02]  /*0a60*/  SHF.R.S32.HI R8, RZ, 0x1f, R185 ;  /* 0x0000001fff087819 */ /* 0x000fe400000114b9 */
[----:B------:R-:W-:Y:S01]  /*0a70*/  SHF.R.S32.HI R5, RZ, 0x4, R2 ;  /* 0x00000004ff057819 */ /* 0x000fe20000011402 */
[----:B------:R-:W-:Y:S01]  /*0a80*/  IMAD.IADD R4, R191, 0x1, -R4 ;  /* 0x00000001bf047824 */ /* 0x000fe200078e0a04 */
[----:B------:R-:W-:Y:S02]  /*0a90*/  LEA.HI R9, R8, R185, RZ, 0x2 ;  /* 0x000000b908097211 */ /* 0x000fe400078f10ff */
[----:B------:R-:W-:Y:S01]  /*0aa0*/  LEA.HI R2, R2, R5, RZ, 0x1 ;  /* 0x0000000502027211 */ /* 0x000fe200078f08ff */
[----:B------:R-:W-:Y:S01]  /*0ab0*/  IMAD R7, R4, 0x40, R7 ;  /* 0x0000004004077824 */ /* 0x000fe200078e0207 */
[----:B------:R-:W-:-:S02]  /*0ac0*/  LEA.HI R4, R0, R191, RZ, 0x2 ;  /* 0x000000bf00047211 */ /* 0x000fc400078f10ff */
[--C-:B------:R-:W-:Y:S02]  /*0ad0*/  SHF.R.S32.HI R6, RZ, 0x2, R9.reuse ;  /* 0x00000002ff067819 */ /* 0x100fe40000011409 */
[----:B------:R-:W-:Y:S02]  /*0ae0*/  SHF.R.S32.HI R11, RZ, 0x1f, R9 ;  /* 0x0000001fff0b7819 */ /* 0x000fe40000011409 */
[----:B------:R-:W-:Y:S02]  /*0af0*/  LOP3.LUT R2, R2, 0x1ffffffe, RZ, 0xc0, !PT ;  /* 0x1ffffffe02027812 */ /* 0x000fe400078ec0ff */
[----:B------:R-:W-:Y:S02]  /*0b00*/  LOP3.LUT R4, R4, 0xfffffffc, RZ, 0xc0, !PT ;  /* 0xfffffffc04047812 */ /* 0x000fe400078ec0ff */
[----:B------:R-:W-:Y:S01]  /*0b10*/  LEA.HI R0, R0, R191, RZ, 0x3 ;  /* 0x000000bf00007211 */ /* 0x000fe200078f18ff */
[----:B------:R-:W-:Y:S01]  /*0b20*/  IMAD.IADD R2, R5, 0x1, -R2 ;  /* 0x0000000105027824 */ /* 0x000fe200078e0a02 */
[----:B------:R-:W-:Y:S01]  /*0b30*/  LEA.HI R11, R11, R6, RZ, 0x3 ;  /* 0x000000060b0b7211 */ /* 0x000fe200078f18ff */
[----:B------:R-:W-:Y:S01]  /*0b40*/  IMAD.IADD R4, R191, 0x1, -R4 ;  /* 0x00000001bf047824 */ /* 0x000fe200078e0a04 */
[----:B------:R-:W-:Y:S01]  /*0b50*/  LOP3.LUT R22, R0, 0xfffffff8, RZ, 0xc0, !PT ;  /* 0xfffffff800167812 */ /* 0x000fe200078ec0ff */
[----:B------:R-:W-:Y:S01]  /*0b60*/  IMAD R188, R2, 0x8, R7 ;  /* 0x0000000802bc7824 */ /* 0x000fe200078e0207 */
[----:B------:R-:W-:-:S02]  /*0b70*/  LOP3.LUT R11, R11, 0xfffffff8, RZ, 0xc0, !PT ;  /* 0xfffffff80b0b7812 */ /* 0x000fc400078ec0ff */
[----:B------:R-:W-:Y:S01]  /*0b80*/  LEA.HI R8, R8, R185, RZ, 0x5 ;  /* 0x000000b908087211 */ /* 0x000fe200078f28ff */
[----:B------:R-:W-:Y:S01]  /*0b90*/  IMAD.IADD R22, R191, 0x1, -R22 ;  /* 0x00000001bf167824 */ /* 0x000fe200078e0a16 */
[----:B------:R-:W-:Y:S01]  /*0ba0*/  LEA.HI R3, R3, R186, RZ, 0x1 ;  /* 0x000000ba03037211 */ /* 0x000fe200078f08ff */
[----:B------:R-:W-:Y:S01]  /*0bb0*/  IMAD.IADD R11, R6, 0x1, -R11 ;  /* 0x00000001060b7824 */ /* 0x000fe200078e0a0b */
[----:B------:R-:W-:Y:S01]  /*0bc0*/  LEA.HI R2, R4, R4, RZ, 0x1 ;  /* 0x0000000404027211 */ /* 0x000fe200078f08ff */
[----:B------:R-:W-:Y:S01]  /*0bd0*/  IMAD.SHL.U32 R18, R22, 0x8, RZ ;  /* 0x0000000816127824 */ /* 0x000fe200078e00ff */
[----:B------:R-:W-:Y:S02]  /*0be0*/  SHF.R.S32.HI R8, RZ, 0x5, R8 ;  /* 0x00000005ff087819 */ /* 0x000fe40000011408 */
[----:B------:R-:W-:Y:S01]  /*0bf0*/  LOP3.LUT R3, R3, 0x3fffffe, RZ, 0xc0, !PT ;  /* 0x03fffffe03037812 */ /* 0x000fe200078ec0ff */
[----:B------:R-:W-:Y:S01]  /*0c00*/  VIADD R19, R18, 0x40 ;  /* 0x0000004012137836 */ /* 0x000fe20000000000 */
[----:B------:R-:W-:Y:S01]  /*0c10*/  LOP3.LUT R5, R2, 0x1ffffffe, RZ, 0xc0, !PT ;  /* 0x1ffffffe02057812 */ /* 0x000fe200078ec0ff */
[----:B------:R-:W-:Y:S01]  /*0c20*/  IMAD R8, R8, 0x10, R11 ;  /* 0x0000001008087824 */ /* 0x000fe200078e020b */
[----:B------:R-:W-:Y:S01]  /*0c30*/  LOP3.LUT R16, R9, 0x7ffffffc, RZ, 0xc0, !PT ;  /* 0x7ffffffc09107812 */ /* 0x000fe200078ec0ff */
[----:B------:R-:W-:Y:S01]  /*0c40*/  IMAD.IADD R3, R186, 0x1, -R3 ;  /* 0x00000001ba037824 */ /* 0x000fe200078e0a03 */
[----:B------:R-:W-:Y:S01]  /*0c50*/  SHF.R.S32.HI R184, RZ, 0x3, R0 ;  /* 0x00000003ffb87819 */ /* 0x000fe20000011400 */
[----:B------:R-:W-:Y:S01]  /*0c60*/  IMAD.IADD R4, R4, 0x1, -R5 ;  /* 0x0000000104047824 */ /* 0x000fe200078e0a05 */
[----:B------:R-:W-:Y:S01]  /*0c70*/  SHF.R.S32.HI R190, RZ, 0x1f, R18 ;  /* 0x0000001fffbe7819 */ /* 0x000fe20000011412 */
[----:B------:R-:W-:Y:S01]  /*0c80*/  IMAD R187, R3, 0x40, R8 ;  /* 0x0000004003bb7824 */ /* 0x000fe200078e0208 */
[----:B------:R-:W-:Y:S01]  /*0c90*/  SHF.R.S32.HI R189, RZ, 0x1f, R19 ;  /* 0x0000001fffbd7819 */ /* 0x000fe20000011413 */
[----:B------:R-:W-:-:S02]  /*0ca0*/  IMAD.IADD R16, R185, 0x1, -R16 ;  /* 0x00000001b9107824 */ /* 0x000fc400078e0a10 */
[----:B------:R-:W-:-:S07]  /*0cb0*/  IMAD R17, R4, 0x8, R187 ;  /* 0x0000000804117824 */ /* 0x000fce00078e02bb */
.L_x_1134:
[----:B------:R-:W-:Y:S01]  /*0cc0*/  ULDC UR5, c[0x0][0xc60] ;  /* 0x0003180000057ab9 */ /* 0x000fe20000000800 */
[----:B------:R-:W-:Y:S01]  /*0cd0*/  UMOV UR8, UR4 ;  /* 0x0000000400087c82 */ /* 0x000fe20008000000 */
[----:B------:R-:W-:-:S11]  /*0ce0*/  UISETP.NE.AND UP0, UPT, UR5, 0x1, UPT ;  /* 0x000000010500788c */ /* 0x000fd6000bf05270 */
[----:B------:R-:W-:Y:S01]  /*0cf0*/  @UP0 ULDC UR6, c[0x0][0xc64] ;  /* 0x0003190000060ab9 */ /* 0x000fe20000000800 */
[----:B------:R-:W-:Y:S01]  /*0d00*/  @UP0 ULDC UR9, c[0x0][0xc68] ;  /* 0x00031a0000090ab9 */ /* 0x000fe20000000800 */
[----:B------:R-:W-:-:S04]  /*0d10*/  UIMAD.WIDE.U32 UR6, UR4, UR6, URZ ;  /* 0x00000006040672a5 */ /* 0x000fc8000f8e003f */
[----:B------:R-:W-:-:S03]  /*0d20*/  @UP0 USHF.R.U32.HI UR8, URZ, UR9, UR7 ;  /* 0x000000093f080299 */ /* 0x000fc60008011607 */
[----:B------:R-:W-:Y:S02]  /*0d30*/  ULDC UR6, c[0x0][0xc78] ;  /* 0x00031e0000067ab9 */ /* 0x000fe40000000800 */
[----:B------:R-:W-:Y:S02]  /*0d40*/  UISETP.GE.AND UP0, UPT, UR8, UR6, UPT ;  /* 0x000000060800728c */ /* 0x000fe4000bf06270 */
[----:B------:R-:W-:-:S04]  /*0d50*/  UIADD3 UR6, -UR8, URZ, URZ ;  /* 0x0000003f08067290 */ /* 0x000fc8000fffe13f */
[----:B------:R-:W-:Y:S01]  /*0d60*/  PLOP3.LUT P0, PT, PT, PT, UP0, 0x80, 0x0 ;  /* 0x000000000000781c */ /* 0x000fe20003f0f008 */
[----:B------:R-:W-:-:S12]  /*0d70*/  UIMAD UR9, UR5, UR6, UR4 ;  /* 0x00000006050972a4 */ /* 0x000fd8000f8e0204 */
[----:B012345:R-:W-:Y:S05]  /*0d80*/  @!P0 BRA `(.L_x_1030) ;  /* 0x0000000000208947 */ /* 0x03ffea0003800000 */
[----:B------:R-:W-:Y:S01]  /*0d90*/  ULDC UR7, c[0x0][0xc6c] ;  /* 0x00031b0000077ab9 */ /* 0x000fe20000000800 */
[----:B------:R-:W-:Y:S01]  /*0da0*/  UMOV UR6, UR9 ;  /* 0x0000000900067c82 */ /* 0x000fe20008000000 */
[----:B------:R-:W-:-:S11]  /*0db0*/  UISETP.NE.AND UP0, UPT, UR7, 0x1, UPT ;  /* 0x000000010700788c */ /* 0x000fd6000bf05270 */
[----:B------:R-:W-:Y:S02]  /*0dc0*/  @UP0 ULDC.64 UR10, c[0x0][0xc70] ;  /* 0x00031c00000a0ab9 */ /* 0x000fe40000000a00 */
[----:B------:R-:W-:-:S04]  /*0dd0*/  UIMAD.WIDE.U32 UR4, UR9, UR10, URZ ;  /* 0x0000000a090472a5 */ /* 0x000fc8000f8e003f */
[----:B------:R-:W-:-:S04]  /*0de0*/  @UP0 USHF.R.U32.HI UR6, URZ, UR11, UR5 ;  /* 0x0000000b3f060299 */ /* 0x000fc80008011605 */
[----:B------:R-:W-:Y:S01]  /*0df0*/  UIMAD UR4, UR6, UR7, URZ ;  /* 0x00000007060472a4 */ /* 0x000fe2000f8e023f */
[----:B------:R-:W-:Y:S11]  /*0e00*/  BRA `(.L_x_1031) ;  /* 0x00000000001c7947 */ /* 0x000ff60003800000 */
.L_x_1030:
[----:B------:R-:W-:Y:S01]  /*0e10*/  ULDC UR7, c[0x0][0xc54] ;  /* 0x0003150000077ab9 */ /* 0x000fe20000000800 */
[----:B------:R-:W-:Y:S01]  /*0e20*/  UMOV UR6, UR9 ;  /* 0x0000000900067c82 */ /* 0x000fe20008000000 */
[----:B------:R-:W-:-:S11]  /*0e30*/  UISETP.NE.AND UP0, UPT, UR7, 0x1, UPT ;  /* 0x000000010700788c */ /* 0x000fd6000bf05270 */
[----:B------:R-:W-:Y:S02]  /*0e40*/  @UP0 ULDC.64 UR10, c[0x0][0xc58] ;  /* 0x00031600000a0ab9 */ /* 0x000fe40000000a00 */
[----:B------:R-:W-:-:S04]  /*0e50*/  UIMAD.WIDE.U32 UR4, UR9, UR10, URZ ;  /* 0x0000000a090472a5 */ /* 0x000fc8000f8e003f */
[----:B------:R-:W-:-:S04]  /*0e60*/  @UP0 USHF.R.U32.HI UR6, URZ, UR11, UR5 ;  /* 0x0000000b3f060299 */ /* 0x000fc80008011605 */
[----:B------:R-:W-:-:S12]  /*0e70*/  UIMAD UR4, UR6, UR7, URZ ;  /* 0x00000007060472a4 */ /* 0x000fd8000f8e023f */
.L_x_1031:
[----:B------:R-:W-:Y:S01]  /*0e80*/  ULOP3.LUT UR6, URZ, UR6, URZ, 0x33, !UPT ;  /* 0x000000063f067292 */ /* 0x000fe2000f8e333f */
[----:B------:R-:W-:Y:S01]  /*0e90*/  ULDC UR7, c[0x0][0x448] ;  /* 0x0001120000077ab9 */ /* 0x000fe20000000800 */
[----:B------:R-:W-:Y:S01]  /*0ea0*/  ULDC UR5, c[0x0][0xc3c] ;  /* 0x00030f0000057ab9 */ /* 0x000fe20000000800 */
[----:B------:R-:W-:Y:S02]  /*0eb0*/  UISETP.NE.AND UP3, UPT, UR7, 0x1, UPT ;  /* 0x000000010700788c */ /* 0x000fe4000bf65270 */
[----:B------:R-:W-:Y:S01]  /*0ec0*/  UIADD3 UR6, UR6, UR5, URZ ;  /* 0x0000000506067290 */ /* 0x000fe2000fffe03f */
[----:B------:R-:W-:Y:S01]  /*0ed0*/  ULDC.64 UR10, c[0x0][0x418] ;  /* 0x00010600000a7ab9 */ /* 0x000fe20000000a00 */
[----:B------:R-:W-:Y:S01]  /*0ee0*/  UIADD3 UR4, UR9, -UR4, URZ ;  /* 0x8000000409047290 */ /* 0x000fe2000fffe03f */
[----:B------:R-:W-:Y:S01]  /*0ef0*/  ULDC UR38, c[0x0][0xc48] ;  /* 0x0003120000267ab9 */ /* 0x000fe20000000800 */
[----:B------:R-:W-:Y:S02]  /*0f00*/  UISETP.NE.U32.AND UP0, UPT, UR10, URZ, UPT ;  /* 0x0000003f0a00728c */ /* 0x000fe4000bf05070 */
[----:B------:R-:W-:-:S02]  /*0f10*/  USHF.L.U32 UR37, UR6, 0x7, URZ ;  /* 0x0000000706257899 */ /* 0x000fc4000800063f */
[----:B------:R-:W-:Y:S01]  /*0f20*/  UISETP.NE.AND UP1, UPT, UR38, 0x1, UPT ;  /* 0x000000012600788c */ /* 0x000fe2000bf25270 */
[----:B------:R-:W-:Y:S01]  /*0f30*/  ULDC UR13, c[0x0][0xc54] ;  /* 0x00031500000d7ab9 */ /* 0x000fe20000000800 */
[----:B------:R-:W-:Y:S02]  /*0f40*/  UISETP.NE.AND.EX UP0, UPT, UR11, URZ, UPT, UP0 ;  /* 0x0000003f0b00728c */ /* 0x000fe4000bf05300 */
[----:B------:R-:W-:Y:S02]  /*0f50*/  UIADD3 UR10, UR37, 0x7f, URZ ;  /* 0x0000007f250a7890 */ /* 0x000fe4000fffe03f */
[----:B------:R-:W-:Y:S01]  /*0f60*/  UIMAD UR13, UR8, UR13, UR4 ;  /* 0x0000000d080d72a4 */ /* 0x000fe2000f8e0204 */
[----:B------:R-:W-:Y:S01]  /*0f70*/  ULDC UR43, c[0x0][0x424] ;  /* 0x00010900002b7ab9 */ /* 0x000fe20000000800 */
[----:B------:R-:W-:Y:S01]  /*0f80*/  ULDC UR54, c[0x0][0x288] ;  /* 0x0000a20000367ab9 */ /* 0x000fe20000000800 */
[----:B------:R-:W-:Y:S01]  /*0f90*/  ULDC.64 UR4, c[0x0][0x9e0] ;  /* 0x0002780000047ab9 */ /* 0x000fe20000000a00 */
[----:B------:R-:W-:Y:S01]  /*0fa0*/  @UP3 ULDC UR8, c[0x0][0x44c] ;  /* 0x0001130000083ab9 */ /* 0x000fe20000000800 */
[----:B------:R-:W-:-:S02]  /*0fb0*/  UIADD3 UR11, -UR54, 0x1, URZ ;  /* 0x00000001360b7890 */ /* 0x000fc4000fffe13f */
[----:B------:R-:W-:Y:S02]  /*0fc0*/  UISETP.GE.AND UP2, UPT, UR5, 0x1, UPT ;  /* 0x000000010500788c */ /* 0x000fe4000bf46270 */
[----:B------:R-:W-:Y:S02]  /*0fd0*/  USEL UR43, UR43, 0x1, UP0 ;  /* 0x000000012b2b7887 */ /* 0x000fe40008000000 */
[----:B------:R-:W-:Y:S01]  /*0fe0*/  UIMAD.WIDE.U32 UR8, UR10, UR8, URZ ;  /* 0x000000080a0872a5 */ /* 0x000fe2000f8e003f */
[----:B------:R-:W-:Y:S01]  /*0ff0*/  ULDC UR12, c[0x0][0x2f0] ;  /* 0x0000bc00000c7ab9 */ /* 0x000fe20000000800 */
[----:B------:R-:W-:Y:S01]  /*1000*/  @UP3 ULDC UR15, c[0x0][0x450] ;  /* 0x00011400000f3ab9 */ /* 0x000fe20000000800 */
[----:B------:R-:W-:Y:S01]  /*1010*/  @UP1 ULDC UR6, c[0x0][0xc4c] ;  /* 0x0003130000061ab9 */ /* 0x000fe20000000800 */
[----:B------:R-:W-:Y:S01]  /*1020*/  UIMAD UR11, UR43, UR12, UR11 ;  /* 0x0000000c2b0b72a4 */ /* 0x000fe2000f8e020b */
[----:B------:R-:W-:Y:S01]  /*1030*/  PLOP3.LUT P0, PT, PT, PT, UP2, 0x40, 0x0 ;  /* 0x000000000000781c */ /* 0x000fe20003f0e828 */
[----:B------:R-:W-:-:S02]  /*1040*/  @UP3 USHF.R.U32.HI UR10, URZ, UR15, UR9 ;  /* 0x0000000f3f0a3299 */ /* 0x000fc40008011609 */
[----:B------:R-:W-:Y:S01]  /*1050*/  UIMAD.WIDE.U32 UR6, UR13, UR6, URZ ;  /* 0x000000060d0672a5 */ /* 0x000fe2000f8e003f */
[----:B------:R-:W-:Y:S01]  /*1060*/  @UP1 ULDC UR14, c[0x0][0xc50] ;  /* 0x00031400000e1ab9 */ /* 0x000fe20000000800 */
[----:B------:R-:W-:Y:S01]  /*1070*/  UIADD3 UR10, UR11, UR10, URZ ;  /* 0x0000000a0b0a7290 */ /* 0x000fe2000fffe03f */
[----:B------:R-:W-:Y:S01]  /*1080*/  UMOV UR44, UR13 ;  /* 0x0000000d002c7c82 */ /* 0x000fe20008000000 */
[----:B------:R-:W-:Y:S02]  /*1090*/  @UP1 USHF.R.U32.HI UR44, URZ, UR14, UR7 ;  /* 0x0000000e3f2c1299 */ /* 0x000fe40008011607 */
[----:B------:R-:W-:Y:S02]  /*10a0*/  UIADD3 UR4, UR10, UR4, URZ ;  /* 0x000000040a047290 */ /* 0x000fe4000fffe03f */
[----:B------:R-:W-:Y:S02]  /*10b0*/  UIADD3 UR6, -UR44, URZ, URZ ;  /* 0x0000003f2c067290 */ /* 0x000fe4000fffe13f */
[----:B------:R-:W-:-:S02]  /*10c0*/  UP2UR UR50, UPR, URZ, 0x8 ;  /* 0x000000083f327883 */ /* 0x000fc40008000000 */
[----:B------:R-:W-:Y:S01]  /*10d0*/  UP2UR UR49, UPR, URZ, 0x4 ;  /* 0x000000043f317883 */ /* 0x000fe20008000000 */
[----:B------:R-:W-:Y:S01]  /*10e0*/  IMAD.U32 R0, RZ, RZ, UR4 ;  /* 0x00000004ff007e24 */ /* 0x000fe2000f8e00ff */
[----:B------:R-:W-:Y:S01]  /*10f0*/  UIMAD UR38, UR38, UR6, UR13 ;  /* 0x00000006262672a4 */ /* 0x000fe2000f8e020d */
[----:B------:R-:W-:Y:S11]  /*1100*/  @P0 BRA `(.L_x_1032) ;  /* 0x0000000000400947 */ /* 0x000ff60003800000 */
[----:B------:R-:W-:Y:S01]  /*1110*/  ISETP.LT.AND P0, PT, RZ, UR10, PT ;  /* 0x0000000aff007c0c */ /* 0x000fe2000bf01270 */
[----:B------:R-:W-:-:S12]  /*1120*/  UIADD3 UR4, UR10, -0x1, URZ ;  /* 0xffffffff0a047890 */ /* 0x000fd8000fffe03f */
[----:B------:R-:W-:Y:S05]  /*1130*/  @P0 BRA `(.L_x_1033) ;  /* 0x00000000001c0947 */ /* 0x000fea0003800000 */
[----:B------:R-:W-:Y:S02]  /*1140*/  UISETP.NE.AND UP0, UPT, UR5, 0x1, UPT ;  /* 0x000000010500788c */ /* 0x000fe4000bf05270 */
[----:B------:R-:W-:-:S09]  /*1150*/  UIADD3 UR4, -UR10, URZ, URZ ;  /* 0x0000003f0a047290 */ /* 0x000fd2000fffe13f */
[----:B------:R-:W-:Y:S02]  /*1160*/  @UP0 ULDC.64 UR8, c[0x0][0x9e8] ;  /* 0x00027a0000080ab9 */ /* 0x000fe40000000a00 */
[----:B------:R-:W-:-:S04]  /*1170*/  UIMAD.WIDE.U32 UR6, UR4, UR8, URZ ;  /* 0x00000008040672a5 */ /* 0x000fc8000f8e003f */
[----:B------:R-:W-:-:S04]  /*1180*/  @UP0 USHF.R.U32.HI UR4, URZ, UR9, UR7 ;  /* 0x000000093f040299 */ /* 0x000fc80008011607 */
[----:B------:R-:W-:Y:S01]  /*1190*/  ULOP3.LUT UR4, URZ, UR4, URZ, 0x33, !UPT ;  /* 0x000000043f047292 */ /* 0x000fe2000f8e333f */
[----:B------:R-:W-:Y:S11]  /*11a0*/  BRA `(.L_x_1034) ;  /* 0x0000000000107947 */ /* 0x000ff60003800000 */
.L_x_1033:
[----:B------:R-:W-:-:S11]  /*11b0*/  UISETP.NE.AND UP0, UPT, UR5, 0x1, UPT ;  /* 0x000000010500788c */ /* 0x000fd6000bf05270 */
[----:B------:R-:W-:Y:S02]  /*11c0*/  @UP0 ULDC.64 UR8, c[0x0][0x9e8] ;  /* 0x00027a0000080ab9 */ /* 0x000fe40000000a00 */
[----:B------:R-:W-:-:S04]  /*11d0*/  UIMAD.WIDE.U32 UR6, UR4, UR8, URZ ;  /* 0x00000008040672a5 */ /* 0x000fc8000f8e003f */
[----:B------:R-:W-:-:S12]  /*11e0*/  @UP0 USHF.R.U32.HI UR4, URZ, UR9, UR7 ;  /* 0x000000093f040299 */ /* 0x000fd80008011607 */
.L_x_1034:
[----:B------:R-:W-:-:S06]  /*11f0*/  UIMAD UR4, UR4, UR5, UR5 ;  /* 0x00000005040472a4 */ /* 0x000fcc000f8e0205 */
[----:B------:R-:W-:-:S07]  /*1200*/  VIMNMX R0, R0, UR4, PT ;  /* 0x0000000400007c48 */ /* 0x000fce000bfe0100 */
.L_x_1032:
[----:B------:R-:W-:Y:S01]  /*1210*/  UISETP.NE.AND UP0, UPT, UR50, URZ, UPT ;  /* 0x0000003f3200728c */ /* 0x000fe2000bf05270 */
[----:B------:R-:W-:Y:S01]  /*1220*/  VIADD R0, R0, 0x7f ;  /* 0x0000007f00007836 */ /* 0x000fe20000000000 */
[----:B------:R-:W-:Y:S01]  /*1230*/  UMOV UR9, UR37 ;  /* 0x0000002500097c82 */ /* 0x000fe20008000000 */
[----:B------:R-:W-:Y:S02]  /*1240*/  UIMAD UR4, UR43, UR12, 0x7f ;  /* 0x0000007f2b0474a4 */ /* 0x000fe4000f8e020c */
[----:B------:R-:W-:Y:S01]  /*1250*/  UIMAD UR54, UR43, UR12, -UR54 ;  /* 0x0000000c2b3672a4 */ /* 0x000fe2000f8e0a36 */
[----:B------:R-:W-:Y:S01]  /*1260*/  SHF.R.S32.HI R3, RZ, 0x1f, R0 ;  /* 0x0000001fff037819 */ /* 0x000fe20000011400 */
[----:B------:R-:W-:Y:S01]  /*1270*/  USHF.R.S32.HI UR8, URZ, 0x1f, UR4 ;  /* 0x0000001f3f087899 */ /* 0x000fe20008011404 */
[----:B------:R-:W-:Y:S02]  /*1280*/  ULDC UR10, c[0x0][0x9dc] ;  /* 0x00027700000a7ab9 */ /* 0x000fe40000000800 */
[----:B------:R-:W-:Y:S01]  /*1290*/  LEA.HI R3, R3, R0, RZ, 0x7 ;  /* 0x0000000003037211 */ /* 0x000fe200078f38ff */
[----:B------:R-:W-:Y:S01]  /*12a0*/  @UP0 ULDC UR6, c[0x0][0x44c] ;  /* 0x0001130000060ab9 */ /* 0x000fe20000000800 */
[----:B------:R-:W-:Y:S01]  /*12b0*/  @UP0 ULDC UR11, c[0x0][0x450] ;  /* 0x00011400000b0ab9 */ /* 0x000fe20000000800 */
[----:B------:R-:W-:Y:S01]  /*12c0*/  UIMAD.WIDE.U32 UR6, UR37, UR6, URZ ;  /* 0x00000006250672a5 */ /* 0x000fe2000f8e003f */
[----:B------:R-:W-:Y:S01]  /*12d0*/  SHF.R.S32.HI R3, RZ, 0x7, R3 ;  /* 0x00000007ff037819 */ /* 0x000fe20000011403 */
[----:B------:R-:W-:-:S02]  /*12e0*/  ULEA.HI UR8, UR8, UR4, URZ, 0x7 ;  /* 0x0000000408087291 */ /* 0x000fc4000f8f383f */
[----:B------:R-:W-:Y:S02]  /*12f0*/  @UP0 USHF.R.U32.HI UR9, URZ, UR11, UR7 ;  /* 0x0000000b3f090299 */ /* 0x000fe40008011607 */
[----:B------:R-:W-:Y:S02]  /*1300*/  UISETP.GE.AND UP0, UPT, UR5, 0x1, UPT ;  /* 0x000000010500788c */ /* 0x000fe4000bf06270 */
[----:B------:R-:W-:Y:S02]  /*1310*/  USHF.R.S32.HI UR8, URZ, 0x7, UR8 ;  /* 0x000000073f087899 */ /* 0x000fe40008011408 */
[----:B------:R-:W-:Y:S02]  /*1320*/  UIADD3 UR4, UR54, UR9, URZ ;  /* 0x0000000936047290 */ /* 0x000fe4000fffe03f */
[----:B------:R-:W-:Y:S02]  /*1330*/  PLOP3.LUT P0, PT, PT, PT, UP0, 0x40, 0x0 ;  /* 0x000000000000781c */ /* 0x000fe40003f0e808 */
[----:B------:R-:W-:Y:S01]  /*1340*/  UIADD3 UR9, UR4, -UR10, URZ ;  /* 0x8000000a04097290 */ /* 0x000fe2000fffe03f */
[----:B------:R-:W-:-:S10]  /*1350*/  VIMNMX R88, R3, UR8, PT ;  /* 0x0000000803587c48 */ /* 0x000fd4000bfe0100 */
[----:B------:R-:W-:Y:S05]  /*1360*/  @P0 BRA `(.L_x_1035) ;  /* 0x0000000000440947 */ /* 0x000fea0003800000 */
[----:B------:R-:W-:-:S06]  /*1370*/  UISETP.GT.AND UP0, UPT, UR4, -0x1, UPT ;  /* 0xffffffff0400788c */ /* 0x000fcc000bf04270 */
[----:B------:R-:W-:-:S13]  /*1380*/  PLOP3.LUT P0, PT, PT, PT, UP0, 0x80, 0x0 ;  /* 0x000000000000781c */ /* 0x000fda0003f0f008 */
[----:B------:R-:W-:Y:S05]  /*1390*/  @P0 BRA `(.L_x_1036) ;  /* 0x00000000001c0947 */ /* 0x000fea0003800000 */
[----:B------:R-:W-:Y:S02]  /*13a0*/  UISETP.NE.AND UP0, UPT, UR5, 0x1, UPT ;  /* 0x000000010500788c */ /* 0x000fe4000bf05270 */
[----:B------:R-:W-:-:S09]  /*13b0*/  ULOP3.LUT UR4, URZ, UR4, URZ, 0x33, !UPT ;  /* 0x000000043f047292 */ /* 0x000fd2000f8e333f */
[----:B------:R-:W-:Y:S02]  /*13c0*/  @UP0 ULDC.64 UR10, c[0x0][0x9e8] ;  /* 0x00027a00000a0ab9 */ /* 0x000fe40000000a00 */
[----:B------:R-:W-:-:S04]  /*13d0*/  UIMAD.WIDE.U32 UR6, UR4, UR10, URZ ;  /* 0x0000000a040672a5 */ /* 0x000fc8000f8e003f */
[----:B------:R-:W-:-:S04]  /*13e0*/  @UP0 USHF.R.U32.HI UR4, URZ, UR11, UR7 ;  /* 0x0000000b3f040299 */ /* 0x000fc80008011607 */
[----:B------:R-:W-:Y:S01]  /*13f0*/  ULOP3.LUT UR4, URZ, UR4, URZ, 0x33, !UPT ;  /* 0x000000043f047292 */ /* 0x000fe2000f8e333f */
[----:B------:R-:W-:Y:S11]  /*1400*/  BRA `(.L_x_1037) ;  /* 0x0000000000107947 */ /* 0x000ff60003800000 */
.L_x_1036:
[----:B------:R-:W-:-:S11]  /*1410*/  UISETP.NE.AND UP0, UPT, UR5, 0x1, UPT ;  /* 0x000000010500788c */ /* 0x000fd6000bf05270 */
[----:B------:R-:W-:Y:S02]  /*1420*/  @UP0 ULDC.64 UR10, c[0x0][0x9e8] ;  /* 0x00027a00000a0ab9 */ /* 0x000fe40000000a00 */
[----:B------:R-:W-:-:S04]  /*1430*/  UIMAD.WIDE.U32 UR6, UR4, UR10, URZ ;  /* 0x0000000a040672a5 */ /* 0x000fc8000f8e003f */
[----:B------:R-:W-:-:S12]  /*1440*/  @UP0 USHF.R.U32.HI UR4, URZ, UR11, UR7 ;  /* 0x0000000b3f040299 */ /* 0x000fd80008011607 */
.L_x_1037:
[----:B------:R-:W-:-:S04]  /*1450*/  UIMAD UR4, UR4, UR5, URZ ;  /* 0x00000005040472a4 */ /* 0x000fc8000f8e023f */
[----:B------:R-:W-:-:S04]  /*1460*/  UISETP.LT.AND UP0, UPT, UR9, UR4, UPT ;  /* 0x000000040900728c */ /* 0x000fc8000bf01270 */
[----:B------:R-:W-:-:S12]  /*1470*/  USEL UR9, UR9, UR4, !UP0 ;  /* 0x0000000409097287 */ /* 0x000fd8000c000000 */
.L_x_1035:
[----:B------:R-:W-:Y:S01]  /*1480*/  USHF.R.S32.HI UR4, URZ, 0x1f, UR9 ;  /* 0x0000001f3f047899 */ /* 0x000fe20008011409 */
[----:B------:R-:W-:Y:S01]  /*1490*/  PLOP3.LUT P0, PT, PT, PT, PT, 0x80, 0x0 ;  /* 0x000000000000781c */ /* 0x000fe20003f0f070 */
[----:B------:R-:W-:Y:S01]  /*14a0*/  IMAD.MOV.U32 R0, RZ, RZ, RZ ;  /* 0x000000ffff007224 */ /* 0x000fe200078e00ff */
[----:B------:R-:W-:Y:S01]  /*14b0*/  CS2R R150, SRZ ;  /* 0x0000000000967805 */ /* 0x000fe2000001ff00 */
[----:B------:R-:W-:Y:S01]  /*14c0*/  ULEA.HI UR4, UR4, UR9, URZ, 0x7 ;  /* 0x0000000904047291 */ /* 0x000fe2000f8f383f */
[----:B------:R-:W-:Y:S01]  /*14d0*/  IMAD.MOV.U32 R36, RZ, RZ, RZ ;  /* 0x000000ffff247224 */ /* 0x000fe200078e00ff */
[----:B------:R-:W-:Y:S02]  /*14e0*/  CS2R R148, SRZ ;  /* 0x0000000000947805 */ /* 0x000fe4000001ff00 */
[----:B------:R-:W-:Y:S01]  /*14f0*/  CS2R R146, SRZ ;  /* 0x0000000000927805 */ /* 0x000fe2000001ff00 */
[----:B------:R-:W-:Y:S01]  /*1500*/  USHF.R.S32.HI UR4, URZ, 0x7, UR4 ;  /* 0x000000073f047899 */ /* 0x000fe20008011404 */
[----:B------:R-:W-:-:S02]  /*1510*/  CS2R R144, SRZ ;  /* 0x0000000000907805 */ /* 0x000fc4000001ff00 */
[----:B------:R-:W-:Y:S02]  /*1520*/  CS2R R142, SRZ ;  /* 0x00000000008e7805 */ /* 0x000fe4000001ff00 */
[----:B------:R-:W-:Y:S01]  /*1530*/  CS2R R140, SRZ ;  /* 0x00000000008c7805 */ /* 0x000fe2000001ff00 */
[----:B------:R-:W-:Y:S01]  /*1540*/  UISETP.LT.AND UP0, UPT, URZ, UR4, UPT ;  /* 0x000000043f00728c */ /* 0x000fe2000bf01270 */
[----:B------:R-:W-:Y:S02]  /*1550*/  CS2R R138, SRZ ;  /* 0x00000000008a7805 */ /* 0x000fe4000001ff00 */
[----:B------:R-:W-:Y:S02]  /*1560*/  CS2R R136, SRZ ;  /* 0x0000000000887805 */ /* 0x000fe4000001ff00 */
[----:B------:R-:W-:Y:S01]  /*1570*/  CS2R R134, SRZ ;  /* 0x0000000000867805 */ /* 0x000fe2000001ff00 */
[----:B------:R-:W-:Y:S01]  /*1580*/  USEL UR39, URZ, UR4, !UP0 ;  /* 0x000000043f277287 */ /* 0x000fe2000c000000 */
[----:B------:R-:W-:-:S02]  /*1590*/  CS2R R132, SRZ ;  /* 0x0000000000847805 */ /* 0x000fc4000001ff00 */
[----:B------:R-:W-:Y:S02]  /*15a0*/  CS2R R130, SRZ ;  /* 0x0000000000827805 */ /* 0x000fe4000001ff00 */
[----:B------:R-:W-:Y:S02]  /*15b0*/  CS2R R128, SRZ ;  /* 0x0000000000807805 */ /* 0x000fe4000001ff00 */
[----:B------:R-:W-:Y:S02]  /*15c0*/  CS2R R126, SRZ ;  /* 0x00000000007e7805 */ /* 0x000fe4000001ff00 */
[----:B------:R-:W-:Y:S02]  /*15d0*/  CS2R R124, SRZ ;  /* 0x00000000007c7805 */ /* 0x000fe4000001ff00 */
[----:B------:R-:W-:Y:S02]  /*15e0*/  ISETP.GT.AND P1, PT, R88, UR39, PT ;  /* 0x0000002758007c0c */ /* 0x000fe4000bf24270 */
        /* <DEDUP_REMOVED lines=15> */
[----:B------:R-:W-:Y:S01]  /*16e0*/  IMAD.MOV.U32 R93, RZ, RZ, RZ ;  /* 0x000000ffff5d7224 */ /* 0x000fe200078e00ff */
[----:B------:R-:W-:Y:S02]  /*16f0*/  CS2R R6, SRZ ;  /* 0x0000000000067805 */ /* 0x000fe4000001ff00 */
[----:B------:R-:W-:Y:S01]  /*1700*/  CS2R R90, SRZ ;  /* 0x00000000005a7805 */ /* 0x000fe2000001ff00 */
[----:B------:R-:W-:Y:S01]  /*1710*/  IMAD.MOV.U32 R46, RZ, RZ, RZ ;  /* 0x000000ffff2e7224 */ /* 0x000fe200078e00ff */
[----:B------:R-:W-:Y:S06]  /*1720*/  @!P1 BRA `(.L_x_1038) ;  /* 0x000000e400409947 */ /* 0x000fec0003800000 */
[----:B------:R-:W0:Y:S01]  /*1730*/  SHFL.IDX PT, R0, R186, RZ, 0x1f ;  /* 0x00001fffba007589 */ /* 0x000e2200000e0000 */
[----:B------:R-:W1:Y:S01]  /*1740*/  S2UR UR40, SR_CgaCtaId ;  /* 0x00000000002879c3 */ /* 0x000e620000008800 */
[----:B------:R-:W-:Y:S01]  /*1750*/  UMOV UR41, 0x400 ;  /* 0x0000040000297882 */ /* 0x000fe20000000000 */
        /* <DEDUP_REMOVED lines=19> */
[----:B------:R-:W-:Y:S02]  /*1890*/  IMAD.U32 R10, RZ, RZ, UR6 ;  /* 0x00000006ff0a7e24 */ /* 0x000fe4000f8e00ff */
[----:B------:R-:W-:Y:S02]  /*18a0*/  IMAD.U32 R6, RZ, RZ, UR4 ;  /* 0x00000004ff067e24 */ /* 0x000fe4000f8e00ff */
[----:B------:R-:W-:-:S02]  /*18b0*/  IMAD.U32 R7, RZ, RZ, UR5 ;  /* 0x00000005ff077e24 */ /* 0x000fc4000f8e00ff */
[----:B------:R-:W-:Y:S02]  /*18c0*/  IMAD.U32 R11, RZ, RZ, UR7 ;  /* 0x00000007ff0b7e24 */ /* 0x000fe4000f8e00ff */
[----:B------:R-:W-:Y:S02]  /*18d0*/  IMAD.MOV.U32 R8, RZ, RZ, 0x70 ;  /* 0x00000070ff087424 */ /* 0x000fe400078e00ff */
[----:B------:R-:W-:Y:S02]  /*18e0*/  IMAD.MOV.U32 R12, RZ, RZ, 0x1 ;  /* 0x00000001ff0c7424 */ /* 0x000fe400078e00ff */
[----:B0-----:R-:W-:-:S07]  /*18f0*/  IMAD.MOV.U32 R13, RZ, RZ, RZ ;  /* 0x000000ffff0d7224 */ /* 0x001fce00078e00ff */
[----:B------:R-:W-:-:S07]  /*1900*/  LEPC R20, `(.L_x_1039) ;  /* 0x000000001014794e */ /* 0x000fce0000000000 */
[----:B-1----:R-:W-:Y:S05]  /*1910*/  CALL.ABS.NOINC R2 ;  /* 0x0000000002007343 */ /* 0x002fea0003c00000 */
.L_x_1039:
        /* <DEDUP_REMOVED lines=9> */
.L_x_1204:
[----:B------:R-:W-:Y:S05]  /*19b0*/  @!P0 BRA `(.L_x_1041) ;  /* 0x0000000000048947 */ /* 0x000fea0003800000 */
[----:B------:R-:W-:Y:S01]  /*19c0*/  BPT.TRAP 0x1 ;  /* 0x000000040000795c */ /* 0x000fe20000300000 */
.L_x_1041:
[----:B------:R-:W-:Y:S02]  /*19d0*/  IMAD.U32 R9, RZ, RZ, UR45 ;  /* 0x0000002dff097e24 */ /* 0x000fe4000f8e00ff */
[----:B0-----:R-:W-:-:S03]  /*19e0*/  IMAD.U32 R0, RZ, RZ, UR46 ;  /* 0x0000002eff007e24 */ /* 0x001fc6000f8e00ff */
[----:B------:R-:W-:Y:S02]  /*19f0*/  LEA R9, R9, UR41, 0x3 ;  /* 0x0000002909097c11 */ /* 0x000fe4000f8e18ff */
[----:B------:R-:W-:-:S04]  /*1a00*/  SHF.L.U32 R0, R0, 0x1f, RZ ;  /* 0x0000001f00007819 */ /* 0x000fc800000006ff */
[----:B------:R0:W1:Y:S01]  /*1a10*/  SYNCS.PHASECHK.TRANS64.TRYWAIT P1, [R9+URZ+0x28830], R0 ;  /* 0x02883000090075a7 */ /* 0x000062000802017f */
[----:B------:R-:W-:Y:S05]  /*1a20*/  @!P0 BRA `(.L_x_1042) ;  /* 0x0000000000048947 */ /* 0x000fea0003800000 */
[----:B------:R-:W-:Y:S01]  /*1a30*/  BPT.TRAP 0x1 ;  /* 0x000000040000795c */ /* 0x000fe20000300000 */
.L_x_1042:
[----:B-1----:R-:W-:Y:S05]  /*1a40*/  @P1 BRA `(.L_x_1043) ;  /* 0x0000000000081947 */ /* 0x002fea0003800000 */
[----:B------:R-:W1:Y:S02]  /*1a50*/  SYNCS.PHASECHK.TRANS64.TRYWAIT P1, [R9+URZ+0x28830], R0 ;  /* 0x02883000090075a7 */ /* 0x000e64000802017f */
[----:B-1----:R-:W-:Y:S05]  /*1a60*/  @!P1 BRA `(.L_x_1044) ;  /* 0x0000014400409947 */ /* 0x002fea0003800000 */
.L_x_1043:
        /* <DEDUP_REMOVED lines=63> */
.L_x_1045:
[----:B------:R-:W-:Y:S01]  /*1e60*/  UISETP.NE.AND UP1, UPT, UR50, URZ, UPT ;  /* 0x0000003f3200728c */ /* 0x000fe2000bf25270 */
[----:B------:R-:W-:Y:S01]  /*1e70*/  R2UR UR6, R9 ;  /* 0x00000000090672ca */ /* 0x000fe200000e0000 */
[----:B------:R-:W-:Y:S01]  /*1e80*/  ULDC UR7, c[0x0][0x9d8] ;  /* 0x0002760000077ab9 */ /* 0x000fe20000000800 */
[----:B------:R-:W2:Y:S01]  /*1e90*/  LDC R8, c[0x0][0x2f0] ;  /* 0x0000bc00ff087b82 */ /* 0x000ea20000000800 */
[----:B------:R-:W-:Y:S01]  /*1ea0*/  FMUL.FTZ R36, R36, UR7 ;  /* 0x0000000724247c20 */ /* 0x000fe20008410000 */
[----:B------:R-:W-:Y:S01]  /*1eb0*/  FMUL.FTZ R32, R32, UR7 ;  /* 0x0000000720207c20 */ /* 0x000fe20008410000 */
[----:B------:R-:W-:Y:S01]  /*1ec0*/  PLOP3.LUT P1, PT, PT, PT, UP1, 0x80, 0x0 ;  /* 0x000000000000781c */ /* 0x000fe20003f2f018 */
[----:B------:R-:W-:Y:S01]  /*1ed0*/  FMUL.FTZ R40, R40, UR7 ;  /* 0x0000000728287c20 */ /* 0x000fe20008410000 */
[----:B------:R-:W-:Y:S01]  /*1ee0*/  PLOP3.LUT P2, PT, PT, PT, UP1, 0x80, 0x0 ;  /* 0x000000000000781c */ /* 0x000fe20003f4f018 */
[----:B------:R3:W4:Y:S01]  /*1ef0*/  MUFU.TANH R125, R36 ;  /* 0x00000024007d7308 */ /* 0x0007220000002400 */
[----:B------:R-:W-:Y:S01]  /*1f00*/  FMUL.FTZ R13, R25, UR7 ;  /* 0x00000007190d7c20 */ /* 0x000fe20008410000 */
[----:B------:R-:W-:Y:S01]  /*1f10*/  @UP1 ULDC UR10, c[0x0][0x44c] ;  /* 0x00011300000a1ab9 */ /* 0x000fe20000000800 */
[----:B01----:R-:W0:Y:S01]  /*1f20*/  LDC R9, c[0x0][0x288] ;  /* 0x0000a200ff097b82 */ /* 0x003e220000000800 */
[----:B------:R-:W-:Y:S01]  /*1f30*/  FMUL.FTZ R61, R61, UR7 ;  /* 0x000000073d3d7c20 */ /* 0x000fe20008410000 */
[----:B------:R-:W-:Y:S01]  /*1f40*/  IMAD.MOV.U32 R25, RZ, RZ, -0x80 ;  /* 0xffffff80ff197424 */ /* 0x000fe200078e00ff */
[----:B------:R-:W-:Y:S01]  /*1f50*/  UIADD3 UR6, UR6, 0x28840, URZ ;  /* 0x0002884006067890 */ /* 0x000fe2000fffe03f */
[----:B------:R-:W-:Y:S01]  /*1f60*/  FMUL.FTZ R44, R44, UR7 ;  /* 0x000000072c2c7c20 */ /* 0x000fe20008410000 */
[----:B------:R1:W0:Y:S01]  /*1f70*/  MUFU.TANH R127, R32 ;  /* 0x00000020007f7308 */ /* 0x0002220000002400 */
[----:B---3--:R-:W-:Y:S01]  /*1f80*/  FMUL.FTZ R36, R47, UR7 ;  /* 0x000000072f247c20 */ /* 0x008fe20008410000 */
[----:B------:R-:W-:-:S02]  /*1f90*/  VIADD R47, R17, UR37 ;  /* 0x00000025112f7c36 */ /* 0x000fc40008000000 */
[----:B------:R-:W-:Y:S01]  /*1fa0*/  FMUL.FTZ R48, R48, UR7 ;  /* 0x0000000730307c20 */ /* 0x000fe20008410000 */
[----:B------:R-:W-:Y:S01]  /*1fb0*/  FMUL.FTZ R52, R52, UR7 ;  /* 0x0000000734347c20 */ /* 0x000fe20008410000 */
[----:B------:R-:W-:Y:S01]  /*1fc0*/  FMUL.FTZ R56, R56, UR7 ;  /* 0x0000000738387c20 */ /* 0x000fe20008410000 */
[----:B------:R-:W-:Y:S01]  /*1fd0*/  @P1 IMAD.HI.U32 R11, R47, UR10, RZ ;  /* 0x0000000a2f0b1c27 */ /* 0x000fe2000f8e00ff */
[----:B------:R-:W-:Y:S01]  /*1fe0*/  @UP1 ULDC UR10, c[0x0][0x450] ;  /* 0x00011400000a1ab9 */ /* 0x000fe20000000800 */
[----:B------:R3:W0:Y:S02]  /*1ff0*/  MUFU.TANH R123, R40 ;  /* 0x00000028007b7308 */ /* 0x0006240000002400 */
[----:B-1----:R-:W-:Y:S01]  /*2000*/  FMUL.FTZ R32, R43, UR7 ;  /* 0x000000072b207c20 */ /* 0x002fe20008410000 */
[----:B------:R-:W-:Y:S01]  /*2010*/  UISETP.NE.AND UP0, UPT, UR49, URZ, UPT ;  /* 0x0000003f3100728c */ /* 0x000fe2000bf05270 */
[----:B------:R-:W-:Y:S01]  /*2020*/  @P2 SHF.R.U32.HI R47, RZ, UR10, R11 ;  /* 0x0000000aff2f2c19 */ /* 0x000fe2000801160b */
[----:B------:R-:W-:Y:S01]  /*2030*/  FMUL.FTZ R0, R26, UR7 ;  /* 0x000000071a007c20 */ /* 0x000fe20008410000 */
[----:B------:R-:W-:Y:S01]  /*2040*/  FMUL.FTZ R6, R30, UR7 ;  /* 0x000000071e067c20 */ /* 0x000fe20008410000 */
[----:B------:R-:W-:Y:S01]  /*2050*/  FMUL.FTZ R20, R34, UR7 ;  /* 0x0000000722147c20 */ /* 0x000fe20008410000 */
[----:B------:R-:W-:Y:S01]  /*2060*/  FMUL.FTZ R26, R38, UR7 ;  /* 0x00000007261a7c20 */ /* 0x000fe20008410000 */
[----:B------:R1:W0:Y:S01]  /*2070*/  MUFU.TANH R43, R61 ;  /* 0x0000003d002b7308 */ /* 0x0002220000002400 */
[----:B---3--:R-:W-:Y:S01]  /*2080*/  FMUL.FTZ R40, R51, UR7 ;  /* 0x0000000733287c20 */ /* 0x008fe20008410000 */
[----:B------:R-:W-:-:S02]  /*2090*/  IMAD R51, R88, R25, 0x80 ;  /* 0x0000008058337424 */ /* 0x000fc400078e0219 */
[----:B------:R-:W-:Y:S01]  /*20a0*/  FMUL.FTZ R30, R42, UR7 ;  /* 0x000000072a1e7c20 */ /* 0x000fe20008410000 */
[----:B------:R-:W-:Y:S01]  /*20b0*/  UPRMT UR6, UR40, 0x654, UR6 ;  /* 0x0000065428067896 */ /* 0x000fe20008000006 */
[----:B------:R-:W-:Y:S01]  /*20c0*/  FMUL.FTZ R14, R24, UR7 ;  /* 0x00000007180e7c20 */ /* 0x000fe20008410000 */
[----:B------:R-:W-:Y:S02]  /*20d0*/  VIADD R25, R51, 0x1 ;  /* 0x0000000133197836 */ /* 0x000fe40000000000 */
[----:B------:R-:W-:Y:S01]  /*20e0*/  FMUL.FTZ R15, R28, UR7 ;  /* 0x000000071c0f7c20 */ /* 0x000fe20008410000 */
[----:B------:R3:W0:Y:S01]  /*20f0*/  MUFU.TANH R121, R44 ;  /* 0x0000002c00797308 */ /* 0x0006220000002400 */
[----:B-1----:R-:W1:Y:S01]  /*2100*/  SHFL.IDX PT, R61, R47, RZ, 0x1c1f ;  /* 0x001c1fff2f3d7589 */ /* 0x002e6200000e0000 */
[----:B------:R-:W-:Y:S01]  /*2110*/  FMUL.FTZ R34, R46, UR7 ;  /* 0x000000072e227c20 */ /* 0x000fe20008410000 */
[----:B------:R-:W-:Y:S01]  /*2120*/  FMUL.FTZ R38, R50, UR7 ;  /* 0x0000000732267c20 */ /* 0x000fe20008410000 */
[----:B------:R-:W-:Y:S01]  /*2130*/  FMUL.FTZ R42, R54, UR7 ;  /* 0x00000007362a7c20 */ /* 0x000fe20008410000 */
[----:B------:R-:W-:Y:S01]  /*2140*/  FMUL.FTZ R2, R27, UR7 ;  /* 0x000000071b027c20 */ /* 0x000fe20008410000 */
[----:B------:R-:W-:Y:S01]  /*2150*/  FMUL.FTZ R21, R29, UR7 ;  /* 0x000000071d157c20 */ /* 0x000fe20008410000 */
[----:B------:R-:W-:Y:S01]  /*2160*/  FMUL.FTZ R7, R31, UR7 ;  /* 0x000000071f077c20 */ /* 0x000fe20008410000 */
[----:B------:R5:W0:Y:S01]  /*2170*/  MUFU.TANH R119, R48 ;  /* 0x0000003000777308 */ /* 0x000a220000002400 */
[----:B------:R-:W-:Y:S01]  /*2180*/  FMUL.FTZ R33, R33, UR7 ;  /* 0x0000000721217c20 */ /* 0x000fe20008410000 */
[----:B------:R-:W-:Y:S01]  /*2190*/  FMUL.FTZ R24, R35, UR7 ;  /* 0x0000000723187c20 */ /* 0x000fe20008410000 */
[----:B------:R-:W-:Y:S01]  /*21a0*/  FMUL.FTZ R28, R39, UR7 ;  /* 0x00000007271c7c20 */ /* 0x000fe20008410000 */
[----:B------:R-:W-:Y:S01]  /*21b0*/  FMUL.FTZ R41, R41, UR7 ;  /* 0x0000000729297c20 */ /* 0x000fe20008410000 */
[----:B------:R-:W-:Y:S01]  /*21c0*/  FMUL.FTZ R45, R45, UR7 ;  /* 0x000000072d2d7c20 */ /* 0x000fe20008410000 */
[----:B------:R-:W-:Y:S01]  /*21d0*/  FMUL.FTZ R53, R53, UR7 ;  /* 0x0000000735357c20 */ /* 0x000fe20008410000 */
[----:B---3--:R-:W-:Y:S01]  /*21e0*/  FMUL.FTZ R44, R55, UR7 ;  /* 0x00000007372c7c20 */ /* 0x008fe20008410000 */
[----:B------:R3:W0:Y:S01]  /*21f0*/  MUFU.TANH R117, R52 ;  /* 0x0000003400757308 */ /* 0x0006220000002400 */
[----:B------:R-:W-:Y:S01]  /*2200*/  FMUL.FTZ R57, R57, UR7 ;  /* 0x0000000739397c20 */ /* 0x000fe20008410000 */
[----:B------:R-:W-:Y:S01]  /*2210*/  FMUL.FTZ R46, R58, UR7 ;  /* 0x000000073a2e7c20 */ /* 0x000fe20008410000 */
[----:B-----5:R-:W-:Y:S01]  /*2220*/  FMUL.FTZ R48, R59, UR7 ;  /* 0x000000073b307c20 */ /* 0x020fe20008410000 */
[----:B------:R-:W-:Y:S01]  /*2230*/  FMUL.FTZ R60, R60, UR7 ;  /* 0x000000073c3c7c20 */ /* 0x000fe20008410000 */
[----:B------:R-:W-:Y:S01]  /*2240*/  FMUL.FTZ R50, R62, UR7 ;  /* 0x000000073e327c20 */ /* 0x000fe20008410000 */
[----:B------:R-:W-:Y:S01]  /*2250*/  FMUL.FTZ R64, R64, UR7 ;  /* 0x0000000740407c20 */ /* 0x000fe20008410000 */
[----:B------:R-:W-:Y:S01]  /*2260*/  FMUL.FTZ R65, R65, UR7 ;  /* 0x0000000741417c20 */ /* 0x000fe20008410000 */
[----:B------:R5:W0:Y:S01]  /*2270*/  MUFU.TANH R115, R56 ;  /* 0x0000003800737308 */ /* 0x000a220000002400 */
[----:B---3--:R-:W-:Y:S01]  /*2280*/  FMUL.FTZ R52, R63, UR7 ;  /* 0x000000073f347c20 */ /* 0x008fe20008410000 */
[----:B------:R-:W-:Y:S01]  /*2290*/  FMUL.FTZ R54, R66, UR7 ;  /* 0x0000000742367c20 */ /* 0x000fe20008410000 */
[----:B------:R-:W-:Y:S01]  /*22a0*/  FMUL.FTZ R89, R70, UR7 ;  /* 0x0000000746597c20 */ /* 0x000fe20008410000 */
[----:B------:R-:W-:Y:S01]  /*22b0*/  FMUL.FTZ R91, R71, UR7 ;  /* 0x00000007475b7c20 */ /* 0x000fe20008410000 */
[----:B------:R-:W-:Y:S01]  /*22c0*/  FMUL.FTZ R93, R74, UR7 ;  /* 0x000000074a5d7c20 */ /* 0x000fe20008410000 */
[----:B------:R-:W-:Y:S01]  /*22d0*/  FMUL.FTZ R95, R75, UR7 ;  /* 0x000000074b5f7c20 */ /* 0x000fe20008410000 */
[----:B------:R-:W-:Y:S01]  /*22e0*/  FMUL.FTZ R76, R76, UR7 ;  /* 0x000000074c4c7c20 */ /* 0x000fe20008410000 */
[----:B------:R-:W-:Y:S01]  /*22f0*/  FMUL.FTZ R4, R78, UR7 ;  /* 0x000000074e047c20 */ /* 0x000fe20008410000 */
[----:B-----5:R-:W-:Y:S01]  /*2300*/  FMUL.FTZ R56, R67, UR7 ;  /* 0x0000000743387c20 */ /* 0x020fe20008410000 */
[----:B------:R-:W-:Y:S01]  /*2310*/  FMUL.FTZ R3, R79, UR7 ;  /* 0x000000074f037c20 */ /* 0x000fe20008410000 */
        /* <DEDUP_REMOVED lines=8> */
[----:B------:R-:W-:-:S02]  /*23a0*/  IMAD R25, R16, -0x2, R25 ;  /* 0xfffffffe10197824 */ /* 0x000fc400078e0219 */
[----:B------:R-:W-:Y:S01]  /*23b0*/  FMUL.FTZ R68, R68, UR7 ;  /* 0x0000000744447c20 */ /* 0x000fe20008410000 */
[----:B------:R-:W-:Y:S01]  /*23c0*/  FMUL.FTZ R69, R69, UR7 ;  /* 0x0000000745457c20 */ /* 0x000fe20008410000 */
[----:B------:R-:W-:Y:S01]  /*23d0*/  FMUL.FTZ R72, R72, UR7 ;  /* 0x0000000748487c20 */ /* 0x000fe20008410000 */
[----:B------:R-:W-:Y:S01]  /*23e0*/  FMUL.FTZ R73, R73, UR7 ;  /* 0x0000000749497c20 */ /* 0x000fe20008410000 */
[----:B------:R-:W-:Y:S01]  /*23f0*/  FMUL.FTZ R77, R77, UR7 ;  /* 0x000000074d4d7c20 */ /* 0x000fe20008410000 */
[----:B------:R-:W-:Y:S01]  /*2400*/  PLOP3.LUT P1, PT, PT, PT, UP0, 0x40, 0x0 ;  /* 0x000000000000781c */ /* 0x000fe20003f2e808 */
[C---:B--2---:R-:W-:Y:S01]  /*2410*/  IMAD R58, R8.reuse, UR43, R25 ;  /* 0x0000002b083a7c24 */ /* 0x044fe2000f8e0219 */
[----:B------:R-:W2:Y:S01]  /*2420*/  MUFU.TANH R14, R14 ;  /* 0x0000000e000e7308 */ /* 0x000ea20000002400 */
[----:B------:R-:W-:Y:S01]  /*2430*/  ULDC UR55, c[0x0][0x9dc] ;  /* 0x0002770000377ab9 */ /* 0x000fe20000000800 */
[----:B------:R-:W-:Y:S01]  /*2440*/  SYNCS.ARRIVE.TRANS64.RED.A1T0 RZ, [UR6], RZ ;  /* 0x000000ffffff79a7 */ /* 0x000fe20008100406 */
[----:B------:R-:W-:Y:S01]  /*2450*/  ULOP3.LUT UR6, URZ, UR55, URZ, 0x33, !UPT ;  /* 0x000000373f067292 */ /* 0x000fe2000f8e333f */
[----:B------:R-:W-:Y:S01]  /*2460*/  IMAD R25, R8, UR43, R51 ;  /* 0x0000002b08197c24 */ /* 0x000fe2000f8e0233 */
[----:B------:R-:W-:Y:S01]  /*2470*/  ULDC UR14, c[0x0][0x9e0] ;  /* 0x00027800000e7ab9 */ /* 0x000fe20000000800 */
[----:B0-----:R-:W-:-:S02]  /*2480*/  IMAD.IADD R58, R58, 0x1, -R9 ;  /* 0x000000013a3a7824 */ /* 0x001fc400078e0a09 */
[----:B------:R-:W-:Y:S01]  /*2490*/  FMUL.FTZ R37, R37, UR7 ;  /* 0x0000000725257c20 */ /* 0x000fe20008410000 */
[----:B------:R-:W0:Y:S01]  /*24a0*/  MUFU.TANH R13, R13 ;  /* 0x0000000d000d7308 */ /* 0x000e220000002400 */
[----:B------:R-:W-:Y:S01]  /*24b0*/  FMUL.FTZ R49, R49, UR7 ;  /* 0x0000000731317c20 */ /* 0x000fe20008410000 */
[----:B------:R-:W-:Y:S01]  /*24c0*/  IMAD R55, R16, -0x2, R25 ;  /* 0xfffffffe10377824 */ /* 0x000fe200078e0219 */
[----:B------:R-:W-:Y:S01]  /*24d0*/  LEA R62, R88, 0xffffff80, 0x7 ;  /* 0xffffff80583e7811 */ /* 0x000fe200078e38ff */
[C---:B------:R-:W-:Y:S02]  /*24e0*/  VIADD R66, R58.reuse, UR14 ;  /* 0x0000000e3a427c36 */ /* 0x040fe40008000000 */
[----:B------:R-:W-:Y:S02]  /*24f0*/  VIADD R59, R58, UR6 ;  /* 0x000000063a3b7c36 */ /* 0x000fe40008000000 */
[----:B------:R-:W3:Y:S08]  /*2500*/  MUFU.TANH R0, R0 ;  /* 0x0000000000007308 */ /* 0x000ef00000002400 */
[----:B------:R-:W0:Y:S08]  /*2510*/  MUFU.TANH R2, R2 ;  /* 0x0000000200027308 */ /* 0x000e300000002400 */
        /* <DEDUP_REMOVED lines=50> */
[----:B------:R1:W0:Y:S08]  /*2840*/  MUFU.TANH R103, R37 ;  /* 0x0000002500677308 */ /* 0x0002300000002400 */
[----:B------:R5:W0:Y:S01]  /*2850*/  MUFU.TANH R109, R49 ;  /* 0x00000031006d7308 */ /* 0x000a220000002400 */
[----:B-1----:R-:W-:Y:S01]  /*2860*/  VIADDMNMX R37, R61, R66, R55, PT ;  /* 0x000000423d257246 */ /* 0x002fe20003800137 */
[----:B-----5:R-:W-:Y:S01]  /*2870*/  IMAD.IADD R49, R59, 0x1, R61 ;  /* 0x000000013b317824 */ /* 0x020fe200078e023d */
[----:B--234-:R-:W-:Y:S06]  /*2880*/  @P1 BRA `(.L_x_1046) ;  /* 0x0000000000641947 */ /* 0x01cfec0003800000 */
[----:B------:R-:W-:Y:S01]  /*2890*/  IMAD R58, R8, UR43, R61 ;  /* 0x0000002b083a7c24 */ /* 0x000fe2000f8e023d */
[----:B------:R-:W-:Y:S03]  /*28a0*/  BSSY B0, `(.L_x_1047) ;  /* 0x0000013000007945 */ /* 0x000fe60003800000 */
[----:B------:R-:W-:-:S05]  /*28b0*/  IMAD.IADD R25, R58, 0x1, -R9 ;  /* 0x000000013a197824 */ /* 0x000fca00078e0a09 */
[----:B------:R-:W-:-:S13]  /*28c0*/  ISETP.GT.AND P1, PT, R25, -0x1, PT ;  /* 0xffffffff1900780c */ /* 0x000fda0003f24270 */
[----:B------:R-:W-:Y:S05]  /*28d0*/  @P1 BRA `(.L_x_1048) ;  /* 0x0000000000241947 */ /* 0x000fea0003800000 */
[----:B------:R-:W-:Y:S01]  /*28e0*/  ULDC UR6, c[0x0][0x9e4] ;  /* 0x0002790000067ab9 */ /* 0x000fe20000000800 */
[----:B------:R-:W-:Y:S01]  /*28f0*/  LOP3.LUT R25, RZ, R25, RZ, 0x33, !PT ;  /* 0x00000019ff197212 */ /* 0x000fe200078e33ff */
[----:B------:R-:W-:-:S05]  /*2900*/  IMAD.U32 R61, RZ, RZ, UR6 ;  /* 0x00000006ff3d7e24 */ /* 0x000fca000f8e00ff */
[----:B------:R-:W-:-:S13]  /*2910*/  ISETP.NE.AND P1, PT, R61, 0x1, PT ;  /* 0x000000013d00780c */ /* 0x000fda0003f25270 */
[----:B------:R-:W1:Y:S02]  /*2920*/  @P1 LDC.64 R68, c[0x0][0x9e8] ;  /* 0x00027a00ff441b82 */ /* 0x000e640000000a00 */
[----:B-1----:R-:W-:-:S05]  /*2930*/  @P1 IMAD.HI.U32 R58, R25, R68, RZ ;  /* 0x00000044193a1227 */ /* 0x002fca00078e00ff */
[----:B------:R-:W-:-:S04]  /*2940*/  @P1 SHF.R.U32.HI R25, RZ, R69, R58 ;  /* 0x00000045ff191219 */ /* 0x000fc8000001163a */
[----:B------:R-:W-:Y:S01]  /*2950*/  LOP3.LUT R25, RZ, R25, RZ, 0x33, !PT ;  /* 0x00000019ff197212 */ /* 0x000fe200078e33ff */
[----:B------:R-:W-:Y:S06]  /*2960*/  BRA `(.L_x_1049) ;  /* 0x0000000000187947 */ /* 0x000fec0003800000 */
.L_x_1048:
[----:B------:R-:W-:Y:S02]  /*2970*/  ULDC UR6, c[0x0][0x9e4] ;  /* 0x0002790000067ab9 */ /* 0x000fe40000000800 */
[----:B------:R-:W-:-:S05]  /*2980*/  IMAD.U32 R61, RZ, RZ, UR6 ;  /* 0x00000006ff3d7e24 */ /* 0x000fca000f8e00ff */
[----:B------:R-:W-:-:S13]  /*2990*/  ISETP.NE.AND P1, PT, R61, 0x1, PT ;  /* 0x000000013d00780c */ /* 0x000fda0003f25270 */
[----:B------:R-:W1:Y:S02]  /*29a0*/  @P1 LDC.64 R68, c[0x0][0x9e8] ;  /* 0x00027a00ff441b82 */ /* 0x000e640000000a00 */
[----:B-1----:R-:W-:-:S05]  /*29b0*/  @P1 IMAD.HI.U32 R58, R25, R68, RZ ;  /* 0x00000044193a1227 */ /* 0x002fca00078e00ff */
[----:B------:R-:W-:-:S07]  /*29c0*/  @P1 SHF.R.U32.HI R25, RZ, R69, R58 ;  /* 0x00000045ff191219 */ /* 0x000fce000001163a */
.L_x_1049:
[----:B------:R-:W-:Y:S05]  /*29d0*/  BSYNC B0 ;  /* 0x0000000000007941 */ /* 0x000fea0003800000 */
.L_x_1047:
[----:B------:R-:W-:-:S04]  /*29e0*/  IMAD R25, R25, R61, -R62 ;  /* 0x0000003d19197224 */ /* 0x000fc800078e0a3e */
[----:B------:R-:W-:-:S05]  /*29f0*/  IMAD R58, R16, -0x2, R25 ;  /* 0xfffffffe103a7824 */ /* 0x000fca00078e0219 */
[----:B------:R-:W-:Y:S02]  /*2a00*/  VIADDMNMX R37, R58, R61, R37, PT ;  /* 0x0000003d3a257246 */ /* 0x000fe40003800125 */
[----:B------:R-:W-:-:S07]  /*2a10*/  VIMNMX R49, R49, R58, !PT ;  /* 0x0000003a31317248 */ /* 0x000fce0007fe0100 */
.L_x_1046:
[C---:B------:R-:W-:Y:S01]  /*2a20*/  ISETP.GE.AND P2, PT, R51.reuse, 0x9, PT ;  /* 0x000000093300780c */ /* 0x040fe20003f46270 */
[----:B------:R-:W1:Y:S01]  /*2a30*/  SHFL.IDX PT, R47, R47, 0x1, 0x1c1f ;  /* 0x003c1f002f2f7f89 */ /* 0x000e6200000e0000 */
[----:B------:R-:W-:Y:S01]  /*2a40*/  ISETP.GE.AND P1, PT, R51, 0x2, PT ;  /* 0x000000023300780c */ /* 0x000fe20003f26270 */
[----:B------:R-:W-:Y:S01]  /*2a50*/  UISETP.NE.AND UP0, UPT, UR49, URZ, UPT ;  /* 0x0000003f3100728c */ /* 0x000fe2000bf05270 */
[C---:B------:R-:W-:Y:S02]  /*2a60*/  ISETP.GT.AND P3, PT, R49.reuse, 0x8, !P2 ;  /* 0x000000083100780c */ /* 0x040fe40005764270 */
[----:B------:R-:W-:Y:S02]  /*2a70*/  ISETP.GT.AND P4, PT, R49, 0x1, !P1 ;  /* 0x000000013100780c */ /* 0x000fe40004f84270 */
[----:B------:R-:W-:Y:S02]  /*2a80*/  ISETP.LT.OR P3, PT, R37, 0x9, P3 ;  /* 0x000000092500780c */ /* 0x000fe40001f61670 */
[----:B------:R-:W-:-:S02]  /*2a90*/  ISETP.GE.AND P5, PT, R51, 0x11, PT ;  /* 0x000000113300780c */ /* 0x000fc40003fa6270 */
[----:B0-----:R-:W-:Y:S02]  /*2aa0*/  FSEL R129, R15, -INF , !P3 ;  /* 0xff8000000f817808 */ /* 0x001fe40005800000 */
[----:B------:R-:W-:Y:S02]  /*2ab0*/  ISETP.LT.OR P4, PT, R37, 0x2, P4 ;  /* 0x000000022500780c */ /* 0x000fe40002781670 */
[----:B------:R-:W-:Y:S02]  /*2ac0*/  ISETP.GT.AND P3, PT, R49, 0x10, !P5 ;  /* 0x000000103100780c */ /* 0x000fe40006f64270 */
[----:B------:R-:W-:Y:S02]  /*2ad0*/  ISETP.GE.AND P6, PT, R51, 0xa, PT ;  /* 0x0000000a3300780c */ /* 0x000fe40003fc6270 */
[----:B------:R-:W-:Y:S02]  /*2ae0*/  FSEL R131, R13, -INF , !P4 ;  /* 0xff8000000d837808 */ /* 0x000fe40006000000 */
[----:B------:R-:W-:-:S02]  /*2af0*/  P2R R67, PR, RZ, 0x20 ;  /* 0x00000020ff437803 */ /* 0x000fc40000000000 */
[----:B------:R-:W-:Y:S01]  /*2b00*/  ISETP.LT.OR P3, PT, R37, 0x11, P3 ;  /* 0x000000112500780c */ /* 0x000fe20001f61670 */
[----:B-1----:R-:W-:Y:S01]  /*2b10*/  IMAD.IADD R58, R59, 0x1, R47 ;  /* 0x000000013b3a7824 */ /* 0x002fe200078e022f */
[----:B------:R-:W-:Y:S02]  /*2b20*/  ISETP.GT.AND P4, PT, R49, 0x9, !P6 ;  /* 0x000000093100780c */ /* 0x000fe40007784270 */
[----:B------:R-:W-:Y:S02]  /*2b30*/  ISETP.GE.AND P5, PT, R51, 0x12, PT ;  /* 0x000000123300780c */ /* 0x000fe40003fa6270 */
[----:B------:R-:W-:Y:S02]  /*2b40*/  FSEL R127, R127, -INF , !P3 ;  /* 0xff8000007f7f7808 */ /* 0x000fe40005800000 */
[----:B------:R-:W-:Y:S02]  /*2b50*/  ISETP.LT.OR P4, PT, R37, 0xa, P4 ;  /* 0x0000000a2500780c */ /* 0x000fe40002781670 */
[----:B------:R-:W-:-:S02]  /*2b60*/  ISETP.GT.AND P3, PT, R49, 0x11, !P5 ;  /* 0x000000113100780c */ /* 0x000fc40006f64270 */
[----:B------:R-:W-:Y:S02]  /*2b70*/  FSEL R99, R21, -INF , !P4 ;  /* 0xff80000015637808 */ /* 0x000fe40006000000 */
[----:B------:R-:W-:Y:S02]  /*2b80*/  ISETP.LT.OR P3, PT, R37, 0x12, P3 ;  /* 0x000000122500780c */ /* 0x000fe40001f61670 */
[----:B------:R-:W-:Y:S02]  /*2b90*/  ISETP.GE.AND P4, PT, R51, 0x19, PT ;  /* 0x000000193300780c */ /* 0x000fe40003f86270 */
[----:B------:R-:W-:Y:S02]  /*2ba0*/  FSEL R101, R33, -INF , !P3 ;  /* 0xff80000021657808 */ /* 0x000fe40005800000 */
[----:B------:R-:W-:Y:S02]  /*2bb0*/  ISETP.GT.AND P3, PT, R49, 0x18, !P4 ;  /* 0x000000183100780c */ /* 0x000fe40006764270 */
[----:B------:R-:W-:-:S02]  /*2bc0*/  P2R R69, PR, RZ, 0x10 ;  /* 0x00000010ff457803 */ /* 0x000fc40000000000 */
[----:B------:R-:W-:Y:S02]  /*2bd0*/  ISETP.LT.OR P3, PT, R37, 0x19, P3 ;  /* 0x000000192500780c */ /* 0x000fe40001f61670 */
[----:B------:R-:W-:Y:S02]  /*2be0*/  ISETP.GE.AND P4, PT, R51, 0x1a, PT ;  /* 0x0000001a3300780c */ /* 0x000fe40003f86270 */
[----:B------:R-:W-:Y:S02]  /*2bf0*/  FSEL R125, R125, -INF , !P3 ;  /* 0xff8000007d7d7808 */ /* 0x000fe40005800000 */
[----:B------:R-:W-:Y:S02]  /*2c00*/  ISETP.GT.AND P3, PT, R49, 0x19, !P4 ;  /* 0x000000193100780c */ /* 0x000fe40006764270 */
[----:B------:R-:W-:Y:S02]  /*2c10*/  P2R R70, PR, RZ, 0x10 ;  /* 0x00000010ff467803 */ /* 0x000fe40000000000 */
[----:B------:R-:W-:-:S02]  /*2c20*/  ISETP.LT.OR P3, PT, R37, 0x1a, P3 ;  /* 0x0000001a2500780c */ /* 0x000fc40001f61670 */
[----:B------:R-:W-:Y:S02]  /*2c30*/  ISETP.GE.AND P4, PT, R51, 0x21, PT ;  /* 0x000000213300780c */ /* 0x000fe40003f86270 */
[----:B------:R-:W-:Y:S02]  /*2c40*/  FSEL R103, R103, -INF , !P3 ;  /* 0xff80000067677808 */ /* 0x000fe40005800000 */
[----:B------:R-:W-:Y:S02]  /*2c50*/  ISETP.GT.AND P3, PT, R49, 0x20, !P4 ;  /* 0x000000203100780c */ /* 0x000fe40006764270 */
[----:B------:R-:W-:Y:S02]  /*2c60*/  P2R R71, PR, RZ, 0x10 ;  /* 0x00000010ff477803 */ /* 0x000fe40000000000 */
[----:B------:R-:W-:Y:S02]  /*2c70*/  ISETP.LT.OR P3, PT, R37, 0x21, P3 ;  /* 0x000000212500780c */ /* 0x000fe40001f61670 */
[----:B------:R-:W-:-:S02]  /*2c80*/  ISETP.GE.AND P4, PT, R51, 0x22, PT ;  /* 0x000000223300780c */ /* 0x000fc40003f86270 */
[----:B------:R-:W-:Y:S02]  /*2c90*/  FSEL R123, R123, -INF , !P3 ;  /* 0xff8000007b7b7808 */ /* 0x000fe40005800000 */
[----:B------:R-:W-:Y:S02]  /*2ca0*/  ISETP.GT.AND P3, PT, R49, 0x21, !P4 ;  /* 0x000000213100780c */ /* 0x000fe40006764270 */
[----:B------:R-:W-:Y:S02]  /*2cb0*/  P2R R72, PR, RZ, 0x10 ;  /* 0x00000010ff487803 */ /* 0x000fe40000000000 */
[----:B------:R-:W-:Y:S02]  /*2cc0*/  ISETP.LT.OR P3, PT, R37, 0x22, P3 ;  /* 0x000000222500780c */ /* 0x000fe40001f61670 */
[----:B------:R-:W-:Y:S02]  /*2cd0*/  ISETP.GE.AND P4, PT, R51, 0x29, PT ;  /* 0x000000293300780c */ /* 0x000fe40003f86270 */
[----:B------:R-:W-:-:S02]  /*2ce0*/  FSEL R105, R41, -INF , !P3 ;  /* 0xff80000029697808 */ /* 0x000fc40005800000 */
[----:B------:R-:W-:Y:S02]  /*2cf0*/  ISETP.GT.AND P3, PT, R49, 0x28, !P4 ;  /* 0x000000283100780c */ /* 0x000fe40006764270 */
[----:B------:R-:W-:Y:S02]  /*2d00*/  P2R R73, PR, RZ, 0x10 ;  /* 0x00000010ff497803 */ /* 0x000fe40000000000 */
[----:B------:R-:W-:Y:S02]  /*2d10*/  ISETP.LT.OR P3, PT, R37, 0x29, P3 ;  /* 0x000000292500780c */ /* 0x000fe40001f61670 */
[----:B------:R-:W-:Y:S02]  /*2d20*/  ISETP.GE.AND P4, PT, R51, 0x2a, PT ;  /* 0x0000002a3300780c */ /* 0x000fe40003f86270 */
[----:B------:R-:W-:Y:S02]  /*2d30*/  FSEL R121, R121, -INF , !P3 ;  /* 0xff80000079797808 */ /* 0x000fe40005800000 */
[----:B------:R-:W-:-:S02]  /*2d40*/  ISETP.GT.AND P3, PT, R49, 0x29, !P4 ;  /* 0x000000293100780c */ /* 0x000fc40006764270 */
[----:B------:R-:W-:Y:S02]  /*2d50*/  P2R R74, PR, RZ, 0x10 ;  /* 0x00000010ff4a7803 */ /* 0x000fe40000000000 */
        /* <DEDUP_REMOVED lines=81> */
[----:B------:R-:W-:Y:S02]  /*3270*/  P2R R68, PR, RZ, 0x20 ;  /* 0x00000020ff447803 */ /* 0x000fe40000000000 */
[----:B------:R-:W-:-:S02]  /*3280*/  FSEL R27, R27, -INF , !P3 ;  /* 0xff8000001b1b7808 */ /* 0x000fc40005800000 */
[----:B------:R-:W-:Y:S02]  /*3290*/  ISETP.GE.AND P3, PT, R51, 0x71, PT ;  /* 0x000000713300780c */ /* 0x000fe40003f66270 */
[----:B------:R-:W-:Y:S02]  /*32a0*/  P2R R63, PR, RZ, 0x40 ;  /* 0x00000040ff3f7803 */ /* 0x000fe40000000000 */
[----:B------:R-:W-:-:S04]  /*32b0*/  ISETP.GT.AND P4, PT, R49, 0x70, !P3 ;  /* 0x000000703100780c */ /* 0x000fc80005f84270 */
[----:B------:R-:W-:-:S04]  /*32c0*/  ISETP.LT.OR P4, PT, R37, 0x71, P4 ;  /* 0x000000712500780c */ /* 0x000fc80002781670 */
[----:B------:R-:W-:Y:S02]  /*32d0*/  FSEL R21, R80, -INF , !P4 ;  /* 0xff80000050157808 */ /* 0x000fe40006000000 */
[----:B------:R-:W-:-:S04]  /*32e0*/  ISETP.GE.AND P4, PT, R51, 0x72, PT ;  /* 0x000000723300780c */ /* 0x000fc80003f86270 */
        /* <DEDUP_REMOVED lines=8> */
[----:B------:R-:W-:Y:S02]  /*3370*/  P2R R64, PR, RZ, 0x40 ;  /* 0x00000040ff407803 */ /* 0x000fe40000000000 */
[----:B------:R-:W-:-:S04]  /*3380*/  ISETP.GT.AND P6, PT, R49, RZ, !P6 ;  /* 0x000000ff3100720c */ /* 0x000fc800077c4270 */
[----:B------:R-:W-:-:S04]  /*3390*/  ISETP.LT.OR P6, PT, R37, 0x1, P6 ;  /* 0x000000012500780c */ /* 0x000fc800037c1670 */
[----:B------:R-:W-:Y:S02]  /*33a0*/  FSEL R97, R14, -INF , !P6 ;  /* 0xff8000000e617808 */ /* 0x000fe40007000000 */
[----:B------:R-:W-:Y:S02]  /*33b0*/  ISETP.GE.AND P6, PT, R51, 0x7a, PT ;  /* 0x0000007a3300780c */ /* 0x000fe40003fc6270 */
[----:B------:R-:W-:Y:S02]  /*33c0*/  VIADDMNMX R14, R47, R66, R55, PT ;  /* 0x000000422f0e7246 */ /* 0x000fe40003800137 */
[----:B------:R-:W-:Y:S02]  /*33d0*/  P2R R80, PR, RZ, 0x40 ;  /* 0x00000040ff507803 */ /* 0x000fe40000000000 */
[----:B------:R-:W-:-:S04]  /*33e0*/  ISETP.GT.AND P6, PT, R49, 0x79, !P6 ;  /* 0x000000793100780c */ /* 0x000fc800077c4270 */
[----:B------:R-:W-:-:S04]  /*33f0*/  ISETP.LT.OR P6, PT, R37, 0x7a, P6 ;  /* 0x0000007a2500780c */ /* 0x000fc800037c1670 */
[----:B------:R-:W-:Y:S02]  /*3400*/  FSEL R37, R85, -INF , !P6 ;  /* 0xff80000055257808 */ /* 0x000fe40007000000 */
[----:B------:R-:W-:-:S13]  /*3410*/  PLOP3.LUT P6, PT, PT, PT, UP0, 0x40, 0x0 ;  /* 0x000000000000781c */ /* 0x000fda0003fce808 */
[----:B------:R-:W-:Y:S05]  /*3420*/  @P6 BRA `(.L_x_1050) ;  /* 0x0000000000646947 */ /* 0x000fea0003800000 */
        /* <DEDUP_REMOVED lines=9> */
[----:B------:R-:W0:Y:S02]  /*34c0*/  @P6 LDC.64 R60, c[0x0][0x9e8] ;  /* 0x00027a00ff3c6b82 */ /* 0x000e240000000a00 */
[----:B0-----:R-:W-:-:S05]  /*34d0*/  @P6 IMAD.HI.U32 R60, R47, R60, RZ ;  /* 0x0000003c2f3c6227 */ /* 0x001fca00078e00ff */
[----:B------:R-:W-:-:S04]  /*34e0*/  @P6 SHF.R.U32.HI R47, RZ, R61, R60 ;  /* 0x0000003dff2f6219 */ /* 0x000fc8000001163c */
[----:B------:R-:W-:Y:S01]  /*34f0*/  LOP3.LUT R47, RZ, R47, RZ, 0x33, !PT ;  /* 0x0000002fff2f7212 */ /* 0x000fe200078e33ff */
[----:B------:R-:W-:Y:S06]  /*3500*/  BRA `(.L_x_1053) ;  /* 0x0000000000187947 */ /* 0x000fec0003800000 */
.L_x_1052:
[----:B------:R-:W-:Y:S02]  /*3510*/  ULDC UR6, c[0x0][0x9e4] ;  /* 0x0002790000067ab9 */ /* 0x000fe40000000800 */
[----:B------:R-:W-:-:S05]  /*3520*/  IMAD.U32 R49, RZ, RZ, UR6 ;  /* 0x00000006ff317e24 */ /* 0x000fca000f8e00ff */
[----:B------:R-:W-:-:S13]  /*3530*/  ISETP.NE.AND P6, PT, R49, 0x1, PT ;  /* 0x000000013100780c */ /* 0x000fda0003fc5270 */
[----:B------:R-:W0:Y:S02]  /*3540*/  @P6 LDC.64 R60, c[0x0][0x9e8] ;  /* 0x00027a00ff3c6b82 */ /* 0x000e240000000a00 */
[----:B0-----:R-:W-:-:S05]  /*3550*/  @P6 IMAD.HI.U32 R60, R47, R60, RZ ;  /* 0x0000003c2f3c6227 */ /* 0x001fca00078e00ff */
[----:B------:R-:W-:-:S07]  /*3560*/  @P6 SHF.R.U32.HI R47, RZ, R61, R60 ;  /* 0x0000003dff2f6219 */ /* 0x000fce000001163c */
.L_x_1053:
[----:B------:R-:W-:Y:S05]  /*3570*/  BSYNC B0 ;  /* 0x0000000000007941 */ /* 0x000fea0003800000 */
.L_x_1051:
[----:B------:R-:W-:-:S04]  /*3580*/  IMAD R47, R47, R49, -R62 ;  /* 0x000000312f2f7224 */ /* 0x000fc800078e0a3e */
[----:B------:R-:W-:-:S05]  /*3590*/  IMAD R47, R16, -0x2, R47 ;  /* 0xfffffffe102f7824 */ /* 0x000fca00078e022f */
[----:B------:R-:W-:Y:S02]  /*35a0*/  VIADDMNMX R14, R47, R49, R14, PT ;  /* 0x000000312f0e7246 */ /* 0x000fe4000380010e */
[----:B------:R-:W-:-:S07]  /*35b0*/  VIMNMX R58, R58, R47, !PT ;  /* 0x0000002f3a3a7248 */ /* 0x000fce0007fe0100 */
.L_x_1050:
[----:B------:R-:W-:Y:S01]  /*35c0*/  ISETP.GT.AND P1, PT, R58, 0x1, !P1 ;  /* 0x000000013a00780c */ /* 0x000fe20004f24270 */
[----:B------:R-:W-:Y:S01]  /*35d0*/  ULDC UR6, c[0x0][0x988] ;  /* 0x0002620000067ab9 */ /* 0x000fe20000000800 */
[----:B------:R-:W-:Y:S01]  /*35e0*/  ISETP.NE.AND P6, PT, R63, RZ, PT ;  /* 0x000000ff3f00720c */ /* 0x000fe20003fc5270 */
[----:B------:R-:W-:Y:S01]  /*35f0*/  UISETP.NE.AND UP1, UPT, UR50, URZ, UPT ;  /* 0x0000003f3200728c */ /* 0x000fe2000bf25270 */
[----:B------:R-:W-:Y:S01]  /*3600*/  ISETP.LT.OR P1, PT, R14, 0x2, P1 ;  /* 0x000000020e00780c */ /* 0x000fe20000f21670 */
[----:B------:R-:W-:Y:S01]  /*3610*/  UISETP.NE.AND UP0, UPT, UR49, URZ, UPT ;  /* 0x0000003f3100728c */ /* 0x000fe2000bf05270 */
[----:B------:R-:W-:Y:S01]  /*3620*/  ISETP.GT.AND P2, PT, R58, 0x8, !P2 ;  /* 0x000000083a00780c */ /* 0x000fe20005744270 */
[----:B------:R-:W-:Y:S01]  /*3630*/  UMOV UR10, UR37 ;  /* 0x00000025000a7c82 */ /* 0x000fe20008000000 */
[----:B------:R-:W-:Y:S02]  /*3640*/  FSEL R47, R2, -INF , !P1 ;  /* 0xff800000022f7808 */ /* 0x000fe40004800000 */
[----:B------:R-:W-:-:S02]  /*3650*/  ISETP.GT.AND P1, PT, R58, 0x9, !P6 ;  /* 0x000000093a00780c */ /* 0x000fc40007724270 */
[----:B------:R-:W-:Y:S02]  /*3660*/  FMNMX.FTZ R2, R97, R131, !PT ;  /* 0x0000008361027209 */ /* 0x000fe40007810000 */
[----:B------:R-:W-:Y:S01]  /*3670*/  ISETP.LT.OR P1, PT, R14, 0xa, P1 ;  /* 0x0000000a0e00780c */ /* 0x000fe20000f21670 */
[----:B------:R-:W-:Y:S01]  /*3680*/  @UP1 ULDC UR11, c[0x0][0x450] ;  /* 0x00011400000b1ab9 */ /* 0x000fe20000000800 */
[----:B------:R-:W-:Y:S02]  /*3690*/  FMNMX.FTZ R2, R129, R2, !PT ;  /* 0x0000000281027209 */ /* 0x000fe40007810000 */
[----:B------:R-:W-:Y:S02]  /*36a0*/  FSEL R51, R7, -INF , !P1 ;  /* 0xff80000007337808 */ /* 0x000fe40004800000 */
[----:B------:R-:W-:Y:S02]  /*36b0*/  ISETP.NE.AND P1, PT, R67, RZ, PT ;  /* 0x000000ff4300720c */ /* 0x000fe40003f25270 */
[----:B------:R-:W-:-:S02]  /*36c0*/  FMNMX.FTZ R2, R99, R2, !PT ;  /* 0x0000000263027209 */ /* 0x000fc40007810000 */
[----:B------:R-:W-:Y:S02]  /*36d0*/  ISETP.GT.AND P1, PT, R58, 0x10, !P1 ;  /* 0x000000103a00780c */ /* 0x000fe40004f24270 */
[----:B------:R-:W-:Y:S02]  /*36e0*/  FMNMX.FTZ R2, R127, R2, !PT ;  /* 0x000000027f027209 */ /* 0x000fe40007810000 */
[----:B------:R-:W-:Y:S02]  /*36f0*/  ISETP.LT.OR P1, PT, R14, 0x11, P1 ;  /* 0x000000110e00780c */ /* 0x000fe40000f21670 */
[----:B------:R-:W-:Y:S02]  /*3700*/  FMNMX.FTZ R2, R101, R2, !PT ;  /* 0x0000000265027209 */ /* 0x000fe40007810000 */
[----:B------:R-:W-:Y:S02]  /*3710*/  FSEL R53, R20, -INF , !P1 ;  /* 0xff80000014357808 */ /* 0x000fe40004800000 */
[----:B------:R-:W-:-:S02]  /*3720*/  ISETP.NE.AND P1, PT, R68, RZ, PT ;  /* 0x000000ff4400720c */ /* 0x000fc40003f25270 */
[----:B------:R-:W-:Y:S02]  /*3730*/  FMNMX.FTZ R2, R125, R2, !PT ;  /* 0x000000027d027209 */ /* 0x000fe40007810000 */
[----:B------:R-:W-:Y:S02]  /*3740*/  ISETP.GT.AND P1, PT, R58, 0x11, !P1 ;  /* 0x000000113a00780c */ /* 0x000fe40004f24270 */
[C---:B------:R-:W-:Y:S02]  /*3750*/  ISETP.LT.OR P2, PT, R14.reuse, 0x9, P2 ;  /* 0x000000090e00780c */ /* 0x040fe40001741670 */
[----:B------:R-:W-:Y:S02]  /*3760*/  ISETP.LT.OR P1, PT, R14, 0x12, P1 ;  /* 0x000000120e00780c */ /* 0x000fe40000f21670 */
[----:B------:R-:W-:Y:S02]  /*3770*/  FMNMX.FTZ R2, R103, R2, !PT ;  /* 0x0000000267027209 */ /* 0x000fe40007810000 */
[----:B------:R-:W-:-:S02]  /*3780*/  FSEL R55, R24, -INF , !P1 ;  /* 0xff80000018377808 */ /* 0x000fc40004800000 */
[----:B------:R-:W-:Y:S02]  /*3790*/  ISETP.NE.AND P1, PT, R69, RZ, PT ;  /* 0x000000ff4500720c */ /* 0x000fe40003f25270 */
[----:B------:R-:W-:Y:S01]  /*37a0*/  FSEL R49, R6, -INF , !P2 ;  /* 0xff80000006317808 */ /* 0x000fe20005000000 */
[----:B------:R-:W-:Y:S01]  /*37b0*/  IMAD.U32 R6, RZ, RZ, UR6 ;  /* 0x00000006ff067e24 */ /* 0x000fe2000f8e00ff */
[----:B------:R-:W-:Y:S01]  /*37c0*/  ISETP.GT.AND P1, PT, R58, 0x18, !P1 ;  /* 0x000000183a00780c */ /* 0x000fe20004f24270 */
[----:B------:R-:W-:Y:S01]  /*37d0*/  @UP1 ULDC UR6, c[0x0][0x44c] ;  /* 0x0001130000061ab9 */ /* 0x000fe20000000800 */
[----:B------:R-:W-:Y:S01]  /*37e0*/  ISETP.NE.AND P2, PT, R77, RZ, PT ;  /* 0x000000ff4d00720c */ /* 0x000fe20003f45270 */
[----:B------:R-:W-:Y:S01]  /*37f0*/  UIMAD.WIDE.U32 UR6, UR37, UR6, URZ ;  /* 0x00000006250672a5 */ /* 0x000fe2000f8e003f */
[----:B------:R-:W-:Y:S02]  /*3800*/  ISETP.LT.OR P1, PT, R14, 0x19, P1 ;  /* 0x000000190e00780c */ /* 0x000fe40000f21670 */
[----:B------:R-:W-:Y:S01]  /*3810*/  FMNMX.FTZ R2, R123, R2, !PT ;  /* 0x000000027b027209 */ /* 0x000fe20007810000 */
[----:B------:R-:W-:Y:S01]  /*3820*/  @UP1 USHF.R.U32.HI UR10, URZ, UR11, UR7 ;  /* 0x0000000b3f0a1299 */ /* 0x000fe20008011607 */
[----:B------:R-:W-:-:S02]  /*3830*/  FSEL R57, R26, -INF , !P1 ;  /* 0xff8000001a397808 */ /* 0x000fc40004800000 */
[----:B------:R-:W-:Y:S01]  /*3840*/  ISETP.NE.AND P1, PT, R70, RZ, PT ;  /* 0x000000ff4600720c */ /* 0x000fe20003f25270 */
[----:B------:R-:W-:Y:S01]  /*3850*/  UIADD3 UR54, UR54, UR10, URZ ;  /* 0x0000000a36367290 */ /* 0x000fe2000fffe03f */
[----:B------:R-:W-:Y:S02]  /*3860*/  FMNMX.FTZ R2, R105, R2, !PT ;  /* 0x0000000269027209 */ /* 0x000fe40007810000 */
[----:B------:R-:W-:Y:S01]  /*3870*/  ISETP.GT.AND P1, PT, R58, 0x19, !P1 ;  /* 0x000000193a00780c */ /* 0x000fe20004f24270 */
[----:B------:R-:W-:Y:S01]  /*3880*/  UIADD3 UR14, UR54, UR14, URZ ;  /* 0x0000000e360e7290 */ /* 0x000fe2000fffe03f */
[----:B------:R-:W-:Y:S02]  /*3890*/  ISETP.NE.AND P6, PT, R78, RZ, PT ;  /* 0x000000ff4e00720c */ /* 0x000fe40003fc5270 */
[----:B------:R-:W-:Y:S02]  /*38a0*/  ISETP.LT.OR P1, PT, R14, 0x1a, P1 ;  /* 0x0000001a0e00780c */ /* 0x000fe40000f21670 */
[----:B------:R-:W-:-:S02]  /*38b0*/  FMNMX.FTZ R2, R121, R2, !PT ;  /* 0x0000000279027209 */ /* 0x000fc40007810000 */
[----:B------:R-:W-:Y:S02]  /*38c0*/  FSEL R59, R28, -INF , !P1 ;  /* 0xff8000001c3b7808 */ /* 0x000fe40004800000 */
[----:B------:R-:W-:Y:S02]  /*38d0*/  ISETP.NE.AND P1, PT, R71, RZ, PT ;  /* 0x000000ff4700720c */ /* 0x000fe40003f25270 */
[----:B------:R-:W-:Y:S02]  /*38e0*/  FMNMX.FTZ R2, R107, R2, !PT ;  /* 0x000000026b027209 */ /* 0x000fe40007810000 */
[----:B------:R-:W-:Y:S02]  /*38f0*/  ISETP.GT.AND P1, PT, R58, 0x20, !P1 ;  /* 0x000000203a00780c */ /* 0x000fe40004f24270 */
[----:B------:R-:W-:Y:S02]  /*3900*/  FMNMX.FTZ R2, R119, R2, !PT ;  /* 0x0000000277027209 */ /* 0x000fe40007810000 */
[----:B------:R-:W-:-:S02]  /*3910*/  ISETP.LT.OR P1, PT, R14, 0x21, P1 ;  /* 0x000000210e00780c */ /* 0x000fc40000f21670 */
[----:B------:R-:W-:Y:S02]  /*3920*/  FMNMX.FTZ R2, R109, R2, !PT ;  /* 0x000000026d027209 */ /* 0x000fe40007810000 */
[----:B------:R-:W-:Y:S02]  /*3930*/  FSEL R61, R30, -INF , !P1 ;  /* 0xff8000001e3d7808 */ /* 0x000fe40004800000 */
[----:B------:R-:W-:Y:S02]  /*3940*/  ISETP.NE.AND P1, PT, R72, RZ, PT ;  /* 0x000000ff4800720c */ /* 0x000fe40003f25270 */
[----:B------:R-:W-:Y:S02]  /*3950*/  FMNMX.FTZ R2, R117, R2, !PT ;  /* 0x0000000275027209 */ /* 0x000fe40007810000 */
[----:B------:R-:W-:Y:S02]  /*3960*/  ISETP.GT.AND P1, PT, R58, 0x21, !P1 ;  /* 0x000000213a00780c */ /* 0x000fe40004f24270 */
[----:B------:R-:W-:-:S02]  /*3970*/  FMNMX.FTZ R2, R111, R2, !PT ;  /* 0x000000026f027209 */ /* 0x000fc40007810000 */
[----:B------:R-:W-:Y:S02]  /*3980*/  ISETP.LT.OR P1, PT, R14, 0x22, P1 ;  /* 0x000000220e00780c */ /* 0x000fe40000f21670 */
[----:B------:R-:W-:Y:S02]  /*3990*/  FMNMX.FTZ R2, R115, R2, !PT ;  /* 0x0000000273027209 */ /* 0x000fe40007810000 */
[----:B------:R-:W-:Y:S02]  /*39a0*/  FSEL R63, R32, -INF , !P1 ;  /* 0xff800000203f7808 */ /* 0x000fe40004800000 */
[----:B------:R-:W-:Y:S02]  /*39b0*/  ISETP.NE.AND P1, PT, R73, RZ, PT ;  /* 0x000000ff4900720c */ /* 0x000fe40003f25270 */
[----:B------:R-:W-:Y:S02]  /*39c0*/  FMNMX.FTZ R2, R113, R2, !PT ;  /* 0x0000000271027209 */ /* 0x000fe40007810000 */
[----:B------:R-:W-:-:S02]  /*39d0*/  ISETP.GT.AND P1, PT, R58, 0x28, !P1 ;  /* 0x000000283a00780c */ /* 0x000fc40004f24270 */
[----:B------:R-:W-:Y:S02]  /*39e0*/  FMNMX.FTZ R2, R45, R2, !PT ;  /* 0x000000022d027209 */ /* 0x000fe40007810000 */
[----:B------:R-:W-:Y:S02]  /*39f0*/  ISETP.LT.OR P1, PT, R14, 0x29, P1 ;  /* 0x000000290e00780c */ /* 0x000fe40000f21670 */
        /* <DEDUP_REMOVED lines=12> */
[----:B------:R-:W-:Y:S02]  /*3ac0*/  FMNMX.FTZ R2, R31, R2, !PT ;  /* 0x000000021f027209 */ /* 0x000fe40007810000 */
[----:B------:R-:W-:Y:S02]  /*3ad0*/  ISETP.LT.OR P1, PT, R14, 0x31, P1 ;  /* 0x000000310e00780c */ /* 0x000fe40000f21670 */
[----:B------:R-:W-:Y:S02]  /*3ae0*/  FMNMX.FTZ R2, R29, R2, !PT ;  /* 0x000000021d027209 */ /* 0x000fe40007810000 */
[----:B------:R-:W-:-:S02]  /*3af0*/  FSEL R69, R38, -INF , !P1 ;  /* 0xff80000026457808 */ /* 0x000fc40004800000 */
[----:B------:R-:W-:Y:S02]  /*3b00*/  ISETP.GT.AND P1, PT, R58, 0x31, !P2 ;  /* 0x000000313a00780c */ /* 0x000fe40005724270 */
[----:B------:R-:W-:Y:S02]  /*3b10*/  FMNMX.FTZ R2, R15, R2, !PT ;  /* 0x000000020f027209 */ /* 0x000fe40007810000 */
[----:B------:R-:W-:Y:S02]  /*3b20*/  ISETP.LT.OR P1, PT, R14, 0x32, P1 ;  /* 0x000000320e00780c */ /* 0x000fe40000f21670 */
[----:B------:R-:W-:Y:S02]  /*3b30*/  FMNMX.FTZ R2, R27, R2, !PT ;  /* 0x000000021b027209 */ /* 0x000fe40007810000 */
[----:B------:R-:W-:Y:S02]  /*3b40*/  FSEL R71, R40, -INF , !P1 ;  /* 0xff80000028477808 */ /* 0x000fe40004800000 */
        /* <DEDUP_REMOVED lines=10> */
[----:B------:R-:W-:Y:S01]  /*3bf0*/  ISETP.NE.AND P2, PT, R98, RZ, PT ;  /* 0x000000ff6200720c */ /* 0x000fe20003f45270 */
[----:B------:R-:W0:Y:S01]  /*3c00*/  SHFL.BFLY PT, R7, R2, 0x2, 0x1f ;  /* 0x0c401f0002077f89 */ /* 0x000e2200000e0000 */
[----:B------:R-:W-:Y:S02]  /*3c10*/  FSEL R75, R44, -INF , !P1 ;  /* 0xff8000002c4b7808 */ /* 0x000fe40004800000 */
[----:B------:R-:W-:-:S02]  /*3c20*/  ISETP.NE.AND P1, PT, R82, RZ, PT ;  /* 0x000000ff5200720c */ /* 0x000fc40003f25270 */
[----:B------:R-:W-:Y:S02]  /*3c30*/  ISETP.NE.AND P6, PT, R100, RZ, PT ;  /* 0x000000ff6400720c */ /* 0x000fe40003fc5270 */
[C---:B------:R-:W-:Y:S02]  /*3c40*/  ISETP.GT.AND P1, PT, R58.reuse, 0x40, !P1 ;  /* 0x000000403a00780c */ /* 0x040fe40004f24270 */
[----:B------:R-:W-:Y:S02]  /*3c50*/  ISETP.GT.AND P3, PT, R58, 0x70, !P3 ;  /* 0x000000703a00780c */ /* 0x000fe40005f64270 */
[----:B------:R-:W-:Y:S02]  /*3c60*/  ISETP.LT.OR P1, PT, R14, 0x41, P1 ;  /* 0x000000410e00780c */ /* 0x000fe40000f21670 */
[----:B------:R-:W-:Y:S02]  /*3c70*/  ISETP.GT.AND P4, PT, R58, 0x71, !P4 ;  /* 0x000000713a00780c */ /* 0x000fe40006784270 */
[----:B------:R-:W-:-:S02]  /*3c80*/  FSEL R77, R46, -INF , !P1 ;  /* 0xff8000002e4d7808 */ /* 0x000fc40004800000 */
[----:B------:R-:W-:Y:S02]  /*3c90*/  ISETP.NE.AND P1, PT, R83, RZ, PT ;  /* 0x000000ff5300720c */ /* 0x000fe40003f25270 */
[----:B------:R-:W-:Y:S02]  /*3ca0*/  ISETP.LT.OR P3, PT, R14, 0x71, P3 ;  /* 0x000000710e00780c */ /* 0x000fe40001f61670 */
[C---:B------:R-:W-:Y:S02]  /*3cb0*/  ISETP.GT.AND P1, PT, R58.reuse, 0x41, !P1 ;  /* 0x000000413a00780c */ /* 0x040fe40004f24270 */
[----:B------:R-:W-:Y:S02]  /*3cc0*/  ISETP.GT.AND P5, PT, R58, 0x78, !P5 ;  /* 0x000000783a00780c */ /* 0x000fe40006fa4270 */
[----:B------:R-:W-:Y:S02]  /*3cd0*/  ISETP.LT.OR P1, PT, R14, 0x42, P1 ;  /* 0x000000420e00780c */ /* 0x000fe40000f21670 */
[----:B0-----:R-:W-:-:S02]  /*3ce0*/  FMNMX.FTZ R20, R2, R7, !PT ;  /* 0x0000000702147209 */ /* 0x001fc40007810000 */
[----:B------:R-:W-:Y:S02]  /*3cf0*/  FSEL R79, R48, -INF , !P1 ;  /* 0xff800000304f7808 */ /* 0x000fe40004800000 */
[----:B------:R-:W-:Y:S01]  /*3d00*/  ISETP.NE.AND P1, PT, R86, RZ, PT ;  /* 0x000000ff5600720c */ /* 0x000fe20003f25270 */
[----:B------:R-:W0:Y:S01]  /*3d10*/  SHFL.BFLY PT, R7, R20, 0x1, 0x1f ;  /* 0x0c201f0014077f89 */ /* 0x000e2200000e0000 */
[----:B------:R-:W-:Y:S02]  /*3d20*/  ISETP.LT.OR P4, PT, R14, 0x72, P4 ;  /* 0x000000720e00780c */ /* 0x000fe40002781670 */
[----:B------:R-:W-:Y:S02]  /*3d30*/  ISETP.GT.AND P1, PT, R58, 0x48, !P1 ;  /* 0x000000483a00780c */ /* 0x000fe40004f24270 */
[C---:B------:R-:W-:Y:S02]  /*3d40*/  ISETP.LT.OR P5, PT, R14.reuse, 0x79, P5 ;  /* 0x000000790e00780c */ /* 0x040fe40002fa1670 */
[----:B------:R-:W-:-:S02]  /*3d50*/  ISETP.LT.OR P1, PT, R14, 0x49, P1 ;  /* 0x000000490e00780c */ /* 0x000fc40000f21670 */
[----:B------:R-:W-:Y:S02]  /*3d60*/  FSEL R5, R5, -INF , !P4 ;  /* 0xff80000005057808 */ /* 0x000fe40006000000 */
[----:B------:R-:W-:Y:S02]  /*3d70*/  FSEL R81, R50, -INF , !P1 ;  /* 0xff80000032517808 */ /* 0x000fe40004800000 */
[----:B------:R-:W-:-:S04]  /*3d80*/  ISETP.NE.AND P1, PT, R87, RZ, PT ;  /* 0x000000ff5700720c */ /* 0x000fc80003f25270 */
[----:B------:R-:W-:-:S04]  /*3d90*/  ISETP.GT.AND P1, PT, R58, 0x49, !P1 ;  /* 0x000000493a00780c */ /* 0x000fc80004f24270 */
[----:B------:R-:W-:Y:S02]  /*3da0*/  ISETP.LT.OR P1, PT, R14, 0x4a, P1 ;  /* 0x0000004a0e00780c */ /* 0x000fe40000f21670 */
[----:B0-----:R-:W-:Y:S02]  /*3db0*/  FMNMX.FTZ R7, R20, R7, !PT ;  /* 0x0000000714077209 */ /* 0x001fe40007810000 */
[----:B------:R-:W-:Y:S02]  /*3dc0*/  FSEL R83, R52, -INF , !P1 ;  /* 0xff80000034537808 */ /* 0x000fe40004800000 */
[----:B------:R-:W-:Y:S01]  /*3dd0*/  ISETP.NE.AND P1, PT, R90, RZ, PT ;  /* 0x000000ff5a00720c */ /* 0x000fe20003f25270 */
[----:B------:R-:W-:-:S03]  /*3de0*/  FMUL.FTZ R24, R7, R6 ;  /* 0x0000000607187220 */ /* 0x000fc60000410000 */
[----:B------:R-:W-:-:S04]  /*3df0*/  ISETP.GT.AND P1, PT, R58, 0x50, !P1 ;  /* 0x000000503a00780c */ /* 0x000fc80004f24270 */
[----:B------:R-:W-:-:S04]  /*3e00*/  ISETP.LT.OR P1, PT, R14, 0x51, P1 ;  /* 0x000000510e00780c */ /* 0x000fc80000f21670 */
[----:B------:R-:W-:Y:S02]  /*3e10*/  FSEL R85, R54, -INF , !P1 ;  /* 0xff80000036557808 */ /* 0x000fe40004800000 */
[----:B------:R-:W-:-:S04]  /*3e20*/  ISETP.NE.AND P1, PT, R92, RZ, PT ;  /* 0x000000ff5c00720c */ /* 0x000fc80003f25270 */
        /* <DEDUP_REMOVED lines=11> */
[----:B------:R-:W-:Y:S02]  /*3ee0*/  ISETP.GT.AND P1, PT, R58, 0x60, !P2 ;  /* 0x000000603a00780c */ /* 0x000fe40005724270 */
[----:B------:R-:W-:Y:S02]  /*3ef0*/  ISETP.NE.AND P2, PT, R76, RZ, PT ;  /* 0x000000ff4c00720c */ /* 0x000fe40003f45270 */
[----:B------:R-:W-:Y:S02]  /*3f00*/  ISETP.LT.OR P1, PT, R14, 0x61, P1 ;  /* 0x000000610e00780c */ /* 0x000fe40000f21670 */
[----:B------:R-:W-:Y:S02]  /*3f10*/  ISETP.GT.AND P2, PT, R58, 0x69, !P2 ;  /* 0x000000693a00780c */ /* 0x000fe40005744270 */
[----:B------:R-:W-:-:S02]  /*3f20*/  FSEL R93, R93, -INF , !P1 ;  /* 0xff8000005d5d7808 */ /* 0x000fc40004800000 */
[----:B------:R-:W-:Y:S02]  /*3f30*/  ISETP.GT.AND P1, PT, R58, 0x61, !P6 ;  /* 0x000000613a00780c */ /* 0x000fe40007724270 */
[----:B------:R-:W-:Y:S02]  /*3f40*/  ISETP.NE.AND P6, PT, R64, RZ, PT ;  /* 0x000000ff4000720c */ /* 0x000fe40003fc5270 */
[C---:B------:R-:W-:Y:S02]  /*3f50*/  ISETP.LT.OR P1, PT, R14.reuse, 0x62, P1 ;  /* 0x000000620e00780c */ /* 0x040fe40000f21670 */
[----:B------:R-:W-:Y:S02]  /*3f60*/  ISETP.LT.OR P2, PT, R14, 0x6a, P2 ;  /* 0x0000006a0e00780c */ /* 0x000fe40001741670 */
[----:B------:R-:W-:Y:S02]  /*3f70*/  FSEL R95, R95, -INF , !P1 ;  /* 0xff8000005f5f7808 */ /* 0x000fe40004800000 */
[----:B------:R-:W-:-:S04]  /*3f80*/  FSETP.NEU.FTZ.AND P1, PT, R7, -INF , PT ;  /* 0xff8000000700780b */ /* 0x000fc80003f3d000 */
[----:B------:R-:W-:Y:S02]  /*3f90*/  FSEL R24, R24, RZ, P1 ;  /* 0x000000ff18187208 */ /* 0x000fe40000800000 */
[----:B------:R-:W-:Y:S02]  /*3fa0*/  ISETP.GT.AND P1, PT, R58, RZ, !P6 ;  /* 0x000000ff3a00720c */ /* 0x000fe40007724270 */
[----:B------:R-:W-:Y:S01]  /*3fb0*/  ISETP.NE.AND P6, PT, R80, RZ, PT ;  /* 0x000000ff5000720c */ /* 0x000fe20003fc5270 */
[-CC-:B------:R-:W-:Y:S01]  /*3fc0*/  FFMA.FTZ R170, R117, R6.reuse, -R24.reuse ;  /* 0x0000000675aa7223 */ /* 0x180fe20000010818 */
[----:B------:R-:W-:Y:S01]  /*3fd0*/  ISETP.LT.OR P1, PT, R14, 0x1, P1 ;  /* 0x000000010e00780c */ /* 0x000fe20000f21670 */
[-CC-:B------:R-:W-:Y:S01]  /*3fe0*/  FFMA.FTZ R168, R119, R6.reuse, -R24.reuse ;  /* 0x0000000677a87223 */ /* 0x180fe20000010818 */
[----:B------:R-:W-:Y:S01]  /*3ff0*/  FSEL R119, R3, -INF , !P2 ;  /* 0xff80000003777808 */ /* 0x000fe20005000000 */
[-CC-:B------:R-:W-:Y:S01]  /*4000*/  FFMA.FTZ R164, R115, R6.reuse, -R24.reuse ;  /* 0x0000000673a47223 */ /* 0x180fe20000010818 */
[----:B------:R-:W-:Y:S01]  /*4010*/  FSEL R0, R0, -INF , !P1 ;  /* 0xff80000000007808 */ /* 0x000fe20004800000 */
[-CC-:B------:R-:W-:Y:S01]  /*4020*/  FFMA.FTZ R3, R113, R6.reuse, -R24.reuse ;  /* 0x0000000671037223 */ /* 0x180fe20000010818 */
[----:B------:R-:W-:Y:S01]  /*4030*/  ISETP.NE.AND P1, PT, R102, RZ, PT ;  /* 0x000000ff6600720c */ /* 0x000fe20003f25270 */
[-CC-:B------:R-:W-:Y:S01]  /*4040*/  FFMA.FTZ R174, R121, R6.reuse, -R24.reuse ;  /* 0x0000000679ae7223 */ /* 0x180fe20000010818 */
[----:B------:R-:W-:Y:S01]  /*4050*/  FMNMX.FTZ R2, R0, R47, !PT ;  /* 0x0000002f00027209 */ /* 0x000fe20007810000 */
[-CC-:B------:R-:W-:Y:S01]  /*4060*/  FFMA.FTZ R180, R97, R6.reuse, -R24.reuse ;  /* 0x0000000661b47223 */ /* 0x180fe20000010818 */
[----:B------:R-:W-:Y:S01]  /*4070*/  ISETP.GT.AND P1, PT, R58, 0x68, !P1 ;  /* 0x000000683a00780c */ /* 0x000fe20004f24270 */
[--C-:B------:R-:W-:Y:S01]  /*4080*/  FFMA.FTZ R97, R131, R6, -R24.reuse ;  /* 0x0000000683617223 */ /* 0x100fe20000010818 */
[----:B------:R-:W-:Y:S01]  /*4090*/  FMNMX.FTZ R2, R49, R2, !PT ;  /* 0x0000000231027209 */ /* 0x000fe20007810000 */
[--C-:B------:R-:W-:Y:S01]  /*40a0*/  FFMA.FTZ R182, R129, R6, -R24.reuse ;  /* 0x0000000681b67223 */ /* 0x100fe20000010818 */
[----:B------:R-:W-:Y:S01]  /*40b0*/  ISETP.LT.OR P1, PT, R14, 0x69, P1 ;  /* 0x000000690e00780c */ /* 0x000fe20000f21670 */
[----:B------:R-:W-:Y:S01]  /*40c0*/  MUFU.EX2 R180, R180 ;  /* 0x000000b400b47308 */ /* 0x000fe20000000800 */
[----:B------:R-:W-:Y:S01]  /*40d0*/  FMNMX.FTZ R2, R51, R2, !PT ;  /* 0x0000000233027209 */ /* 0x000fe20007810000 */
[-CC-:B------:R-:W-:Y:S01]  /*40e0*/  FFMA.FTZ R99, R99, R6.reuse, -R24.reuse ;  /* 0x0000000663637223 */ /* 0x180fe20000010818 */
[----:B------:R-:W-:Y:S01]  /*40f0*/  FSEL R117, R4, -INF , !P1 ;  /* 0xff80000004757808 */ /* 0x000fe20004800000 */
[--C-:B------:R-:W-:Y:S01]  /*4100*/  FFMA.FTZ R176, R127, R6, -R24.reuse ;  /* 0x000000067fb07223 */ /* 0x100fe20000010818 */
[----:B------:R-:W-:Y:S01]  /*4110*/  FMNMX.FTZ R2, R53, R2, !PT ;  /* 0x0000000235027209 */ /* 0x000fe20007810000 */
[--C-:B------:R-:W-:Y:S01]  /*4120*/  FFMA.FTZ R101, R101, R6, -R24.reuse ;  /* 0x0000000665657223 */ /* 0x100fe20000010818 */
[----:B------:R-:W-:Y:S01]  /*4130*/  FSEL R115, R10, -INF , !P3 ;  /* 0xff8000000a737808 */ /* 0x000fe20005800000 */
[----:B------:R-:W0:Y:S01]  /*4140*/  MUFU.EX2 R97, R97 ;  /* 0x0000006100617308 */ /* 0x000e220000000800 */
[----:B------:R-:W-:Y:S01]  /*4150*/  FMNMX.FTZ R2, R55, R2, !PT ;  /* 0x0000000237027209 */ /* 0x000fe20007810000 */
[-CC-:B------:R-:W-:Y:S01]  /*4160*/  FFMA.FTZ R25, R25, R6.reuse, -R24.reuse ;  /* 0x0000000619197223 */ /* 0x180fe20000010818 */
[----:B------:R-:W-:Y:S01]  /*4170*/  ISETP.GT.AND P6, PT, R58, 0x79, !P6 ;  /* 0x000000793a00780c */ /* 0x000fe200077c4270 */
[--C-:B------:R-:W-:Y:S01]  /*4180*/  FFMA.FTZ R178, R125, R6, -R24.reuse ;  /* 0x000000067db27223 */ /* 0x100fe20000010818 */
[----:B------:R-:W-:Y:S01]  /*4190*/  FMNMX.FTZ R2, R57, R2, !PT ;  /* 0x0000000239027209 */ /* 0x000fe20007810000 */
[--C-:B------:R-:W-:Y:S01]  /*41a0*/  FFMA.FTZ R103, R103, R6, -R24.reuse ;  /* 0x0000000667677223 */ /* 0x100fe20000010818 */
[----:B------:R-:W-:Y:S01]  /*41b0*/  ISETP.LT.OR P6, PT, R14, 0x7a, P6 ;  /* 0x0000007a0e00780c */ /* 0x000fe200037c1670 */
[----:B------:R-:W1:Y:S01]  /*41c0*/  MUFU.EX2 R182, R182 ;  /* 0x000000b600b67308 */ /* 0x000e620000000800 */
[----:B------:R-:W-:Y:S01]  /*41d0*/  FMNMX.FTZ R2, R59, R2, !PT ;  /* 0x000000023b027209 */ /* 0x000fe20007810000 */
[-CC-:B------:R-:W-:Y:S01]  /*41e0*/  FFMA.FTZ R172, R123, R6.reuse, -R24.reuse ;  /* 0x000000067bac7223 */ /* 0x180fe20000010818 */
[----:B------:R-:W-:Y:S01]  /*41f0*/  FSEL R113, R11, -INF , !P5 ;  /* 0xff8000000b717808 */ /* 0x000fe20006800000 */
[--C-:B------:R-:W-:Y:S01]  /*4200*/  FFMA.FTZ R105, R105, R6, -R24.reuse ;  /* 0x0000000669697223 */ /* 0x100fe20000010818 */
[----:B------:R-:W-:Y:S01]  /*4210*/  FMNMX.FTZ R2, R61, R2, !PT ;  /* 0x000000023d027209 */ /* 0x000fe20007810000 */
[--C-:B------:R-:W-:Y:S01]  /*4220*/  FFMA.FTZ R107, R107, R6, -R24.reuse ;  /* 0x000000066b6b7223 */ /* 0x100fe20000010818 */
[----:B------:R-:W-:Y:S01]  /*4230*/  FSEL R121, R12, -INF , !P6 ;  /* 0xff8000000c797808 */ /* 0x000fe20007000000 */
[----:B------:R-:W2:Y:S01]  /*4240*/  MUFU.EX2 R99, R99 ;  /* 0x0000006300637308 */ /* 0x000ea20000000800 */
[----:B------:R-:W-:Y:S01]  /*4250*/  FMNMX.FTZ R2, R63, R2, !PT ;  /* 0x000000023f027209 */ /* 0x000fe20007810000 */
[-CC-:B------:R-:W-:Y:S01]  /*4260*/  FFMA.FTZ R109, R109, R6.reuse, -R24.reuse ;  /* 0x000000066d6d7223 */ /* 0x180fe20000010818 */
[-CC-:B------:R-:W-:Y:S01]  /*4270*/  FFMA.FTZ R111, R111, R6.reuse, -R24.reuse ;  /* 0x000000066f6f7223 */ /* 0x180fe20000010818 */
[--C-:B------:R-:W-:Y:S01]  /*4280*/  FFMA.FTZ R27, R27, R6, -R24.reuse ;  /* 0x000000061b1b7223 */ /* 0x100fe20000010818 */
[----:B------:R-:W-:Y:S01]  /*4290*/  FMNMX.FTZ R2, R65, R2, !PT ;  /* 0x0000000241027209 */ /* 0x000fe20007810000 */
[-CC-:B------:R-:W-:Y:S01]  /*42a0*/  FFMA.FTZ R166, R45, R6.reuse, -R24.reuse ;  /* 0x000000062da67223 */ /* 0x180fe20000010818 */
[--C-:B------:R-:W-:Y:S01]  /*42b0*/  FFMA.FTZ R43, R43, R6, -R24.reuse ;  /* 0x000000062b2b7223 */ /* 0x100fe20000010818 */
[----:B------:R-:W3:Y:S01]  /*42c0*/  MUFU.EX2 R176, R176 ;  /* 0x000000b000b07308 */ /* 0x000ee20000000800 */
[----:B------:R-:W-:Y:S01]  /*42d0*/  FMNMX.FTZ R2, R67, R2, !PT ;  /* 0x0000000243027209 */ /* 0x000fe20007810000 */
[-CC-:B------:R-:W-:Y:S01]  /*42e0*/  FFMA.FTZ R33, R33, R6.reuse, -R24.reuse ;  /* 0x0000000621217223 */ /* 0x180fe20000010818 */
[-CC-:B------:R-:W-:Y:S01]  /*42f0*/  FFMA.FTZ R41, R41, R6.reuse, -R24.reuse ;  /* 0x0000000629297223 */ /* 0x180fe20000010818 */
[--C-:B------:R-:W-:Y:S01]  /*4300*/  FFMA.FTZ R35, R35, R6, -R24.reuse ;  /* 0x0000000623237223 */ /* 0x100fe20000010818 */
[----:B------:R-:W-:Y:S01]  /*4310*/  FMNMX.FTZ R2, R69, R2, !PT ;  /* 0x0000000245027209 */ /* 0x000fe20007810000 */
[-CC-:B------:R-:W-:Y:S01]  /*4320*/  FFMA.FTZ R39, R39, R6.reuse, -R24.reuse ;  /* 0x0000000627277223 */ /* 0x180fe20000010818 */
[--C-:B------:R-:W-:Y:S01]  /*4330*/  FFMA.FTZ R31, R31, R6, -R24.reuse ;  /* 0x000000061f1f7223 */ /* 0x100fe20000010818 */
[----:B------:R-:W4:Y:S01]  /*4340*/  MUFU.EX2 R101, R101 ;  /* 0x0000006500657308 */ /* 0x000f220000000800 */
[----:B------:R-:W-:Y:S01]  /*4350*/  FMNMX.FTZ R2, R71, R2, !PT ;  /* 0x0000000247027209 */ /* 0x000fe20007810000 */
[-CC-:B------:R-:W-:Y:S01]  /*4360*/  FFMA.FTZ R29, R29, R6.reuse, -R24.reuse ;  /* 0x000000061d1d7223 */ /* 0x180fe20000010818 */
[-CC-:B------:R-:W-:Y:S01]  /*4370*/  FFMA.FTZ R15, R15, R6.reuse, -R24.reuse ;  /* 0x000000060f0f7223 */ /* 0x180fe20000010818 */
[--C-:B------:R-:W-:Y:S01]  /*4380*/  FFMA.FTZ R21, R21, R6, -R24.reuse ;  /* 0x0000000615157223 */ /* 0x100fe20000010818 */
[----:B------:R-:W-:Y:S01]  /*4390*/  FMNMX.FTZ R2, R73, R2, !PT ;  /* 0x0000000249027209 */ /* 0x000fe20007810000 */
[-CC-:B------:R-:W-:Y:S01]  /*43a0*/  FFMA.FTZ R13, R13, R6.reuse, -R24.reuse ;  /* 0x000000060d0d7223 */ /* 0x180fe20000010818 */
[----:B------:R-:W-:Y:S01]  /*43b0*/  FFMA.FTZ R24, R37, R6, -R24 ;  /* 0x0000000625187223 */ /* 0x000fe20000010818 */
[----:B------:R0:W-:Y:S01]  /*43c0*/  MUFU.EX2 R152, R25 ;  /* 0x0000001900987308 */ /* 0x0001e20000000800 */
[----:B------:R-:W-:-:S04]  /*43d0*/  FMNMX.FTZ R2, R75, R2, !PT ;  /* 0x000000024b027209 */ /* 0x000fc80007810000 */
[----:B------:R-:W-:-:S03]  /*43e0*/  FMNMX.FTZ R2, R77, R2, !PT ;  /* 0x000000024d027209 */ /* 0x000fc60007810000 */
[----:B------:R-:W5:Y:S01]  /*43f0*/  MUFU.EX2 R178, R178 ;  /* 0x000000b200b27308 */ /* 0x000f620000000800 */
[----:B------:R-:W-:Y:S01]  /*4400*/  FMNMX.FTZ R2, R79, R2, !PT ;  /* 0x000000024f027209 */ /* 0x000fe20007810000 */
[----:B0-----:R-:W-:Y:S01]  /*4410*/  FADD.FTZ R25, R180, R97 ;  /* 0x00000061b4197221 */ /* 0x001fe20000010000 */
[----:B------:R-:W-:Y:S02]  /*4420*/  F2FP.F16.F32.PACK_AB R180, R97, R180 ;  /* 0x000000b461b4723e */ /* 0x000fe400000000ff */
[----:B------:R-:W-:Y:S01]  /*4430*/  FMNMX.FTZ R2, R81, R2, !PT ;  /* 0x0000000251027209 */ /* 0x000fe20007810000 */
[----:B-1----:R-:W-:Y:S01]  /*4440*/  FADD.FTZ R28, R182, R25 ;  /* 0x00000019b61c7221 */ /* 0x002fe20000010000 */
[----:B--2---:R-:W-:Y:S01]  /*4450*/  F2FP.F16.F32.PACK_AB R182, R99, R182 ;  /* 0x000000b663b6723e */ /* 0x004fe200000000ff */
[----:B------:R-:W0:Y:S01]  /*4460*/  MUFU.EX2 R103, R103 ;  /* 0x0000006700677308 */ /* 0x000e220000000800 */
[----:B------:R-:W-:Y:S01]  /*4470*/  FMNMX.FTZ R2, R83, R2, !PT ;  /* 0x0000000253027209 */ /* 0x000fe20007810000 */
[----:B------:R-:W-:-:S03]  /*4480*/  FADD.FTZ R25, R99, R28 ;  /* 0x0000001c63197221 */ /* 0x000fc60000010000 */
[----:B------:R-:W-:Y:S01]  /*4490*/  FMNMX.FTZ R2, R85, R2, !PT ;  /* 0x0000000255027209 */ /* 0x000fe20007810000 */
[----:B---3--:R-:W-:Y:S01]  /*44a0*/  FADD.FTZ R30, R176, R25 ;  /* 0x00000019b01e7221 */ /* 0x008fe20000010000 */
[----:B----4-:R-:W-:Y:S01]  /*44b0*/  F2FP.F16.F32.PACK_AB R176, R101, R176 ;  /* 0x000000b065b0723e */ /* 0x010fe200000000ff */
[----:B------:R-:W1:Y:S01]  /*44c0*/  MUFU.EX2 R172, R172 ;  /* 0x000000ac00ac7308 */ /* 0x000e620000000800 */
[----:B------:R-:W-:Y:S01]  /*44d0*/  FMNMX.FTZ R2, R87, R2, !PT ;  /* 0x0000000257027209 */ /* 0x000fe20007810000 */
[----:B------:R-:W-:-:S03]  /*44e0*/  FADD.FTZ R25, R101, R30 ;  /* 0x0000001e65197221 */ /* 0x000fc60000010000 */
[----:B------:R-:W-:Y:S01]  /*44f0*/  FMNMX.FTZ R2, R89, R2, !PT ;  /* 0x0000000259027209 */ /* 0x000fe20007810000 */
[----:B-----5:R-:W-:Y:S02]  /*4500*/  FADD.FTZ R30, R178, R25 ;  /* 0x00000019b21e7221 */ /* 0x020fe40000010000 */
[----:B------:R-:W2:Y:S01]  /*4510*/  MUFU.EX2 R105, R105 ;  /* 0x0000006900697308 */ /* 0x000ea20000000800 */
[----:B------:R-:W-:Y:S01]  /*4520*/  FMNMX.FTZ R2, R91, R2, !PT ;  /* 0x000000025b027209 */ /* 0x000fe20007810000 */
[C---:B0-----:R-:W-:Y:S01]  /*4530*/  FADD.FTZ R25, R103.reuse, R30 ;  /* 0x0000001e67197221 */ /* 0x041fe20000010000 */
[----:B------:R-:W-:Y:S02]  /*4540*/  F2FP.F16.F32.PACK_AB R178, R103, R178 ;  /* 0x000000b267b2723e */ /* 0x000fe400000000ff */
[----:B------:R-:W-:-:S03]  /*4550*/  FMNMX.FTZ R2, R93, R2, !PT ;  /* 0x000000025d027209 */ /* 0x000fc60007810000 */
[----:B------:R-:W0:Y:S01]  /*4560*/  MUFU.EX2 R174, R174 ;  /* 0x000000ae00ae7308 */ /* 0x000e220000000800 */
[----:B------:R-:W-:Y:S01]  /*4570*/  FMNMX.FTZ R2, R95, R2, !PT ;  /* 0x000000025f027209 */ /* 0x000fe20007810000 */
[----:B-1----:R-:W-:-:S03]  /*4580*/  FADD.FTZ R32, R172, R25 ;  /* 0x00000019ac207221 */ /* 0x002fc60000010000 */
[----:B------:R-:W-:-:S03]  /*4590*/  FMNMX.FTZ R2, R117, R2, !PT ;  /* 0x0000000275027209 */ /* 0x000fc60007810000 */
[----:B------:R-:W1:Y:S01]  /*45a0*/  MUFU.EX2 R107, R107 ;  /* 0x0000006b006b7308 */ /* 0x000e620000000800 */
[----:B------:R-:W-:Y:S01]  /*45b0*/  FMNMX.FTZ R2, R119, R2, !PT ;  /* 0x0000000277027209 */ /* 0x000fe20007810000 */
[C---:B--2---:R-:W-:Y:S01]  /*45c0*/  FADD.FTZ R25, R105.reuse, R32 ;  /* 0x0000002069197221 */ /* 0x044fe20000010000 */
[----:B------:R-:W-:Y:S02]  /*45d0*/  F2FP.F16.F32.PACK_AB R172, R105, R172 ;  /* 0x000000ac69ac723e */ /* 0x000fe400000000ff */
[----:B------:R-:W-:-:S03]  /*45e0*/  FMNMX.FTZ R2, R115, R2, !PT ;  /* 0x0000000273027209 */ /* 0x000fc60007810000 */
[----:B------:R-:W2:Y:S01]  /*45f0*/  MUFU.EX2 R168, R168 ;  /* 0x000000a800a87308 */ /* 0x000ea20000000800 */
[----:B------:R-:W-:Y:S01]  /*4600*/  FMNMX.FTZ R2, R5, R2, !PT ;  /* 0x0000000205027209 */ /* 0x000fe20007810000 */
[----:B0-----:R-:W-:-:S03]  /*4610*/  FADD.FTZ R34, R174, R25 ;  /* 0x00000019ae227221 */ /* 0x001fc60000010000 */
[----:B------:R-:W-:-:S03]  /*4620*/  FMNMX.FTZ R2, R113, R2, !PT ;  /* 0x0000000271027209 */ /* 0x000fc60007810000 */
[----:B------:R-:W0:Y:S01]  /*4630*/  MUFU.EX2 R109, R109 ;  /* 0x0000006d006d7308 */ /* 0x000e220000000800 */
[----:B------:R-:W-:Y:S02]  /*4640*/  FMNMX.FTZ R2, R121, R2, !PT ;  /* 0x0000000279027209 */ /* 0x000fe40007810000 */
[----:B-1----:R-:W-:-:S03]  /*4650*/  F2FP.F16.F32.PACK_AB R174, R107, R174 ;  /* 0x000000ae6bae723e */ /* 0x002fc600000000ff */
[----:B------:R-:W1:Y:S02]  /*4660*/  SHFL.BFLY PT, R11, R2, 0x2, 0x1f ;  /* 0x0c401f00020b7f89 */ /* 0x000e6400000e0000 */
[----:B------:R-:W3:Y:S08]  /*4670*/  MUFU.EX2 R170, R170 ;  /* 0x000000aa00aa7308 */ /* 0x000ef00000000800 */
[----:B------:R-:W4:Y:S08]  /*4680*/  MUFU.EX2 R111, R111 ;  /* 0x0000006f006f7308 */ /* 0x000f300000000800 */
[----:B------:R5:W-:Y:S01]  /*4690*/  MUFU.EX2 R158, R27 ;  /* 0x0000001b009e7308 */ /* 0x000be20000000800 */
[----:B-1----:R-:W-:-:S07]  /*46a0*/  FMNMX.FTZ R4, R2, R11, !PT ;  /* 0x0000000b02047209 */ /* 0x002fce0007810000 */
[----:B------:R-:W1:Y:S01]  /*46b0*/  MUFU.EX2 R164, R164 ;  /* 0x000000a400a47308 */ /* 0x000e620000000800 */
[----:B-----5:R-:W-:Y:S01]  /*46c0*/  FADD.FTZ R27, R107, R34 ;  /* 0x000000226b1b7221 */ /* 0x020fe20000010000 */
[----:B------:R-:W5:Y:S03]  /*46d0*/  SHFL.BFLY PT, R11, R4, 0x1, 0x1f ;  /* 0x0c201f00040b7f89 */ /* 0x000f6600000e0000 */
[----:B--2---:R-:W-:Y:S01]  /*46e0*/  FADD.FTZ R36, R168, R27 ;  /* 0x0000001ba8247221 */ /* 0x004fe20000010000 */
[C---:B0-----:R-:W-:Y:S02]  /*46f0*/  F2FP.F16.F32.PACK_AB R168, R109.reuse, R168 ;  /* 0x000000a86da8723e */ /* 0x041fe400000000ff */
[----:B------:R-:W0:Y:S01]  /*4700*/  MUFU.EX2 R3, R3 ;  /* 0x0000000300037308 */ /* 0x000e220000000800 */
[----:B------:R-:W-:-:S04]  /*4710*/  FADD.FTZ R27, R109, R36 ;  /* 0x000000246d1b7221 */ /* 0x000fc80000010000 */
[----:B---3--:R-:W-:Y:S01]  /*4720*/  FADD.FTZ R36, R170, R27 ;  /* 0x0000001baa247221 */ /* 0x008fe20000010000 */
[C---:B----4-:R-:W-:Y:S02]  /*4730*/  F2FP.F16.F32.PACK_AB R170, R111.reuse, R170 ;  /* 0x000000aa6faa723e */ /* 0x050fe400000000ff */
[----:B------:R-:W2:Y:S01]  /*4740*/  MUFU.EX2 R166, R166 ;  /* 0x000000a600a67308 */ /* 0x000ea20000000800 */
[----:B------:R-:W-:-:S04]  /*4750*/  FADD.FTZ R27, R111, R36 ;  /* 0x000000246f1b7221 */ /* 0x000fc80000010000 */
[----:B-1----:R-:W-:-:S03]  /*4760*/  FADD.FTZ R38, R164, R27 ;  /* 0x0000001ba4267221 */ /* 0x002fc60000010000 */
[----:B------:R-:W1:Y:S01]  /*4770*/  MUFU.EX2 R43, R43 ;  /* 0x0000002b002b7308 */ /* 0x000e620000000800 */
[C---:B0-----:R-:W-:Y:S01]  /*4780*/  FADD.FTZ R27, R3.reuse, R38 ;  /* 0x00000026031b7221 */ /* 0x041fe20000010000 */
[----:B------:R-:W-:Y:S02]  /*4790*/  F2FP.F16.F32.PACK_AB R164, R3, R164 ;  /* 0x000000a403a4723e */ /* 0x000fe400000000ff */
[----:B-----5:R-:W-:-:S04]  /*47a0*/  FMNMX.FTZ R11, R4, R11, !PT ;  /* 0x0000000b040b7209 */ /* 0x020fc80007810000 */
[C---:B------:R-:W-:Y:S01]  /*47b0*/  FSETP.NEU.FTZ.AND P1, PT, R11.reuse, -INF , PT ;  /* 0xff8000000b00780b */ /* 0x040fe20003f3d000 */
[----:B------:R-:W-:Y:S01]  /*47c0*/  FMUL.FTZ R2, R11, R6 ;  /* 0x000000060b027220 */ /* 0x000fe20000410000 */
[----:B------:R-:W0:Y:S01]  /*47d0*/  MUFU.EX2 R33, R33 ;  /* 0x0000002100217308 */ /* 0x000e220000000800 */
[----:B--2---:R-:W-:-:S03]  /*47e0*/  FADD.FTZ R38, R166, R27 ;  /* 0x0000001ba6267221 */ /* 0x004fc60000010000 */
[----:B------:R-:W-:Y:S02]  /*47f0*/  FSEL R2, R2, RZ, P1 ;  /* 0x000000ff02027208 */ /* 0x000fe40000800000 */
[----:B------:R-:W-:Y:S01]  /*4800*/  PLOP3.LUT P1, PT, PT, PT, UP0, 0x40, 0x0 ;  /* 0x000000000000781c */ /* 0x000fe20003f2e808 */
[----:B-1----:R-:W-:Y:S01]  /*4810*/  FADD.FTZ R38, R43, R38 ;  /* 0x000000262b267221 */ /* 0x002fe20000010000 */
        /* <DEDUP_REMOVED lines=19> */
[-C--:B------:R-:W-:Y:S01]  /*4950*/  FFMA.FTZ R77, R77, R6.reuse, -R2 ;  /* 0x000000064d4d7223 */ /* 0x080fe20000010802 */
[----:B0-----:R-:W-:Y:S01]  /*4960*/  FADD.FTZ R27, R33, R38 ;  /* 0x00000026211b7221 */ /* 0x001fe20000010000 */
[-CC-:B------:R-:W-:Y:S01]  /*4970*/  FFMA.FTZ R79, R79, R6.reuse, -R2.reuse ;  /* 0x000000064f4f7223 */ /* 0x180fe20000010802 */
[-CC-:B------:R-:W-:Y:S01]  /*4980*/  FFMA.FTZ R81, R81, R6.reuse, -R2.reuse ;  /* 0x0000000651517223 */ /* 0x180fe20000010802 */
[-CC-:B------:R-:W-:Y:S01]  /*4990*/  FFMA.FTZ R83, R83, R6.reuse, -R2.reuse ;  /* 0x0000000653537223 */ /* 0x180fe20000010802 */
[----:B------:R-:W0:Y:S01]  /*49a0*/  MUFU.EX2 R49, R49 ;  /* 0x0000003100317308 */ /* 0x000e220000000800 */
[-CC-:B------:R-:W-:Y:S01]  /*49b0*/  FFMA.FTZ R85, R85, R6.reuse, -R2.reuse ;  /* 0x0000000655557223 */ /* 0x180fe20000010802 */
        /* <DEDUP_REMOVED lines=12> */
[----:B------:R-:W-:Y:S01]  /*4a80*/  FFMA.FTZ R121, R121, R6, -R2 ;  /* 0x0000000679797223 */ /* 0x000fe20000010802 */
[----:B------:R-:W-:Y:S01]  /*4a90*/  FADD.FTZ R2, R160, R27 ;  /* 0x0000001ba0027221 */ /* 0x000fe20000010000 */
[----:B------:R-:W1:Y:S01]  /*4aa0*/  MUFU.EX2 R53, R53 ;  /* 0x0000003500357308 */ /* 0x000e620000000800 */
[----:B0-----:R-:W-:Y:S01]  /*4ab0*/  FADD.FTZ R25, R49, R32 ;  /* 0x0000002031197221 */ /* 0x001fe20000010000 */
[----:B------:R-:W-:-:S02]  /*4ac0*/  F2FP.F16.F32.PACK_AB R181, R47, R0 ;  /* 0x000000002fb5723e */ /* 0x000fc400000000ff */
[----:B------:R-:W-:Y:S02]  /*4ad0*/  F2FP.F16.F32.PACK_AB R166, R43, R166 ;  /* 0x000000a62ba6723e */ /* 0x000fe400000000ff */
[----:B------:R-:W-:Y:S02]  /*4ae0*/  F2FP.F16.F32.PACK_AB R160, R160, R33 ;  /* 0x00000021a0a0723e */ /* 0x000fe400000000ff */
[----:B------:R-:W0:Y:S01]  /*4af0*/  MUFU.EX2 R10, R55 ;  /* 0x00000037000a7308 */ /* 0x000e220000000800 */
[C---:B--2---:R-:W-:Y:S01]  /*4b00*/  FADD.FTZ R34, R4.reuse, R25 ;  /* 0x0000001904227221 */ /* 0x044fe20000010000 */
[----:B------:R-:W-:-:S06]  /*4b10*/  F2FP.F16.F32.PACK_AB R183, R4, R49 ;  /* 0x0000003104b7723e */ /* 0x000fcc00000000ff */
[----:B------:R-:W2:Y:S01]  /*4b20*/  MUFU.EX2 R57, R57 ;  /* 0x0000003900397308 */ /* 0x000ea20000000800 */
[----:B-1----:R-:W-:-:S07]  /*4b30*/  FADD.FTZ R25, R53, R34 ;  /* 0x0000002235197221 */ /* 0x002fce0000010000 */
        /* <DEDUP_REMOVED lines=21> */
[----:B-1----:R-:W-:-:S07]  /*4c90*/  FADD.FTZ R27, R35, R2 ;  /* 0x00000002231b7221 */ /* 0x002fce0000010000 */
[----:B------:R-:W1:Y:S01]  /*4ca0*/  MUFU.EX2 R73, R73 ;  /* 0x0000004900497308 */ /* 0x000e620000000800 */
[C---:B0-----:R-:W-:Y:S01]  /*4cb0*/  FADD.FTZ R2, R26.reuse, R25 ;  /* 0x000000191a027221 */ /* 0x041fe20000010000 */
[----:B------:R-:W-:-:S06]  /*4cc0*/  F2FP.F16.F32.PACK_AB R169, R26, R69 ;  /* 0x000000451aa9723e */ /* 0x000fcc00000000ff */
[----:B------:R-:W0:Y:S01]  /*4cd0*/  MUFU.EX2 R31, R31 ;  /* 0x0000001f001f7308 */ /* 0x000e220000000800 */
[C---:B--2---:R-:W-:Y:S01]  /*4ce0*/  FADD.FTZ R38, R162.reuse, R27 ;  /* 0x0000001ba2267221 */ /* 0x044fe20000010000 */
[----:B------:R-:W-:-:S06]  /*4cf0*/  F2FP.F16.F32.PACK_AB R162, R162, R35 ;  /* 0x00000023a2a2723e */ /* 0x000fcc00000000ff */
[----:B------:R-:W2:Y:S01]  /*4d00*/  MUFU.EX2 R28, R75 ;  /* 0x0000004b001c7308 */ /* 0x000ea20000000800 */
[----:B-1----:R-:W-:-:S07]  /*4d10*/  FADD.FTZ R25, R73, R2 ;  /* 0x0000000249197221 */ /* 0x002fce0000010000 */
[----:B------:R-:W1:Y:S01]  /*4d20*/  MUFU.EX2 R156, R29 ;  /* 0x0000001d009c7308 */ /* 0x000e620000000800 */
[----:B0-----:R-:W-:-:S07]  /*4d30*/  FADD.FTZ R27, R31, R38 ;  /* 0x000000261f1b7221 */ /* 0x001fce0000010000 */
[----:B------:R-:W0:Y:S01]  /*4d40*/  MUFU.EX2 R77, R77 ;  /* 0x0000004d004d7308 */ /* 0x000e220000000800 */
[C---:B--2---:R-:W-:Y:S01]  /*4d50*/  FADD.FTZ R2, R28.reuse, R25 ;  /* 0x000000191c027221 */ /* 0x044fe20000010000 */
[----:B------:R-:W-:-:S06]  /*4d60*/  F2FP.F16.F32.PACK_AB R171, R28, R73 ;  /* 0x000000491cab723e */ /* 0x000fcc00000000ff */
[----:B------:R-:W2:Y:S01]  /*4d70*/  MUFU.EX2 R15, R15 ;  /* 0x0000000f000f7308 */ /* 0x000ea20000000800 */
[C---:B-1----:R-:W-:Y:S01]  /*4d80*/  FADD.FTZ R40, R156.reuse, R27 ;  /* 0x0000001b9c287221 */ /* 0x042fe20000010000 */
[----:B------:R-:W-:-:S06]  /*4d90*/  F2FP.F16.F32.PACK_AB R156, R156, R31 ;  /* 0x0000001f9c9c723e */ /* 0x000fcc00000000ff */
[----:B------:R-:W1:Y:S01]  /*4da0*/  MUFU.EX2 R30, R79 ;  /* 0x0000004f001e7308 */ /* 0x000e620000000800 */
[----:B0-----:R-:W-:-:S07]  /*4db0*/  FADD.FTZ R25, R77, R2 ;  /* 0x000000024d197221 */ /* 0x001fce0000010000 */
[----:B------:R-:W0:Y:S01]  /*4dc0*/  MUFU.EX2 R81, R81 ;  /* 0x0000005100517308 */ /* 0x000e220000000800 */
[----:B--2---:R-:W-:-:S04]  /*4dd0*/  FADD.FTZ R27, R15, R40 ;  /* 0x000000280f1b7221 */ /* 0x004fc80000010000 */
[C---:B------:R-:W-:Y:S01]  /*4de0*/  FADD.FTZ R40, R158.reuse, R27 ;  /* 0x0000001b9e287221 */ /* 0x040fe20000010000 */
[----:B------:R-:W-:Y:S02]  /*4df0*/  F2FP.F16.F32.PACK_AB R158, R158, R15 ;  /* 0x0000000f9e9e723e */ /* 0x000fe400000000ff */
        /* <DEDUP_REMOVED lines=31> */
[----:B------:R2:W3:Y:S01]  /*4ff0*/  MUFU.EX2 R0, R5 ;  /* 0x0000000500007308 */ /* 0x0004e20000000800 */
[C---:B-1----:R-:W-:Y:S01]  /*5000*/  FADD.FTZ R10, R40.reuse, R3 ;  /* 0x00000003280a7221 */ /* 0x042fe20000010000 */
[----:B------:R-:W-:-:S06]  /*5010*/  F2FP.F16.F32.PACK_AB R159, R40, R117 ;  /* 0x00000075289f723e */ /* 0x000fcc00000000ff */
[----:B------:R-:W1:Y:S01]  /*5020*/  MUFU.EX2 R113, R113 ;  /* 0x0000007100717308 */ /* 0x000e620000000800 */
[----:B0-----:R-:W-:Y:S01]  /*5030*/  FADD.FTZ R3, R115, R10 ;  /* 0x0000000a73037221 */ /* 0x001fe20000010000 */
[----:B--2---:R-:W-:-:S06]  /*5040*/  VIADD R5, R88, 0xfffffffe ;  /* 0xfffffffe58057836 */ /* 0x004fcc0000000000 */
[----:B------:R-:W0:Y:S01]  /*5050*/  MUFU.EX2 R24, R24 ;  /* 0x0000001800187308 */ /* 0x000e220000000800 */
[C---:B---3--:R-:W-:Y:S01]  /*5060*/  FADD.FTZ R10, R0.reuse, R3 ;  /* 0x00000003000a7221 */ /* 0x048fe20000010000 */
[----:B------:R-:W-:-:S06]  /*5070*/  F2FP.F16.F32.PACK_AB R153, R0, R115 ;  /* 0x000000730099723e */ /* 0x000fcc00000000ff */
[----:B------:R-:W2:Y:S01]  /*5080*/  MUFU.EX2 R4, R121 ;  /* 0x0000007900047308 */ /* 0x000ea20000000800 */
[----:B-1----:R-:W-:Y:S01]  /*5090*/  FADD.FTZ R3, R113, R10 ;  /* 0x0000000a71037221 */ /* 0x002fe20000010000 */
[C---:B0-----:R-:W-:Y:S01]  /*50a0*/  FADD.FTZ R2, R24.reuse, R15 ;  /* 0x0000000f18027221 */ /* 0x041fe20000010000 */
[----:B------:R-:W-:Y:S02]  /*50b0*/  F2FP.F16.F32.PACK_AB R154, R24, R13 ;  /* 0x0000000d189a723e */ /* 0x000fe400000000ff */
[C---:B--2---:R-:W-:Y:S01]  /*50c0*/  FADD.FTZ R0, R4.reuse, R3 ;  /* 0x0000000304007221 */ /* 0x044fe20000010000 */
[----:B------:R-:W-:Y:S01]  /*50d0*/  F2FP.F16.F32.PACK_AB R155, R4, R113 ;  /* 0x00000071049b723e */ /* 0x000fe200000000ff */
[----:B------:R-:W-:Y:S06]  /*50e0*/  @P1 BRA `(.L_x_1054) ;  /* 0x00000000004c1947 */ /* 0x000fec0003800000 */
[----:B------:R-:W-:Y:S01]  /*50f0*/  ISETP.LT.AND P1, PT, RZ, UR54, PT ;  /* 0x00000036ff007c0c */ /* 0x000fe2000bf21270 */
[----:B------:R-:W-:-:S12]  /*5100*/  UIADD3 UR15, UR54, -0x1, URZ ;  /* 0xffffffff360f7890 */ /* 0x000fd8000fffe03f */
[----:B------:R-:W-:Y:S05]  /*5110*/  @P1 BRA `(.L_x_1055) ;  /* 0x0000000000201947 */ /* 0x000fea0003800000 */
[----:B------:R-:W-:Y:S01]  /*5120*/  ULDC UR18, c[0x0][0x9e4] ;  /* 0x0002790000127ab9 */ /* 0x000fe20000000800 */
[----:B------:R-:W-:Y:S02]  /*5130*/  UIADD3 UR15, -UR54, URZ, URZ ;  /* 0x0000003f360f7290 */ /* 0x000fe4000fffe13f */
[----:B------:R-:W-:-:S11]  /*5140*/  UISETP.NE.AND UP0, UPT, UR18, 0x1, UPT ;  /* 0x000000011200788c */ /* 0x000fd6000bf05270 */
[----:B------:R-:W-:Y:S02]  /*5150*/  @UP0 ULDC.64 UR6, c[0x0][0x9e8] ;  /* 0x00027a0000060ab9 */ /* 0x000fe40000000a00 */
[----:B------:R-:W-:-:S04]  /*5160*/  UIMAD.WIDE.U32 UR10, UR15, UR6, URZ ;  /* 0x000000060f0a72a5 */ /* 0x000fc8000f8e003f */
[----:B------:R-:W-:-:S04]  /*5170*/  @UP0 USHF.R.U32.HI UR15, URZ, UR7, UR11 ;  /* 0x000000073f0f0299 */ /* 0x000fc8000801160b */
[----:B------:R-:W-:Y:S01]  /*5180*/  ULOP3.LUT UR15, URZ, UR15, URZ, 0x33, !UPT ;  /* 0x0000000f3f0f7292 */ /* 0x000fe2000f8e333f */
[----:B------:R-:W-:Y:S11]  /*5190*/  BRA `(.L_x_1056) ;  /* 0x0000000000147947 */ /* 0x000ff60003800000 */
.L_x_1055:
[----:B------:R-:W-:Y:S02]  /*51a0*/  ULDC UR18, c[0x0][0x9e4] ;  /* 0x0002790000127ab9 */ /* 0x000fe40000000800 */
[----:B------:R-:W-:-:S11]  /*51b0*/  UISETP.NE.AND UP0, UPT, UR18, 0x1, UPT ;  /* 0x000000011200788c */ /* 0x000fd6000bf05270 */
[----:B------:R-:W-:Y:S02]  /*51c0*/  @UP0 ULDC.64 UR6, c[0x0][0x9e8] ;  /* 0x00027a0000060ab9 */ /* 0x000fe40000000a00 */
[----:B------:R-:W-:-:S04]  /*51d0*/  UIMAD.WIDE.U32 UR10, UR15, UR6, URZ ;  /* 0x000000060f0a72a5 */ /* 0x000fc8000f8e003f */
[----:B------:R-:W-:-:S12]  /*51e0*/  @UP0 USHF.R.U32.HI UR15, URZ, UR7, UR11 ;  /* 0x000000073f0f0299 */ /* 0x000fd8000801160b */
.L_x_1056:
[----:B------:R-:W-:-:S04]  /*51f0*/  UIMAD UR15, UR15, UR18, UR18 ;  /* 0x000000120f0f72a4 */ /* 0x000fc8000f8e0212 */
[----:B------:R-:W-:-:S04]  /*5200*/  UISETP.LT.AND UP0, UPT, UR14, UR15, UPT ;  /* 0x0000000f0e00728c */ /* 0x000fc8000bf01270 */
[----:B------:R-:W-:-:S12]  /*5210*/  USEL UR14, UR14, UR15, UP0 ;  /* 0x0000000f0e0e7287 */ /* 0x000fd80008000000 */
.L_x_1054:
[----:B------:R-:W-:Y:S01]  /*5220*/  USHF.R.S32.HI UR6, URZ, 0x1f, UR14 ;  /* 0x0000001f3f067899 */ /* 0x000fe2000801140e */
[----:B------:R-:W-:Y:S02]  /*5230*/  CS2R R150, SRZ ;  /* 0x0000000000967805 */ /* 0x000fe4000001ff00 */
[----:B------:R-:W-:Y:S02]  /*5240*/  CS2R R148, SRZ ;  /* 0x0000000000947805 */ /* 0x000fe4000001ff00 */
[----:B------:R-:W-:Y:S01]  /*5250*/  CS2R R146, SRZ ;  /* 0x0000000000927805 */ /* 0x000fe2000001ff00 */
[----:B------:R-:W-:Y:S01]  /*5260*/  ULEA.HI UR6, UR6, UR14, URZ, 0x7 ;  /* 0x0000000e06067291 */ /* 0x000fe2000f8f383f */
[----:B------:R-:W-:Y:S02]  /*5270*/  CS2R R144, SRZ ;  /* 0x0000000000907805 */ /* 0x000fe4000001ff00 */
[----:B------:R-:W-:Y:S02]  /*5280*/  CS2R R142, SRZ ;  /* 0x00000000008e7805 */ /* 0x000fe4000001ff00 */
[----:B------:R-:W-:Y:S01]  /*5290*/  CS2R R140, SRZ ;  /* 0x00000000008c7805 */ /* 0x000fe2000001ff00 */
[----:B------:R-:W-:Y:S01]  /*52a0*/  USHF.R.S32.HI UR6, URZ, 0x7, UR6 ;  /* 0x000000073f067899 */ /* 0x000fe20008011406 */
[----:B------:R-:W-:-:S02]  /*52b0*/  CS2R R138, SRZ ;  /* 0x00000000008a7805 */ /* 0x000fc4000001ff00 */
[----:B------:R-:W-:Y:S02]  /*52c0*/  CS2R R136, SRZ ;  /* 0x0000000000887805 */ /* 0x000fe4000001ff00 */
[----:B------:R-:W-:Y:S01]  /*52d0*/  CS2R R134, SRZ ;  /* 0x0000000000867805 */ /* 0x000fe2000001ff00 */
[----:B------:R-:W-:Y:S01]  /*52e0*/  UISETP.LT.AND UP0, UPT, UR39, UR6, UPT ;  /* 0x000000062700728c */ /* 0x000fe2000bf01270 */
[----:B------:R-:W-:Y:S02]  /*52f0*/  CS2R R132, SRZ ;  /* 0x0000000000847805 */ /* 0x000fe4000001ff00 */
[----:B------:R-:W-:Y:S02]  /*5300*/  CS2R R130, SRZ ;  /* 0x0000000000827805 */ /* 0x000fe4000001ff00 */
[----:B------:R-:W-:Y:S01]  /*5310*/  CS2R R128, SRZ ;  /* 0x0000000000807805 */ /* 0x000fe2000001ff00 */
[----:B------:R-:W-:Y:S01]  /*5320*/  USEL UR58, UR39, UR6, !UP0 ;  /* 0x00000006273a7287 */ /* 0x000fe2000c000000 */
[----:B------:R-:W-:-:S02]  /*5330*/  CS2R R126, SRZ ;  /* 0x00000000007e7805 */ /* 0x000fc4000001ff00 */
[----:B------:R-:W-:Y:S02]  /*5340*/  CS2R R124, SRZ ;  /* 0x00000000007c7805 */ /* 0x000fe4000001ff00 */
[----:B------:R-:W-:Y:S02]  /*5350*/  CS2R R122, SRZ ;  /* 0x00000000007a7805 */ /* 0x000fe4000001ff00 */
[----:B------:R-:W-:Y:S02]  /*5360*/  CS2R R120, SRZ ;  /* 0x0000000000787805 */ /* 0x000fe4000001ff00 */
[----:B------:R-:W-:Y:S02]  /*5370*/  CS2R R118, SRZ ;  /* 0x0000000000767805 */ /* 0x000fe4000001ff00 */
[----:B------:R-:W-:Y:S02]  /*5380*/  ISETP.GE.AND P1, PT, R5, UR58, PT ;  /* 0x0000003a05007c0c */ /* 0x000fe4000bf26270 */
        /* <DEDUP_REMOVED lines=15> */
[----:B------:R-:W-:Y:S06]  /*5480*/  @!P1 BRA `(.L_x_1057) ;  /* 0x00000038006c9947 */ /* 0x000fec0003800000 */
[----:B------:R-:W-:Y:S01]  /*5490*/  IMAD.MOV.U32 R4, RZ, RZ, R11 ;  /* 0x000000ffff047224 */ /* 0x000fe200078e000b */
[----:B------:R-:W-:Y:S01]  /*54a0*/  UMOV UR60, UR46 ;  /* 0x0000002e003c7c82 */ /* 0x000fe20008000000 */
[----:B------:R-:W-:Y:S01]  /*54b0*/  IMAD.MOV.U32 R3, RZ, RZ, R7 ;  /* 0x000000ffff037224 */ /* 0x000fe200078e0007 */
[----:B------:R-:W-:Y:S01]  /*54c0*/  UMOV UR59, UR45 ;  /* 0x0000002d003b7c82 */ /* 0x000fe20008000000 */
[----:B------:R-:W-:Y:S01]  /*54d0*/  IMAD.MOV.U32 R151, RZ, RZ, RZ ;  /* 0x000000ffff977224 */ /* 0x000fe200078e00ff */
[----:B------:R-:W-:Y:S01]  /*54e0*/  ULDC UR54, c[0x0][0x9e4] ;  /* 0x0002790000367ab9 */ /* 0x000fe20000000800 */
[----:B------:R-:W-:Y:S01]  /*54f0*/  ULDC UR55, c[0x0][0x9dc] ;  /* 0x0002770000377ab9 */ /* 0x000fe20000000800 */
[----:B------:R-:W-:Y:S01]  /*5500*/  ULDC UR57, c[0x0][0x9d8] ;  /* 0x0002760000397ab9 */ /* 0x000fe20000000800 */
[----:B------:R-:W-:-:S05]  /*5510*/  ULDC UR56, c[0x0][0x9e0] ;  /* 0x0002780000387ab9 */ /* 0x000fca0000000800 */
.L_x_1076:
[----:B------:R-:W-:Y:S01]  /*5520*/  ISETP.NE.AND P2, PT, RZ, UR42, PT ;  /* 0x0000002aff007c0c */ /* 0x000fe2000bf45270 */
[----:B------:R-:W-:-:S04]  /*5530*/  UISETP.NE.AND UP0, UPT, UR59, 0x1, UPT ;  /* 0x000000013b00788c */ /* 0x000fc8000bf05270 */
[----:B------:R-:W-:-:S04]  /*5540*/  USEL UR46, URZ, 0x1, UP0 ;  /* 0x000000013f2e7887 */ /* 0x000fc80008000000 */
[----:B------:R-:W-:-:S04]  /*5550*/  ULOP3.LUT UR46, UR60, UR46, URZ, 0x3c, !UPT ;  /* 0x0000002e3c2e7292 */ /* 0x000fc8000f8e3c3f */
[----:B------:R-:W-:Y:S08]  /*5560*/  @P2 BRA `(.L_x_1058) ;  /* 0x0000000000382947 */ /* 0x000ff00003800000 */
[----:B------:R-:W-:Y:S05]  /*5570*/  @!P0 BRA `(.L_x_1059) ;  /* 0x0000000000048947 */ /* 0x000fea0003800000 */
[----:B------:R-:W-:Y:S01]  /*5580*/  BPT.TRAP 0x1 ;  /* 0x000000040000795c */ /* 0x000fe20000300000 */
.L_x_1059:
        /* <DEDUP_REMOVED lines=9> */
.L_x_1060:
[----:B-1----:R-:W-:Y:S05]  /*5620*/  @P1 BRA `(.L_x_1058) ;  /* 0x0000000000081947 */ /* 0x002fea0003800000 */
[----:B------:R-:W1:Y:S02]  /*5630*/  SYNCS.PHASECHK.TRANS64.TRYWAIT P1, [UR6+0x28830], R6 ;  /* 0x02883006ff0075a7 */ /* 0x000e640008020146 */
[----:B-1----:R-:W-:Y:S05]  /*5640*/  @!P1 BRA `(.L_x_1061) ;  /* 0x00000108005c9947 */ /* 0x002fea0003800000 */
.L_x_1058:
        /* <DEDUP_REMOVED lines=48> */
.L_x_1063:
[----:B------:R-:W-:Y:S01]  /*5950*/  ULEA UR6, UR59, UR41, 0x3 ;  /* 0x000000293b067291 */ /* 0x000fe2000f8e183f */
[----:B------:R-:W-:-:S05]  /*5960*/  IMAD.U32 R6, RZ, RZ, UR60 ;  /* 0x0000003cff067e24 */ /* 0x000fca000f8e00ff */
[----:B------:R-:W-:-:S04]  /*5970*/  SHF.L.U32 R6, R6, 0x1f, RZ ;  /* 0x0000001f06067819 */ /* 0x000fc800000006ff */
[----:B------:R0:W1:Y:S01]  /*5980*/  SYNCS.PHASECHK.TRANS64.TRYWAIT P1, [UR6+0x28850], R6 ;  /* 0x02885006ff0075a7 */ /* 0x0000620008020146 */
[----:B------:R-:W-:Y:S05]  /*5990*/  @!P0 BRA `(.L_x_1064) ;  /* 0x0000000000048947 */ /* 0x000fea0003800000 */
[----:B------:R-:W-:Y:S01]  /*59a0*/  BPT.TRAP 0x1 ;  /* 0x000000040000795c */ /* 0x000fe20000300000 */
.L_x_1064:
[----:B-1----:R-:W-:Y:S05]  /*59b0*/  @P1 BRA `(.L_x_1062) ;  /* 0x0000000000081947 */ /* 0x002fea0003800000 */
[----:B------:R-:W1:Y:S02]  /*59c0*/  SYNCS.PHASECHK.TRANS64.TRYWAIT P1, [UR6+0x28850], R6 ;  /* 0x02885006ff0075a7 */ /* 0x000e640008020146 */
[----:B-1----:R-:W-:Y:S05]  /*59d0*/  @!P1 BRA `(.L_x_1065) ;  /* 0x0000010400909947 */ /* 0x002fea0003800000 */
.L_x_1062:
        /* <DEDUP_REMOVED lines=49> */
.L_x_1066:
[----:B------:R-:W-:Y:S01]  /*5cf0*/  UISETP.NE.AND UP1, UPT, UR50, URZ, UPT ;  /* 0x0000003f3200728c */ /* 0x000fe2000bf25270 */
[----:B------:R-:W-:Y:S01]  /*5d00*/  FMUL.FTZ R154, R32, UR57 ;  /* 0x00000039209a7c20 */ /* 0x000fe20008410000 */
[----:B------:R-:W-:Y:S01]  /*5d10*/  FMUL.FTZ R32, R58, UR57 ;  /* 0x000000393a207c20 */ /* 0x000fe20008410000 */
[----:B------:R-:W-:Y:S02]  /*5d20*/  VIADD R58, R17, UR37 ;  /* 0x00000025113a7c36 */ /* 0x000fe40008000000 */
[----:B------:R-:W-:Y:S01]  /*5d30*/  FMUL.FTZ R153, R29, UR57 ;  /* 0x000000391d997c20 */ /* 0x000fe20008410000 */
[----:B------:R-:W1:Y:S01]  /*5d40*/  LDC R8, c[0x0][0x2f0] ;  /* 0x0000bc00ff087b82 */ /* 0x000e620000000800 */
[----:B------:R-:W-:Y:S01]  /*5d50*/  PLOP3.LUT P1, PT, PT, PT, UP1, 0x80, 0x0 ;  /* 0x000000000000781c */ /* 0x000fe20003f2f018 */
[----:B------:R-:W-:Y:S01]  /*5d60*/  FMUL.FTZ R29, R46, UR57 ;  /* 0x000000392e1d7c20 */ /* 0x000fe20008410000 */
[----:B------:R-:W-:Y:S01]  /*5d70*/  PLOP3.LUT P2, PT, PT, PT, UP1, 0x80, 0x0 ;  /* 0x000000000000781c */ /* 0x000fe20003f4f018 */
[----:B0-----:R-:W-:Y:S01]  /*5d80*/  FMUL.FTZ R6, R24, UR57 ;  /* 0x0000003918067c20 */ /* 0x001fe20008410000 */
[----:B------:R-:W-:Y:S01]  /*5d90*/  FMUL.FTZ R24, R39, UR57 ;  /* 0x0000003927187c20 */ /* 0x000fe20008410000 */
[----:B------:R-:W-:Y:S01]  /*5da0*/  @UP1 ULDC UR7, c[0x0][0x44c] ;  /* 0x0001130000071ab9 */ /* 0x000fe20000000800 */
[----:B------:R-:W-:Y:S01]  /*5db0*/  FMUL.FTZ R39, R70, UR57 ;  /* 0x0000003946277c20 */ /* 0x000fe20008410000 */
[----:B------:R-:W0:Y:S01]  /*5dc0*/  LDC R9, c[0x0][0x288] ;  /* 0x0000a200ff097b82 */ /* 0x000e220000000800 */
[----:B------:R-:W-:Y:S01]  /*5dd0*/  FMUL.FTZ R11, R27, UR57 ;  /* 0x000000391b0b7c20 */ /* 0x000fe20008410000 */
[----:B------:R-:W-:-:S02]  /*5de0*/  IMAD.SHL.U32 R70, R5, 0x80, RZ ;  /* 0x0000008005467824 */ /* 0x000fc400078e00ff */
[----:B------:R-:W-:Y:S01]  /*5df0*/  FMUL.FTZ R27, R51, UR57 ;  /* 0x00000039331b7c20 */ /* 0x000fe20008410000 */
[----:B------:R-:W-:Y:S01]  /*5e00*/  ULEA UR6, UR45, UR41, 0x3 ;  /* 0x000000292d067291 */ /* 0x000fe2000f8e183f */
[----:B------:R-:W-:Y:S01]  /*5e10*/  FMUL.FTZ R51, R53, UR57 ;  /* 0x0000003935337c20 */ /* 0x000fe20008410000 */
[----:B------:R-:W-:Y:S01]  /*5e20*/  @P1 IMAD.HI.U32 R46, R58, UR7, RZ ;  /* 0x000000073a2e1c27 */ /* 0x000fe2000f8e00ff */
[----:B------:R-:W-:-:S03]  /*5e30*/  @UP1 ULDC UR7, c[0x0][0x450] ;  /* 0x0001140000071ab9 */ /* 0x000fc60000000800 */
[----:B------:R-:W-:Y:S01]  /*5e40*/  FMUL.FTZ R7, R25, UR57 ;  /* 0x0000003919077c20 */ /* 0x000fe20008410000 */
[----:B------:R-:W-:Y:S01]  /*5e50*/  FMUL.FTZ R53, R57, UR57 ;  /* 0x0000003939357c20 */ /* 0x000fe20008410000 */
[----:B------:R-:W-:Y:S01]  /*5e60*/  FMUL.FTZ R25, R47, UR57 ;  /* 0x000000392f197c20 */ /* 0x000fe20008410000 */
[----:B------:R-:W-:Y:S01]  /*5e70*/  @P2 SHF.R.U32.HI R58, RZ, UR7, R46 ;  /* 0x00000007ff3a2c19 */ /* 0x000fe2000801162e */
[----:B------:R-:W-:Y:S01]  /*5e80*/  FMUL.FTZ R57, R61, UR57 ;  /* 0x000000393d397c20 */ /* 0x000fe20008410000 */
[----:B------:R-:W-:Y:S01]  /*5e90*/  UIADD3 UR6, UR6, 0x28840, URZ ;  /* 0x0002884006067890 */ /* 0x000fe2000fffe03f */
[----:B------:R-:W-:Y:S01]  /*5ea0*/  IADD3 R47, -R70, 0x1, RZ ;  /* 0x00000001462f7810 */ /* 0x000fe20007ffe1ff */
[----:B------:R-:W-:Y:S01]  /*5eb0*/  FMUL.FTZ R152, R28, UR57 ;  /* 0x000000391c987c20 */ /* 0x000fe20008410000 */
[----:B------:R-:W2:Y:S01]  /*5ec0*/  SHFL.IDX PT, R61, R58, RZ, 0x1c1f ;  /* 0x001c1fff3a3d7589 */ /* 0x000ea200000e0000 */
[----:B------:R-:W-:Y:S01]  /*5ed0*/  UISETP.NE.AND UP0, UPT, UR49, URZ, UPT ;  /* 0x0000003f3100728c */ /* 0x000fe2000bf05270 */
        /* <DEDUP_REMOVED lines=8> */
[----:B------:R-:W-:Y:S01]  /*5f60*/  UPRMT UR6, UR40, 0x654, UR6 ;  /* 0x0000065428067896 */ /* 0x000fe20008000006 */
        /* <DEDUP_REMOVED lines=42> */
[----:B------:R-:W-:Y:S01]  /*6210*/  PLOP3.LUT P1, PT, PT, PT, UP0, 0x40, 0x0 ;  /* 0x000000000000781c */ /* 0x000fe20003f2e808 */
[----:B------:R-:W3:Y:S01]  /*6220*/  MUFU.TANH R6, R6 ;  /* 0x0000000600067308 */ /* 0x000ee20000002400 */
[----:B-1----:R-:W-:Y:S01]  /*6230*/  IMAD R54, R8, UR43, R55 ;  /* 0x0000002b08367c24 */ /* 0x002fe2000f8e0237 */
[----:B------:R-:W-:Y:S01]  /*6240*/  SYNCS.ARRIVE.TRANS64.RED.A1T0 RZ, [UR6], RZ ;  /* 0x000000ffffff79a7 */ /* 0x000fe20008100406 */
[----:B------:R-:W-:-:S02]  /*6250*/  ULOP3.LUT UR6, URZ, UR55, URZ, 0x33, !UPT ;  /* 0x000000373f067292 */ /* 0x000fc4000f8e333f */
[----:B0-----:R-:W-:-:S03]  /*6260*/  IMAD.IADD R54, R54, 0x1, -R9 ;  /* 0x0000000136367824 */ /* 0x001fc600078e0a09 */
[----:B------:R-:W0:Y:S01]  /*6270*/  MUFU.TANH R7, R7 ;  /* 0x0000000700077308 */ /* 0x000e220000002400 */
[C---:B------:R-:W-:Y:S02]  /*6280*/  VIADD R72, R54.reuse, UR56 ;  /* 0x0000003836487c36 */ /* 0x040fe40008000000 */
[----:B------:R-:W-:Y:S02]  /*6290*/  VIADD R74, R54, UR6 ;  /* 0x00000006364a7c36 */ /* 0x000fe40008000000 */
[--C-:B--2---:R-:W-:Y:S02]  /*62a0*/  IMAD.IADD R59, R72, 0x1, R61.reuse ;  /* 0x00000001483b7824 */ /* 0x104fe400078e023d */
[----:B------:R-:W-:Y:S01]  /*62b0*/  IMAD.IADD R60, R74, 0x1, R61 ;  /* 0x000000014a3c7824 */ /* 0x000fe200078e023d */
[----:B------:R-:W1:Y:S08]  /*62c0*/  MUFU.TANH R10, R10 ;  /* 0x0000000a000a7308 */ /* 0x000e700000002400 */
[----:B------:R-:W2:Y:S08]  /*62d0*/  MUFU.TANH R11, R11 ;  /* 0x0000000b000b7308 */ /* 0x000eb00000002400 */
[----:B------:R-:W4:Y:S08]  /*62e0*/  MUFU.TANH R152, R152 ;  /* 0x0000009800987308 */ /* 0x000f300000002400 */
        /* <DEDUP_REMOVED lines=58> */
[----:B------:R-:W0:Y:S01]  /*6690*/  MUFU.TANH R47, R47 ;  /* 0x0000002f002f7308 */ /* 0x000e220000002400 */
[----:B-1234-:R-:W-:Y:S05]  /*66a0*/  @P1 BRA `(.L_x_1067) ;  /* 0x00000000005c1947 */ /* 0x01efea0003800000 */
[----:B------:R-:W-:Y:S01]  /*66b0*/  IMAD R54, R8, UR43, R61 ;  /* 0x0000002b08367c24 */ /* 0x000fe2000f8e023d */
[----:B------:R-:W-:Y:S03]  /*66c0*/  BSSY B0, `(.L_x_1068) ;  /* 0x0000011000007945 */ /* 0x000fe60003800000 */
[----:B------:R-:W-:-:S05]  /*66d0*/  IMAD.IADD R61, R54, 0x1, -R9 ;  /* 0x00000001363d7824 */ /* 0x000fca00078e0a09 */
[----:B------:R-:W-:-:S13]  /*66e0*/  ISETP.GT.AND P1, PT, R61, -0x1, PT ;  /* 0xffffffff3d00780c */ /* 0x000fda0003f24270 */
[----:B------:R-:W-:Y:S05]  /*66f0*/  @P1 BRA `(.L_x_1069) ;  /* 0x0000000000201947 */ /* 0x000fea0003800000 */
[----:B------:R-:W-:Y:S01]  /*6700*/  IMAD.U32 R78, RZ, RZ, UR54 ;  /* 0x00000036ff4e7e24 */ /* 0x000fe2000f8e00ff */
[----:B------:R-:W-:-:S04]  /*6710*/  LOP3.LUT R61, RZ, R61, RZ, 0x33, !PT ;  /* 0x0000003dff3d7212 */ /* 0x000fc800078e33ff */
[----:B------:R-:W-:-:S13]  /*6720*/  ISETP.NE.AND P1, PT, R78, 0x1, PT ;  /* 0x000000014e00780c */ /* 0x000fda0003f25270 */
[----:B------:R-:W1:Y:S02]  /*6730*/  @P1 LDC.64 R54, c[0x0][0x9e8] ;  /* 0x00027a00ff361b82 */ /* 0x000e640000000a00 */
[----:B-1----:R-:W-:-:S05]  /*6740*/  @P1 IMAD.HI.U32 R54, R61, R54, RZ ;  /* 0x000000363d361227 */ /* 0x002fca00078e00ff */
[----:B------:R-:W-:-:S04]  /*6750*/  @P1 SHF.R.U32.HI R61, RZ, R55, R54 ;  /* 0x00000037ff3d1219 */ /* 0x000fc80000011636 */
[----:B------:R-:W-:Y:S01]  /*6760*/  LOP3.LUT R61, RZ, R61, RZ, 0x33, !PT ;  /* 0x0000003dff3d7212 */ /* 0x000fe200078e33ff */
[----:B------:R-:W-:Y:S06]  /*6770*/  BRA `(.L_x_1070) ;  /* 0x0000000000147947 */ /* 0x000fec0003800000 */
.L_x_1069:
[----:B------:R-:W-:-:S05]  /*6780*/  IMAD.U32 R78, RZ, RZ, UR54 ;  /* 0x00000036ff4e7e24 */ /* 0x000fca000f8e00ff */
[----:B------:R-:W-:-:S13]  /*6790*/  ISETP.NE.AND P1, PT, R78, 0x1, PT ;  /* 0x000000014e00780c */ /* 0x000fda0003f25270 */
[----:B------:R-:W1:Y:S02]  /*67a0*/  @P1 LDC.64 R54, c[0x0][0x9e8] ;  /* 0x00027a00ff361b82 */ /* 0x000e640000000a00 */
[----:B-1----:R-:W-:-:S05]  /*67b0*/  @P1 IMAD.HI.U32 R54, R61, R54, RZ ;  /* 0x000000363d361227 */ /* 0x002fca00078e00ff */
[----:B------:R-:W-:-:S07]  /*67c0*/  @P1 SHF.R.U32.HI R61, RZ, R55, R54 ;  /* 0x00000037ff3d1219 */ /* 0x000fce0000011636 */
.L_x_1070:
[----:B------:R-:W-:Y:S05]  /*67d0*/  BSYNC B0 ;  /* 0x0000000000007941 */ /* 0x000fea0003800000 */
.L_x_1068:
[----:B------:R-:W-:-:S04]  /*67e0*/  IMAD R61, R61, R78, -R70 ;  /* 0x0000004e3d3d7224 */ /* 0x000fc800078e0a46 */
[----:B------:R-:W-:-:S05]  /*67f0*/  IMAD R61, R16, -0x2, R61 ;  /* 0xfffffffe103d7824 */ /* 0x000fca00078e023d */
[----:B------:R-:W-:Y:S02]  /*6800*/  VIADDMNMX R59, R61, R78, R59, PT ;  /* 0x0000004e3d3b7246 */ /* 0x000fe4000380013b */
[----:B------:R-:W-:-:S07]  /*6810*/  VIMNMX R60, R60, R61, !PT ;  /* 0x0000003d3c3c7248 */ /* 0x000fce0007fe0100 */
.L_x_1067:
[----:B------:R-:W-:Y:S01]  /*6820*/  ISETP.GT.AND P1, PT, R5, -0x1, PT ;  /* 0xffffffff0500780c */ /* 0x000fe20003f24270 */
[----:B------:R-:W1:Y:S01]  /*6830*/  SHFL.IDX PT, R87, R58, 0x1, 0x1c1f ;  /* 0x003c1f003a577f89 */ /* 0x000e6200000e0000 */
[----:B------:R-:W-:Y:S02]  /*6840*/  UISETP.NE.AND UP0, UPT, UR49, URZ, UPT ;  /* 0x0000003f3100728c */ /* 0x000fe4000bf05270 */
[C---:B------:R-:W-:Y:S02]  /*6850*/  ISETP.GT.AND P6, PT, R60.reuse, RZ, P1 ;  /* 0x000000ff3c00720c */ /* 0x040fe40000fc4270 */
[----:B------:R-:W-:Y:S02]  /*6860*/  ISETP.GT.AND P2, PT, R60, 0x1, P1 ;  /* 0x000000013c00780c */ /* 0x000fe40000f44270 */
[C---:B------:R-:W-:Y:S02]  /*6870*/  ISETP.LT.OR P6, PT, R59.reuse, 0x1, P6 ;  /* 0x000000013b00780c */ /* 0x040fe400037c1670 */
[----:B------:R-:W-:-:S02]  /*6880*/  ISETP.LT.OR P2, PT, R59, 0x2, P2 ;  /* 0x000000023b00780c */ /* 0x000fc40001741670 */
[----:B------:R-:W-:Y:S02]  /*6890*/  ISETP.GT.AND P3, PT, R60, 0x8, P1 ;  /* 0x000000083c00780c */ /* 0x000fe40000f64270 */
[----:B------:R-:W-:Y:S02]  /*68a0*/  FSEL R163, R6, -INF , !P6 ;  /* 0xff80000006a37808 */ /* 0x000fe40007000000 */
[----:B0-----:R-:W-:Y:S02]  /*68b0*/  FSEL R169, R7, -INF , !P2 ;  /* 0xff80000007a97808 */ /* 0x001fe40005000000 */
[C---:B------:R-:W-:Y:S02]  /*68c0*/  ISETP.GT.AND P5, PT, R60.reuse, 0x9, P1 ;  /* 0x000000093c00780c */ /* 0x040fe40000fa4270 */
[C---:B------:R-:W-:Y:S02]  /*68d0*/  ISETP.GT.AND P4, PT, R60.reuse, 0x10, P1 ;  /* 0x000000103c00780c */ /* 0x040fe40000f84270 */
[----:B------:R-:W-:-:S02]  /*68e0*/  ISETP.GT.AND P6, PT, R60, 0x11, P1 ;  /* 0x000000113c00780c */ /* 0x000fc40000fc4270 */
[----:B------:R-:W-:Y:S02]  /*68f0*/  ISETP.GT.AND P2, PT, R60, 0x18, P1 ;  /* 0x000000183c00780c */ /* 0x000fe40000f44270 */
[C---:B------:R-:W-:Y:S02]  /*6900*/  ISETP.LT.OR P3, PT, R59.reuse, 0x9, P3 ;  /* 0x000000093b00780c */ /* 0x040fe40001f61670 */
[C---:B------:R-:W-:Y:S02]  /*6910*/  ISETP.LT.OR P5, PT, R59.reuse, 0xa, P5 ;  /* 0x0000000a3b00780c */ /* 0x040fe40002fa1670 */
[C---:B------:R-:W-:Y:S02]  /*6920*/  ISETP.LT.OR P4, PT, R59.reuse, 0x11, P4 ;  /* 0x000000113b00780c */ /* 0x040fe40002781670 */
[C---:B------:R-:W-:Y:S02]  /*6930*/  ISETP.LT.OR P6, PT, R59.reuse, 0x12, P6 ;  /* 0x000000123b00780c */ /* 0x040fe400037c1670 */
[----:B------:R-:W-:-:S02]  /*6940*/  ISETP.LT.OR P2, PT, R59, 0x19, P2 ;  /* 0x000000193b00780c */ /* 0x000fc40001741670 */
[----:B------:R-:W-:Y:S02]  /*6950*/  FSEL R175, R152, -INF , !P3 ;  /* 0xff80000098af7808 */ /* 0x000fe40005800000 */
[----:B------:R-:W-:Y:S02]  /*6960*/  ISETP.GT.AND P3, PT, R60, 0x19, P1 ;  /* 0x000000193c00780c */ /* 0x000fe40000f64270 */
[----:B------:R-:W-:Y:S02]  /*6970*/  FSEL R183, R153, -INF , !P5 ;  /* 0xff80000099b77808 */ /* 0x000fe40006800000 */
[----:B------:R-:W-:Y:S02]  /*6980*/  FSEL R179, R154, -INF , !P4 ;  /* 0xff8000009ab37808 */ /* 0x000fe40006000000 */
[----:B------:R-:W-:Y:S02]  /*6990*/  FSEL R195, R155, -INF , !P6 ;  /* 0xff8000009bc37808 */ /* 0x000fe40007000000 */
[----:B------:R-:W-:-:S02]  /*69a0*/  FSEL R193, R156, -INF , !P2 ;  /* 0xff8000009cc17808 */ /* 0x000fc40005000000 */
[C---:B------:R-:W-:Y:S02]  /*69b0*/  ISETP.GT.AND P5, PT, R60.reuse, 0x20, P1 ;  /* 0x000000203c00780c */ /* 0x040fe40000fa4270 */
[C---:B------:R-:W-:Y:S02]  /*69c0*/  ISETP.GT.AND P4, PT, R60.reuse, 0x21, P1 ;  /* 0x000000213c00780c */ /* 0x040fe40000f84270 */
[C---:B------:R-:W-:Y:S02]  /*69d0*/  ISETP.GT.AND P6, PT, R60.reuse, 0x28, P1 ;  /* 0x000000283c00780c */ /* 0x040fe40000fc4270 */
[----:B------:R-:W-:Y:S02]  /*69e0*/  ISETP.GT.AND P2, PT, R60, 0x29, P1 ;  /* 0x000000293c00780c */ /* 0x000fe40000f44270 */
[C---:B------:R-:W-:Y:S02]  /*69f0*/  ISETP.LT.OR P3, PT, R59.reuse, 0x1a, P3 ;  /* 0x0000001a3b00780c */ /* 0x040fe40001f61670 */
[----:B------:R-:W-:-:S02]  /*6a00*/  ISETP.LT.OR P5, PT, R59, 0x21, P5 ;  /* 0x000000213b00780c */ /* 0x000fc40002fa1670 */
[C---:B------:R-:W-:Y:S02]  /*6a10*/  ISETP.LT.OR P4, PT, R59.reuse, 0x22, P4 ;  /* 0x000000223b00780c */ /* 0x040fe40002781670 */
[C---:B------:R-:W-:Y:S02]  /*6a20*/  ISETP.LT.OR P6, PT, R59.reuse, 0x29, P6 ;  /* 0x000000293b00780c */ /* 0x040fe400037c1670 */
[----:B------:R-:W-:Y:S02]  /*6a30*/  ISETP.LT.OR P2, PT, R59, 0x2a, P2 ;  /* 0x0000002a3b00780c */ /* 0x000fe40001741670 */
[----:B------:R-:W-:Y:S02]  /*6a40*/  FSEL R181, R157, -INF , !P3 ;  /* 0xff8000009db57808 */ /* 0x000fe40005800000 */
[----:B------:R-:W-:Y:S02]  /*6a50*/  ISETP.GT.AND P3, PT, R60, 0x30, P1 ;  /* 0x000000303c00780c */ /* 0x000fe40000f64270 */
[----:B------:R-:W-:-:S02]  /*6a60*/  FSEL R177, R158, -INF , !P5 ;  /* 0xff8000009eb17808 */ /* 0x000fc40006800000 */
[----:B------:R-:W-:Y:S02]  /*6a70*/  FSEL R173, R159, -INF , !P4 ;  /* 0xff8000009fad7808 */ /* 0x000fe40006000000 */
[----:B------:R-:W-:Y:S02]  /*6a80*/  FSEL R167, R160, -INF , !P6 ;  /* 0xff800000a0a77808 */ /* 0x000fe40007000000 */
[----:B------:R-:W-:Y:S02]  /*6a90*/  FSEL R161, R161, -INF , !P2 ;  /* 0xff800000a1a17808 */ /* 0x000fe40005000000 */
        /* <DEDUP_REMOVED lines=9> */
[----:B------:R-:W-:Y:S01]  /*6b30*/  FSEL R159, R48, -INF , !P3 ;  /* 0xff800000309f7808 */ /* 0x000fe20005800000 */
[--C-:B-1----:R-:W-:Y:S01]  /*6b40*/  IMAD.IADD R48, R72, 0x1, R87.reuse ;  /* 0x0000000148307824 */ /* 0x102fe200078e0257 */
[----:B------:R-:W-:Y:S02]  /*6b50*/  ISETP.GT.AND P3, PT, R60, 0x41, P1 ;  /* 0x000000413c00780c */ /* 0x000fe40000f64270 */
[----:B------:R-:W-:Y:S02]  /*6b60*/  FSEL R85, R49, -INF , !P5 ;  /* 0xff80000031557808 */ /* 0x000fe40006800000 */
[----:B------:R-:W-:Y:S01]  /*6b70*/  FSEL R83, R50, -INF , !P4 ;  /* 0xff80000032537808 */ /* 0x000fe20006000000 */
[----:B------:R-:W-:Y:S01]  /*6b80*/  IMAD.IADD R50, R74, 0x1, R87 ;  /* 0x000000014a327824 */ /* 0x000fe200078e0257 */
        /* <DEDUP_REMOVED lines=42> */
[----:B------:R-:W-:Y:S02]  /*6e30*/  PLOP3.LUT P3, PT, PT, PT, UP0, 0x40, 0x0 ;  /* 0x000000000000781c */ /* 0x000fe40003f6e808 */
[----:B------:R-:W-:-:S02]  /*6e40*/  FSEL R57, R80, -INF , !P5 ;  /* 0xff80000050397808 */ /* 0x000fc40006800000 */
[----:B------:R-:W-:Y:S02]  /*6e50*/  FSEL R53, R66, -INF , !P4 ;  /* 0xff80000042357808 */ /* 0x000fe40006000000 */
[----:B------:R-:W-:Y:S02]  /*6e60*/  FSEL R51, R84, -INF , !P6 ;  /* 0xff80000054337808 */ /* 0x000fe40007000000 */
[----:B------:R-:W-:-:S05]  /*6e70*/  FSEL R49, R68, -INF , !P2 ;  /* 0xff80000044317808 */ /* 0x000fca0005000000 */
[----:B------:R-:W-:Y:S05]  /*6e80*/  @P3 BRA `(.L_x_1071) ;  /* 0x00000000005c3947 */ /* 0x000fea0003800000 */
        /* <DEDUP_REMOVED lines=8> */
[----:B------:R-:W0:Y:S02]  /*6f10*/  @P2 LDC.64 R6, c[0x0][0x9e8] ;  /* 0x00027a00ff062b82 */ /* 0x000e240000000a00 */
[----:B0-----:R-:W-:-:S05]  /*6f20*/  @P2 IMAD.HI.U32 R6, R87, R6, RZ ;  /* 0x0000000657062227 */ /* 0x001fca00078e00ff */
[----:B------:R-:W-:-:S04]  /*6f30*/  @P2 SHF.R.U32.HI R87, RZ, R7, R6 ;  /* 0x00000007ff572219 */ /* 0x000fc80000011606 */
[----:B------:R-:W-:Y:S01]  /*6f40*/  LOP3.LUT R87, RZ, R87, RZ, 0x33, !PT ;  /* 0x00000057ff577212 */ /* 0x000fe200078e33ff */
[----:B------:R-:W-:Y:S06]  /*6f50*/  BRA `(.L_x_1074) ;  /* 0x0000000000147947 */ /* 0x000fec0003800000 */
.L_x_1073:
[----:B------:R-:W-:-:S05]  /*6f60*/  IMAD.U32 R52, RZ, RZ, UR54 ;  /* 0x00000036ff347e24 */ /* 0x000fca000f8e00ff */
[----:B------:R-:W-:-:S13]  /*6f70*/  ISETP.NE.AND P2, PT, R52, 0x1, PT ;  /* 0x000000013400780c */ /* 0x000fda0003f45270 */
[----:B------:R-:W0:Y:S02]  /*6f80*/  @P2 LDC.64 R6, c[0x0][0x9e8] ;  /* 0x00027a00ff062b82 */ /* 0x000e240000000a00 */
[----:B0-----:R-:W-:-:S05]  /*6f90*/  @P2 IMAD.HI.U32 R6, R87, R6, RZ ;  /* 0x0000000657062227 */ /* 0x001fca00078e00ff */
[----:B------:R-:W-:-:S07]  /*6fa0*/  @P2 SHF.R.U32.HI R87, RZ, R7, R6 ;  /* 0x00000007ff572219 */ /* 0x000fce0000011606 */
.L_x_1074:
[----:B------:R-:W-:Y:S05]  /*6fb0*/  BSYNC B0 ;  /* 0x0000000000007941 */ /* 0x000fea0003800000 */
.L_x_1072:
[----:B------:R-:W-:-:S04]  /*6fc0*/  IMAD R87, R87, R52, -R70 ;  /* 0x0000003457577224 */ /* 0x000fc800078e0a46 */
[----:B------:R-:W-:-:S05]  /*6fd0*/  IMAD R87, R16, -0x2, R87 ;  /* 0xfffffffe10577824 */ /* 0x000fca00078e0257 */
[----:B------:R-:W-:Y:S02]  /*6fe0*/  VIADDMNMX R48, R87, R52, R48, PT ;  /* 0x0000003457307246 */ /* 0x000fe40003800130 */
[----:B------:R-:W-:-:S07]  /*6ff0*/  VIMNMX R50, R50, R87, !PT ;  /* 0x0000005732327248 */ /* 0x000fce0007fe0100 */
.L_x_1071:
[----:B------:R-:W-:Y:S02]  /*7000*/  FMNMX.FTZ R6, R163, R3, !PT ;  /* 0x00000003a3067209 */ /* 0x000fe40007810000 */
[----:B------:R-:W-:Y:S02]  /*7010*/  ISETP.GT.AND P5, PT, R50, 0x10, P1 ;  /* 0x000000103200780c */ /* 0x000fe40000fa4270 */
[----:B------:R-:W-:Y:S02]  /*7020*/  FMNMX.FTZ R6, R169, R6, !PT ;  /* 0x00000006a9067209 */ /* 0x000fe40007810000 */
[----:B------:R-:W-:Y:S02]  /*7030*/  ISETP.LT.OR P5, PT, R48, 0x11, P5 ;  /* 0x000000113000780c */ /* 0x000fe40002fa1670 */
[----:B------:R-:W-:Y:S02]  /*7040*/  FMNMX.FTZ R6, R175, R6, !PT ;  /* 0x00000006af067209 */ /* 0x000fe40007810000 */
[----:B------:R-:W-:-:S02]  /*7050*/  FSEL R157, R15, -INF , !P5 ;  /* 0xff8000000f9d7808 */ /* 0x000fc40006800000 */
[----:B------:R-:W-:Y:S02]  /*7060*/  FMNMX.FTZ R6, R183, R6, !PT ;  /* 0x00000006b7067209 */ /* 0x000fe40007810000 */
[----:B------:R-:W-:Y:S02]  /*7070*/  ISETP.GT.AND P5, PT, R50, 0x20, P1 ;  /* 0x000000203200780c */ /* 0x000fe40000fa4270 */
[----:B------:R-:W-:Y:S02]  /*7080*/  FMNMX.FTZ R6, R179, R6, !PT ;  /* 0x00000006b3067209 */ /* 0x000fe40007810000 */
[----:B------:R-:W-:Y:S02]  /*7090*/  ISETP.LT.OR P5, PT, R48, 0x21, P5 ;  /* 0x000000213000780c */ /* 0x000fe40002fa1670 */
[----:B------:R-:W-:Y:S02]  /*70a0*/  FMNMX.FTZ R6, R195, R6, !PT ;  /* 0x00000006c3067209 */ /* 0x000fe40007810000 */
[----:B------:R-:W-:-:S02]  /*70b0*/  FSEL R171, R26, -INF , !P5 ;  /* 0xff8000001aab7808 */ /* 0x000fc40006800000 */
[----:B------:R-:W-:Y:S02]  /*70c0*/  FMNMX.FTZ R6, R193, R6, !PT ;  /* 0x00000006c1067209 */ /* 0x000fe40007810000 */
[C---:B------:R-:W-:Y:S02]  /*70d0*/  ISETP.GT.AND P5, PT, R50.reuse, RZ, P1 ;  /* 0x000000ff3200720c */ /* 0x040fe40000fa4270 */
[----:B------:R-:W-:Y:S02]  /*70e0*/  FMNMX.FTZ R6, R181, R6, !PT ;  /* 0x00000006b5067209 */ /* 0x000fe40007810000 */
[----:B------:R-:W-:Y:S02]  /*70f0*/  ISETP.GT.AND P6, PT, R50, 0x1, P1 ;  /* 0x000000013200780c */ /* 0x000fe40000fc4270 */
[----:B------:R-:W-:Y:S02]  /*7100*/  FMNMX.FTZ R6, R177, R6, !PT ;  /* 0x00000006b1067209 */ /* 0x000fe40007810000 */
[----:B------:R-:W-:-:S02]  /*7110*/  ISETP.LT.OR P5, PT, R48, 0x1, P5 ;  /* 0x000000013000780c */ /* 0x000fc40002fa1670 */
        /* <DEDUP_REMOVED lines=13> */
[----:B------:R-:W-:Y:S02]  /*71f0*/  FMNMX.FTZ R10, R197, R4, !PT ;  /* 0x00000004c50a7209 */ /* 0x000fe40007810000 */
[----:B------:R-:W-:Y:S02]  /*7200*/  FMNMX.FTZ R6, R79, R6, !PT ;  /* 0x000000064f067209 */ /* 0x000fe40007810000 */
[----:B------:R-:W-:Y:S02]  /*7210*/  ISETP.LT.OR P4, PT, R48, 0xa, P4 ;  /* 0x0000000a3000780c */ /* 0x000fe40002781670 */
[----:B------:R-:W-:Y:S02]  /*7220*/  FMNMX.FTZ R6, R77, R6, !PT ;  /* 0x000000064d067209 */ /* 0x000fe40007810000 */
[----:B------:R-:W-:-:S02]  /*7230*/  FSEL R153, R13, -INF , !P3 ;  /* 0xff8000000d997808 */ /* 0x000fc40005800000 */
[----:B------:R-:W-:Y:S02]  /*7240*/  FMNMX.FTZ R6, R75, R6, !PT ;  /* 0x000000064b067209 */ /* 0x000fe40007810000 */
[----:B------:R-:W-:Y:S02]  /*7250*/  FMNMX.FTZ R10, R87, R10, !PT ;  /* 0x0000000a570a7209 */ /* 0x000fe40007810000 */
[----:B------:R-:W-:Y:S02]  /*7260*/  FMNMX.FTZ R6, R73, R6, !PT ;  /* 0x0000000649067209 */ /* 0x000fe40007810000 */
[----:B------:R-:W-:Y:S02]  /*7270*/  ISETP.GT.AND P2, PT, R50, 0x11, P1 ;  /* 0x000000113200780c */ /* 0x000fe40000f44270 */
[----:B------:R-:W-:Y:S02]  /*7280*/  FMNMX.FTZ R6, R63, R6, !PT ;  /* 0x000000063f067209 */ /* 0x000fe40007810000 */
[----:B------:R-:W-:-:S02]  /*7290*/  FSEL R155, R12, -INF , !P4 ;  /* 0xff8000000c9b7808 */ /* 0x000fc40006000000 */
[----:B------:R-:W-:Y:S02]  /*72a0*/  FMNMX.FTZ R6, R65, R6, !PT ;  /* 0x0000000641067209 */ /* 0x000fe40007810000 */
[----:B------:R-:W-:Y:S02]  /*72b0*/  FMNMX.FTZ R10, R153, R10, !PT ;  /* 0x0000000a990a7209 */ /* 0x000fe40007810000 */
[----:B------:R-:W-:Y:S02]  /*72c0*/  FMNMX.FTZ R6, R67, R6, !PT ;  /* 0x0000000643067209 */ /* 0x000fe40007810000 */
[----:B------:R-:W-:Y:S02]  /*72d0*/  ISETP.GT.AND P3, PT, R50, 0x18, P1 ;  /* 0x000000183200780c */ /* 0x000fe40000f64270 */
[----:B------:R-:W-:Y:S02]  /*72e0*/  FMNMX.FTZ R6, R69, R6, !PT ;  /* 0x0000000645067209 */ /* 0x000fe40007810000 */
[----:B------:R-:W-:-:S02]  /*72f0*/  ISETP.LT.OR P2, PT, R48, 0x12, P2 ;  /* 0x000000123000780c */ /* 0x000fc40001741670 */
        /* <DEDUP_REMOVED lines=9> */
[----:B------:R-:W-:Y:S02]  /*7390*/  ISETP.LT.OR P4, PT, R48, 0x1a, P4 ;  /* 0x0000001a3000780c */ /* 0x000fe40002781670 */
[----:B------:R-:W-:Y:S02]  /*73a0*/  FMNMX.FTZ R6, R53, R6, !PT ;  /* 0x0000000635067209 */ /* 0x000fe40007810000 */
[----:B------:R-:W-:-:S02]  /*73b0*/  FSEL R165, R20, -INF , !P3 ;  /* 0xff80000014a57808 */ /* 0x000fc40005800000 */
[----:B------:R-:W-:Y:S02]  /*73c0*/  FMNMX.FTZ R6, R51, R6, !PT ;  /* 0x0000000633067209 */ /* 0x000fe40007810000 */
[----:B------:R-:W-:Y:S02]  /*73d0*/  ISETP.GT.AND P3, PT, R50, 0x28, P1 ;  /* 0x000000283200780c */ /* 0x000fe40000f64270 */
[----:B------:R-:W-:Y:S02]  /*73e0*/  FMNMX.FTZ R52, R49, R6, !PT ;  /* 0x0000000631347209 */ /* 0x000fe40007810000 */
[----:B------:R-:W0:Y:S01]  /*73f0*/  LDC R6, c[0x0][0x988] ;  /* 0x00026200ff067b82 */ /* 0x000e220000000800 */
[----:B------:R-:W-:Y:S02]  /*7400*/  ISETP.LT.OR P3, PT, R48, 0x29, P3 ;  /* 0x000000293000780c */ /* 0x000fe40001f61670 */
[----:B------:R-:W1:Y:S01]  /*7410*/  SHFL.BFLY PT, R7, R52, 0x2, 0x1f ;  /* 0x0c401f0034077f89 */ /* 0x000e6200000e0000 */
[----:B------:R-:W-:-:S02]  /*7420*/  ISETP.GT.AND P5, PT, R50, 0x38, P1 ;  /* 0x000000383200780c */ /* 0x000fc40000fa4270 */
[----:B------:R-:W-:Y:S02]  /*7430*/  FSEL R29, R29, -INF , !P3 ;  /* 0xff8000001d1d7808 */ /* 0x000fe40005800000 */
[----:B------:R-:W-:Y:S02]  /*7440*/  ISETP.GT.AND P3, PT, R50, 0x31, P1 ;  /* 0x000000313200780c */ /* 0x000fe40000f64270 */
[C---:B------:R-:W-:Y:S02]  /*7450*/  ISETP.LT.OR P5, PT, R48.reuse, 0x39, P5 ;  /* 0x000000393000780c */ /* 0x040fe40002fa1670 */
[----:B------:R-:W-:Y:S02]  /*7460*/  ISETP.LT.OR P3, PT, R48, 0x32, P3 ;  /* 0x000000323000780c */ /* 0x000fe40001f61670 */
[----:B-1----:R-:W-:-:S05]  /*7470*/  FMNMX.FTZ R54, R52, R7, !PT ;  /* 0x0000000734367209 */ /* 0x002fca0007810000 */
[----:B------:R-:W1:Y:S02]  /*7480*/  SHFL.BFLY PT, R7, R54, 0x1, 0x1f ;  /* 0x0c201f0036077f89 */ /* 0x000e6400000e0000 */
[----:B-1----:R-:W-:-:S04]  /*7490*/  FMNMX.FTZ R7, R54, R7, !PT ;  /* 0x0000000736077209 */ /* 0x002fc80007810000 */
[C---:B------:R-:W-:Y:S01]  /*74a0*/  FSETP.NEU.FTZ.AND P6, PT, R7.reuse, -INF , PT ;  /* 0xff8000000700780b */ /* 0x040fe20003fdd000 */
[----:B0-----:R-:W-:-:S03]  /*74b0*/  FMUL.FTZ R52, R7, R6 ;  /* 0x0000000607347220 */ /* 0x001fc60000410000 */
[----:B------:R-:W-:Y:S02]  /*74c0*/  FSEL R12, R7, RZ, P6 ;  /* 0x000000ff070c7208 */ /* 0x000fe40003000000 */
[----:B------:R-:W-:-:S05]  /*74d0*/  FSEL R52, R52, RZ, P6 ;  /* 0x000000ff34347208 */ /* 0x000fca0003000000 */
[-CC-:B------:R-:W-:Y:S01]  /*74e0*/  FFMA.FTZ R13, R163, R6.reuse, -R52.reuse ;  /* 0x00000006a30d7223 */ /* 0x180fe20000010834 */
[----:B------:R-:W-:Y:S01]  /*74f0*/  FSEL R163, R14, -INF , !P2 ;  /* 0xff8000000ea37808 */ /* 0x000fe20005000000 */
[-CC-:B------:R-:W-:Y:S01]  /*7500*/  FFMA.FTZ R180, R169, R6.reuse, -R52.reuse ;  /* 0x00000006a9b47223 */ /* 0x180fe20000010834 */
[----:B------:R-:W-:Y:S01]  /*7510*/  ISETP.GT.AND P2, PT, R50, 0x21, P1 ;  /* 0x000000213200780c */ /* 0x000fe20000f44270 */
[--C-:B------:R-:W-:Y:S01]  /*7520*/  FFMA.FTZ R182, R175, R6, -R52.reuse ;  /* 0x00000006afb67223 */ /* 0x100fe20000010834 */
[----:B------:R-:W-:Y:S01]  /*7530*/  FMNMX.FTZ R10, R163, R10, !PT ;  /* 0x0000000aa30a7209 */ /* 0x000fe20007810000 */
[-CC-:B------:R-:W-:Y:S01]  /*7540*/  FFMA.FTZ R176, R179, R6.reuse, -R52.reuse ;  /* 0x00000006b3b07223 */ /* 0x180fe20000010834 */
[----:B------:R-:W-:Y:S01]  /*7550*/  FSEL R169, R24, -INF , !P4 ;  /* 0xff80000018a97808 */ /* 0x000fe20006000000 */
[--C-:B------:R-:W-:Y:S01]  /*7560*/  FFMA.FTZ R15, R183, R6, -R52.reuse ;  /* 0x00000006b70f7223 */ /* 0x100fe20000010834 */
[----:B------:R-:W-:Y:S01]  /*7570*/  FMNMX.FTZ R10, R165, R10, !PT ;  /* 0x0000000aa50a7209 */ /* 0x000fe20007810000 */
[-CC-:B------:R-:W-:Y:S01]  /*7580*/  FFMA.FTZ R178, R193, R6.reuse, -R52.reuse ;  /* 0x00000006c1b27223 */ /* 0x180fe20000010834 */
[----:B------:R-:W-:Y:S01]  /*7590*/  ISETP.LT.OR P2, PT, R48, 0x22, P2 ;  /* 0x000000223000780c */ /* 0x000fe20001741670 */
[--C-:B------:R-:W-:Y:S01]  /*75a0*/  FFMA.FTZ R172, R177, R6, -R52.reuse ;  /* 0x00000006b1ac7223 */ /* 0x100fe20000010834 */
[----:B------:R-:W-:Y:S01]  /*75b0*/  FMNMX.FTZ R10, R169, R10, !PT ;  /* 0x0000000aa90a7209 */ /* 0x000fe20007810000 */
[-CC-:B------:R-:W-:Y:S01]  /*75c0*/  FFMA.FTZ R174, R167, R6.reuse, -R52.reuse ;  /* 0x00000006a7ae7223 */ /* 0x180fe20000010834 */
[C---:B------:R-:W-:Y:S01]  /*75d0*/  ISETP.GT.AND P4, PT, R50.reuse, 0x29, P1 ;  /* 0x000000293200780c */ /* 0x040fe20000f84270 */
[-CC-:B------:R-:W-:Y:S01]  /*75e0*/  FFMA.FTZ R168, R159, R6.reuse, -R52.reuse ;  /* 0x000000069fa87223 */ /* 0x180fe20000010834 */
[----:B------:R-:W-:Y:S01]  /*75f0*/  FSEL R175, R21, -INF , !P2 ;  /* 0xff80000015af7808 */ /* 0x000fe20005000000 */
[--C-:B------:R-:W-:Y:S01]  /*7600*/  FFMA.FTZ R21, R195, R6, -R52.reuse ;  /* 0x00000006c3157223 */ /* 0x100fe20000010834 */
[----:B------:R-:W-:Y:S01]  /*7610*/  FMNMX.FTZ R10, R171, R10, !PT ;  /* 0x0000000aab0a7209 */ /* 0x000fe20007810000 */
[-CC-:B------:R-:W-:Y:S01]  /*7620*/  FFMA.FTZ R170, R83, R6.reuse, -R52.reuse ;  /* 0x0000000653aa7223 */ /* 0x180fe20000010834 */
[----:B------:R-:W-:Y:S01]  /*7630*/  ISETP.GT.AND P2, PT, R50, 0x30, P1 ;  /* 0x000000303200780c */ /* 0x000fe20000f44270 */
[-CC-:B------:R-:W-:Y:S01]  /*7640*/  FFMA.FTZ R164, R79, R6.reuse, -R52.reuse ;  /* 0x000000064fa47223 */ /* 0x180fe20000010834 */
[C---:B------:R-:W-:Y:S01]  /*7650*/  ISETP.LT.OR P4, PT, R48.reuse, 0x2a, P4 ;  /* 0x0000002a3000780c */ /* 0x040fe20002781670 */
[--C-:B------:R-:W-:Y:S01]  /*7660*/  FFMA.FTZ R166, R75, R6, -R52.reuse ;  /* 0x000000064ba67223 */ /* 0x100fe20000010834 */
[----:B------:R-:W-:Y:S01]  /*7670*/  FMNMX.FTZ R10, R175, R10, !PT ;  /* 0x0000000aaf0a7209 */ /* 0x000fe20007810000 */
[-CC-:B------:R-:W-:Y:S01]  /*7680*/  FFMA.FTZ R154, R51, R6.reuse, -R52.reuse ;  /* 0x00000006339a7223 */ /* 0x180fe20000010834 */
[----:B------:R-:W-:Y:S01]  /*7690*/  ISETP.LT.OR P2, PT, R48, 0x31, P2 ;  /* 0x000000313000780c */ /* 0x000fe20001741670 */
[----:B------:R-:W-:Y:S01]  /*76a0*/  FADD.FTZ R51, -R12, R3 ;  /* 0x000000030c337221 */ /* 0x000fe20000010100 */
[----:B------:R-:W-:Y:S01]  /*76b0*/  FSEL R179, R25, -INF , !P4 ;  /* 0xff80000019b37808 */ /* 0x000fe20006000000 */
[--C-:B------:R-:W-:Y:S01]  /*76c0*/  FFMA.FTZ R25, R181, R6, -R52.reuse ;  /* 0x00000006b5197223 */ /* 0x100fe20000010834 */
[----:B------:R-:W-:Y:S01]  /*76d0*/  FMNMX.FTZ R10, R29, R10, !PT ;  /* 0x0000000a1d0a7209 */ /* 0x000fe20007810000 */
[--C-:B------:R-:W-:Y:S01]  /*76e0*/  FFMA.FTZ R3, R49, R6, -R52.reuse ;  /* 0x0000000631037223 */ /* 0x100fe20000010834 */
[----:B------:R-:W-:Y:S01]  /*76f0*/  FSEL R183, R28, -INF , !P2 ;  /* 0xff8000001cb77808 */ /* 0x000fe20005000000 */
[----:B------:R-:W-:Y:S01]  /*7700*/  MUFU.EX2 R13, R13 ;  /* 0x0000000d000d7308 */ /* 0x000fe20000000800 */
[----:B------:R-:W-:Y:S01]  /*7710*/  FMNMX.FTZ R10, R179, R10, !PT ;  /* 0x0000000ab30a7209 */ /* 0x000fe20007810000 */
[-CC-:B------:R-:W-:Y:S01]  /*7720*/  FFMA.FTZ R152, R57, R6.reuse, -R52.reuse ;  /* 0x0000000639987223 */ /* 0x180fe20000010834 */
[C---:B------:R-:W-:Y:S01]  /*7730*/  ISETP.GT.AND P4, PT, R50.reuse, 0x39, P1 ;  /* 0x000000393200780c */ /* 0x040fe20000f84270 */
[-CC-:B------:R-:W-:Y:S01]  /*7740*/  FFMA.FTZ R162, R67, R6.reuse, -R52.reuse ;  /* 0x0000000643a27223 */ /* 0x180fe20000010834 */
[----:B------:R-:W-:Y:S01]  /*7750*/  FSEL R195, R27, -INF , !P3 ;  /* 0xff8000001bc37808 */ /* 0x000fe20005800000 */
[--C-:B------:R-:W-:Y:S01]  /*7760*/  FFMA.FTZ R27, R173, R6, -R52.reuse ;  /* 0x00000006ad1b7223 */ /* 0x100fe20000010834 */
[----:B------:R-:W-:Y:S01]  /*7770*/  FMNMX.FTZ R10, R183, R10, !PT ;  /* 0x0000000ab70a7209 */ /* 0x000fe20007810000 */
[----:B------:R-:W-:Y:S01]  /*7780*/  MUFU.EX2 R180, R180 ;  /* 0x000000b400b47308 */ /* 0x000fe20000000800 */
[----:B------:R-:W-:Y:S01]  /*7790*/  ISETP.GT.AND P2, PT, R50, 0x40, P1 ;  /* 0x000000403200780c */ /* 0x000fe20000f44270 */
[-CC-:B------:R-:W-:Y:S01]  /*77a0*/  FFMA.FTZ R158, R55, R6.reuse, -R52.reuse ;  /* 0x00000006379e7223 */ /* 0x180fe20000010834 */
[----:B------:R-:W-:Y:S01]  /*77b0*/  FSEL R193, R31, -INF , !P5 ;  /* 0xff8000001fc17808 */ /* 0x000fe20006800000 */
[-CC-:B------:R-:W-:Y:S01]  /*77c0*/  FFMA.FTZ R31, R161, R6.reuse, -R52.reuse ;  /* 0x00000006a11f7223 */ /* 0x180fe20000010834 */
[----:B------:R-:W-:Y:S01]  /*77d0*/  ISETP.LT.OR P4, PT, R48, 0x3a, P4 ;  /* 0x0000003a3000780c */ /* 0x000fe20002781670 */
[--C-:B------:R-:W-:Y:S01]  /*77e0*/  FFMA.FTZ R55, R59, R6, -R52.reuse ;  /* 0x000000063b377223 */ /* 0x100fe20000010834 */
[----:B------:R-:W-:Y:S01]  /*77f0*/  FMNMX.FTZ R10, R195, R10, !PT ;  /* 0x0000000ac30a7209 */ /* 0x000fe20007810000 */
[----:B------:R-:W-:Y:S01]  /*7800*/  MUFU.EX2 R182, R182 ;  /* 0x000000b600b67308 */ /* 0x000fe20000000800 */
[----:B------:R-:W-:Y:S01]  /*7810*/  ISETP.GT.AND P3, PT, R50, 0x41, P1 ;  /* 0x000000413200780c */ /* 0x000fe20000f64270 */
[-CC-:B------:R-:W-:Y:S01]  /*7820*/  FFMA.FTZ R160, R63, R6.reuse, -R52.reuse ;  /* 0x000000063fa07223 */ /* 0x180fe20000010834 */
[----:B------:R-:W-:Y:S01]  /*7830*/  ISETP.LT.OR P2, PT, R48, 0x41, P2 ;  /* 0x000000413000780c */ /* 0x000fe20001741670 */
        /* <DEDUP_REMOVED lines=8> */
[----:B------:R-:W-:Y:S01]  /*78c0*/  FFMA.FTZ R53, R53, R6, -R52 ;  /* 0x0000000635357223 */ /* 0x000fe20000010834 */
[----:B------:R-:W-:-:S02]  /*78d0*/  ISETP.LT.OR P3, PT, R48, 0x42, P3 ;  /* 0x000000423000780c */ /* 0x000fc40001f61670 */
[----:B------:R-:W-:Y:S01]  /*78e0*/  FMNMX.FTZ R10, R181, R10, !PT ;  /* 0x0000000ab50a7209 */ /* 0x000fe20007810000 */
[----:B------:R-:W-:Y:S01]  /*78f0*/  MUFU.EX2 R176, R176 ;  /* 0x000000b000b07308 */ /* 0x000fe20000000800 */
[----:B------:R-:W-:Y:S02]  /*7900*/  ISETP.GT.AND P4, PT, R50, 0x49, P1 ;  /* 0x000000493200780c */ /* 0x000fe40000f84270 */
[----:B------:R-:W-:Y:S02]  /*7910*/  ISETP.LT.OR P5, PT, R48, 0x49, P5 ;  /* 0x000000493000780c */ /* 0x000fe40002fa1670 */
[----:B------:R-:W-:Y:S01]  /*7920*/  FSEL R177, R33, -INF , !P3 ;  /* 0xff80000021b17808 */ /* 0x000fe20005800000 */
[----:B------:R-:W-:Y:S01]  /*7930*/  FFMA.FTZ R33, R85, R6, -R52 ;  /* 0x0000000655217223 */ /* 0x000fe20000010834 */
[----:B------:R-:W-:Y:S01]  /*7940*/  FMNMX.FTZ R10, R199, R10, !PT ;  /* 0x0000000ac70a7209 */ /* 0x000fe20007810000 */
[----:B------:R-:W-:Y:S01]  /*7950*/  MUFU.EX2 R21, R21 ;  /* 0x0000001500157308 */ /* 0x000fe20000000800 */
[----:B------:R-:W-:-:S02]  /*7960*/  ISETP.GT.AND P2, PT, R50, 0x50, P1 ;  /* 0x000000503200780c */ /* 0x000fc40000f44270 */
[----:B------:R-:W-:Y:S02]  /*7970*/  FSEL R35, R35, -INF , !P5 ;  /* 0xff80000023237808 */ /* 0x000fe40006800000 */
[----:B------:R-:W-:Y:S02]  /*7980*/  ISETP.LT.OR P4, PT, R48, 0x4a, P4 ;  /* 0x0000004a3000780c */ /* 0x000fe40002781670 */
[----:B------:R-:W-:Y:S01]  /*7990*/  FMNMX.FTZ R10, R177, R10, !PT ;  /* 0x0000000ab10a7209 */ /* 0x000fe20007810000 */
[----:B------:R-:W-:Y:S01]  /*79a0*/  MUFU.EX2 R178, R178 ;  /* 0x000000b200b27308 */ /* 0x000fe20000000800 */
[----:B------:R-:W-:Y:S02]  /*79b0*/  ISETP.GT.AND P3, PT, R50, 0x51, P1 ;  /* 0x000000513200780c */ /* 0x000fe40000f64270 */
[----:B------:R-:W-:Y:S02]  /*79c0*/  ISETP.LT.OR P2, PT, R48, 0x51, P2 ;  /* 0x000000513000780c */ /* 0x000fe40001741670 */
[----:B------:R-:W-:-:S02]  /*79d0*/  FSEL R167, R34, -INF , !P4 ;  /* 0xff80000022a77808 */ /* 0x000fc40006000000 */
[----:B------:R-:W-:Y:S01]  /*79e0*/  FMNMX.FTZ R10, R35, R10, !PT ;  /* 0x0000000a230a7209 */ /* 0x000fe20007810000 */
[----:B------:R-:W-:Y:S01]  /*79f0*/  MUFU.EX2 R25, R25 ;  /* 0x0000001900197308 */ /* 0x000fe20000000800 */
[----:B------:R-:W-:Y:S02]  /*7a00*/  ISETP.GT.AND P5, PT, R50, 0x58, P1 ;  /* 0x000000583200780c */ /* 0x000fe40000fa4270 */
[----:B------:R-:W-:Y:S02]  /*7a10*/  FSEL R37, R37, -INF , !P2 ;  /* 0xff80000025257808 */ /* 0x000fe40005000000 */
[----:B------:R-:W-:Y:S02]  /*7a20*/  ISETP.LT.OR P3, PT, R48, 0x52, P3 ;  /* 0x000000523000780c */ /* 0x000fe40001f61670 */
[----:B------:R-:W-:Y:S01]  /*7a30*/  FMNMX.FTZ R10, R167, R10, !PT ;  /* 0x0000000aa70a7209 */ /* 0x000fe20007810000 */
[----:B------:R-:W-:Y:S01]  /*7a40*/  MUFU.EX2 R172, R172 ;  /* 0x000000ac00ac7308 */ /* 0x000fe20000000800 */
[----:B------:R-:W-:-:S02]  /*7a50*/  ISETP.GT.AND P4, PT, R50, 0x59, P1 ;  /* 0x000000593200780c */ /* 0x000fc40000f84270 */
[----:B------:R-:W-:Y:S02]  /*7a60*/  ISETP.LT.OR P5, PT, R48, 0x59, P5 ;  /* 0x000000593000780c */ /* 0x000fe40002fa1670 */
[----:B------:R-:W-:Y:S02]  /*7a70*/  FSEL R161, R36, -INF , !P3 ;  /* 0xff80000024a17808 */ /* 0x000fe40005800000 */
[----:B------:R-:W-:Y:S01]  /*7a80*/  FMNMX.FTZ R10, R37, R10, !PT ;  /* 0x0000000a250a7209 */ /* 0x000fe20007810000 */
[----:B------:R-:W-:Y:S01]  /*7a90*/  MUFU.EX2 R27, R27 ;  /* 0x0000001b001b7308 */ /* 0x000fe20000000800 */
[----:B------:R-:W-:Y:S02]  /*7aa0*/  ISETP.GT.AND P2, PT, R50, 0x60, P1 ;  /* 0x000000603200780c */ /* 0x000fe40000f44270 */
[----:B------:R-:W-:Y:S01]  /*7ab0*/  FSEL R159, R39, -INF , !P5 ;  /* 0xff800000279f7808 */ /* 0x000fe20006800000 */
[----:B------:R-:W-:Y:S01]  /*7ac0*/  FFMA.FTZ R39, R81, R6, -R52 ;  /* 0x0000000651277223 */ /* 0x000fe20000010834 */
[----:B------:R-:W-:-:S02]  /*7ad0*/  ISETP.LT.OR P4, PT, R48, 0x5a, P4 ;  /* 0x0000005a3000780c */ /* 0x000fc40002781670 */
[----:B------:R-:W-:Y:S01]  /*7ae0*/  FMNMX.FTZ R10, R161, R10, !PT ;  /* 0x0000000aa10a7209 */ /* 0x000fe20007810000 */
[----:B------:R-:W-:Y:S01]  /*7af0*/  MUFU.EX2 R174, R174 ;  /* 0x000000ae00ae7308 */ /* 0x000fe20000000800 */
[----:B------:R-:W-:Y:S02]  /*7b00*/  ISETP.GT.AND P3, PT, R50, 0x61, P1 ;  /* 0x000000613200780c */ /* 0x000fe40000f64270 */
[----:B------:R-:W-:Y:S02]  /*7b10*/  ISETP.LT.OR P2, PT, R48, 0x61, P2 ;  /* 0x000000613000780c */ /* 0x000fe40001741670 */
[----:B------:R-:W-:Y:S02]  /*7b20*/  FSEL R85, R38, -INF , !P4 ;  /* 0xff80000026557808 */ /* 0x000fe40006000000 */
        /* <DEDUP_REMOVED lines=19> */
[----:B------:R-:W-:Y:S01]  /*7c60*/  FSEL R79, R43, -INF , !P4 ;  /* 0xff8000002b4f7808 */ /* 0x000fe20006000000 */
[----:B------:R-:W-:Y:S01]  /*7c70*/  FFMA.FTZ R43, R77, R6, -R52 ;  /* 0x000000064d2b7223 */ /* 0x000fe20000010834 */
        /* <DEDUP_REMOVED lines=8> */
[C---:B------:R-:W-:Y:S02]  /*7d00*/  ISETP.LT.OR P5, PT, R48.reuse, 0x79, P5 ;  /* 0x000000793000780c */ /* 0x040fe40002fa1670 */
[----:B------:R-:W-:Y:S01]  /*7d10*/  FSEL R77, R45, -INF , !P3 ;  /* 0xff8000002d4d7808 */ /* 0x000fe20005800000 */
[----:B------:R-:W-:Y:S01]  /*7d20*/  FFMA.FTZ R45, R73, R6, -R52 ;  /* 0x00000006492d7223 */ /* 0x000fe20000010834 */
[----:B------:R-:W-:Y:S01]  /*7d30*/  FMNMX.FTZ R10, R173, R10, !PT ;  /* 0x0000000aad0a7209 */ /* 0x000fe20007810000 */
[----:B------:R-:W-:Y:S01]  /*7d40*/  MUFU.EX2 R43, R43 ;  /* 0x0000002b002b7308 */ /* 0x000fe20000000800 */
[----:B------:R-:W-:-:S02]  /*7d50*/  ISETP.LT.OR P1, PT, R48, 0x7a, P1 ;  /* 0x0000007a3000780c */ /* 0x000fc40000f21670 */
[----:B------:R-:W-:Y:S02]  /*7d60*/  FSEL R201, R46, -INF , !P5 ;  /* 0xff8000002ec97808 */ /* 0x000fe40006800000 */
[----:B------:R-:W-:Y:S02]  /*7d70*/  FMNMX.FTZ R10, R77, R10, !PT ;  /* 0x0000000a4d0a7209 */ /* 0x000fe40007810000 */
[----:B------:R-:W-:Y:S01]  /*7d80*/  FSEL R75, R47, -INF , !P1 ;  /* 0xff8000002f4b7808 */ /* 0x000fe20004800000 */
[----:B------:R-:W-:Y:S01]  /*7d90*/  FFMA.FTZ R47, R65, R6, -R52 ;  /* 0x00000006412f7223 */ /* 0x000fe20000010834 */
        /* <DEDUP_REMOVED lines=13> */
[----:B0-----:R-:W-:Y:S01]  /*7e70*/  FMNMX.FTZ R11, R11, R10, !PT ;  /* 0x0000000a0b0b7209 */ /* 0x001fe20007810000 */
[----:B------:R-:W-:-:S03]  /*7e80*/  FMUL.FTZ R10, R51, R6 ;  /* 0x00000006330a7220 */ /* 0x000fc60000410000 */
[C---:B------:R-:W-:Y:S01]  /*7e90*/  FSETP.NEU.FTZ.AND P1, PT, R11.reuse, -INF , PT ;  /* 0xff8000000b00780b */ /* 0x040fe20003f3d000 */
[----:B------:R-:W-:Y:S02]  /*7ea0*/  FMUL.FTZ R12, R11, R6 ;  /* 0x000000060b0c7220 */ /* 0x000fe40000410000 */
[----:B------:R-:W-:Y:S03]  /*7eb0*/  MUFU.EX2 R158, R158 ;  /* 0x0000009e009e7308 */ /* 0x000fe60000000800 */
[----:B------:R-:W-:-:S05]  /*7ec0*/  FSEL R12, R12, RZ, P1 ;  /* 0x000000ff0c0c7208 */ /* 0x000fca0000800000 */
[----:B------:R-:W0:Y:S01]  /*7ed0*/  MUFU.EX2 R10, R10 ;  /* 0x0000000a000a7308 */ /* 0x000e220000000800 */
[-CC-:B------:R-:W-:Y:S01]  /*7ee0*/  FFMA.FTZ R65, R175, R6.reuse, -R12.reuse ;  /* 0x00000006af417223 */ /* 0x180fe2000001080c */
[-CC-:B------:R-:W-:Y:S01]  /*7ef0*/  FFMA.FTZ R175, R29, R6.reuse, -R12.reuse ;  /* 0x000000061daf7223 */ /* 0x180fe2000001080c */
[----:B------:R-:W-:Y:S01]  /*7f00*/  FSEL R29, R11, RZ, P1 ;  /* 0x000000ff0b1d7208 */ /* 0x000fe20000800000 */
[-CC-:B------:R-:W-:Y:S01]  /*7f10*/  FFMA.FTZ R49, R197, R6.reuse, -R12.reuse ;  /* 0x00000006c5317223 */ /* 0x180fe2000001080c */
[-CC-:B------:R-:W-:Y:S01]  /*7f20*/  FFMA.FTZ R14, R87, R6.reuse, -R12.reuse ;  /* 0x00000006570e7223 */ /* 0x180fe2000001080c */
[-CC-:B------:R-:W-:Y:S01]  /*7f30*/  FFMA.FTZ R20, R153, R6.reuse, -R12.reuse ;  /* 0x0000000699147223 */ /* 0x180fe2000001080c */
[-C--:B------:R-:W-:Y:S01]  /*7f40*/  FFMA.FTZ R51, R155, R6.reuse, -R12 ;  /* 0x000000069b337223 */ /* 0x080fe2000001080c */
[----:B------:R-:W-:Y:S01]  /*7f50*/  FADD.FTZ R29, -R29, R4 ;  /* 0x000000041d1d7221 */ /* 0x000fe20000010100 */
[-CC-:B------:R-:W-:Y:S01]  /*7f60*/  FFMA.FTZ R24, R157, R6.reuse, -R12.reuse ;  /* 0x000000069d187223 */ /* 0x180fe2000001080c */
[----:B------:R-:W-:Y:S01]  /*7f70*/  MUFU.EX2 R49, R49 ;  /* 0x0000003100317308 */ /* 0x000fe20000000800 */
[-CC-:B------:R-:W-:Y:S01]  /*7f80*/  FFMA.FTZ R57, R163, R6.reuse, -R12.reuse ;  /* 0x00000006a3397223 */ /* 0x180fe2000001080c */
[-C--:B------:R-:W-:Y:S01]  /*7f90*/  FMUL.FTZ R4, R29, R6.reuse ;  /* 0x000000061d047220 */ /* 0x080fe20000410000 */
[-CC-:B------:R-:W-:Y:S01]  /*7fa0*/  FFMA.FTZ R29, R35, R6.reuse, -R12.reuse ;  /* 0x00000006231d7223 */ /* 0x180fe2000001080c */
[-CC-:B------:R-:W-:Y:S01]  /*7fb0*/  FFMA.FTZ R26, R165, R6.reuse, -R12.reuse ;  /* 0x00000006a51a7223 */ /* 0x180fe2000001080c */
[-CC-:B------:R-:W-:Y:S01]  /*7fc0*/  FFMA.FTZ R59, R169, R6.reuse, -R12.reuse ;  /* 0x00000006a93b7223 */ /* 0x180fe2000001080c */
[--C-:B------:R-:W-:Y:S01]  /*7fd0*/  FFMA.FTZ R28, R171, R6, -R12.reuse ;  /* 0x00000006ab1c7223 */ /* 0x100fe2000001080c */
[----:B0-----:R-:W-:Y:S01]  /*7fe0*/  FFMA.FTZ R35, R10, R2, R13 ;  /* 0x000000020a237223 */ /* 0x001fe2000001000d */
[----:B------:R-:W0:Y:S01]  /*7ff0*/  MUFU.EX2 R4, R4 ;  /* 0x0000000400047308 */ /* 0x000e220000000800 */
[-CC-:B------:R-:W-:Y:S01]  /*8000*/  FFMA.FTZ R30, R179, R6.reuse, -R12.reuse ;  /* 0x00000006b31e7223 */ /* 0x180fe2000001080c */
[-CC-:B------:R-:W-:Y:S01]  /*8010*/  FFMA.FTZ R169, R183, R6.reuse, -R12.reuse ;  /* 0x00000006b7a97223 */ /* 0x180fe2000001080c */
[----:B------:R-:W-:Y:S01]  /*8020*/  FADD.FTZ R35, R180, R35 ;  /* 0x00000023b4237221 */ /* 0x000fe20000010000 */
        /* <DEDUP_REMOVED lines=11> */
[--C-:B------:R-:W-:Y:S01]  /*80e0*/  FFMA.FTZ R83, R83, R6, -R12.reuse ;  /* 0x0000000653537223 */ /* 0x100fe2000001080c */
[----:B------:R-:W2:Y:S01]  /*80f0*/  MUFU.EX2 R20, R20 ;  /* 0x0000001400147308 */ /* 0x000ea20000000800 */
[----:B0-----:R-:W-:Y:S01]  /*8100*/  FFMA.FTZ R67, R4, R0, R49 ;  /* 0x0000000004437223 */ /* 0x001fe20000010031 */
[----:B------:R-:W-:Y:S01]  /*8110*/  FADD.FTZ R0, R182, R35 ;  /* 0x00000023b6007221 */ /* 0x000fe20000010000 */
[-CC-:B------:R-:W-:Y:S01]  /*8120*/  FFMA.FTZ R35, R37, R6.reuse, -R12.reuse ;  /* 0x0000000625237223 */ /* 0x180fe2000001080c */
[-CC-:B------:R-:W-:Y:S01]  /*8130*/  FFMA.FTZ R81, R81, R6.reuse, -R12.reuse ;  /* 0x0000000651517223 */ /* 0x180fe2000001080c */
[-CC-:B------:R-:W-:Y:S01]  /*8140*/  FFMA.FTZ R79, R79, R6.reuse, -R12.reuse ;  /* 0x000000064f4f7223 */ /* 0x180fe2000001080c */
[-CC-:B------:R-:W-:Y:S01]  /*8150*/  FFMA.FTZ R173, R173, R6.reuse, -R12.reuse ;  /* 0x00000006adad7223 */ /* 0x180fe2000001080c */
[-CC-:B------:R-:W-:Y:S01]  /*8160*/  FFMA.FTZ R77, R77, R6.reuse, -R12.reuse ;  /* 0x000000064d4d7223 */ /* 0x180fe2000001080c */
[----:B------:R-:W0:Y:S01]  /*8170*/  MUFU.EX2 R51, R51 ;  /* 0x0000003300337308 */ /* 0x000e220000000800 */
[----:B-1----:R-:W-:Y:S01]  /*8180*/  FADD.FTZ R67, R14, R67 ;  /* 0x000000430e437221 */ /* 0x002fe20000010000 */
[-CC-:B------:R-:W-:Y:S01]  /*8190*/  FFMA.FTZ R201, R201, R6.reuse, -R12.reuse ;  /* 0x00000006c9c97223 */ /* 0x180fe2000001080c */
[----:B------:R-:W-:-:S05]  /*81a0*/  FFMA.FTZ R12, R75, R6, -R12 ;  /* 0x000000064b0c7223 */ /* 0x000fca000001080c */
[----:B------:R-:W1:Y:S01]  /*81b0*/  MUFU.EX2 R24, R24 ;  /* 0x0000001800187308 */ /* 0x000e620000000800 */
[----:B--2---:R-:W-:Y:S01]  /*81c0*/  FADD.FTZ R2, R20, R67 ;  /* 0x0000004314027221 */ /* 0x004fe20000010000 */
[----:B------:R-:W-:-:S04]  /*81d0*/  FADD.FTZ R67, R15, R0 ;  /* 0x000000000f437221 */ /* 0x000fc80000010000 */
[----:B------:R-:W-:Y:S02]  /*81e0*/  FADD.FTZ R0, R176, R67 ;  /* 0x00000043b0007221 */ /* 0x000fe40000010000 */
[----:B------:R-:W2:Y:S01]  /*81f0*/  MUFU.EX2 R57, R57 ;  /* 0x0000003900397308 */ /* 0x000ea20000000800 */
[----:B0-----:R-:W-:Y:S01]  /*8200*/  FADD.FTZ R69, R51, R2 ;  /* 0x0000000233457221 */ /* 0x001fe20000010000 */
[----:B------:R-:W-:-:S04]  /*8210*/  FADD.FTZ R37, R21, R0 ;  /* 0x0000000015257221 */ /* 0x000fc80000010000 */
[----:B------:R-:W-:Y:S02]  /*8220*/  FADD.FTZ R0, R178, R37 ;  /* 0x00000025b2007221 */ /* 0x000fe40000010000 */
[----:B------:R-:W0:Y:S01]  /*8230*/  MUFU.EX2 R26, R26 ;  /* 0x0000001a001a7308 */ /* 0x000e220000000800 */
[----:B-1----:R-:W-:Y:S01]  /*8240*/  FADD.FTZ R2, R24, R69 ;  /* 0x0000004518027221 */ /* 0x002fe20000010000 */
[----:B------:R-:W-:-:S04]  /*8250*/  FADD.FTZ R37, R25, R0 ;  /* 0x0000000019257221 */ /* 0x000fc80000010000 */
[----:B------:R-:W-:Y:S02]  /*8260*/  FADD.FTZ R0, R172, R37 ;  /* 0x00000025ac007221 */ /* 0x000fe40000010000 */
[----:B------:R-:W1:Y:S01]  /*8270*/  MUFU.EX2 R59, R59 ;  /* 0x0000003b003b7308 */ /* 0x000e620000000800 */
[----:B--2---:R-:W-:Y:S01]  /*8280*/  FADD.FTZ R67, R57, R2 ;  /* 0x0000000239437221 */ /* 0x004fe20000010000 */
[----:B------:R-:W-:-:S04]  /*8290*/  FADD.FTZ R37, R27, R0 ;  /* 0x000000001b257221 */ /* 0x000fc80000010000 */
[----:B------:R-:W-:Y:S02]  /*82a0*/  FADD.FTZ R0, R174, R37 ;  /* 0x00000025ae007221 */ /* 0x000fe40000010000 */
[----:B------:R-:W2:Y:S01]  /*82b0*/  MUFU.EX2 R28, R28 ;  /* 0x0000001c001c7308 */ /* 0x000ea20000000800 */
[----:B0-----:R-:W-:-:S07]  /*82c0*/  FADD.FTZ R2, R26, R67 ;  /* 0x000000431a027221 */ /* 0x001fce0000010000 */
[----:B------:R-:W0:Y:S01]  /*82d0*/  MUFU.EX2 R65, R65 ;  /* 0x0000004100417308 */ /* 0x000e220000000800 */
[----:B-1----:R-:W-:-:S07]  /*82e0*/  FADD.FTZ R67, R59, R2 ;  /* 0x000000023b437221 */ /* 0x002fce0000010000 */
[----:B------:R-:W1:Y:S01]  /*82f0*/  MUFU.EX2 R175, R175 ;  /* 0x000000af00af7308 */ /* 0x000e620000000800 */
[----:B--2---:R-:W-:Y:S01]  /*8300*/  FADD.FTZ R2, R28, R67 ;  /* 0x000000431c027221 */ /* 0x004fe20000010000 */
[----:B------:R-:W-:-:S06]  /*8310*/  FADD.FTZ R67, R31, R0 ;  /* 0x000000001f437221 */ /* 0x000fcc0000010000 */
[----:B------:R-:W2:Y:S01]  /*8320*/  MUFU.EX2 R30, R30 ;  /* 0x0000001e001e7308 */ /* 0x000ea20000000800 */
[----:B0-----:R-:W-:-:S07]  /*8330*/  FADD.FTZ R2, R65, R2 ;  /* 0x0000000241027221 */ /* 0x001fce0000010000 */
        /* <DEDUP_REMOVED lines=26> */
[----:B------:R-:W-:-:S06]  /*84e0*/  FADD.FTZ R2, R156, R41 ;  /* 0x000000299c027221 */ /* 0x000fcc0000010000 */
        /* <DEDUP_REMOVED lines=37> */
[----:B-1----:R-:W-:Y:S01]  /*8740*/  FADD.FTZ R0, R155, R0 ;  /* 0x000000009b007221 */ /* 0x002fe20000010000 */
[----:B--2---:R-:W-:-:S03]  /*8750*/  FADD.FTZ R2, R3, R2 ;  /* 0x0000000203027221 */ /* 0x004fc60000010000 */
[----:B0-----:R-:W-:Y:S01]  /*8760*/  FADD.FTZ R0, R12, R0 ;  /* 0x000000000c007221 */ /* 0x001fe20000010000 */
[----:B------:R-:W-:Y:S06]  /*8770*/  @!P0 BRA `(.L_x_1075) ;  /* 0x0000000000048947 */ /* 0x000fec0003800000 */
[----:B------:R-:W-:Y:S01]  /*8780*/  BPT.TRAP 0x1 ;  /* 0x000000040000795c */ /* 0x000fe20000300000 */
.L_x_1075:
[----:B------:R-:W-:Y:S01]  /*8790*/  ULEA UR6, UR59, UR41, 0x3 ;  /* 0x000000293b067291 */ /* 0x000fe2000f8e183f */
[----:B------:R-:W-:Y:S01]  /*87a0*/  ISETP.GT.AND P1, PT, R5, UR58, PT ;  /* 0x0000003a05007c0c */ /* 0x000fe2000bf24270 */
[----:B------:R-:W-:Y:S01]  /*87b0*/  UMOV UR60, UR46 ;  /* 0x0000002e003c7c82 */ /* 0x000fe20008000000 */
[----:B------:R-:W-:Y:S01]  /*87c0*/  UMOV UR59, UR45 ;  /* 0x0000002d003b7c82 */ /* 0x000fe20008000000 */
[----:B------:R-:W-:Y:S01]  /*87d0*/  UIADD3 UR6, UR6, 0x28860, URZ ;  /* 0x0002886006067890 */ /* 0x000fe2000fffe03f */
[----:B------:R-:W-:Y:S01]  /*87e0*/  F2FP.F16.F32.PACK_AB R154, R3, R154 ;  /* 0x0000009a039a723e */ /* 0x000fe200000000ff */
[-C--:B------:R-:W-:Y:S01]  /*87f0*/  FMUL.FTZ R90, R90, R4.reuse ;  /* 0x000000045a5a7220 */ /* 0x080fe20000410000 */
[-C--:B------:R-:W-:Y:S01]  /*8800*/  FMUL.FTZ R91, R91, R4.reuse ;  /* 0x000000045b5b7220 */ /* 0x080fe20000410000 */
[----:B------:R-:W-:Y:S01]  /*8810*/  UPRMT UR6, UR40, 0x654, UR6 ;  /* 0x0000065428067896 */ /* 0x000fe20008000006 */
        /* <DEDUP_REMOVED lines=32> */
[-C--:B------:R-:W-:Y:S01]  /*8a20*/  FMUL.FTZ R88, R88, R10.reuse ;  /* 0x0000000a58587220 */ /* 0x080fe20000410000 */
[----:B------:R-:W-:Y:S01]  /*8a30*/  F2FP.F16.F32.PACK_AB R181, R14, R49 ;  /* 0x000000310eb5723e */ /* 0x000fe200000000ff */
[----:B------:R-:W-:Y:S01]  /*8a40*/  FMUL.FTZ R89, R89, R10 ;  /* 0x0000000a59597220 */ /* 0x000fe20000410000 */
        /* <DEDUP_REMOVED lines=17> */
[-C--:B------:R-:W-:Y:S01]  /*8b60*/  FMUL.FTZ R108, R108, R10.reuse ;  /* 0x0000000a6c6c7220 */ /* 0x080fe20000410000 */
        /* <DEDUP_REMOVED lines=37> */
[-C--:B------:R-:W-:Y:S01]  /*8dc0*/  FMUL.FTZ R145, R145, R10.reuse ;  /* 0x0000000a91917220 */ /* 0x080fe20000410000 */
[----:B------:R-:W-:Y:S01]  /*8dd0*/  F2FP.F16.F32.PACK_AB R155, R12, R155 ;  /* 0x0000009b0c9b723e */ /* 0x000fe200000000ff */
[-C--:B------:R-:W-:Y:S01]  /*8de0*/  FMUL.FTZ R148, R148, R10.reuse ;  /* 0x0000000a94947220 */ /* 0x080fe20000410000 */
[----:B------:R-:W-:Y:S01]  /*8df0*/  FMUL.FTZ R149, R149, R10 ;  /* 0x0000000a95957220 */ /* 0x000fe20000410000 */
[----:B------:R-:W-:-:S02]  /*8e00*/  VIADD R5, R5, 0xffffffff ;  /* 0xffffffff05057836 */ /* 0x000fc40000000000 */
[----:B------:R-:W-:Y:S02]  /*8e10*/  IMAD.MOV.U32 R4, RZ, RZ, R11 ;  /* 0x000000ffff047224 */ /* 0x000fe400078e000b */
[----:B------:R-:W-:Y:S01]  /*8e20*/  IMAD.MOV.U32 R3, RZ, RZ, R7 ;  /* 0x000000ffff037224 */ /* 0x000fe200078e0007 */
[----:B------:R-:W-:Y:S06]  /*8e30*/  @P1 BRA `(.L_x_1076) ;  /* 0xffffffc400b81947 */ /* 0x000fec000383ffff */
.L_x_1057:
[----:B------:R-:W-:Y:S01]  /*8e40*/  UISETP.NE.AND UP1, UPT, UR50, URZ, UPT ;  /* 0x0000003f3200728c */ /* 0x000fe2000bf25270 */
[----:B------:R-:W-:Y:S01]  /*8e50*/  IADD3 R9, -R9, 0x1, RZ ;  /* 0x0000000109097810 */ /* 0x000fe20007ffe1ff */
[----:B------:R-:W-:Y:S02]  /*8e60*/  UISETP.NE.AND UP0, UPT, UR49, URZ, UPT ;  /* 0x0000003f3100728c */ /* 0x000fe4000bf05270 */
[----:B------:R-:W-:Y:S02]  /*8e70*/  UIADD3 UR10, UR37, 0x7f, URZ ;  /* 0x0000007f250a7890 */ /* 0x000fe4000fffe03f */
[----:B------:R-:W-:Y:S02]  /*8e80*/  IMAD R3, R8, UR43, R9 ;  /* 0x0000002b08037c24 */ /* 0x000fe4000f8e0209 */
[----:B------:R-:W-:-:S03]  /*8e90*/  PLOP3.LUT P1, PT, PT, PT, UP0, 0x40, 0x0 ;  /* 0x000000000000781c */ /* 0x000fc60003f2e808 */
[----:B------:R-:W-:Y:S01]  /*8ea0*/  @UP1 ULDC UR6, c[0x0][0x44c] ;  /* 0x0001130000061ab9 */ /* 0x000fe20000000800 */
[----:B------:R-:W-:Y:S01]  /*8eb0*/  @UP1 ULDC UR11, c[0x0][0x450] ;  /* 0x00011400000b1ab9 */ /* 0x000fe20000000800 */
[----:B------:R-:W-:-:S04]  /*8ec0*/  UIMAD.WIDE.U32 UR6, UR10, UR6, URZ ;  /* 0x000000060a0672a5 */ /* 0x000fc8000f8e003f */
[----:B------:R-:W-:-:S06]  /*8ed0*/  @UP1 USHF.R.U32.HI UR10, URZ, UR11, UR7 ;  /* 0x0000000b3f0a1299 */ /* 0x000fcc0008011607 */
[----:B------:R-:W-:-:S04]  /*8ee0*/  VIADD R3, R3, UR10 ;  /* 0x0000000a03037c36 */ /* 0x000fc80008000000 */
[----:B------:R-:W-:Y:S01]  /*8ef0*/  VIADD R4, R3, -UR55 ;  /* 0x8000003703047c36 */ /* 0x000fe20008000000 */
[----:B------:R-:W-:Y:S06]  /*8f00*/  @P1 BRA `(.L_x_1077) ;  /* 0x0000000000441947 */ /* 0x000fec0003800000 */
[----:B------:R-:W-:-:S13]  /*8f10*/  ISETP.GT.AND P1, PT, R3, -0x1, PT ;  /* 0xffffffff0300780c */ /* 0x000fda0003f24270 */
[----:B------:R-:W-:Y:S05]  /*8f20*/  @P1 BRA `(.L_x_1078) ;  /* 0x0000000000201947 */ /* 0x000fea0003800000 */
[----:B------:R-:W0:Y:S01]  /*8f30*/  LDC R10, c[0x0][0x9e4] ;  /* 0x00027900ff0a7b82 */ /* 0x000e220000000800 */
[----:B------:R-:W-:Y:S02]  /*8f40*/  LOP3.LUT R3, RZ, R3, RZ, 0x33, !PT ;  /* 0x00000003ff037212 */ /* 0x000fe400078e33ff */
[----:B0-----:R-:W-:-:S13]  /*8f50*/  ISETP.NE.AND P1, PT, R10, 0x1, PT ;  /* 0x000000010a00780c */ /* 0x001fda0003f25270 */
[----:B------:R-:W0:Y:S02]  /*8f60*/  @P1 LDC.64 R8, c[0x0][0x9e8] ;  /* 0x00027a00ff081b82 */ /* 0x000e240000000a00 */
[----:B0-----:R-:W-:-:S05]  /*8f70*/  @P1 IMAD.HI.U32 R8, R3, R8, RZ ;  /* 0x0000000803081227 */ /* 0x001fca00078e00ff */
[----:B------:R-:W-:-:S04]  /*8f80*/  @P1 SHF.R.U32.HI R3, RZ, R9, R8 ;  /* 0x00000009ff031219 */ /* 0x000fc80000011608 */
[----:B------:R-:W-:Y:S01]  /*8f90*/  LOP3.LUT R3, RZ, R3, RZ, 0x33, !PT ;  /* 0x00000003ff037212 */ /* 0x000fe200078e33ff */
[----:B------:R-:W-:Y:S06]  /*8fa0*/  BRA `(.L_x_1079) ;  /* 0x0000000000147947 */ /* 0x000fec0003800000 */
.L_x_1078:
[----:B------:R-:W0:Y:S02]  /*8fb0*/  LDC R10, c[0x0][0x9e4] ;  /* 0x00027900ff0a7b82 */ /* 0x000e240000000800 */
[----:B0-----:R-:W-:-:S13]  /*8fc0*/  ISETP.NE.AND P1, PT, R10, 0x1, PT ;  /* 0x000000010a00780c */ /* 0x001fda0003f25270 */
[----:B------:R-:W0:Y:S02]  /*8fd0*/  @P1 LDC.64 R8, c[0x0][0x9e8] ;  /* 0x00027a00ff081b82 */ /* 0x000e240000000a00 */
[----:B0-----:R-:W-:-:S05]  /*8fe0*/  @P1 IMAD.HI.U32 R8, R3, R8, RZ ;  /* 0x0000000803081227 */ /* 0x001fca00078e00ff */
[----:B------:R-:W-:-:S07]  /*8ff0*/  @P1 SHF.R.U32.HI R3, RZ, R9, R8 ;  /* 0x00000009ff031219 */ /* 0x000fce0000011608 */
.L_x_1079:
[----:B------:R-:W-:-:S05]  /*9000*/  IMAD R3, R3, R10, RZ ;  /* 0x0000000a03037224 */ /* 0x000fca00078e02ff */
[----:B------:R-:W-:-:S07]  /*9010*/  VIMNMX R4, R4, R3, !PT ;  /* 0x0000000304047248 */ /* 0x000fce0007fe0100 */
.L_x_1077:
[----:B------:R-:W-:-:S05]  /*9020*/  VIADD R4, R4, 0x7f ;  /* 0x0000007f04047836 */ /* 0x000fca0000000000 */
[----:B------:R-:W-:-:S04]  /*9030*/  SHF.R.S32.HI R3, RZ, 0x1f, R4 ;  /* 0x0000001fff037819 */ /* 0x000fc80000011404 */
[----:B------:R-:W-:-:S04]  /*9040*/  LEA.HI R3, R3, R4, RZ, 0x7 ;  /* 0x0000000403037211 */ /* 0x000fc800078f38ff */
[----:B------:R-:W-:-:S04]  /*9050*/  SHF.R.S32.HI R3, RZ, 0x7, R3 ;  /* 0x00000007ff037819 */ /* 0x000fc80000011403 */
[----:B------:R-:W-:-:S04]  /*9060*/  VIMNMX R4, R3, UR39, !PT ;  /* 0x0000002703047c48 */ /* 0x000fc8000ffe0100 */
[----:B------:R-:W-:-:S13]  /*9070*/  ISETP.GE.AND P1, PT, R5, R4, PT ;  /* 0x000000040500720c */ /* 0x000fda0003f26270 */
[----:B------:R-:W-:Y:S05]  /*9080*/  @!P1 BRA `(.L_x_1080) ;  /* 0x0000002800109947 */ /* 0x000fea0003800000 */
[----:B------:R-:W-:Y:S01]  /*9090*/  IMAD.MOV.U32 R10, RZ, RZ, R11 ;  /* 0x000000ffff0a7224 */ /* 0x000fe200078e000b */
[----:B------:R-:W-:Y:S01]  /*90a0*/  UMOV UR56, UR46 ;  /* 0x0000002e00387c82 */ /* 0x000fe20008000000 */
[----:B------:R-:W-:Y:S01]  /*90b0*/  IMAD.MOV.U32 R8, RZ, RZ, R7 ;  /* 0x000000ffff087224 */ /* 0x000fe200078e0007 */
[----:B------:R-:W-:Y:S01]  /*90c0*/  UMOV UR55, UR45 ;  /* 0x0000002d00377c82 */ /* 0x000fe20008000000 */
[----:B------:R-:W-:-:S05]  /*90d0*/  ULDC UR54, c[0x0][0x9d8] ;  /* 0x0002760000367ab9 */ /* 0x000fca0000000800 */
.L_x_1091:
[----:B------:R-:W-:Y:S01]  /*90e0*/  ISETP.NE.AND P2, PT, RZ, UR42, PT ;  /* 0x0000002aff007c0c */ /* 0x000fe2000bf45270 */
[----:B------:R-:W-:-:S04]  /*90f0*/  UISETP.NE.AND UP0, UPT, UR55, 0x1, UPT ;  /* 0x000000013700788c */ /* 0x000fc8000bf05270 */
[----:B------:R-:W-:-:S04]  /*9100*/  USEL UR46, URZ, 0x1, UP0 ;  /* 0x000000013f2e7887 */ /* 0x000fc80008000000 */
[----:B------:R-:W-:-:S04]  /*9110*/  ULOP3.LUT UR46, UR56, UR46, URZ, 0x3c, !UPT ;  /* 0x0000002e382e7292 */ /* 0x000fc8000f8e3c3f */
[----:B------:R-:W-:Y:S08]  /*9120*/  @P2 BRA `(.L_x_1081) ;  /* 0x0000000000382947 */ /* 0x000ff00003800000 */
[----:B------:R-:W-:Y:S05]  /*9130*/  @!P0 BRA `(.L_x_1082) ;  /* 0x0000000000048947 */ /* 0x000fea0003800000 */
[----:B------:R-:W-:Y:S01]  /*9140*/  BPT.TRAP 0x1 ;  /* 0x000000040000795c */ /* 0x000fe20000300000 */
.L_x_1082:
        /* <DEDUP_REMOVED lines=9> */
.L_x_1083:
[----:B-1----:R-:W-:Y:S05]  /*91e0*/  @P1 BRA `(.L_x_1081) ;  /* 0x0000000000081947 */ /* 0x002fea0003800000 */
[----:B------:R-:W1:Y:S02]  /*91f0*/  SYNCS.PHASECHK.TRANS64.TRYWAIT P1, [UR6+0x28830], R3 ;  /* 0x02883003ff0075a7 */ /* 0x000e640008020146 */
[----:B-1----:R-:W-:Y:S05]  /*9200*/  @!P1 BRA `(.L_x_1084) ;  /* 0x000000cc009c9947 */ /* 0x002fea0003800000 */
.L_x_1081:
        /* <DEDUP_REMOVED lines=48> */
.L_x_1086:
[----:B------:R-:W-:Y:S01]  /*9510*/  ULEA UR6, UR55, UR41, 0x3 ;  /* 0x0000002937067291 */ /* 0x000fe2000f8e183f */
[----:B------:R-:W-:-:S05]  /*9520*/  IMAD.U32 R3, RZ, RZ, UR56 ;  /* 0x00000038ff037e24 */ /* 0x000fca000f8e00ff */
[----:B------:R-:W-:-:S04]  /*9530*/  SHF.L.U32 R3, R3, 0x1f, RZ ;  /* 0x0000001f03037819 */ /* 0x000fc800000006ff */
[----:B------:R0:W1:Y:S01]  /*9540*/  SYNCS.PHASECHK.TRANS64.TRYWAIT P1, [UR6+0x28850], R3 ;  /* 0x02885003ff0075a7 */ /* 0x0000620008020146 */
[----:B------:R-:W-:Y:S05]  /*9550*/  @!P0 BRA `(.L_x_1087) ;  /* 0x0000000000048947 */ /* 0x000fea0003800000 */
[----:B------:R-:W-:Y:S01]  /*9560*/  BPT.TRAP 0x1 ;  /* 0x000000040000795c */ /* 0x000fe20000300000 */
.L_x_1087:
[----:B-1----:R-:W-:Y:S05]  /*9570*/  @P1 BRA `(.L_x_1085) ;  /* 0x0000000000081947 */ /* 0x002fea0003800000 */
[----:B------:R-:W1:Y:S02]  /*9580*/  SYNCS.PHASECHK.TRANS64.TRYWAIT P1, [UR6+0x28850], R3 ;  /* 0x02885003ff0075a7 */ /* 0x000e640008020146 */
[----:B-1----:R-:W-:Y:S05]  /*9590*/  @!P1 BRA `(.L_x_1088) ;  /* 0x000000c800d09947 */ /* 0x002fea0003800000 */
.L_x_1085:
        /* <DEDUP_REMOVED lines=49> */
.L_x_1089:
[----:B------:R-:W-:Y:S01]  /*98b0*/  FMUL.FTZ R153, R24, UR54 ;  /* 0x0000003618997c20 */ /* 0x000fe20008410000 */
[----:B------:R-:W-:Y:S01]  /*98c0*/  FMUL.FTZ R155, R25, UR54 ;  /* 0x00000036199b7c20 */ /* 0x000fe20008410000 */
[----:B------:R-:W-:Y:S01]  /*98d0*/  FMUL.FTZ R157, R28, UR54 ;  /* 0x000000361c9d7c20 */ /* 0x000fe20008410000 */
[----:B0-----:R-:W-:Y:S01]  /*98e0*/  FMUL.FTZ R3, R26, UR54 ;  /* 0x000000361a037c20 */ /* 0x001fe20008410000 */
        /* <DEDUP_REMOVED lines=187> */
[----:B0-----:R-:W-:Y:S02]  /*a4a0*/  FMNMX.FTZ R14, R219, R6, !PT ;  /* 0x00000006db0e7209 */ /* 0x001fe40007810000 */
[----:B------:R-:W0:Y:S03]  /*a4b0*/  LDC R6, c[0x0][0x988] ;  /* 0x00026200ff067b82 */ /* 0x000e260000000800 */
[----:B------:R-:W3:Y:S02]  /*a4c0*/  SHFL.BFLY PT, R7, R14, 0x2, 0x1f ;  /* 0x0c401f000e077f89 */ /* 0x000ee400000e0000 */
[----:B------:R-:W4:Y:S01]  /*a4d0*/  MUFU.TANH R85, R85 ;  /* 0x0000005500557308 */ /* 0x000f220000002400 */
[----:B-1----:R-:W-:-:S04]  /*a4e0*/  FMNMX.FTZ R12, R79, R12, !PT ;  /* 0x0000000c4f0c7209 */ /* 0x002fc80007810000 */
[----:B--2---:R-:W-:-:S04]  /*a4f0*/  FMNMX.FTZ R12, R83, R12, !PT ;  /* 0x0000000c530c7209 */ /* 0x004fc80007810000 */
[----:B----4-:R-:W-:-:S05]  /*a500*/  FMNMX.FTZ R12, R85, R12, !PT ;  /* 0x0000000c550c7209 */ /* 0x010fca0007810000 */
[----:B------:R-:W1:Y:S01]  /*a510*/  SHFL.BFLY PT, R11, R12, 0x2, 0x1f ;  /* 0x0c401f000c0b7f89 */ /* 0x000e6200000e0000 */
[----:B---3--:R-:W-:-:S05]  /*a520*/  FMNMX.FTZ R20, R14, R7, !PT ;  /* 0x000000070e147209 */ /* 0x008fca0007810000 */
[----:B------:R-:W2:Y:S01]  /*a530*/  SHFL.BFLY PT, R7, R20, 0x1, 0x1f ;  /* 0x0c201f0014077f89 */ /* 0x000ea200000e0000 */
[----:B-1----:R-:W-:-:S05]  /*a540*/  FMNMX.FTZ R24, R12, R11, !PT ;  /* 0x0000000b0c187209 */ /* 0x002fca0007810000 */
[----:B------:R-:W1:Y:S01]  /*a550*/  SHFL.BFLY PT, R11, R24, 0x1, 0x1f ;  /* 0x0c201f00180b7f89 */ /* 0x000e6200000e0000 */
[----:B--2---:R-:W-:-:S05]  /*a560*/  FMNMX.FTZ R7, R20, R7, !PT ;  /* 0x0000000714077209 */ /* 0x004fca0007810000 */
[C---:B------:R-:W-:Y:S01]  /*a570*/  FADD.FTZ R47, -R7.reuse, R8 ;  /* 0x00000008072f7221 */ /* 0x040fe20000010100 */
[----:B0-----:R-:W-:-:S03]  /*a580*/  FMUL.FTZ R8, R7, R6 ;  /* 0x0000000607087220 */ /* 0x001fc60000410000 */
        /* <DEDUP_REMOVED lines=14> */
[----:B-1----:R-:W-:Y:S01]  /*a670*/  FMNMX.FTZ R11, R24, R11, !PT ;  /* 0x0000000b180b7209 */ /* 0x002fe20007810000 */
        /* <DEDUP_REMOVED lines=19> */
[C---:B------:R-:W-:Y:S01]  /*a7b0*/  FADD.FTZ R47, -R11.reuse, R10 ;  /* 0x0000000a0b2f7221 */ /* 0x040fe20000010100 */
[-C--:B------:R-:W-:Y:S01]  /*a7c0*/  FMUL.FTZ R8, R11, R6.reuse ;  /* 0x000000060b087220 */ /* 0x080fe20000410000 */
[----:B------:R-:W-:Y:S02]  /*a7d0*/  MUFU.EX2 R49, R49 ;  /* 0x0000003100317308 */ /* 0x000fe40000000800 */
[-C--:B------:R-:W-:Y:S01]  /*a7e0*/  FMUL.FTZ R47, R47, R6.reuse ;  /* 0x000000062f2f7220 */ /* 0x080fe20000410000 */
[-CC-:B------:R-:W-:Y:S01]  /*a7f0*/  FFMA.FTZ R10, R3, R6.reuse, -R8.reuse ;  /* 0x00000006030a7223 */ /* 0x180fe20000010808 */
[-CC-:B------:R-:W-:Y:S01]  /*a800*/  FFMA.FTZ R181, R9, R6.reuse, -R8.reuse ;  /* 0x0000000609b57223 */ /* 0x180fe20000010808 */
        /* <DEDUP_REMOVED lines=19> */
[----:B------:R-:W1:Y:S01]  /*a940*/  MUFU.EX2 R10, R10 ;  /* 0x0000000a000a7308 */ /* 0x000e620000000800 */
[----:B0-----:R-:W-:Y:S01]  /*a950*/  FFMA.FTZ R2, R49, R2, R180 ;  /* 0x0000000231027223 */ /* 0x001fe200000100b4 */
[-CC-:B------:R-:W-:Y:S01]  /*a960*/  FFMA.FTZ R34, R57, R6.reuse, -R8.reuse ;  /* 0x0000000639227223 */ /* 0x180fe20000010808 */
        /* <DEDUP_REMOVED lines=8> */
[----:B------:R-:W-:-:S05]  /*a9f0*/  FFMA.FTZ R83, R83, R6, -R8 ;  /* 0x0000000653537223 */ /* 0x000fca0000010808 */
[----:B------:R-:W2:Y:S01]  /*aa00*/  MUFU.EX2 R181, R181 ;  /* 0x000000b500b57308 */ /* 0x000ea20000000800 */
[----:B-1----:R-:W-:-:S07]  /*aa10*/  FFMA.FTZ R0, R47, R0, R10 ;  /* 0x000000002f007223 */ /* 0x002fce000001000a */
        /* <DEDUP_REMOVED lines=29> */
[----:B------:R-:W-:-:S06]  /*abf0*/  FFMA.FTZ R15, R63, R6, -R8 ;  /* 0x000000063f0f7223 */ /* 0x000fcc0000010808 */
        /* <DEDUP_REMOVED lines=16> */
[-CC-:B------:R-:W-:Y:S01]  /*ad00*/  FFMA.FTZ R21, R67, R6.reuse, -R8.reuse ;  /* 0x0000000643157223 */ /* 0x180fe20000010808 */
[----:B------:R-:W-:-:S05]  /*ad10*/  FFMA.FTZ R8, R85, R6, -R8 ;  /* 0x0000000655087223 */ /* 0x000fca0000010808 */
        /* <DEDUP_REMOVED lines=80> */
.L_x_1090:
[----:B------:R-:W-:Y:S01]  /*b220*/  ULEA UR6, UR55, UR41, 0x3 ;  /* 0x0000002937067291 */ /* 0x000fe2000f8e183f */
[----:B------:R-:W-:Y:S01]  /*b230*/  ISETP.GT.AND P1, PT, R5, R4, PT ;  /* 0x000000040500720c */ /* 0x000fe20003f24270 */
[----:B------:R-:W-:Y:S01]  /*b240*/  UMOV UR56, UR46 ;  /* 0x0000002e00387c82 */ /* 0x000fe20008000000 */
[----:B------:R-:W-:Y:S01]  /*b250*/  UMOV UR55, UR45 ;  /* 0x0000002d00377c82 */ /* 0x000fe20008000000 */
[----:B------:R-:W-:Y:S01]  /*b260*/  UIADD3 UR6, UR6, 0x28860, URZ ;  /* 0x0002886006067890 */ /* 0x000fe2000fffe03f */
[----:B------:R-:W-:Y:S01]  /*b270*/  F2FP.F16.F32.PACK_AB R176, R155, R176 ;  /* 0x000000b09bb0723e */ /* 0x000fe200000000ff */
[-C--:B------:R-:W-:Y:S01]  /*b280*/  FMUL.FTZ R88, R88, R49.reuse ;  /* 0x0000003158587220 */ /* 0x080fe20000410000 */
[----:B------:R-:W-:Y:S01]  /*b290*/  F2FP.F16.F32.PACK_AB R181, R181, R10 ;  /* 0x0000000ab5b5723e */ /* 0x000fe200000000ff */
[----:B------:R-:W-:Y:S01]  /*b2a0*/  UPRMT UR6, UR40, 0x654, UR6 ;  /* 0x0000065428067896 */ /* 0x000fe20008000006 */
        /* <DEDUP_REMOVED lines=61> */
[----:B------:R-:W-:Y:S01]  /*b680*/  FMUL.FTZ R149, R149, R49 ;  /* 0x0000003195957220 */ /* 0x000fe20000410000 */
[----:B------:R-:W-:-:S02]  /*b690*/  VIADD R5, R5, 0xffffffff ;  /* 0xffffffff05057836 */ /* 0x000fc40000000000 */
        /* <DEDUP_REMOVED lines=32> */
[----:B------:R-:W-:-:S02]  /*b8a0*/  IMAD.MOV.U32 R10, RZ, RZ, R11 ;  /* 0x000000ffff0a7224 */ /* 0x000fc400078e000b */
[----:B------:R-:W-:Y:S01]  /*b8b0*/  IMAD.MOV.U32 R8, RZ, RZ, R7 ;  /* 0x000000ffff087224 */ /* 0x000fe200078e0007 */
[----:B------:R-:W-:Y:S06]  /*b8c0*/  @P1 BRA `(.L_x_1091) ;  /* 0xffffffd800041947 */ /* 0x000fec000383ffff */
.L_x_1080:
[----:B------:R-:W-:-:S13]  /*b8d0*/  ISETP.GE.AND P1, PT, R5, UR39, PT ;  /* 0x0000002705007c0c */ /* 0x000fda000bf26270 */
[----:B------:R-:W-:Y:S05]  /*b8e0*/  @!P1 BRA `(.L_x_1092) ;  /* 0x0000003800589947 */ /* 0x000fea0003800000 */
[----:B------:R-:W-:Y:S01]  /*b8f0*/  IMAD.MOV.U32 R4, RZ, RZ, R11 ;  /* 0x000000ffff047224 */ /* 0x000fe200078e000b */
[----:B------:R-:W-:Y:S01]  /*b900*/  UMOV UR60, UR46 ;  /* 0x0000002e003c7c82 */ /* 0x000fe20008000000 */
[----:B------:R-:W-:Y:S01]  /*b910*/  IMAD.MOV.U32 R3, RZ, RZ, R7 ;  /* 0x000000ffff037224 */ /* 0x000fe200078e0007 */
[----:B------:R-:W-:Y:S01]  /*b920*/  UMOV UR59, UR45 ;  /* 0x0000002d003b7c82 */ /* 0x000fe20008000000 */
[----:B------:R-:W-:Y:S01]  /*b930*/  ULDC UR54, c[0x0][0x9e4] ;  /* 0x0002790000367ab9 */ /* 0x000fe20000000800 */
[----:B------:R-:W-:Y:S01]  /*b940*/  ULDC UR57, c[0x0][0x9dc] ;  /* 0x0002770000397ab9 */ /* 0x000fe20000000800 */
[----:B------:R-:W-:Y:S01]  /*b950*/  ULDC UR56, c[0x0][0x288] ;  /* 0x0000a20000387ab9 */ /* 0x000fe20000000800 */
[----:B------:R-:W-:Y:S01]  /*b960*/  ULDC UR58, c[0x0][0x9d8] ;  /* 0x00027600003a7ab9 */ /* 0x000fe20000000800 */
[----:B------:R-:W-:-:S05]  /*b970*/  ULDC UR55, c[0x0][0x9e0] ;  /* 0x0002780000377ab9 */ /* 0x000fca0000000800 */
.L_x_1111:
[----:B------:R-:W-:Y:S01]  /*b980*/  UIADD3 UR45, UR59, 0x1, URZ ;  /* 0x000000013b2d7890 */ /* 0x000fe2000fffe03f */
[----:B------:R-:W-:-:S03]  /*b990*/  ISETP.NE.AND P2, PT, RZ, UR42, PT ;  /* 0x0000002aff007c0c */ /* 0x000fc6000bf45270 */
[----:B------:R-:W-:-:S04]  /*b9a0*/  UISETP.NE.AND UP0, UPT, UR45, 0x2, UPT ;  /* 0x000000022d00788c */ /* 0x000fc8000bf05270 */
[----:B------:R-:W-:Y:S02]  /*b9b0*/  USEL UR46, URZ, 0x1, UP0 ;  /* 0x000000013f2e7887 */ /* 0x000fe40008000000 */
[----:B------:R-:W-:Y:S02]  /*b9c0*/  USEL UR45, UR45, URZ, UP0 ;  /* 0x0000003f2d2d7287 */ /* 0x000fe40008000000 */
[----:B------:R-:W-:Y:S02]  /*b9d0*/  ULOP3.LUT UR46, UR60, UR46, URZ, 0x3c, !UPT ;  /* 0x0000002e3c2e7292 */ /* 0x000fe4000f8e3c3f */
[----:B------:R-:W-:Y:S10]  /*b9e0*/  @P2 BRA `(.L_x_1093) ;  /* 0x00000000002c2947 */ /* 0x000ff40003800000 */
[----:B------:R-:W-:Y:S05]  /*b9f0*/  @!P0 BRA `(.L_x_1094) ;  /* 0x0000000000048947 */ /* 0x000fea0003800000 */
[----:B------:R-:W-:Y:S01]  /*ba00*/  BPT.TRAP 0x1 ;  /* 0x000000040000795c */ /* 0x000fe20000300000 */
.L_x_1094:
[----:B------:R-:W-:Y:S01]  /*ba10*/  ULEA UR6, UR45, UR41, 0x3 ;  /* 0x000000292d067291 */ /* 0x000fe2000f8e183f */
[----:B------:R-:W-:-:S05]  /*ba20*/  IMAD.U32 R6, RZ, RZ, UR46 ;  /* 0x0000002eff067e24 */ /* 0x000fca000f8e00ff */
[----:B------:R-:W-:-:S04]  /*ba30*/  SHF.L.U32 R6, R6, 0x1f, RZ ;  /* 0x0000001f06067819 */ /* 0x000fc800000006ff */
[----:B------:R0:W1:Y:S01]  /*ba40*/  SYNCS.PHASECHK.TRANS64.TRYWAIT P1, [UR6+0x28830], R6 ;  /* 0x02883006ff0075a7 */ /* 0x0000620008020146 */
[----:B------:R-:W-:Y:S05]  /*ba50*/  @!P0 BRA `(.L_x_1095) ;  /* 0x0000000000048947 */ /* 0x000fea0003800000 */
[----:B------:R-:W-:Y:S01]  /*ba60*/  BPT.TRAP 0x1 ;  /* 0x000000040000795c */ /* 0x000fe20000300000 */
.L_x_1095:
[----:B-1----:R-:W-:Y:S05]  /*ba70*/  @P1 BRA `(.L_x_1093) ;  /* 0x0000000000081947 */ /* 0x002fea0003800000 */
[----:B------:R-:W1:Y:S02]  /*ba80*/  SYNCS.PHASECHK.TRANS64.TRYWAIT P1, [UR6+0x28830], R6 ;  /* 0x02883006ff0075a7 */ /* 0x000e640008020146 */
[----:B-1----:R-:W-:Y:S05]  /*ba90*/  @!P1 BRA `(.L_x_1096) ;  /* 0x000000a400a89947 */ /* 0x002fea0003800000 */
.L_x_1093:
[----:B01----:R-:W-:Y:S01]  /*baa0*/  VIADD R6, R23, 0x8 ;  /* 0x0000000817067836 */ /* 0x003fe20000000000 */
[----:B------:R-:W-:Y:S01]  /*bab0*/  ULEA UR34, UR45, UR51, 0xb ;  /* 0x000000332d227291 */ /* 0x000fe2000f8e583f */
[----:B------:R-:W-:Y:S01]  /*bac0*/  UMOV UR35, 0x40000040 ;  /* 0x4000004000237882 */ /* 0x000fe20000000000 */
[----:B------:R-:W-:Y:S02]  /*bad0*/  UMOV UR7, 0x40000040 ;  /* 0x4000004000077882 */ /* 0x000fe40000000000 */
[----:B------:R0:W-:Y:S01]  /*bae0*/  BAR.SYNC.DEFER_BLOCKING R6, 0x100 ;  /* 0x000400060000751d */ /* 0x0001e20000010000 */
[----:B------:R-:W-:Y:S02]  /*baf0*/  UIADD3 UR6, UR34, 0x2, URZ ;  /* 0x0000000222067890 */ /* 0x000fe4000fffe03f */
[----:B------:R-:W-:Y:S02]  /*bb00*/  UIADD3 UR10, UR34, 0x4, URZ ;  /* 0x00000004220a7890 */ /* 0x000fe4000fffe03f */
[----:B------:R-:W-:Y:S01]  /*bb10*/  UIADD3 UR14, UR34, 0x6, URZ ;  /* 0x00000006220e7890 */ /* 0x000fe2000fffe03f */
[----:B------:R-:W-:Y:S01]  /*bb20*/  UMOV UR11, 0x40000040 ;  /* 0x40000040000b7882 */ /* 0x000fe20000000000 */
[----:B------:R-:W-:Y:S01]  /*bb30*/  UMOV UR15, 0x40000040 ;  /* 0x40000040000f7882 */ /* 0x000fe20000000000 */
[----:B------:R-:W-:Y:S01]  /*bb40*/  UIADD3 UR18, UR34, 0x400, URZ ;  /* 0x0000040022127890 */ /* 0x000fe2000fffe03f */
[----:B------:R-:W-:Y:S01]  /*bb50*/  UMOV UR19, 0x40000040 ;  /* 0x4000004000137882 */ /* 0x000fe20000000000 */
[----:B------:R-:W-:Y:S01]  /*bb60*/  UIADD3 UR22, UR34, 0x402, URZ ;  /* 0x0000040222167890 */ /* 0x000fe2000fffe03f */
[----:B------:R-:W-:Y:S01]  /*bb70*/  UMOV UR23, 0x40000040 ;  /* 0x4000004000177882 */ /* 0x000fe20000000000 */
[----:B------:R-:W-:Y:S01]  /*bb80*/  UIADD3 UR26, UR34, 0x404, URZ ;  /* 0x00000404221a7890 */ /* 0x000fe2000fffe03f */
[----:B------:R-:W-:Y:S01]  /*bb90*/  UMOV UR27, 0x40000040 ;  /* 0x40000040001b7882 */ /* 0x000fe20000000000 */
[----:B------:R-:W-:Y:S01]  /*bba0*/  UIADD3 UR30, UR34, 0x406, URZ ;  /* 0x00000406221e7890 */ /* 0x000fe2000fffe03f */
[----:B------:R-:W-:Y:S01]  /*bbb0*/  UMOV UR31, 0x40000040 ;  /* 0x40000040001f7882 */ /* 0x000fe20000000000 */
        /* <DEDUP_REMOVED lines=27> */
.L_x_1098:
[----:B------:R-:W-:Y:S01]  /*bd70*/  ULEA UR6, UR59, UR41, 0x3 ;  /* 0x000000293b067291 */ /* 0x000fe2000f8e183f */
[----:B------:R-:W-:-:S05]  /*bd80*/  IMAD.U32 R6, RZ, RZ, UR60 ;  /* 0x0000003cff067e24 */ /* 0x000fca000f8e00ff */
[----:B------:R-:W-:-:S04]  /*bd90*/  SHF.L.U32 R6, R6, 0x1f, RZ ;  /* 0x0000001f06067819 */ /* 0x000fc800000006ff */
[----:B------:R0:W1:Y:S01]  /*bda0*/  SYNCS.PHASECHK.TRANS64.TRYWAIT P1, [UR6+0x28850], R6 ;  /* 0x02885006ff0075a7 */ /* 0x0000620008020146 */
[----:B------:R-:W-:Y:S05]  /*bdb0*/  @!P0 BRA `(.L_x_1099) ;  /* 0x0000000000048947 */ /* 0x000fea0003800000 */
[----:B------:R-:W-:Y:S01]  /*bdc0*/  BPT.TRAP 0x1 ;  /* 0x000000040000795c */ /* 0x000fe20000300000 */
.L_x_1099:
[----:B-1----:R-:W-:Y:S05]  /*bdd0*/  @P1 BRA `(.L_x_1097) ;  /* 0x0000000000081947 */ /* 0x002fea0003800000 */
[----:B------:R-:W1:Y:S02]  /*bde0*/  SYNCS.PHASECHK.TRANS64.TRYWAIT P1, [UR6+0x28850], R6 ;  /* 0x02885006ff0075a7 */ /* 0x000e640008020146 */
[----:B-1----:R-:W-:Y:S05]  /*bdf0*/  @!P1 BRA `(.L_x_1100) ;  /* 0x000000a000e89947 */ /* 0x002fea0003800000 */
.L_x_1097:
        /* <DEDUP_REMOVED lines=49> */
.L_x_1101:
[----:B------:R-:W-:Y:S01]  /*c110*/  UISETP.NE.AND UP1, UPT, UR50, URZ, UPT ;  /* 0x0000003f3200728c */ /* 0x000fe2000bf25270 */
[----:B------:R-:W-:Y:S01]  /*c120*/  FMUL.FTZ R9, R27, UR58 ;  /* 0x0000003a1b097c20 */ /* 0x000fe20008410000 */
[----:B------:R-:W-:Y:S01]  /*c130*/  FMUL.FTZ R27, R50, UR58 ;  /* 0x0000003a321b7c20 */ /* 0x000fe20008410000 */
[----:B------:R-:W-:Y:S01]  /*c140*/  FMUL.FTZ R50, R56, UR58 ;  /* 0x0000003a38327c20 */ /* 0x000fe20008410000 */
[----:B------:R-:W-:Y:S01]  /*c150*/  FMUL.FTZ R21, R39, UR58 ;  /* 0x0000003a27157c20 */ /* 0x000fe20008410000 */
[----:B------:R-:W-:Y:S01]  /*c160*/  VIADD R56, R17, UR37 ;  /* 0x0000002511387c36 */ /* 0x000fe20008000000 */
[----:B------:R-:W-:Y:S01]  /*c170*/  PLOP3.LUT P1, PT, PT, PT, UP1, 0x80, 0x0 ;  /* 0x000000000000781c */ /* 0x000fe20003f2f018 */
[----:B------:R-:W-:Y:S01]  /*c180*/  FMUL.FTZ R39, R74, UR58 ;  /* 0x0000003a4a277c20 */ /* 0x000fe20008410000 */
[----:B------:R-:W-:Y:S01]  /*c190*/  PLOP3.LUT P2, PT, PT, PT, UP1, 0x80, 0x0 ;  /* 0x000000000000781c */ /* 0x000fe20003f4f018 */
[----:B------:R-:W1:Y:S01]  /*c1a0*/  LDC R74, c[0x0][0x2f0] ;  /* 0x0000bc00ff4a7b82 */ /* 0x000e620000000800 */
[----:B------:R-:W-:Y:S01]  /*c1b0*/  FMUL.FTZ R160, R44, UR58 ;  /* 0x0000003a2ca07c20 */ /* 0x000fe20008410000 */
[----:B------:R-:W-:Y:S01]  /*c1c0*/  @UP1 ULDC UR7, c[0x0][0x44c] ;  /* 0x0001130000071ab9 */ /* 0x000fe20000000800 */
[----:B------:R-:W-:Y:S01]  /*c1d0*/  FMUL.FTZ R155, R33, UR58 ;  /* 0x0000003a219b7c20 */ /* 0x000fe20008410000 */
[----:B------:R-:W-:Y:S01]  /*c1e0*/  FMUL.FTZ R33, R67, UR58 ;  /* 0x0000003a43217c20 */ /* 0x000fe20008410000 */
[----:B------:R-:W-:Y:S01]  /*c1f0*/  FMUL.FTZ R67, R68, UR58 ;  /* 0x0000003a44437c20 */ /* 0x000fe20008410000 */
[----:B------:R-:W-:Y:S01]  /*c200*/  IMAD.SHL.U32 R68, R5, 0x80, RZ ;  /* 0x0000008005447824 */ /* 0x000fe200078e00ff */
[----:B------:R-:W-:Y:S01]  /*c210*/  ULEA UR6, UR45, UR41, 0x3 ;  /* 0x000000292d067291 */ /* 0x000fe2000f8e183f */
[----:B------:R-:W-:Y:S01]  /*c220*/  FMUL.FTZ R15, R47, UR58 ;  /* 0x0000003a2f0f7c20 */ /* 0x000fe20008410000 */
[----:B------:R-:W-:Y:S01]  /*c230*/  FMUL.FTZ R47, R49, UR58 ;  /* 0x0000003a312f7c20 */ /* 0x000fe20008410000 */
[----:B------:R-:W-:Y:S01]  /*c240*/  @P1 IMAD.HI.U32 R44, R56, UR7, RZ ;  /* 0x00000007382c1c27 */ /* 0x000fe2000f8e00ff */
[----:B------:R-:W-:-:S03]  /*c250*/  @UP1 ULDC UR7, c[0x0][0x450] ;  /* 0x0001140000071ab9 */ /* 0x000fc60000000800 */
[----:B------:R-:W-:Y:S01]  /*c260*/  FMUL.FTZ R161, R45, UR58 ;  /* 0x0000003a2da17c20 */ /* 0x000fe20008410000 */
[----:B------:R-:W-:Y:S01]  /*c270*/  FMUL.FTZ R49, R53, UR58 ;  /* 0x0000003a35317c20 */ /* 0x000fe20008410000 */
[----:B------:R-:W-:Y:S01]  /*c280*/  UIADD3 UR6, UR6, 0x28840, URZ ;  /* 0x0002884006067890 */ /* 0x000fe2000fffe03f */
[----:B------:R-:W-:Y:S01]  /*c290*/  @P2 SHF.R.U32.HI R56, RZ, UR7, R44 ;  /* 0x00000007ff382c19 */ /* 0x000fe2000801162c */
[----:B------:R-:W-:Y:S01]  /*c2a0*/  FMUL.FTZ R154, R32, UR58 ;  /* 0x0000003a209a7c20 */ /* 0x000fe20008410000 */
[----:B------:R-:W-:Y:S01]  /*c2b0*/  IADD3 R45, -R68, 0x1, RZ ;  /* 0x00000001442d7810 */ /* 0x000fe20007ffe1ff */
[----:B------:R-:W-:Y:S01]  /*c2c0*/  FMUL.FTZ R32, R46, UR58 ;  /* 0x0000003a2e207c20 */ /* 0x000fe20008410000 */
[----:B------:R-:W-:Y:S01]  /*c2d0*/  UISETP.NE.AND UP0, UPT, UR49, URZ, UPT ;  /* 0x0000003f3100728c */ /* 0x000fe2000bf05270 */
[----:B------:R-:W2:Y:S01]  /*c2e0*/  SHFL.IDX PT, R53, R56, RZ, 0x1c1f ;  /* 0x001c1fff38357589 */ /* 0x000ea200000e0000 */
[----:B------:R-:W-:Y:S01]  /*c2f0*/  FMUL.FTZ R46, R48, UR58 ;  /* 0x0000003a302e7c20 */ /* 0x000fe20008410000 */
[----:B0-----:R-:W-:Y:S01]  /*c300*/  FMUL.FTZ R6, R24, UR58 ;  /* 0x0000003a18067c20 */ /* 0x001fe20008410000 */
        /* <DEDUP_REMOVED lines=49> */
[----:B------:R-:W0:Y:S01]  /*c620*/  MUFU.TANH R6, R6 ;  /* 0x0000000600067308 */ /* 0x000e220000002400 */
[----:B-1----:R-:W-:Y:S01]  /*c630*/  IMAD R52, R74, UR43, R52 ;  /* 0x0000002b4a347c24 */ /* 0x002fe2000f8e0234 */
[----:B------:R-:W-:Y:S01]  /*c640*/  SYNCS.ARRIVE.TRANS64.RED.A1T0 RZ, [UR6], RZ ;  /* 0x000000ffffff79a7 */ /* 0x000fe20008100406 */
[----:B------:R-:W-:Y:S01]  /*c650*/  ULOP3.LUT UR6, URZ, UR57, URZ, 0x33, !UPT ;  /* 0x000000393f067292 */ /* 0x000fe2000f8e333f */
[----:B------:R-:W-:Y:S01]  /*c660*/  FMUL.FTZ R72, R72, UR58 ;  /* 0x0000003a48487c20 */ /* 0x000fe20008410000 */
[----:B------:R-:W-:-:S03]  /*c670*/  VIADD R52, R52, -UR56 ;  /* 0x8000003834347c36 */ /* 0x000fc60008000000 */
[----:B------:R-:W1:Y:S01]  /*c680*/  MUFU.TANH R7, R7 ;  /* 0x0000000700077308 */ /* 0x000e620000002400 */
[----:B------:R-:W-:-:S04]  /*c690*/  VIADD R70, R52, UR55 ;  /* 0x0000003734467c36 */ /* 0x000fc80008000000 */
[----:B--2---:R-:W-:-:S03]  /*c6a0*/  IMAD.IADD R57, R70, 0x1, R53 ;  /* 0x0000000146397824 */ /* 0x004fc600078e0235 */
[----:B------:R-:W2:Y:S08]  /*c6b0*/  MUFU.TANH R8, R8 ;  /* 0x0000000800087308 */ /* 0x000eb00000002400 */
[----:B------:R-:W3:Y:S08]  /*c6c0*/  MUFU.TANH R9, R9 ;  /* 0x0000000900097308 */ /* 0x000ef00000002400 */
        /* <DEDUP_REMOVED lines=59> */
[----:B------:R5:W0:Y:S02]  /*ca80*/  MUFU.TANH R61, R72 ;  /* 0x00000048003d7308 */ /* 0x000a240000002400 */
[----:B-----5:R-:W-:-:S04]  /*ca90*/  VIADD R72, R52, UR6 ;  /* 0x0000000634487c36 */ /* 0x020fc80008000000 */
[----:B------:R-:W-:Y:S01]  /*caa0*/  IMAD.IADD R58, R72, 0x1, R53 ;  /* 0x00000001483a7824 */ /* 0x000fe200078e0235 */
[----:B-1234-:R-:W-:Y:S06]  /*cab0*/  @P1 BRA `(.L_x_1102) ;  /* 0x00000000005c1947 */ /* 0x01efec0003800000 */
[----:B------:R-:W-:Y:S01]  /*cac0*/  IMAD R52, R74, UR43, R53 ;  /* 0x0000002b4a347c24 */ /* 0x000fe2000f8e0235 */
[----:B------:R-:W-:Y:S03]  /*cad0*/  BSSY B0, `(.L_x_1103) ;  /* 0x0000011000007945 */ /* 0x000fe60003800000 */
[----:B------:R-:W-:-:S05]  /*cae0*/  VIADD R59, R52, -UR56 ;  /* 0x80000038343b7c36 */ /* 0x000fca0008000000 */
        /* <DEDUP_REMOVED lines=10> */
.L_x_1104:
[----:B------:R-:W-:-:S05]  /*cb90*/  IMAD.U32 R78, RZ, RZ, UR54 ;  /* 0x00000036ff4e7e24 */ /* 0x000fca000f8e00ff */
[----:B------:R-:W-:-:S13]  /*cba0*/  ISETP.NE.AND P1, PT, R78, 0x1, PT ;  /* 0x000000014e00780c */ /* 0x000fda0003f25270 */
[----:B------:R-:W1:Y:S02]  /*cbb0*/  @P1 LDC.64 R52, c[0x0][0x9e8] ;  /* 0x00027a00ff341b82 */ /* 0x000e640000000a00 */
[----:B-1----:R-:W-:-:S05]  /*cbc0*/  @P1 IMAD.HI.U32 R52, R59, R52, RZ ;  /* 0x000000343b341227 */ /* 0x002fca00078e00ff */
[----:B------:R-:W-:-:S07]  /*cbd0*/  @P1 SHF.R.U32.HI R59, RZ, R53, R52 ;  /* 0x00000035ff3b1219 */ /* 0x000fce0000011634 */
.L_x_1105:
[----:B------:R-:W-:Y:S05]  /*cbe0*/  BSYNC B0 ;  /* 0x0000000000007941 */ /* 0x000fea0003800000 */
.L_x_1103:
[----:B------:R-:W-:-:S04]  /*cbf0*/  IMAD R59, R59, R78, -R68 ;  /* 0x0000004e3b3b7224 */ /* 0x000fc800078e0a44 */
[----:B------:R-:W-:-:S05]  /*cc00*/  IMAD R59, R16, -0x2, R59 ;  /* 0xfffffffe103b7824 */ /* 0x000fca00078e023b */
[----:B------:R-:W-:Y:S02]  /*cc10*/  VIADDMNMX R57, R59, R78, R57, PT ;  /* 0x0000004e3b397246 */ /* 0x000fe40003800139 */
[----:B------:R-:W-:-:S07]  /*cc20*/  VIMNMX R58, R58, R59, !PT ;  /* 0x0000003b3a3a7248 */ /* 0x000fce0007fe0100 */
.L_x_1102:
        /* <DEDUP_REMOVED lines=8> */
[----:B0-----:R-:W-:Y:S02]  /*ccb0*/  FSEL R163, R6, -INF , !P6 ;  /* 0xff80000006a37808 */ /* 0x001fe40007000000 */
        /* <DEDUP_REMOVED lines=107> */
.L_x_1108:
[----:B------:R-:W-:-:S05]  /*d370*/  IMAD.U32 R50, RZ, RZ, UR54 ;  /* 0x00000036ff327e24 */ /* 0x000fca000f8e00ff */
[----:B------:R-:W-:-:S13]  /*d380*/  ISETP.NE.AND P2, PT, R50, 0x1, PT ;  /* 0x000000013200780c */ /* 0x000fda0003f45270 */
[----:B------:R-:W0:Y:S02]  /*d390*/  @P2 LDC.64 R6, c[0x0][0x9e8] ;  /* 0x00027a00ff062b82 */ /* 0x000e240000000a00 */
[----:B0-----:R-:W-:-:S05]  /*d3a0*/  @P2 IMAD.HI.U32 R6, R87, R6, RZ ;  /* 0x0000000657062227 */ /* 0x001fca00078e00ff */
[----:B------:R-:W-:-:S07]  /*d3b0*/  @P2 SHF.R.U32.HI R87, RZ, R7, R6 ;  /* 0x00000007ff572219 */ /* 0x000fce0000011606 */
.L_x_1109:
[----:B------:R-:W-:Y:S05]  /*d3c0*/  BSYNC B0 ;  /* 0x0000000000007941 */ /* 0x000fea0003800000 */
.L_x_1107:
[----:B------:R-:W-:-:S04]  /*d3d0*/  IMAD R87, R87, R50, -R68 ;  /* 0x0000003257577224 */ /* 0x000fc800078e0a44 */
[----:B------:R-:W-:-:S05]  /*d3e0*/  IMAD R87, R16, -0x2, R87 ;  /* 0xfffffffe10577824 */ /* 0x000fca00078e0257 */
[----:B------:R-:W-:Y:S02]  /*d3f0*/  VIADDMNMX R46, R87, R50, R46, PT ;  /* 0x00000032572e7246 */ /* 0x000fe4000380012e */
[----:B------:R-:W-:-:S07]  /*d400*/  VIMNMX R48, R48, R87, !PT ;  /* 0x0000005730307248 */ /* 0x000fce0007fe0100 */
.L_x_1106:
[----:B------:R-:W-:Y:S02]  /*d410*/  FMNMX.FTZ R6, R163, R3, !PT ;  /* 0x00000003a3067209 */ /* 0x000fe40007810000 */
[----:B------:R-:W-:Y:S02]  /*d420*/  ISETP.GT.AND P5, PT, R48, 0x10, P1 ;  /* 0x000000103000780c */ /* 0x000fe40000fa4270 */
[----:B------:R-:W-:Y:S02]  /*d430*/  FMNMX.FTZ R6, R169, R6, !PT ;  /* 0x00000006a9067209 */ /* 0x000fe40007810000 */
[----:B------:R-:W-:Y:S02]  /*d440*/  ISETP.LT.OR P5, PT, R46, 0x11, P5 ;  /* 0x000000112e00780c */ /* 0x000fe40002fa1670 */
[----:B------:R-:W-:Y:S02]  /*d450*/  FMNMX.FTZ R6, R173, R6, !PT ;  /* 0x00000006ad067209 */ /* 0x000fe40007810000 */
[----:B------:R-:W-:-:S02]  /*d460*/  ISETP.GT.AND P6, PT, R48, 0x1, P1 ;  /* 0x000000013000780c */ /* 0x000fc40000fc4270 */
[----:B------:R-:W-:Y:S02]  /*d470*/  FMNMX.FTZ R6, R195, R6, !PT ;  /* 0x00000006c3067209 */ /* 0x000fe40007810000 */
[----:B------:R-:W-:Y:S02]  /*d480*/  FSEL R157, R13, -INF , !P5 ;  /* 0xff8000000d9d7808 */ /* 0x000fe40006800000 */
[----:B------:R-:W-:Y:S02]  /*d490*/  FMNMX.FTZ R6, R179, R6, !PT ;  /* 0x00000006b3067209 */ /* 0x000fe40007810000 */
[----:B------:R-:W-:Y:S02]  /*d4a0*/  ISETP.GT.AND P5, PT, R48, 0x20, P1 ;  /* 0x000000203000780c */ /* 0x000fe40000fa4270 */
[----:B------:R-:W-:Y:S02]  /*d4b0*/  FMNMX.FTZ R6, R183, R6, !PT ;  /* 0x00000006b7067209 */ /* 0x000fe40007810000 */
[----:B------:R-:W-:-:S02]  /*d4c0*/  ISETP.LT.OR P6, PT, R46, 0x2, P6 ;  /* 0x000000022e00780c */ /* 0x000fc400037c1670 */
[----:B------:R-:W-:Y:S02]  /*d4d0*/  FMNMX.FTZ R6, R193, R6, !PT ;  /* 0x00000006c1067209 */ /* 0x000fe40007810000 */
[----:B------:R-:W-:Y:S02]  /*d4e0*/  ISETP.LT.OR P5, PT, R46, 0x21, P5 ;  /* 0x000000212e00780c */ /* 0x000fe40002fa1670 */
[----:B------:R-:W-:Y:S02]  /*d4f0*/  FMNMX.FTZ R6, R181, R6, !PT ;  /* 0x00000006b5067209 */ /* 0x000fe40007810000 */
[----:B------:R-:W-:Y:S02]  /*d500*/  FSEL R87, R9, -INF , !P6 ;  /* 0xff80000009577808 */ /* 0x000fe40007000000 */
[----:B------:R-:W-:Y:S02]  /*d510*/  FMNMX.FTZ R6, R177, R6, !PT ;  /* 0x00000006b1067209 */ /* 0x000fe40007810000 */
[----:B------:R-:W-:-:S02]  /*d520*/  FSEL R171, R28, -INF , !P5 ;  /* 0xff8000001cab7808 */ /* 0x000fc40006800000 */
[----:B------:R-:W-:Y:S02]  /*d530*/  FMNMX.FTZ R6, R167, R6, !PT ;  /* 0x00000006a7067209 */ /* 0x000fe40007810000 */
[----:B------:R-:W-:Y:S02]  /*d540*/  ISETP.GT.AND P5, PT, R48, RZ, P1 ;  /* 0x000000ff3000720c */ /* 0x000fe40000fa4270 */
[----:B------:R-:W-:Y:S02]  /*d550*/  FMNMX.FTZ R6, R165, R6, !PT ;  /* 0x00000006a5067209 */ /* 0x000fe40007810000 */
[----:B------:R-:W-:Y:S02]  /*d560*/  ISETP.LT.OR P5, PT, R46, 0x1, P5 ;  /* 0x000000012e00780c */ /* 0x000fe40002fa1670 */
[----:B------:R-:W-:Y:S02]  /*d570*/  FMNMX.FTZ R6, R161, R6, !PT ;  /* 0x00000006a1067209 */ /* 0x000fe40007810000 */
[----:B------:R-:W-:-:S02]  /*d580*/  ISETP.GT.AND P3, PT, R48, 0x8, P1 ;  /* 0x000000083000780c */ /* 0x000fc40000f64270 */
[----:B------:R-:W-:Y:S02]  /*d590*/  FMNMX.FTZ R6, R85, R6, !PT ;  /* 0x0000000655067209 */ /* 0x000fe40007810000 */
[----:B------:R-:W-:Y:S02]  /*d5a0*/  ISETP.GT.AND P4, PT, R48, 0x9, P1 ;  /* 0x000000093000780c */ /* 0x000fe40000f84270 */
[----:B------:R-:W-:Y:S02]  /*d5b0*/  FMNMX.FTZ R6, R83, R6, !PT ;  /* 0x0000000653067209 */ /* 0x000fe40007810000 */
[C---:B------:R-:W-:Y:S02]  /*d5c0*/  ISETP.LT.OR P3, PT, R46.reuse, 0x9, P3 ;  /* 0x000000092e00780c */ /* 0x040fe40001f61670 */
[----:B------:R-:W-:Y:S02]  /*d5d0*/  FMNMX.FTZ R6, R81, R6, !PT ;  /* 0x0000000651067209 */ /* 0x000fe40007810000 */
[----:B------:R-:W-:-:S02]  /*d5e0*/  ISETP.LT.OR P4, PT, R46, 0xa, P4 ;  /* 0x0000000a2e00780c */ /* 0x000fc40002781670 */
[----:B------:R-:W-:Y:S02]  /*d5f0*/  FMNMX.FTZ R6, R79, R6, !PT ;  /* 0x000000064f067209 */ /* 0x000fe40007810000 */
[----:B------:R-:W-:Y:S02]  /*d600*/  FSEL R153, R11, -INF , !P3 ;  /* 0xff8000000b997808 */ /* 0x000fe40005800000 */
[----:B------:R-:W-:Y:S02]  /*d610*/  FMNMX.FTZ R6, R77, R6, !PT ;  /* 0x000000064d067209 */ /* 0x000fe40007810000 */
[----:B------:R-:W-:Y:S02]  /*d620*/  ISETP.GT.AND P2, PT, R48, 0x11, P1 ;  /* 0x000000113000780c */ /* 0x000fe40000f44270 */
[----:B------:R-:W-:Y:S02]  /*d630*/  FMNMX.FTZ R6, R75, R6, !PT ;  /* 0x000000064b067209 */ /* 0x000fe40007810000 */
[----:B------:R-:W-:-:S02]  /*d640*/  FSEL R155, R10, -INF , !P4 ;  /* 0xff8000000a9b7808 */ /* 0x000fc40006000000 */
[----:B------:R-:W-:Y:S02]  /*d650*/  FMNMX.FTZ R6, R73, R6, !PT ;  /* 0x0000000649067209 */ /* 0x000fe40007810000 */
[----:B------:R-:W-:Y:S02]  /*d660*/  ISETP.GT.AND P3, PT, R48, 0x18, P1 ;  /* 0x000000183000780c */ /* 0x000fe40000f64270 */
[----:B------:R-:W-:Y:S02]  /*d670*/  FMNMX.FTZ R6, R71, R6, !PT ;  /* 0x0000000647067209 */ /* 0x000fe40007810000 */
[----:B------:R-:W-:Y:S02]  /*d680*/  ISETP.LT.OR P2, PT, R46, 0x12, P2 ;  /* 0x000000122e00780c */ /* 0x000fe40001741670 */
[----:B------:R-:W-:Y:S02]  /*d690*/  FMNMX.FTZ R6, R63, R6, !PT ;  /* 0x000000063f067209 */ /* 0x000fe40007810000 */
[----:B------:R-:W-:-:S02]  /*d6a0*/  ISETP.GT.AND P4, PT, R48, 0x19, P1 ;  /* 0x000000193000780c */ /* 0x000fc40000f84270 */
[----:B------:R-:W-:Y:S02]  /*d6b0*/  FMNMX.FTZ R6, R65, R6, !PT ;  /* 0x0000000641067209 */ /* 0x000fe40007810000 */
[----:B------:R-:W-:Y:S02]  /*d6c0*/  ISETP.LT.OR P3, PT, R46, 0x19, P3 ;  /* 0x000000192e00780c */ /* 0x000fe40001f61670 */
[----:B------:R-:W-:Y:S02]  /*d6d0*/  FMNMX.FTZ R6, R67, R6, !PT ;  /* 0x0000000643067209 */ /* 0x000fe40007810000 */
[----:B------:R-:W-:Y:S02]  /*d6e0*/  FSEL R159, R12, -INF , !P2 ;  /* 0xff8000000c9f7808 */ /* 0x000fe40005000000 */
[----:B------:R-:W-:Y:S02]  /*d6f0*/  FMNMX.FTZ R6, R69, R6, !PT ;  /* 0x0000000645067209 */ /* 0x000fe40007810000 */
[----:B------:R-:W-:-:S02]  /*d700*/  ISETP.LT.OR P4, PT, R46, 0x1a, P4 ;  /* 0x0000001a2e00780c */ /* 0x000fc40002781670 */
[----:B------:R-:W-:Y:S02]  /*d710*/  FMNMX.FTZ R6, R61, R6, !PT ;  /* 0x000000063d067209 */ /* 0x000fe40007810000 */
[----:B------:R-:W-:Y:S02]  /*d720*/  ISETP.GT.AND P2, PT, R48, 0x21, P1 ;  /* 0x000000213000780c */ /* 0x000fe40000f44270 */
[----:B------:R-:W-:Y:S02]  /*d730*/  FMNMX.FTZ R6, R59, R6, !PT ;  /* 0x000000063b067209 */ /* 0x000fe40007810000 */
[----:B------:R-:W-:Y:S02]  /*d740*/  ISETP.LT.OR P2, PT, R46, 0x22, P2 ;  /* 0x000000222e00780c */ /* 0x000fe40001741670 */
[----:B------:R-:W-:-:S04]  /*d750*/  FMNMX.FTZ R6, R53, R6, !PT ;  /* 0x0000000635067209 */ /* 0x000fc80007810000 */
[----:B------:R-:W-:-:S04]  /*d760*/  FMNMX.FTZ R6, R57, R6, !PT ;  /* 0x0000000639067209 */ /* 0x000fc80007810000 */
[----:B------:R-:W-:-:S04]  /*d770*/  FMNMX.FTZ R6, R55, R6, !PT ;  /* 0x0000000637067209 */ /* 0x000fc80007810000 */
[----:B------:R-:W-:-:S04]  /*d780*/  FMNMX.FTZ R6, R51, R6, !PT ;  /* 0x0000000633067209 */ /* 0x000fc80007810000 */
[----:B------:R-:W-:-:S04]  /*d790*/  FMNMX.FTZ R6, R49, R6, !PT ;  /* 0x0000000631067209 */ /* 0x000fc80007810000 */
[----:B------:R-:W-:Y:S02]  /*d7a0*/  FMNMX.FTZ R50, R47, R6, !PT ;  /* 0x000000062f327209 */ /* 0x000fe40007810000 */
[----:B------:R-:W0:Y:S03]  /*d7b0*/  LDC R6, c[0x0][0x988] ;  /* 0x00026200ff067b82 */ /* 0x000e260000000800 */
[----:B------:R-:W1:Y:S02]  /*d7c0*/  SHFL.BFLY PT, R7, R50, 0x2, 0x1f ;  /* 0x0c401f0032077f89 */ /* 0x000e6400000e0000 */
        /* <DEDUP_REMOVED lines=10> */
[----:B------:R-:W-:Y:S01]  /*d870*/  FSEL R163, R24, -INF , !P3 ;  /* 0xff80000018a37808 */ /* 0x000fe20005800000 */
[--C-:B------:R-:W-:Y:S01]  /*d880*/  FFMA.FTZ R180, R169, R6, -R50.reuse ;  /* 0x00000006a9b47223 */ /* 0x100fe20000010832 */
[----:B------:R-:W-:Y:S01]  /*d890*/  FMNMX.FTZ R8, R195, R4, !PT ;  /* 0x00000004c3087209 */ /* 0x000fe20007810000 */
[-CC-:B------:R-:W-:Y:S01]  /*d8a0*/  FFMA.FTZ R182, R173, R6.reuse, -R50.reuse ;  /* 0x00000006adb67223 */ /* 0x180fe20000010832 */
[----:B------:R-:W-:Y:S01]  /*d8b0*/  FSEL R169, R21, -INF , !P4 ;  /* 0xff80000015a97808 */ /* 0x000fe20006000000 */
[--C-:B------:R-:W-:Y:S01]  /*d8c0*/  FFMA.FTZ R176, R179, R6, -R50.reuse ;  /* 0x00000006b3b07223 */ /* 0x100fe20000010832 */
[----:B------:R-:W-:Y:S01]  /*d8d0*/  FMNMX.FTZ R8, R87, R8, !PT ;  /* 0x0000000857087209 */ /* 0x000fe20007810000 */
[-CC-:B------:R-:W-:Y:S01]  /*d8e0*/  FFMA.FTZ R21, R181, R6.reuse, -R50.reuse ;  /* 0x00000006b5157223 */ /* 0x180fe20000010832 */
[C---:B------:R-:W-:Y:S01]  /*d8f0*/  ISETP.GT.AND P3, PT, R48.reuse, 0x28, P1 ;  /* 0x000000283000780c */ /* 0x040fe20000f64270 */
[--C-:B------:R-:W-:Y:S01]  /*d900*/  FFMA.FTZ R178, R193, R6, -R50.reuse ;  /* 0x00000006c1b27223 */ /* 0x100fe20000010832 */
[----:B------:R-:W-:Y:S01]  /*d910*/  FMNMX.FTZ R8, R153, R8, !PT ;  /* 0x0000000899087209 */ /* 0x000fe20007810000 */
[-CC-:B------:R-:W-:Y:S01]  /*d920*/  FFMA.FTZ R172, R177, R6.reuse, -R50.reuse ;  /* 0x00000006b1ac7223 */ /* 0x180fe20000010832 */
[----:B------:R-:W-:Y:S01]  /*d930*/  ISETP.GT.AND P4, PT, R48, 0x29, P1 ;  /* 0x000000293000780c */ /* 0x000fe20000f84270 */
[--C-:B------:R-:W-:Y:S01]  /*d940*/  FFMA.FTZ R174, R165, R6, -R50.reuse ;  /* 0x00000006a5ae7223 */ /* 0x100fe20000010832 */
[----:B------:R-:W-:Y:S01]  /*d950*/  FMNMX.FTZ R8, R155, R8, !PT ;  /* 0x000000089b087209 */ /* 0x000fe20007810000 */
[-CC-:B------:R-:W-:Y:S01]  /*d960*/  FFMA.FTZ R168, R85, R6.reuse, -R50.reuse ;  /* 0x0000000655a87223 */ /* 0x180fe20000010832 */
[----:B------:R-:W-:Y:S01]  /*d970*/  ISETP.LT.OR P3, PT, R46, 0x29, P3 ;  /* 0x000000292e00780c */ /* 0x000fe20001f61670 */
[--C-:B------:R-:W-:Y:S01]  /*d980*/  FFMA.FTZ R170, R81, R6, -R50.reuse ;  /* 0x0000000651aa7223 */ /* 0x100fe20000010832 */
[----:B------:R-:W-:Y:S01]  /*d990*/  FMNMX.FTZ R8, R157, R8, !PT ;  /* 0x000000089d087209 */ /* 0x000fe20007810000 */
[-CC-:B------:R-:W-:Y:S01]  /*d9a0*/  FFMA.FTZ R164, R77, R6.reuse, -R50.reuse ;  /* 0x000000064da47223 */ /* 0x180fe20000010832 */
[----:B------:R-:W-:Y:S01]  /*d9b0*/  FSEL R173, R20, -INF , !P2 ;  /* 0xff80000014ad7808 */ /* 0x000fe20005000000 */
[--C-:B------:R-:W-:Y:S01]  /*d9c0*/  FFMA.FTZ R166, R73, R6, -R50.reuse ;  /* 0x0000000649a67223 */ /* 0x100fe20000010832 */
[----:B------:R-:W-:Y:S01]  /*d9d0*/  FMNMX.FTZ R8, R159, R8, !PT ;  /* 0x000000089f087209 */ /* 0x000fe20007810000 */
[--C-:B------:R-:W-:Y:S01]  /*d9e0*/  FFMA.FTZ R154, R49, R6, -R50.reuse ;  /* 0x00000006319a7223 */ /* 0x100fe20000010832 */
[----:B------:R-:W-:Y:S01]  /*d9f0*/  ISETP.GT.AND P2, PT, R48, 0x30, P1 ;  /* 0x000000303000780c */ /* 0x000fe20000f44270 */
[----:B------:R-:W-:Y:S01]  /*da00*/  FADD.FTZ R49, -R10, R3 ;  /* 0x000000030a317221 */ /* 0x000fe20000010100 */
[----:B------:R-:W-:Y:S01]  /*da10*/  FMNMX.FTZ R8, R163, R8, !PT ;  /* 0x00000008a3087209 */ /* 0x000fe20007810000 */
[-CC-:B------:R-:W-:Y:S01]  /*da20*/  FFMA.FTZ R158, R53, R6.reuse, -R50.reuse ;  /* 0x00000006359e7223 */ /* 0x180fe20000010832 */
[----:B------:R-:W-:Y:S01]  /*da30*/  FSEL R175, R32, -INF , !P3 ;  /* 0xff80000020af7808 */ /* 0x000fe20005800000 */
[--C-:B------:R-:W-:Y:S01]  /*da40*/  FFMA.FTZ R53, R57, R6, -R50.reuse ;  /* 0x0000000639357223 */ /* 0x100fe20000010832 */
[----:B------:R-:W-:Y:S01]  /*da50*/  FMNMX.FTZ R8, R169, R8, !PT ;  /* 0x00000008a9087209 */ /* 0x000fe20007810000 */
[--C-:B------:R-:W-:Y:S01]  /*da60*/  FFMA.FTZ R3, R47, R6, -R50.reuse ;  /* 0x000000062f037223 */ /* 0x100fe20000010832 */
[----:B------:R-:W-:Y:S01]  /*da70*/  ISETP.LT.OR P4, PT, R46, 0x2a, P4 ;  /* 0x0000002a2e00780c */ /* 0x000fe20002781670 */
[----:B------:R-:W-:Y:S01]  /*da80*/  MUFU.EX2 R9, R9 ;  /* 0x0000000900097308 */ /* 0x000fe20000000800 */
[----:B------:R-:W-:Y:S01]  /*da90*/  FMNMX.FTZ R8, R171, R8, !PT ;  /* 0x00000008ab087209 */ /* 0x000fe20007810000 */
[-CC-:B------:R-:W-:Y:S01]  /*daa0*/  FFMA.FTZ R152, R55, R6.reuse, -R50.reuse ;  /* 0x0000000637987223 */ /* 0x180fe20000010832 */
[----:B------:R-:W-:Y:S01]  /*dab0*/  ISETP.GT.AND P3, PT, R48, 0x31, P1 ;  /* 0x000000313000780c */ /* 0x000fe20000f64270 */
[--C-:B------:R-:W-:Y:S01]  /*dac0*/  FFMA.FTZ R156, R61, R6, -R50.reuse ;  /* 0x000000063d9c7223 */ /* 0x100fe20000010832 */
[----:B------:R-:W-:Y:S01]  /*dad0*/  FMNMX.FTZ R8, R173, R8, !PT ;  /* 0x00000008ad087209 */ /* 0x000fe20007810000 */
[-CC-:B------:R-:W-:Y:S01]  /*dae0*/  FFMA.FTZ R160, R63, R6.reuse, -R50.reuse ;  /* 0x000000063fa07223 */ /* 0x180fe20000010832 */
[----:B------:R-:W-:Y:S01]  /*daf0*/  ISETP.LT.OR P2, PT, R46, 0x31, P2 ;  /* 0x000000312e00780c */ /* 0x000fe20001741670 */
[----:B------:R-:W-:Y:S01]  /*db00*/  MUFU.EX2 R180, R180 ;  /* 0x000000b400b47308 */ /* 0x000fe20000000800 */
[----:B------:R-:W-:Y:S01]  /*db10*/  FSEL R179, R15, -INF , !P4 ;  /* 0xff8000000fb37808 */ /* 0x000fe20006000000 */
[--C-:B------:R-:W-:Y:S01]  /*db20*/  FFMA.FTZ R15, R183, R6, -R50.reuse ;  /* 0x00000006b70f7223 */ /* 0x100fe20000010832 */
[----:B------:R-:W-:Y:S01]  /*db30*/  FMNMX.FTZ R8, R175, R8, !PT ;  /* 0x00000008af087209 */ /* 0x000fe20007810000 */
[-CC-:B------:R-:W-:Y:S01]  /*db40*/  FFMA.FTZ R162, R67, R6.reuse, -R50.reuse ;  /* 0x0000000643a27223 */ /* 0x180fe20000010832 */
[----:B------:R-:W-:Y:S01]  /*db50*/  ISETP.GT.AND P5, PT, R48, 0x38, P1 ;  /* 0x000000383000780c */ /* 0x000fe20000fa4270 */
[-CC-:B------:R-:W-:Y:S01]  /*db60*/  FFMA.FTZ R63, R69, R6.reuse, -R50.reuse ;  /* 0x00000006453f7223 */ /* 0x180fe20000010832 */
[----:B------:R-:W-:Y:S01]  /*db70*/  FSEL R27, R27, -INF , !P2 ;  /* 0xff8000001b1b7808 */ /* 0x000fe20005000000 */
[----:B------:R-:W-:Y:S01]  /*db80*/  MUFU.EX2 R182, R182 ;  /* 0x000000b600b67308 */ /* 0x000fe20000000800 */
[----:B------:R-:W-:Y:S01]  /*db90*/  ISETP.LT.OR P3, PT, R46, 0x32, P3 ;  /* 0x000000322e00780c */ /* 0x000fe20001f61670 */
[--C-:B------:R-:W-:Y:S01]  /*dba0*/  FFMA.FTZ R59, R59, R6, -R50.reuse ;  /* 0x000000063b3b7223 */ /* 0x100fe20000010832 */
[----:B------:R-:W-:Y:S01]  /*dbb0*/  FMNMX.FTZ R8, R179, R8, !PT ;  /* 0x00000008b3087209 */ /* 0x000fe20007810000 */
[----:B------:R-:W-:Y:S01]  /*dbc0*/  FFMA.FTZ R51, R51, R6, -R50 ;  /* 0x0000000633337223 */ /* 0x000fe20000010832 */
[----:B------:R-:W-:-:S02]  /*dbd0*/  ISETP.GT.AND P4, PT, R48, 0x39, P1 ;  /* 0x000000393000780c */ /* 0x000fc40000f84270 */
[----:B------:R-:W-:Y:S01]  /*dbe0*/  ISETP.LT.OR P5, PT, R46, 0x39, P5 ;  /* 0x000000392e00780c */ /* 0x000fe20002fa1670 */
[----:B------:R-:W-:Y:S01]  /*dbf0*/  MUFU.EX2 R13, R13 ;  /* 0x0000000d000d7308 */ /* 0x000fe20000000800 */
[----:B------:R-:W-:Y:S02]  /*dc00*/  FSEL R183, R14, -INF , !P3 ;  /* 0xff8000000eb77808 */ /* 0x000fe40005800000 */
[----:B------:R-:W-:Y:S02]  /*dc10*/  FMNMX.FTZ R8, R27, R8, !PT ;  /* 0x000000081b087209 */ /* 0x000fe40007810000 */
[----:B------:R-:W-:Y:S02]  /*dc20*/  ISETP.GT.AND P2, PT, R48, 0x40, P1 ;  /* 0x000000403000780c */ /* 0x000fe40000f44270 */
[----:B------:R-:W-:Y:S01]  /*dc30*/  FSEL R31, R31, -INF , !P5 ;  /* 0xff8000001f1f7808 */ /* 0x000fe20006800000 */
[----:B------:R-:W-:Y:S01]  /*dc40*/  MUFU.EX2 R176, R176 ;  /* 0x000000b000b07308 */ /* 0x000fe20000000800 */
[----:B------:R-:W-:-:S02]  /*dc50*/  ISETP.LT.OR P4, PT, R46, 0x3a, P4 ;  /* 0x0000003a2e00780c */ /* 0x000fc40002781670 */
[----:B------:R-:W-:Y:S02]  /*dc60*/  FMNMX.FTZ R8, R183, R8, !PT ;  /* 0x00000008b7087209 */ /* 0x000fe40007810000 */
[----:B------:R-:W-:Y:S02]  /*dc70*/  ISETP.GT.AND P3, PT, R48, 0x41, P1 ;  /* 0x000000413000780c */ /* 0x000fe40000f64270 */
[----:B------:R-:W-:Y:S01]  /*dc80*/  ISETP.LT.OR P2, PT, R46, 0x41, P2 ;  /* 0x000000412e00780c */ /* 0x000fe20001741670 */
[----:B------:R-:W-:Y:S01]  /*dc90*/  MUFU.EX2 R15, R15 ;  /* 0x0000000f000f7308 */ /* 0x000fe20000000800 */
[----:B------:R-:W-:Y:S02]  /*dca0*/  FSEL R181, R26, -INF , !P4 ;  /* 0xff8000001ab57808 */ /* 0x000fe40006000000 */
[----:B------:R-:W-:Y:S02]  /*dcb0*/  FMNMX.FTZ R8, R31, R8, !PT ;  /* 0x000000081f087209 */ /* 0x000fe40007810000 */
[----:B------:R-:W-:-:S02]  /*dcc0*/  ISETP.GT.AND P5, PT, R48, 0x48, P1 ;  /* 0x000000483000780c */ /* 0x000fc40000fa4270 */
[----:B------:R-:W-:Y:S01]  /*dcd0*/  FSEL R193, R30, -INF , !P2 ;  /* 0xff8000001ec17808 */ /* 0x000fe20005000000 */
[----:B------:R-:W-:Y:S01]  /*dce0*/  MUFU.EX2 R178, R178 ;  /* 0x000000b200b27308 */ /* 0x000fe20000000800 */
[----:B------:R-:W-:Y:S02]  /*dcf0*/  ISETP.LT.OR P3, PT, R46, 0x42, P3 ;  /* 0x000000422e00780c */ /* 0x000fe40001f61670 */
[----:B------:R-:W-:Y:S02]  /*dd00*/  FMNMX.FTZ R8, R181, R8, !PT ;  /* 0x00000008b5087209 */ /* 0x000fe40007810000 */
[----:B------:R-:W-:Y:S02]  /*dd10*/  ISETP.GT.AND P4, PT, R48, 0x49, P1 ;  /* 0x000000493000780c */ /* 0x000fe40000f84270 */
[----:B------:R-:W-:Y:S01]  /*dd20*/  ISETP.LT.OR P5, PT, R46, 0x49, P5 ;  /* 0x000000492e00780c */ /* 0x000fe20002fa1670 */
[----:B------:R-:W-:Y:S01]  /*dd30*/  MUFU.EX2 R21, R21 ;  /* 0x0000001500157308 */ /* 0x000fe20000000800 */
[----:B------:R-:W-:Y:S01]  /*dd40*/  FSEL R177, R25, -INF , !P3 ;  /* 0xff80000019b17808 */ /* 0x000fe20005800000 */
[----:B------:R-:W-:Y:S01]  /*dd50*/  FFMA.FTZ R25, R167, R6, -R50 ;  /* 0x00000006a7197223 */ /* 0x000fe20000010832 */
[----:B------:R-:W-:-:S02]  /*dd60*/  FMNMX.FTZ R8, R193, R8, !PT ;  /* 0x00000008c1087209 */ /* 0x000fc40007810000 */
[----:B------:R-:W-:Y:S02]  /*dd70*/  ISETP.GT.AND P2, PT, R48, 0x50, P1 ;  /* 0x000000503000780c */ /* 0x000fe40000f44270 */
        /* <DEDUP_REMOVED lines=29> */
[----:B------:R-:W-:-:S02]  /*df50*/  FSEL R83, R36, -INF , !P4 ;  /* 0xff80000024537808 */ /* 0x000fc40006000000 */
[----:B------:R-:W-:Y:S02]  /*df60*/  FMNMX.FTZ R8, R85, R8, !PT ;  /* 0x0000000855087209 */ /* 0x000fe40007810000 */
[----:B------:R-:W-:Y:S02]  /*df70*/  ISETP.GT.AND P5, PT, R48, 0x68, P1 ;  /* 0x000000683000780c */ /* 0x000fe40000fa4270 */
[----:B------:R-:W-:Y:S01]  /*df80*/  FSEL R39, R39, -INF , !P2 ;  /* 0xff80000027277808 */ /* 0x000fe20005000000 */
[----:B------:R-:W-:Y:S01]  /*df90*/  MUFU.EX2 R170, R170 ;  /* 0x000000aa00aa7308 */ /* 0x000fe20000000800 */
[----:B------:R-:W-:Y:S02]  /*dfa0*/  ISETP.LT.OR P3, PT, R46, 0x62, P3 ;  /* 0x000000622e00780c */ /* 0x000fe40001f61670 */
[----:B------:R-:W-:Y:S02]  /*dfb0*/  FMNMX.FTZ R8, R83, R8, !PT ;  /* 0x0000000853087209 */ /* 0x000fe40007810000 */
[----:B------:R-:W-:-:S02]  /*dfc0*/  ISETP.GT.AND P4, PT, R48, 0x69, P1 ;  /* 0x000000693000780c */ /* 0x000fc40000f84270 */
[----:B------:R-:W-:Y:S01]  /*dfd0*/  ISETP.LT.OR P5, PT, R46, 0x69, P5 ;  /* 0x000000692e00780c */ /* 0x000fe20002fa1670 */
[----:B------:R-:W-:Y:S01]  /*dfe0*/  MUFU.EX2 R164, R164 ;  /* 0x000000a400a47308 */ /* 0x000fe20000000800 */
[----:B------:R-:W-:Y:S01]  /*dff0*/  FSEL R81, R37, -INF , !P3 ;  /* 0xff80000025517808 */ /* 0x000fe20005800000 */
[--C-:B------:R-:W-:Y:S01]  /*e000*/  FFMA.FTZ R37, R79, R6, -R50.reuse ;  /* 0x000000064f257223 */ /* 0x100fe20000010832 */
[----:B------:R-:W-:Y:S02]  /*e010*/  FMNMX.FTZ R8, R39, R8, !PT ;  /* 0x0000000827087209 */ /* 0x000fe40007810000 */
[----:B------:R-:W-:Y:S02]  /*e020*/  ISETP.GT.AND P2, PT, R48, 0x70, P1 ;  /* 0x000000703000780c */ /* 0x000fe40000f44270 */
[----:B------:R-:W-:Y:S01]  /*e030*/  FSEL R79, R41, -INF , !P5 ;  /* 0xff800000294f7808 */ /* 0x000fe20006800000 */
[----:B------:R-:W-:Y:S01]  /*e040*/  FFMA.FTZ R41, R75, R6, -R50 ;  /* 0x000000064b297223 */ /* 0x000fe20000010832 */
[----:B------:R-:W-:Y:S01]  /*e050*/  ISETP.LT.OR P4, PT, R46, 0x6a, P4 ;  /* 0x0000006a2e00780c */ /* 0x000fe20002781670 */
[----:B------:R-:W-:Y:S01]  /*e060*/  MUFU.EX2 R37, R37 ;  /* 0x0000002500257308 */ /* 0x000fe20000000800 */
[----:B------:R-:W-:-:S02]  /*e070*/  FMNMX.FTZ R8, R81, R8, !PT ;  /* 0x0000000851087209 */ /* 0x000fc40007810000 */
[----:B------:R-:W-:Y:S02]  /*e080*/  ISETP.GT.AND P3, PT, R48, 0x71, P1 ;  /* 0x000000713000780c */ /* 0x000fe40000f64270 */
[----:B------:R-:W-:Y:S02]  /*e090*/  ISETP.LT.OR P2, PT, R46, 0x71, P2 ;  /* 0x000000712e00780c */ /* 0x000fe40001741670 */
[----:B------:R-:W-:Y:S01]  /*e0a0*/  FSEL R77, R38, -INF , !P4 ;  /* 0xff800000264d7808 */ /* 0x000fe20006000000 */
[----:B------:R-:W-:Y:S01]  /*e0b0*/  MUFU.EX2 R41, R41 ;  /* 0x0000002900297308 */ /* 0x000fe20000000800 */
[----:B------:R-:W-:Y:S02]  /*e0c0*/  FMNMX.FTZ R8, R79, R8, !PT ;  /* 0x000000084f087209 */ /* 0x000fe40007810000 */
[----:B------:R-:W-:Y:S02]  /*e0d0*/  ISETP.GT.AND P5, PT, R48, 0x78, P1 ;  /* 0x000000783000780c */ /* 0x000fe40000fa4270 */
[----:B------:R-:W-:-:S02]  /*e0e0*/  ISETP.LT.OR P3, PT, R46, 0x72, P3 ;  /* 0x000000722e00780c */ /* 0x000fc40001f61670 */
[----:B------:R-:W-:Y:S01]  /*e0f0*/  FSEL R197, R42, -INF , !P2 ;  /* 0xff8000002ac57808 */ /* 0x000fe20005000000 */
[----:B------:R-:W-:Y:S01]  /*e100*/  MUFU.EX2 R166, R166 ;  /* 0x000000a600a67308 */ /* 0x000fe20000000800 */
[----:B------:R-:W-:Y:S02]  /*e110*/  FMNMX.FTZ R8, R77, R8, !PT ;  /* 0x000000084d087209 */ /* 0x000fe40007810000 */
        /* <DEDUP_REMOVED lines=111> */
[----:B------:R-:W-:-:S06]  /*e810*/  FADD.FTZ R2, R164, R61 ;  /* 0x0000003da4027221 */ /* 0x000fcc0000010000 */
        /* <DEDUP_REMOVED lines=14> */
[----:B------:R1:W-:Y:S01]  /*e900*/  MUFU.EX2 R42, R39 ;  /* 0x00000027002a7308 */ /* 0x0003e20000000800 */
[----:B--2---:R-:W-:-:S07]  /*e910*/  FADD.FTZ R35, R31, R0 ;  /* 0x000000001f237221 */ /* 0x004fce0000010000 */
[----:B------:R-:W2:Y:S01]  /*e920*/  MUFU.EX2 R163, R163 ;  /* 0x000000a300a37308 */ /* 0x000ea20000000800 */
[----:B-1----:R-:W-:Y:S01]  /*e930*/  FADD.FTZ R39, R41, R2 ;  /* 0x0000000229277221 */ /* 0x002fe20000010000 */
[----:B0-----:R-:W-:-:S03]  /*e940*/  FADD.FTZ R0, R38, R35 ;  /* 0x0000002326007221 */ /* 0x001fc60000010000 */
[----:B------:R-:W-:-:S03]  /*e950*/  FADD.FTZ R2, R166, R39 ;  /* 0x00000027a6027221 */ /* 0x000fc60000010000 */
[----:B------:R-:W0:Y:S01]  /*e960*/  MUFU.EX2 R40, R40 ;  /* 0x0000002800287308 */ /* 0x000e220000000800 */
[----:B------:R-:W-:-:S04]  /*e970*/  FADD.FTZ R39, R43, R2 ;  /* 0x000000022b277221 */ /* 0x000fc80000010000 */
[----:B------:R-:W-:-:S03]  /*e980*/  FADD.FTZ R2, R160, R39 ;  /* 0x00000027a0027221 */ /* 0x000fc60000010000 */
[----:B------:R-:W1:Y:S01]  /*e990*/  MUFU.EX2 R81, R81 ;  /* 0x0000005100517308 */ /* 0x000e620000000800 */
[----:B------:R-:W-:Y:S01]  /*e9a0*/  FADD.FTZ R39, R45, R2 ;  /* 0x000000022d277221 */ /* 0x000fe20000010000 */
[----:B--2---:R-:W-:-:S03]  /*e9b0*/  FADD.FTZ R35, R163, R0 ;  /* 0x00000000a3237221 */ /* 0x004fc60000010000 */
[----:B------:R-:W-:-:S03]  /*e9c0*/  FADD.FTZ R2, R162, R39 ;  /* 0x00000027a2027221 */ /* 0x000fc60000010000 */
[----:B------:R-:W2:Y:S01]  /*e9d0*/  MUFU.EX2 R44, R79 ;  /* 0x0000004f002c7308 */ /* 0x000ea20000000800 */
[----:B------:R-:W-:Y:S01]  /*e9e0*/  FADD.FTZ R39, R63, R2 ;  /* 0x000000023f277221 */ /* 0x000fe20000010000 */
[----:B0-----:R-:W-:-:S03]  /*e9f0*/  FADD.FTZ R35, R40, R35 ;  /* 0x0000002328237221 */ /* 0x001fc60000010000 */
[----:B------:R-:W-:Y:S01]  /*ea00*/  FADD.FTZ R0, R156, R39 ;  /* 0x000000279c007221 */ /* 0x000fe20000010000 */
[----:B------:R-:W-:Y:S02]  /*ea10*/  FADD.FTZ R35, R42, R35 ;  /* 0x000000232a237221 */ /* 0x000fe40000010000 */
[----:B------:R-:W0:Y:S01]  /*ea20*/  MUFU.EX2 R77, R77 ;  /* 0x0000004d004d7308 */ /* 0x000e220000000800 */
[----:B------:R-:W-:Y:S01]  /*ea30*/  FADD.FTZ R39, R59, R0 ;  /* 0x000000003b277221 */ /* 0x000fe20000010000 */
[----:B-1----:R-:W-:-:S03]  /*ea40*/  FADD.FTZ R35, R81, R35 ;  /* 0x0000002351237221 */ /* 0x002fc60000010000 */
[----:B------:R-:W-:-:S03]  /*ea50*/  FADD.FTZ R0, R158, R39 ;  /* 0x000000279e007221 */ /* 0x000fc60000010000 */
        /* <DEDUP_REMOVED lines=16> */
[----:B0-----:R-:W-:-:S03]  /*eb60*/  FADD.FTZ R2, R3, R2 ;  /* 0x0000000203027221 */ /* 0x001fc60000010000 */
[----:B-1----:R-:W-:Y:S01]  /*eb70*/  FADD.FTZ R0, R10, R35 ;  /* 0x000000230a007221 */ /* 0x002fe20000010000 */
[----:B------:R-:W-:Y:S06]  /*eb80*/  @!P0 BRA `(.L_x_1110) ;  /* 0x0000000000048947 */ /* 0x000fec0003800000 */
[----:B------:R-:W-:Y:S01]  /*eb90*/  BPT.TRAP 0x1 ;  /* 0x000000040000795c */ /* 0x000fe20000300000 */
.L_x_1110:
        /* <DEDUP_REMOVED lines=102> */
[----:B------:R-:W-:Y:S01]  /*f200*/  FMUL.FTZ R149, R149, R8 ;  /* 0x0000000895957220 */ /* 0x000fe20000410000 */
[----:B------:R-:W-:-:S02]  /*f210*/  VIADD R5, R5, 0xffffffff ;  /* 0xffffffff05057836 */ /* 0x000fc40000000000 */
[----:B------:R-:W-:Y:S02]  /*f220*/  IMAD.MOV.U32 R4, RZ, RZ, R11 ;  /* 0x000000ffff047224 */ /* 0x000fe400078e000b */
[----:B------:R-:W-:Y:S01]  /*f230*/  IMAD.MOV.U32 R3, RZ, RZ, R7 ;  /* 0x000000ffff037224 */ /* 0x000fe200078e0007 */
[----:B------:R-:W-:Y:S06]  /*f240*/  @P1 BRA `(.L_x_1111) ;  /* 0xffffffc400cc1947 */ /* 0x000fec000383ffff */
.L_x_1092:
[----:B------:R-:W-:Y:S06]  /*f250*/  BAR.ARV 0x8, 0x180 ;  /* 0x0206000000007b1d */ /* 0x000fec0000002000 */
[----:B------:R-:W-:Y:S05]  /*f260*/  @!P0 BRA `(.L_x_1112) ;  /* 0x0000000000048947 */ /* 0x000fea0003800000 */
[----:B------:R-:W-:Y:S01]  /*f270*/  BPT.TRAP 0x1 ;  /* 0x000000040000795c */ /* 0x000fe20000300000 */
.L_x_1112:
[----:B------:R-:W-:Y:S01]  /*f280*/  ULEA UR5, UR45, UR41, 0x3 ;  /* 0x000000292d057291 */ /* 0x000fe2000f8e183f */
[----:B------:R-:W-:-:S05]  /*f290*/  IMAD.U32 R3, RZ, RZ, UR46 ;  /* 0x0000002eff037e24 */ /* 0x000fca000f8e00ff */
[----:B------:R-:W-:-:S04]  /*f2a0*/  SHF.L.U32 R3, R3, 0x1f, RZ ;  /* 0x0000001f03037819 */ /* 0x000fc800000006ff */
[----:B------:R0:W1:Y:S01]  /*f2b0*/  SYNCS.PHASECHK.TRANS64.TRYWAIT P1, [UR5+0x28850], R3 ;  /* 0x02885003ff0075a7 */ /* 0x0000620008020145 */
[----:B------:R-:W-:Y:S05]  /*f2c0*/  @!P0 BRA `(.L_x_1113) ;  /* 0x0000000000048947 */ /* 0x000fea0003800000 */
[----:B------:R-:W-:Y:S01]  /*f2d0*/  BPT.TRAP 0x1 ;  /* 0x000000040000795c */ /* 0x000fe20000300000 */
.L_x_1113:
[----:B-1----:R-:W-:Y:S05]  /*f2e0*/  @P1 BRA `(.L_x_1114) ;  /* 0x0000000000081947 */ /* 0x002fea0003800000 */
[----:B------:R-:W1:Y:S02]  /*f2f0*/  SYNCS.PHASECHK.TRANS64.TRYWAIT P1, [UR5+0x28850], R3 ;  /* 0x02885003ff0075a7 */ /* 0x000e640008020145 */
[----:B-1----:R-:W-:Y:S05]  /*f300*/  @!P1 BRA `(.L_x_1115) ;  /* 0x0000006c00bc9947 */ /* 0x002fea0003800000 */
.L_x_1114:
[----:B------:R-:W-:Y:S01]  /*f310*/  UIADD3 UR41, UR41, 0x400, URZ ;  /* 0x0000040029297890 */ /* 0x000fe2000fffe03f */
[----:B------:R-:W-:Y:S01]  /*f320*/  WARPGROUP.ARRIVE ;  /* 0x00000000000079c5 */ /* 0x000fe20000000000 */
[----:B------:R-:W-:Y:S01]  /*f330*/  UMOV UR7, 0x40000040 ;  /* 0x4000004000077882 */ /* 0x000fe20000000000 */
[----:B01----:R-:W0:Y:S01]  /*f340*/  SHFL.BFLY PT, R3, R2, 0x2, 0x1f ;  /* 0x0c401f0002037f89 */ /* 0x003e2200000e0000 */
[----:B------:R-:W-:Y:S01]  /*f350*/  USHF.R.U32.HI UR41, URZ, 0x4, UR41 ;  /* 0x000000043f297899 */ /* 0x000fe20008011629 */
[----:B------:R-:W-:Y:S02]  /*f360*/  IMAD.MOV.U32 R9, RZ, RZ, RZ ;  /* 0x000000ffff097224 */ /* 0x000fe400078e00ff */
[----:B------:R-:W1:Y:S01]  /*f370*/  SHFL.BFLY PT, R5, R0, 0x2, 0x1f ;  /* 0x0c401f0000057f89 */ /* 0x000e6200000e0000 */
[----:B------:R-:W-:Y:S01]  /*f380*/  ULOP3.LUT UR41, UR41, 0x3fff, URZ, 0xc0, !UPT ;  /* 0x00003fff29297892 */ /* 0x000fe2000f8ec03f */
[----:B------:R-:W-:-:S03]  /*f390*/  IMAD.MOV.U32 R36, RZ, RZ, -0x800000 ;  /* 0xff800000ff247424 */ /* 0x000fc600078e00ff */
[----:B------:R-:W-:-:S04]  /*f3a0*/  ULOP3.LUT UR4, UR41, 0x4000000, URZ, 0xfc, !UPT ;  /* 0x0400000029047892 */ /* 0x000fc8000f8efc3f */
[----:B------:R-:W-:-:S07]  /*f3b0*/  ULEA UR4, UR45, UR4, 0xb ;  /* 0x000000042d047291 */ /* 0x000fce000f8e583f */
[----:B------:R-:W-:Y:S02]  /*f3c0*/  UMOV UR6, UR4 ;  /* 0x0000000400067c82 */ /* 0x000fe40008000000 */
[----:B------:R-:W-:Y:S01]  /*f3d0*/  HGMMA.64x128x16.F32 R88, R180, gdesc[UR4].tnspB, R88, gsb0 ;  /* 0x41e00004b4587df0 */ /* 0x000fe20008000858 */
[----:B------:R-:W-:Y:S01]  /*f3e0*/  UIADD3 UR6, UR4, 0x80, URZ ;  /* 0x0000008004067890 */ /* 0x000fe2000fffe03f */
[----:B0-----:R-:W-:Y:S01]  /*f3f0*/  FADD.FTZ R3, R3, R2 ;  /* 0x0000000203037221 */ /* 0x001fe20000010000 */
[----:B------:R-:W-:Y:S01]  /*f400*/  UMOV UR7, 0x40000040 ;  /* 0x4000004000077882 */ /* 0x000fe20000000000 */
[----:B------:R-:W-:Y:S02]  /*f410*/  IMAD.MOV.U32 R2, RZ, RZ, RZ ;  /* 0x000000ffff027224 */ /* 0x000fe400078e00ff */
[----:B-1----:R-:W-:Y:S01]  /*f420*/  FADD.FTZ R5, R5, R0 ;  /* 0x0000000005057221 */ /* 0x002fe20000010000 */
[----:B------:R-:W0:Y:S01]  /*f430*/  SHFL.BFLY PT, R4, R3, 0x1, 0x1f ;  /* 0x0c201f0003047f89 */ /* 0x000e2200000e0000 */
[----:B------:R-:W-:-:S03]  /*f440*/  IMAD.MOV.U32 R0, RZ, RZ, -0x800000 ;  /* 0xff800000ff007424 */ /* 0x000fc600078e00ff */
[----:B------:R-:W1:Y:S01]  /*f450*/  SHFL.BFLY PT, R8, R5, 0x1, 0x1f ;  /* 0x0c201f0005087f89 */ /* 0x000e6200000e0000 */
[----:B0-----:R-:W-:Y:S01]  /*f460*/  FADD.FTZ R12, R3, R4 ;  /* 0x00000004030c7221 */ /* 0x001fe20000010000 */
[----:B-1----:R-:W-:-:S04]  /*f470*/  FADD.FTZ R13, R5, R8 ;  /* 0x00000008050d7221 */ /* 0x002fc80000010000 */
[----:B------:R-:W-:Y:S02]  /*f480*/  FSETP.NE.FTZ.AND P1, PT, R12, RZ, PT ;  /* 0x000000ff0c00720b */ /* 0x000fe40003f35000 */
        /* <DEDUP_REMOVED lines=48> */
.L_x_1116:
        /* <DEDUP_REMOVED lines=14> */
[----:B------:R-:W-:Y:S01]  /*f870*/  USEL UR4, URZ, 0x1, UP0 ;  /* 0x000000013f047887 */ /* 0x000fe20008000000 */
        /* <DEDUP_REMOVED lines=59> */
.L_x_1038:
[----:B------:R-:W0:Y:S01]  /*fc30*/  S2R R2, SR_CgaCtaId ;  /* 0x0000000000027919 */ /* 0x000e220000008800 */
[----:B------:R-:W-:Y:S01]  /*fc40*/  MOV R37, 0x400 ;  /* 0x0000040000257802 */ /* 0x000fe20000000f00 */
[----:B------:R-:W-:Y:S01]  /*fc50*/  BSSY B0, `(.L_x_1117) ;  /* 0x00001c5000007945 */ /* 0x000fe20003800000 */
[----:B------:R-:W-:Y:S02]  /*fc60*/  BAR.SYNC.DEFER_BLOCKING 0x5, 0x180 ;  /* 0x0146000000007b1d */ /* 0x000fe40000010000 */
[----:B0-----:R-:W-:-:S05]  /*fc70*/  LEA R37, R2, R37, 0x18 ;  /* 0x0000002502257211 */ /* 0x001fca00078ec0ff */
[----:B------:R-:W0:Y:S02]  /*fc80*/  LDS R2, [R37+0x288d0] ;  /* 0x0288d00025027984 */ /* 0x000e240000000800 */
[----:B0-----:R-:W-:Y:S01]  /*fc90*/  R2UR UR4, R2 ;  /* 0x00000000020472ca */ /* 0x001fe200000e0000 */
[----:B------:R-:W-:Y:S06]  /*fca0*/  BAR.ARV 0x4, 0x180 ;  /* 0x0106000000007b1d */ /* 0x000fec0000002000 */
[----:B------:R-:W-:Y:S08]  /*fcb0*/  @P0 BRA `(.L_x_1118) ;  /* 0x0000001000a40947 */ /* 0x000ff00003800000 */
[----:B------:R-:W0:Y:S01]  /*fcc0*/  S2R R2, SR_SWINHI ;  /* 0x0000000000027919 */ /* 0x000e220000002f00 */
[----:B------:R-:W-:Y:S01]  /*fcd0*/  IMAD R3, R184, 0x40, R18 ;  /* 0x00000040b8037824 */ /* 0x000fe200078e0212 */
[----:B------:R-:W1:Y:S01]  /*fce0*/  LDC R44, c[0x0][0xbe8] ;  /* 0x0002fa00ff2c7b82 */ /* 0x000e620000000800 */
[----:B------:R-:W-:Y:S01]  /*fcf0*/  F2FP.F16.F32.PACK_AB R6, R93, R6 ;  /* 0x000000065d06723e */ /* 0x000fe200000000ff */
[----:B------:R-:W-:Y:S01]  /*fd00*/  USHF.R.S32.HI UR12, URZ, 0x1f, UR38 ;  /* 0x0000001f3f0c7899 */ /* 0x000fe20008011426 */
[----:B------:R-:W-:Y:S01]  /*fd10*/  F2FP.F16.F32.PACK_AB R136, R137, R136 ;  /* 0x000000888988723e */ /* 0x000fe200000000ff */
[----:B------:R-:W-:Y:S01]  /*fd20*/  ULDC.64 UR8, c[0x0][0xb90] ;  /* 0x0002e40000087ab9 */ /* 0x000fe20000000a00 */
[----:B------:R-:W-:Y:S01]  /*fd30*/  USHF.R.S32.HI UR13, URZ, 0x1f, UR44 ;  /* 0x0000001f3f0d7899 */ /* 0x000fe2000801142c */
[----:B------:R-:W-:Y:S01]  /*fd40*/  F2FP.F16.F32.PACK_AB R137, R139, R138 ;  /* 0x0000008a8b89723e */ /* 0x000fe200000000ff */
[----:B------:R-:W-:Y:S01]  /*fd50*/  UIMAD UR5, UR12, UR8, URZ ;  /* 0x000000080c0572a4 */ /* 0x000fe2000f8e023f */
[----:B------:R-:W-:Y:S01]  /*fd60*/  F2FP.F16.F32.PACK_AB R144, R145, R144 ;  /* 0x000000909190723e */ /* 0x000fe200000000ff */
[----:B------:R-:W-:Y:S01]  /*fd70*/  UIMAD.WIDE.U32 UR6, UR38, UR8, URZ ;  /* 0x00000008260672a5 */ /* 0x000fe2000f8e003f */
[----:B------:R-:W-:Y:S01]  /*fd80*/  F2FP.F16.F32.PACK_AB R138, R141, R140 ;  /* 0x0000008c8d8a723e */ /* 0x000fe200000000ff */
[----:B------:R-:W-:Y:S01]  /*fd90*/  UIMAD UR5, UR38, UR9, UR5 ;  /* 0x00000009260572a4 */ /* 0x000fe2000f8e0205 */
[----:B------:R-:W-:Y:S01]  /*fda0*/  F2FP.F16.F32.PACK_AB R139, R143, R142 ;  /* 0x0000008e8f8b723e */ /* 0x000fe200000000ff */
[----:B------:R-:W-:Y:S01]  /*fdb0*/  ULDC.64 UR10, c[0x0][0xb98] ;  /* 0x0002e600000a7ab9 */ /* 0x000fe20000000a00 */
[----:B------:R-:W-:Y:S01]  /*fdc0*/  F2FP.F16.F32.PACK_AB R145, R147, R146 ;  /* 0x000000929391723e */ /* 0x000fe200000000ff */
[----:B------:R-:W-:Y:S01]  /*fdd0*/  UIMAD UR8, UR13, UR10, URZ ;  /* 0x0000000a0d0872a4 */ /* 0x000fe2000f8e023f */
[----:B------:R-:W-:Y:S01]  /*fde0*/  F2FP.F16.F32.PACK_AB R146, R149, R148 ;  /* 0x000000949592723e */ /* 0x000fe200000000ff */
[----:B------:R-:W-:Y:S01]  /*fdf0*/  UIADD3 UR7, UR7, UR5, URZ ;  /* 0x0000000507077290 */ /* 0x000fe2000fffe03f */
[----:B------:R-:W-:Y:S01]  /*fe00*/  F2FP.F16.F32.PACK_AB R147, R151, R150 ;  /* 0x000000969793723e */ /* 0x000fe200000000ff */
[----:B------:R-:W-:-:S02]  /*fe10*/  UIMAD UR8, UR44, UR11, UR8 ;  /* 0x0000000b2c0872a4 */ /* 0x000fc4000f8e0208 */
[----:B------:R-:W-:Y:S01]  /*fe20*/  UIMAD.WIDE.U32 UR6, UR44, UR10, UR6 ;  /* 0x0000000a2c0672a5 */ /* 0x000fe2000f8e0006 */
[----:B------:R-:W-:Y:S02]  /*fe30*/  ULDC UR5, c[0x0][0xa88] ;  /* 0x0002a20000057ab9 */ /* 0x000fe40000000800 */
[----:B------:R-:W-:Y:S01]  /*fe40*/  ULDC.64 UR10, c[0x0][0xaf0] ;  /* 0x0002bc00000a7ab9 */ /* 0x000fe20000000a00 */
[----:B------:R-:W-:Y:S02]  /*fe50*/  MOV R34, R37 ;  /* 0x0000002500227202 */ /* 0x000fe40000000f00 */
[----:B0-----:R-:W-:-:S03]  /*fe60*/  MOV R35, R2 ;  /* 0x0000000200237202 */ /* 0x001fc60000000f00 */
[----:B------:R-:W-:-:S04]  /*fe70*/  IMAD.WIDE R4, R188, 0x2, R34 ;  /* 0x00000002bc047825 */ /* 0x000fc800078e0222 */
[----:B------:R-:W-:Y:S01]  /*fe80*/  IMAD.WIDE R34, R3, 0x2, R34 ;  /* 0x0000000203227825 */ /* 0x000fe200078e0222 */
[C---:B------:R-:W-:Y:S02]  /*fe90*/  LOP3.LUT R3, R4.reuse, 0x380, RZ, 0xc0, !PT ;  /* 0x0000038004037812 */ /* 0x040fe400078ec0ff */
[C---:B------:R-:W-:Y:S02]  /*fea0*/  IADD3 R29, P1, R4.reuse, 0x4040, RZ ;  /* 0x00004040041d7810 */ /* 0x040fe40007f3e0ff */
[C---:B------:R-:W-:Y:S02]  /*feb0*/  IADD3 R21, P6, R4.reuse, 0x20, RZ ;  /* 0x0000002004157810 */ /* 0x040fe40007fde0ff */
[----:B------:R-:W-:Y:S01]  /*fec0*/  SHF.R.U64 R3, R3, 0x3, RZ ;  /* 0x0000000303037819 */ /* 0x000fe200000012ff */
[--C-:B------:R-:W-:Y:S01]  /*fed0*/  IMAD.X R41, RZ, RZ, R5.reuse, P1 ;  /* 0x000000ffff297224 */ /* 0x100fe200008e0605 */
[C---:B------:R-:W-:Y:S01]  /*fee0*/  IADD3 R27, P2, R4.reuse, 0x4020, RZ ;  /* 0x00004020041b7810 */ /* 0x040fe20007f5e0ff */
[----:B------:R-:W-:Y:S01]  /*fef0*/  IMAD.X R13, RZ, RZ, R5, P6 ;  /* 0x000000ffff0d7224 */ /* 0x000fe200030e0605 */
[----:B------:R-:W-:-:S02]  /*ff00*/  IADD3 R10, P3, R4, 0x4000, RZ ;  /* 0x00004000040a7810 */ /* 0x000fc40007f7e0ff */
[C---:B------:R-:W-:Y:S01]  /*ff10*/  IADD3 R43, P0, R4.reuse, 0x4060, RZ ;  /* 0x00004060042b7810 */ /* 0x040fe20007f1e0ff */
[--C-:B------:R-:W-:Y:S01]  /*ff20*/  IMAD.X R39, RZ, RZ, R5.reuse, P2 ;  /* 0x000000ffff277224 */ /* 0x100fe200010e0605 */
[C---:B------:R-:W-:Y:S01]  /*ff30*/  IADD3 R8, P4, R4.reuse, 0x60, RZ ;  /* 0x0000006004087810 */ /* 0x040fe20007f9e0ff */
[--C-:B------:R-:W-:Y:S01]  /*ff40*/  IMAD.X R15, RZ, RZ, R5.reuse, P3 ;  /* 0x000000ffff0f7224 */ /* 0x100fe200018e0605 */
[----:B------:R-:W-:Y:S02]  /*ff50*/  IADD3 R25, P5, R4, 0x40, RZ ;  /* 0x0000004004197810 */ /* 0x000fe40007fbe0ff */
[----:B------:R-:W-:Y:S01]  /*ff60*/  LOP3.LUT R4, R3, R4, RZ, 0x3c, !PT ;  /* 0x0000000403047212 */ /* 0x000fe200078e3cff */
[--C-:B------:R-:W-:Y:S01]  /*ff70*/  IMAD.X R11, RZ, RZ, R5.reuse, P4 ;  /* 0x000000ffff0b7224 */ /* 0x100fe200020e0605 */
[----:B------:R-:W-:Y:S01]  /*ff80*/  LOP3.LUT R14, R29, 0x380, RZ, 0xc0, !PT ;  /* 0x000003801d0e7812 */ /* 0x000fe200078ec0ff */
[----:B------:R-:W-:Y:S01]  /*ff90*/  IMAD.X R9, RZ, RZ, R5, P5 ;  /* 0x000000ffff097224 */ /* 0x000fe200028e0605 */
[----:B------:R-:W-:-:S02]  /*ffa0*/  LOP3.LUT R12, R27, 0x380, RZ, 0xc0, !PT ;  /* 0x000003801b0c7812 */ /* 0x000fc400078ec0ff */
[----:B------:R-:W-:Y:S02]  /*ffb0*/  LOP3.LUT R3, R10, 0x380, RZ, 0xc0, !PT ;  /* 0x000003800a037812 */ /* 0x000fe400078ec0ff */
[----:B------:R-:W-:Y:S02]  /*ffc0*/  LOP3.LUT R2, R21, 0x380, RZ, 0xc0, !PT ;  /* 0x0000038015027812 */ /* 0x000fe400078ec0ff */
[----:B------:R-:W-:Y:S02]  /*ffd0*/  IADD3 R33, P6, R34, 0x1000, RZ ;  /* 0x0000100022217810 */ /* 0x000fe40007fde0ff */
[----:B------:R-:W-:Y:S02]  /*ffe0*/  SHF.R.U64 R14, R14, 0x3, RZ ;  /* 0x000000030e0e7819 */ /* 0x000fe400000012ff */
[----:B------:R-:W-:Y:S02]  /*fff0*/  SHF.R.U64 R12, R12, 0x3, RZ ;  /* 0x000000030c0c7819 */ /* 0x000fe400000012ff */
[----:B------:R-:W-:-:S02]  /*10000*/  SHF.R.U64 R3, R3, 0x3, RZ ;  /* 0x0000000303037819 */ /* 0x000fc400000012ff */
[----:B------:R-:W-:Y:S02]  /*10010*/  SHF.R.U64 R2, R2, 0x3, RZ ;  /* 0x0000000302027819 */ /* 0x000fe400000012ff */
[----:B------:R-:W-:Y:S02]  /*10020*/  LOP3.LUT R32, R33, 0x380, RZ, 0xc0, !PT ;  /* 0x0000038021207812 */ /* 0x000fe400078ec0ff */
[----:B------:R-:W-:Y:S02]  /*10030*/  LOP3.LUT R40, R14, R29, RZ, 0x3c, !PT ;  /* 0x0000001d0e287212 */ /* 0x000fe400078e3cff */
[----:B------:R-:W-:Y:S02]  /*10040*/  LOP3.LUT R38, R12, R27, RZ, 0x3c, !PT ;  /* 0x0000001b0c267212 */ /* 0x000fe400078e3cff */
[----:B------:R-:W-:Y:S02]  /*10050*/  LOP3.LUT R14, R3, R10, RZ, 0x3c, !PT ;  /* 0x0000000a030e7212 */ /* 0x000fe400078e3cff */
[----:B------:R-:W-:-:S02]  /*10060*/  LOP3.LUT R12, R2, R21, RZ, 0x3c, !PT ;  /* 0x00000015020c7212 */ /* 0x000fc400078e3cff */
[----:B------:R-:W-:Y:S02]  /*10070*/  LOP3.LUT R3, R8, 0x380, RZ, 0xc0, !PT ;  /* 0x0000038008037812 */ /* 0x000fe400078ec0ff */
[----:B------:R-:W-:Y:S02]  /*10080*/  SHF.R.U64 R32, R32, 0x3, RZ ;  /* 0x0000000320207819 */ /* 0x000fe400000012ff */
[----:B------:R-:W-:Y:S02]  /*10090*/  LOP3.LUT R2, R25, 0x380, RZ, 0xc0, !PT ;  /* 0x0000038019027812 */ /* 0x000fe400078ec0ff */
[----:B-1----:R-:W-:Y:S02]  /*100a0*/  ISETP.NE.AND P1, PT, R44, 0x1, PT ;  /* 0x000000012c00780c */ /* 0x002fe40003f25270 */
[----:B------:R-:W-:Y:S02]  /*100b0*/  SHF.R.U64 R3, R3, 0x3, RZ ;  /* 0x0000000303037819 */ /* 0x000fe400000012ff */
[----:B------:R-:W-:Y:S01]  /*100c0*/  LOP3.LUT R32, R32, R33, RZ, 0x3c, !PT ;  /* 0x0000002120207212 */ /* 0x000fe200078e3cff */
[----:B------:R-:W-:Y:S01]  /*100d0*/  IMAD.X R33, RZ, RZ, R35, P6 ;  /* 0x000000ffff217224 */ /* 0x000fe200030e0623 */
[----:B------:R-:W-:-:S02]  /*100e0*/  SHF.R.U64 R2, R2, 0x3, RZ ;  /* 0x0000000302027819 */ /* 0x000fc400000012ff */
[----:B------:R-:W-:Y:S02]  /*100f0*/  IADD3 R45, P6, R34, 0x7000, RZ ;  /* 0x00007000222d7810 */ /* 0x000fe40007fde0ff */
[----:B------:R-:W-:Y:S02]  /*10100*/  LOP3.LUT R10, R3, R8, RZ, 0x3c, !PT ;  /* 0x00000008030a7212 */ /* 0x000fe400078e3cff */
[----:B------:R-:W-:Y:S01]  /*10110*/  LOP3.LUT R8, R2, R25, RZ, 0x3c, !PT ;  /* 0x0000001902087212 */ /* 0x000fe200078e3cff */
[----:B------:R-:W0:Y:S01]  /*10120*/  @P1 LDC R47, c[0x0][0xbec] ;  /* 0x0002fb00ff2f1b82 */ /* 0x000e220000000800 */
[----:B------:R-:W-:Y:S02]  /*10130*/  LOP3.LUT R2, R45, 0x380, RZ, 0xc0, !PT ;  /* 0x000003802d027812 */ /* 0x000fe400078ec0ff */
[----:B------:R-:W-:Y:S02]  /*10140*/  LOP3.LUT R42, R43, 0x380, RZ, 0xc0, !PT ;  /* 0x000003802b2a7812 */ /* 0x000fe400078ec0ff */
[----:B------:R-:W-:-:S02]  /*10150*/  SHF.R.U64 R2, R2, 0x3, RZ ;  /* 0x0000000302027819 */ /* 0x000fc400000012ff */
[----:B------:R-:W-:Y:S02]  /*10160*/  SHF.R.U64 R42, R42, 0x3, RZ ;  /* 0x000000032a2a7819 */ /* 0x000fe400000012ff */
[----:B------:R-:W-:Y:S02]  /*10170*/  LOP3.LUT R2, R2, R45, RZ, 0x3c, !PT ;  /* 0x0000002d02027212 */ /* 0x000fe400078e3cff */
[----:B------:R-:W-:Y:S02]  /*10180*/  MOV R45, R4 ;  /* 0x00000004002d7202 */ /* 0x000fe40000000f00 */
[----:B------:R-:W-:Y:S02]  /*10190*/  F2FP.F16.F32.PACK_AB R4, R46, R7 ;  /* 0x000000072e04723e */ /* 0x000fe400000000ff */
[----:B------:R-:W1:Y:S01]  /*101a0*/  @P1 LDC R46, c[0x0][0xbf0] ;  /* 0x0002fc00ff2e1b82 */ /* 0x000e620000000800 */
[----:B------:R-:W-:Y:S01]  /*101b0*/  LOP3.LUT R42, R42, R43, RZ, 0x3c, !PT ;  /* 0x0000002b2a2a7212 */ /* 0x000fe200078e3cff */
[----:B------:R-:W-:Y:S01]  /*101c0*/  IMAD.X R43, RZ, RZ, R5, P0 ;  /* 0x000000ffff2b7224 */ /* 0x000fe200000e0605 */
[----:B------:R-:W-:-:S02]  /*101d0*/  F2FP.F16.F32.PACK_AB R5, R91, R90 ;  /* 0x0000005a5b05723e */ /* 0x000fc400000000ff */
[----:B------:R-:W-:-:S03]  /*101e0*/  F2FP.F16.F32.PACK_AB R7, R95, R94 ;  /* 0x0000005e5f07723e */ /* 0x000fc600000000ff */
[----:B------:R-:W-:Y:S01]  /*101f0*/  BAR.SYNC.DEFER_BLOCKING 0x1, 0x100 ;  /* 0x0044000000007b1d */ /* 0x000fe20000010000 */
[----:B------:R-:W-:Y:S01]  /*10200*/  MOV R65, R40 ;  /* 0x0000002800417202 */ /* 0x000fe20000000f00 */
[----:B------:R-:W-:Y:S01]  /*10210*/  VIADD R40, R17, UR37 ;  /* 0x0000002511287c36 */ /* 0x000fe20008000000 */
[----:B------:R-:W-:Y:S02]  /*10220*/  IADD3 R21, P0, R34, 0x6000, RZ ;  /* 0x0000600022157810 */ /* 0x000fe40007f1e0ff */
[----:B------:R-:W-:Y:S02]  /*10230*/  MOV R58, R10 ;  /* 0x0000000a003a7202 */ /* 0x000fe40000000f00 */
[----:B------:R-:W-:Y:S02]  /*10240*/  LOP3.LUT R20, R21, 0x380, RZ, 0xc0, !PT ;  /* 0x0000038015147812 */ /* 0x000fe400078ec0ff */
[----:B------:R-:W-:Y:S02]  /*10250*/  MOV R57, R14 ;  /* 0x0000000e00397202 */ /* 0x000fe40000000f00 */
[----:B------:R-:W-:-:S02]  /*10260*/  SHF.R.U64 R20, R20, 0x3, RZ ;  /* 0x0000000314147819 */ /* 0x000fc400000012ff */
[----:B------:R-:W-:Y:S02]  /*10270*/  MOV R15, R12 ;  /* 0x0000000c000f7202 */ /* 0x000fe40000000f00 */
[----:B------:R-:W-:Y:S01]  /*10280*/  LOP3.LUT R20, R20, R21, RZ, 0x3c, !PT ;  /* 0x0000001514147212 */ /* 0x000fe200078e3cff */
[----:B------:R-:W-:Y:S01]  /*10290*/  IMAD.X R21, RZ, RZ, R35, P0 ;  /* 0x000000ffff157224 */ /* 0x000fe200000e0623 */
[C---:B------:R-:W-:Y:S02]  /*102a0*/  IADD3 R27, P3, R34.reuse, 0x4000, RZ ;  /* 0x00004000221b7810 */ /* 0x040fe40007f7e0ff */
[----:B------:R-:W-:Y:S02]  /*102b0*/  IADD3 R25, P2, R34, 0x5000, RZ ;  /* 0x0000500022197810 */ /* 0x000fe40007f5e0ff */
[----:B------:R-:W-:Y:S02]  /*102c0*/  LOP3.LUT R26, R27, 0x380, RZ, 0xc0, !PT ;  /* 0x000003801b1a7812 */ /* 0x000fe400078ec0ff */
[----:B------:R-:W-:Y:S01]  /*102d0*/  LOP3.LUT R24, R25, 0x380, RZ, 0xc0, !PT ;  /* 0x0000038019187812 */ /* 0x000fe200078ec0ff */
[----:B------:R0:W-:Y:S01]  /*102e0*/  STSM.16.M88.4 [R45], R4 ;  /* 0x000000042d007844 */ /* 0x0001e20000000200 */
[----:B------:R-:W-:-:S02]  /*102f0*/  SHF.R.U64 R26, R26, 0x3, RZ ;  /* 0x000000031a1a7819 */ /* 0x000fc400000012ff */
[----:B------:R-:W-:Y:S01]  /*10300*/  MOV R56, R38 ;  /* 0x0000002600387202 */ /* 0x000fe20000000f00 */
[----:B------:R-:W-:Y:S01]  /*10310*/  VIADD R38, R187, UR37 ;  /* 0x00000025bb267c36 */ /* 0x000fe20008000000 */
[----:B------:R-:W-:Y:S02]  /*10320*/  SHF.R.U64 R24, R24, 0x3, RZ ;  /* 0x0000000318187819 */ /* 0x000fe400000012ff */
[----:B------:R-:W-:Y:S01]  /*10330*/  LOP3.LUT R26, R26, R27, RZ, 0x3c, !PT ;  /* 0x0000001b1a1a7212 */ /* 0x000fe200078e3cff */
[----:B------:R-:W-:Y:S01]  /*10340*/  IMAD.X R27, RZ, RZ, R35, P3 ;  /* 0x000000ffff1b7224 */ /* 0x000fe200018e0623 */
[----:B------:R-:W-:Y:S02]  /*10350*/  MOV R14, R8 ;  /* 0x00000008000e7202 */ /* 0x000fe40000000f00 */
[----:B------:R-:W-:Y:S02]  /*10360*/  F2FP.F16.F32.PACK_AB R8, R105, R104 ;  /* 0x000000686908723e */ /* 0x000fe400000000ff */
[----:B------:R-:W-:-:S02]  /*10370*/  F2FP.F16.F32.PACK_AB R9, R107, R106 ;  /* 0x0000006a6b09723e */ /* 0x000fc400000000ff */
[----:B------:R-:W-:Y:S01]  /*10380*/  LOP3.LUT R24, R24, R25, RZ, 0x3c, !PT ;  /* 0x0000001918187212 */ /* 0x000fe200078e3cff */
[----:B0-----:R-:W-:Y:S01]  /*10390*/  @P1 IMAD.HI.U32 R5, R40, R47, RZ ;  /* 0x0000002f28051227 */ /* 0x001fe200078e00ff */
[----:B------:R-:W-:Y:S02]  /*103a0*/  MOV R64, R42 ;  /* 0x0000002a00407202 */ /* 0x000fe40000000f00 */
[----:B------:R-:W-:Y:S01]  /*103b0*/  IADD3 R31, P5, R34, 0x2000, RZ ;  /* 0x00002000221f7810 */ /* 0x000fe20007fbe0ff */
[----:B------:R-:W-:Y:S01]  /*103c0*/  IMAD.MOV.U32 R4, RZ, RZ, R40 ;  /* 0x000000ffff047224 */ /* 0x000fe200078e0028 */
[----:B-1----:R-:W-:Y:S01]  /*103d0*/  @P1 SHF.R.U32.HI R4, RZ, R46, R5 ;  /* 0x0000002eff041219 */ /* 0x002fe20000011605 */
[----:B------:R-:W-:Y:S01]  /*103e0*/  IMAD.U32 R6, RZ, RZ, UR8 ;  /* 0x00000008ff067e24 */ /* 0x000fe2000f8e00ff */
[----:B------:R-:W-:Y:S01]  /*103f0*/  ULDC.64 UR8, c[0x0][0xae8] ;  /* 0x0002ba0000087ab9 */ /* 0x000fe20000000a00 */
[----:B------:R-:W-:Y:S01]  /*10400*/  IMAD R45, R44, UR5, RZ ;  /* 0x000000052c2d7c24 */ /* 0x000fe2000f8e02ff */
[--C-:B------:R-:W-:Y:S01]  /*10410*/  SHF.R.S32.HI R5, RZ, 0x1f, R4.reuse ;  /* 0x0000001fff057819 */ /* 0x100fe20000011404 */
[----:B------:R-:W-:Y:S01]  /*10420*/  IMAD.MOV R7, RZ, RZ, -R4 ;  /* 0x000000ffff077224 */ /* 0x000fe200078e0a04 */
[----:B------:R-:W-:Y:S01]  /*10430*/  IADD3 R12, P0, R4, UR6, RZ ;  /* 0x00000006040c7c10 */ /* 0x000fe2000ff1e0ff */
[----:B------:R-:W-:Y:S01]  /*10440*/  IMAD.X R25, RZ, RZ, R35, P2 ;  /* 0x000000ffff197224 */ /* 0x000fe200010e0623 */
[----:B------:R-:W-:Y:S01]  /*10450*/  F2FP.F16.F32.PACK_AB R4, R97, R96 ;  /* 0x000000606104723e */ /* 0x000fe200000000ff */
[----:B------:R-:W-:Y:S01]  /*10460*/  IMAD R11, R44, R7, R40 ;  /* 0x000000072c0b7224 */ /* 0x000fe200078e0228 */
[----:B------:R-:W-:Y:S01]  /*10470*/  IADD3.X R13, R5, UR7, R6, P0, !PT ;  /* 0x00000007050d7c10 */ /* 0x000fe200087fe406 */
[----:B------:R-:W-:Y:S01]  /*10480*/  ULDC.64 UR6, c[0x0][0xb88] ;  /* 0x0002e20000067ab9 */ /* 0x000fe20000000a00 */
[----:B------:R-:W-:-:S02]  /*10490*/  F2FP.F16.F32.PACK_AB R5, R99, R98 ;  /* 0x000000626305723e */ /* 0x000fc400000000ff */
[----:B------:R-:W-:Y:S01]  /*104a0*/  SHF.R.S32.HI R10, RZ, 0x1f, R11 ;  /* 0x0000001fff0a7819 */ /* 0x000fe2000001140b */
[----:B------:R-:W-:Y:S01]  /*104b0*/  IMAD.WIDE.U32 R12, R11, UR6, R12 ;  /* 0x000000060b0c7c25 */ /* 0x000fe2000f8e000c */
[----:B------:R-:W-:Y:S02]  /*104c0*/  F2FP.F16.F32.PACK_AB R6, R101, R100 ;  /* 0x000000646506723e */ /* 0x000fe400000000ff */
[----:B------:R-:W-:Y:S01]  /*104d0*/  F2FP.F16.F32.PACK_AB R7, R103, R102 ;  /* 0x000000666707723e */ /* 0x000fe200000000ff */
[----:B------:R-:W-:Y:S01]  /*104e0*/  IMAD R10, R10, UR6, RZ ;  /* 0x000000060a0a7c24 */ /* 0x000fe2000f8e02ff */
[----:B------:R-:W-:Y:S02]  /*104f0*/  LOP3.LUT P0, RZ, R185, 0x3, RZ, 0xc0, !PT ;  /* 0x00000003b9ff7812 */ /* 0x000fe4000780c0ff */
[----:B------:R-:W-:Y:S01]  /*10500*/  IADD3 R29, P4, R34, 0x3000, RZ ;  /* 0x00003000221d7810 */ /* 0x000fe20007f9e0ff */
[----:B------:R-:W-:Y:S01]  /*10510*/  IMAD R39, R11, UR7, R10 ;  /* 0x000000070b277c24 */ /* 0x000fe2000f8e020a */
[----:B------:R0:W-:Y:S01]  /*10520*/  STSM.16.M88.4 [R15], R4 ;  /* 0x000000040f007844 */ /* 0x0001e20000000200 */
[----:B------:R-:W-:Y:S01]  /*10530*/  ULDC.64 UR6, c[0x0][0xb50] ;  /* 0x0002d40000067ab9 */ /* 0x000fe20000000a00 */
[----:B------:R-:W-:-:S02]  /*10540*/  F2FP.F16.F32.PACK_AB R10, R109, R108 ;  /* 0x0000006c6d0a723e */ /* 0x000fc400000000ff */
[----:B------:R-:W-:Y:S02]  /*10550*/  F2FP.F16.F32.PACK_AB R11, R111, R110 ;  /* 0x0000006e6f0b723e */ /* 0x000fe400000000ff */
[----:B------:R-:W-:Y:S02]  /*10560*/  LEA R40, P3, R12, UR6, 0x2 ;  /* 0x000000060c287c11 */ /* 0x000fe4000f8610ff */
[-C--:B------:R-:W-:Y:S01]  /*10570*/  ISETP.GE.OR P2, PT, R38, R45.reuse, P0 ;  /* 0x0000002d2600720c */ /* 0x080fe20000746670 */
[----:B------:R1:W-:Y:S01]  /*10580*/  STSM.16.M88.4 [R14], R8 ;  /* 0x000000080e007844 */ /* 0x0003e20000000200 */
[----:B------:R-:W-:Y:S01]  /*10590*/  UIMAD UR5, UR12, UR8, URZ ;  /* 0x000000080c0572a4 */ /* 0x000fe2000f8e023f */
[----:B------:R-:W-:Y:S02]  /*105a0*/  LOP3.LUT R3, R34, 0x380, RZ, 0xc0, !PT ;  /* 0x0000038022037812 */ /* 0x000fe400078ec0ff */
[----:B------:R-:W-:Y:S01]  /*105b0*/  SHFL.IDX PT, R46, R40, 0x1, 0x1c1f ;  /* 0x003c1f00282e7f89 */ /* 0x000fe200000e0000 */
[----:B------:R-:W-:Y:S01]  /*105c0*/  LOP3.LUT R30, R31, 0x380, RZ, 0xc0, !PT ;  /* 0x000003801f1e7812 */ /* 0x000fe200078ec0ff */
[----:B0-----:R-:W-:Y:S01]  /*105d0*/  VIADD R4, R38, 0x8 ;  /* 0x0000000826047836 */ /* 0x001fe20000000000 */
[----:B------:R-:W-:Y:S01]  /*105e0*/  F2FP.F16.F32.PACK_AB R6, R117, R116 ;  /* 0x000000747506723e */ /* 0x000fe200000000ff */
[----:B------:R-:W-:Y:S01]  /*105f0*/  IMAD.IADD R5, R13, 0x1, R39 ;  /* 0x000000010d057824 */ /* 0x000fe200078e0227 */
[----:B------:R-:W-:Y:S01]  /*10600*/  F2FP.F16.F32.PACK_AB R7, R119, R118 ;  /* 0x000000767707723e */ /* 0x000fe200000000ff */
[----:B------:R-:W-:Y:S01]  /*10610*/  SHFL.IDX PT, R38, R40, RZ, 0x1c1f ;  /* 0x001c1fff28267589 */ /* 0x000fe200000e0000 */
[----:B------:R-:W-:-:S02]  /*10620*/  ISETP.GE.OR P0, PT, R4, R45, P0 ;  /* 0x0000002d0400720c */ /* 0x000fc40000706670 */
[----:B------:R-:W-:Y:S02]  /*10630*/  LEA.HI.X R41, R12, UR7, R5, 0x2, P3 ;  /* 0x000000070c297c11 */ /* 0x000fe400098f1405 */
[----:B------:R-:W-:Y:S02]  /*10640*/  F2FP.F16.F32.PACK_AB R4, R113, R112 ;  /* 0x000000707104723e */ /* 0x000fe400000000ff */
[----:B------:R-:W-:Y:S01]  /*10650*/  F2FP.F16.F32.PACK_AB R5, R115, R114 ;  /* 0x000000727305723e */ /* 0x000fe200000000ff */
[----:B------:R-:W0:Y:S01]  /*10660*/  SHFL.IDX PT, R39, R41, RZ, 0x1c1f ;  /* 0x001c1fff29277589 */ /* 0x000e2200000e0000 */
[----:B------:R-:W-:Y:S02]  /*10670*/  F2FP.F16.F32.PACK_AB R12, R121, R120 ;  /* 0x00000078790c723e */ /* 0x000fe400000000ff */
[----:B------:R-:W-:Y:S01]  /*10680*/  F2FP.F16.F32.PACK_AB R13, R123, R122 ;  /* 0x0000007a7b0d723e */ /* 0x000fe200000000ff */
[----:B------:R-:W-:Y:S01]  /*10690*/  STSM.16.M88.4 [R58], R4 ;  /* 0x000000043a007844 */ /* 0x000fe20000000200 */
[----:B-1----:R-:W-:-:S02]  /*106a0*/  F2FP.F16.F32.PACK_AB R14, R125, R124 ;  /* 0x0000007c7d0e723e */ /* 0x002fc400000000ff */
[----:B------:R-:W-:Y:S01]  /*106b0*/  F2FP.F16.F32.PACK_AB R15, R127, R126 ;  /* 0x0000007e7f0f723e */ /* 0x000fe200000000ff */
[----:B------:R-:W1:Y:S01]  /*106c0*/  SHFL.IDX PT, R47, R41, 0x1, 0x1c1f ;  /* 0x003c1f00292f7f89 */ /* 0x000e6200000e0000 */
[----:B------:R-:W-:Y:S02]  /*106d0*/  F2FP.F16.F32.PACK_AB R8, R129, R128 ;  /* 0x000000808108723e */ /* 0x000fe400000000ff */
[----:B------:R-:W-:Y:S01]  /*106e0*/  F2FP.F16.F32.PACK_AB R9, R131, R130 ;  /* 0x000000828309723e */ /* 0x000fe200000000ff */
[----:B------:R-:W-:Y:S01]  /*106f0*/  STSM.16.M88.4 [R57], R12 ;  /* 0x0000000c39007844 */ /* 0x000fe20000000200 */
[----:B------:R-:W-:Y:S02]  /*10700*/  F2FP.F16.F32.PACK_AB R10, R133, R132 ;  /* 0x00000084850a723e */ /* 0x000fe400000000ff */
[----:B------:R-:W-:Y:S01]  /*10710*/  F2FP.F16.F32.PACK_AB R11, R135, R134 ;  /* 0x00000086870b723e */ /* 0x000fe200000000ff */
[----:B------:R-:W-:Y:S01]  /*10720*/  UIMAD UR5, UR38, UR9, UR5 ;  /* 0x00000009260572a4 */ /* 0x000fe2000f8e0205 */
[----:B------:R-:W-:-:S02]  /*10730*/  LOP3.LUT R28, R29, 0x380, RZ, 0xc0, !PT ;  /* 0x000003801d1c7812 */ /* 0x000fc400078ec0ff */
[----:B------:R-:W-:Y:S01]  /*10740*/  SHF.R.U64 R3, R3, 0x3, RZ ;  /* 0x0000000303037819 */ /* 0x000fe200000012ff */
[----:B------:R-:W-:Y:S01]  /*10750*/  STSM.16.M88.4 [R56], R8 ;  /* 0x0000000838007844 */ /* 0x000fe20000000200 */
[----:B------:R-:W-:Y:S01]  /*10760*/  UIMAD.WIDE.U32 UR6, UR38, UR8, URZ ;  /* 0x00000008260672a5 */ /* 0x000fe2000f8e003f */
[----:B------:R-:W-:Y:S02]  /*10770*/  SHF.R.U64 R30, R30, 0x3, RZ ;  /* 0x000000031e1e7819 */ /* 0x000fe400000012ff */
[----:B------:R2:W-:Y:S01]  /*10780*/  STSM.16.M88.4 [R65], R136 ;  /* 0x0000008841007844 */ /* 0x0005e20000000200 */
[----:B------:R-:W-:Y:S01]  /*10790*/  UIMAD UR8, UR13, UR10, URZ ;  /* 0x0000000a0d0872a4 */ /* 0x000fe2000f8e023f */
[----:B------:R-:W-:Y:S02]  /*107a0*/  SHF.R.U64 R28, R28, 0x3, RZ ;  /* 0x000000031c1c7819 */ /* 0x000fe400000012ff */
[----:B------:R-:W-:Y:S01]  /*107b0*/  STSM.16.M88.4 [R64], R144 ;  /* 0x0000009040007844 */ /* 0x000fe20000000200 */
[----:B------:R-:W-:Y:S01]  /*107c0*/  UIADD3 UR7, UR7, UR5, URZ ;  /* 0x0000000507077290 */ /* 0x000fe2000fffe03f */
[----:B------:R-:W-:Y:S01]  /*107d0*/  LOP3.LUT R34, R3, R34, RZ, 0x3c, !PT ;  /* 0x0000002203227212 */ /* 0x000fe200078e3cff */
[----:B------:R-:W-:Y:S01]  /*107e0*/  BAR.SYNC.DEFER_BLOCKING 0x1, 0x100 ;  /* 0x0044000000007b1d */ /* 0x000fe20000010000 */
[----:B------:R-:W-:-:S07]  /*107f0*/  LOP3.LUT R30, R30, R31, RZ, 0x3c, !PT ;  /* 0x0000001f1e1e7212 */ /* 0x000fce00078e3cff */
[----:B--2---:R-:W2:Y:S01]  /*10800*/  @P1 LDC R65, c[0x0][0xbec] ;  /* 0x0002fb00ff411b82 */ /* 0x004ea20000000800 */
[----:B------:R-:W-:Y:S01]  /*10810*/  UIMAD UR5, UR44, UR11, UR8 ;  /* 0x0000000b2c0572a4 */ /* 0x000fe2000f8e0208 */
[--C-:B------:R-:W-:Y:S01]  /*10820*/  IMAD.X R3, RZ, RZ, R35.reuse, P6 ;  /* 0x000000ffff037224 */ /* 0x100fe200030e0623 */
[----:B------:R-:W-:Y:S01]  /*10830*/  UIMAD.WIDE.U32 UR6, UR44, UR10, UR6 ;  /* 0x0000000a2c0672a5 */ /* 0x000fe2000f8e0006 */
[----:B------:R-:W-:Y:S01]  /*10840*/  LOP3.LUT R28, R28, R29, RZ, 0x3c, !PT ;  /* 0x0000001d1c1c7212 */ /* 0x000fe200078e3cff */
[--C-:B------:R-:W-:Y:S01]  /*10850*/  IMAD.X R31, RZ, RZ, R35.reuse, P5 ;  /* 0x000000ffff1f7224 */ /* 0x100fe200028e0623 */
[----:B------:R-:W-:Y:S01]  /*10860*/  ULDC.64 UR8, c[0x0][0xae0] ;  /* 0x0002b80000087ab9 */ /* 0x000fe20000000a00 */
[----:B0-----:R0:W-:Y:S01]  /*10870*/  @!P2 ST.E desc[UR52][R38.64], R36 ;  /* 0x000000242600a985 */ /* 0x0011e2000c101934 */
[----:B------:R-:W-:Y:S01]  /*10880*/  UIADD3 UR5, UR7, UR5, URZ ;  /* 0x0000000507057290 */ /* 0x000fe2000fffe03f */
[----:B------:R-:W-:Y:S02]  /*10890*/  IMAD.X R29, RZ, RZ, R35, P4 ;  /* 0x000000ffff1d7224 */ /* 0x000fe400020e0623 */
[----:B-1----:R1:W-:Y:S04]  /*108a0*/  @!P0 ST.E desc[UR52][R46.64], R0 ;  /* 0x000000002e008985 */ /* 0x0023e8000c101934 */
[----:B------:R3:W5:Y:S01]  /*108b0*/  LD.E.128 R12, desc[UR52][R20.64] ;  /* 0x00000034140c7980 */ /* 0x000762000c101d00 */
[----:B0-----:R-:W0:Y:S03]  /*108c0*/  @P1 LDC R39, c[0x0][0xbf0] ;  /* 0x0002fc00ff271b82 */ /* 0x001e260000000800 */
[----:B------:R4:W5:Y:S01]  /*108d0*/  LD.E.128 R56, desc[UR52][R24.64] ;  /* 0x0000003418387980 */ /* 0x000962000c101d00 */
[----:B-1----:R-:W-:-:S03]  /*108e0*/  IMAD R0, R22, 0x20, R184 ;  /* 0x0000002016007824 */ /* 0x002fc600078e02b8 */
[----:B------:R1:W5:Y:S01]  /*108f0*/  LD.E.128 R8, desc[UR52][R2.64] ;  /* 0x0000003402087980 */ /* 0x000362000c101d00 */
[----:B---3--:R-:W-:-:S03]  /*10900*/  VIADD R20, R0, UR37 ;  /* 0x0000002500147c36 */ /* 0x008fc60008000000 */
[----:B------:R-:W5:Y:S01]  /*10910*/  LD.E.128 R52, desc[UR52][R34.64] ;  /* 0x0000003422347980 */ /* 0x000f62000c101d00 */
[----:B--2---:R-:W-:-:S03]  /*10920*/  @P1 IMAD.HI.U32 R0, R20, R65, RZ ;  /* 0x0000004114001227 */ /* 0x004fc600078e00ff */
[----:B------:R-:W5:Y:S01]  /*10930*/  LD.E.128 R48, desc[UR52][R32.64] ;  /* 0x0000003420307980 */ /* 0x000f62000c101d00 */
[----:B------:R-:W-:-:S03]  /*10940*/  IMAD.MOV.U32 R21, RZ, RZ, R20 ;  /* 0x000000ffff157224 */ /* 0x000fc600078e0014 */
[----:B------:R-:W5:Y:S04]  /*10950*/  LD.E.128 R40, desc[UR52][R30.64] ;  /* 0x000000341e287980 */ /* 0x000f68000c101d00 */
[----:B------:R-:W5:Y:S01]  /*10960*/  LD.E.128 R4, desc[UR52][R28.64] ;  /* 0x000000341c047980 */ /* 0x000f62000c101d00 */
[----:B0-----:R-:W-:-:S03]  /*10970*/  @P1 SHF.R.U32.HI R21, RZ, R39, R0 ;  /* 0x00000027ff151219 */ /* 0x001fc60000011600 */
[----:B------:R0:W5:Y:S01]  /*10980*/  LD.E.128 R60, desc[UR52][R26.64] ;  /* 0x000000341a3c7980 */ /* 0x000162000c101d00 */
[--C-:B------:R-:W-:Y:S01]  /*10990*/  SHF.R.S32.HI R0, RZ, 0x1f, R21.reuse ;  /* 0x0000001fff007819 */ /* 0x100fe20000011415 */
[----:B----4-:R-:W-:Y:S01]  /*109a0*/  IMAD.MOV R25, RZ, RZ, -R21 ;  /* 0x000000ffff197224 */ /* 0x010fe200078e0a15 */
[----:B------:R-:W-:Y:S01]  /*109b0*/  @!PT LDS RZ, [RZ] ;  /* 0x00000000fffff984 */ /* 0x000fe20000000800 */
[----:B------:R-:W-:Y:S01]  /*109c0*/  @!PT LDS RZ, [RZ] ;  /* 0x00000000fffff984 */ /* 0x000fe20000000800 */
[----:B------:R-:W-:Y:S01]  /*109d0*/  @!PT LDS RZ, [RZ] ;  /* 0x00000000fffff984 */ /* 0x000fe20000000800 */
[----:B------:R-:W-:Y:S01]  /*109e0*/  @!PT LDS RZ, [RZ] ;  /* 0x00000000fffff984 */ /* 0x000fe20000000800 */
[----:B------:R2:W-:Y:S06]  /*109f0*/  MEMBAR.ALL.CTA ;  /* 0x0000000000007992 */ /* 0x0005ec0000008000 */
[----:B--2---:R-:W2:Y:S01]  /*10a00*/  FENCE.VIEW.ASYNC.S ;  /* 0x00000000000073c6 */ /* 0x004ea20000000000 */
[----:B-1----:R-:W-:-:S02]  /*10a10*/  IMAD.U32 R3, RZ, RZ, UR7 ;  /* 0x00000007ff037e24 */ /* 0x002fc4000f8e00ff */
[----:B------:R-:W-:Y:S02]  /*10a20*/  IMAD R0, R0, UR8, RZ ;  /* 0x0000000800007c24 */ /* 0x000fe4000f8e02ff */
[----:B------:R-:W-:Y:S02]  /*10a30*/  IMAD R25, R44, R25, R20 ;  /* 0x000000192c197224 */ /* 0x000fe400078e0214 */
[----:B------:R-:W-:Y:S01]  /*10a40*/  IMAD.U32 R2, RZ, RZ, UR6 ;  /* 0x00000006ff027e24 */ /* 0x000fe2000f8e00ff */
[----:B------:R-:W-:Y:S01]  /*10a50*/  ULDC.64 UR6, c[0x0][0xad8] ;  /* 0x0002b60000067ab9 */ /* 0x000fe20000000a00 */
[----:B------:R-:W-:Y:S02]  /*10a60*/  IMAD.U32 R3, RZ, RZ, UR5 ;  /* 0x00000005ff037e24 */ /* 0x000fe4000f8e00ff */
[C---:B0-----:R-:W-:Y:S01]  /*10a70*/  IMAD R27, R21.reuse, UR9, R0 ;  /* 0x00000009151b7c24 */ /* 0x041fe2000f8e0200 */
[----:B------:R-:W-:Y:S01]  /*10a80*/  SHF.R.S32.HI R0, RZ, 0x1f, R25 ;  /* 0x0000001fff007819 */ /* 0x000fe20000011419 */
[----:B------:R-:W-:-:S04]  /*10a90*/  IMAD.WIDE.U32 R2, R21, UR8, R2 ;  /* 0x0000000815027c25 */ /* 0x000fc8000f8e0002 */
[----:B------:R-:W-:Y:S02]  /*10aa0*/  IMAD.IADD R3, R3, 0x1, R27 ;  /* 0x0000000103037824 */ /* 0x000fe400078e021b */
[----:B------:R-:W-:Y:S02]  /*10ab0*/  IMAD R20, R0, UR6, RZ ;  /* 0x0000000600147c24 */ /* 0x000fe4000f8e02ff */
[----:B------:R-:W-:Y:S02]  /*10ac0*/  VIADD R26, R184, UR37 ;  /* 0x00000025b81a7c36 */ /* 0x000fe40008000000 */
[C---:B------:R-:W-:Y:S02]  /*10ad0*/  IMAD R21, R25.reuse, UR7, R20 ;  /* 0x0000000719157c24 */ /* 0x040fe4000f8e0214 */
[----:B------:R-:W-:Y:S01]  /*10ae0*/  IMAD.WIDE.U32 R2, R25, UR6, R2 ;  /* 0x0000000619027c25 */ /* 0x000fe2000f8e0002 */
[----:B------:R-:W-:Y:S01]  /*10af0*/  ISETP.GE.AND P2, PT, R26, R45, PT ;  /* 0x0000002d1a00720c */ /* 0x000fe20003f46270 */
[----:B------:R-:W-:-:S02]  /*10b00*/  ULDC.64 UR6, c[0x0][0xa80] ;  /* 0x0002a00000067ab9 */ /* 0x000fc40000000a00 */
[----:B------:R-:W-:Y:S01]  /*10b10*/  VIADD R0, R26, 0x20 ;  /* 0x000000201a007836 */ /* 0x000fe20000000000 */
[----:B------:R-:W-:Y:S01]  /*10b20*/  LEA R24, P3, R2, UR6, 0x1 ;  /* 0x0000000602187c11 */ /* 0x000fe2000f8608ff */
[----:B------:R-:W-:Y:S02]  /*10b30*/  IMAD.IADD R3, R3, 0x1, R21 ;  /* 0x0000000103037824 */ /* 0x000fe400078e0215 */
[----:B------:R-:W-:Y:S01]  /*10b40*/  VIADD R37, R37, 0x28820 ;  /* 0x0002882025257836 */ /* 0x000fe20000000000 */
[-C--:B------:R-:W-:Y:S01]  /*10b50*/  ISETP.GE.AND P0, PT, R0, R45.reuse, PT ;  /* 0x0000002d0000720c */ /* 0x080fe20003f06270 */
[----:B------:R-:W-:Y:S01]  /*10b60*/  VIADD R0, R26, 0x40 ;  /* 0x000000401a007836 */ /* 0x000fe20000000000 */
[----:B------:R-:W-:Y:S02]  /*10b70*/  LEA.HI.X R25, R2, UR7, R3, 0x1, P3 ;  /* 0x0000000702197c11 */ /* 0x000fe400098f0c03 */
[----:B------:R-:W-:Y:S01]  /*10b80*/  PRMT R37, RZ, 0x654, R37 ;  /* 0x00000654ff257816 */ /* 0x000fe20000000025 */
[----:B--2---:R0:W1:Y:S01]  /*10b90*/  SHFL.IDX PT, R20, R24, RZ, 0x181f ;  /* 0x00181fff18147589 */ /* 0x00406200000e0000 */
[----:B------:R-:W-:Y:S01]  /*10ba0*/  ISETP.GE.AND P1, PT, R0, R45, PT ;  /* 0x0000002d0000720c */ /* 0x000fe20003f26270 */
[----:B------:R-:W-:Y:S01]  /*10bb0*/  BSSY B1, `(.L_x_1119) ;  /* 0x000000d000017945 */ /* 0x000fe20003800000 */
[----:B------:R0:W-:Y:S01]  /*10bc0*/  SYNCS.ARRIVE.TRANS64.RED.A1T0 RZ, [R37+URZ], RZ ;  /* 0x000000ff25ff79a7 */ /* 0x0001e2000810043f */
[----:B------:R0:W2:Y:S02]  /*10bd0*/  SHFL.IDX PT, R0, R25, RZ, 0x181f ;  /* 0x00181fff19007589 */ /* 0x0000a400000e0000 */
[----:B------:R-:W-:Y:S08]  /*10be0*/  @P2 BRA `(.L_x_1120) ;  /* 0x0000000000242947 */ /* 0x000ff00003800000 */
[----:B------:R-:W-:Y:S02]  /*10bf0*/  ULDC UR5, c[0x0][0xac8] ;  /* 0x0002b20000057ab9 */ /* 0x000fe40000000800 */
[----:B------:R-:W-:Y:S02]  /*10c00*/  ISETP.GE.AND P2, PT, R18, UR5, PT ;  /* 0x0000000512007c0c */ /* 0x000fe4000bf46270 */
[----:B------:R-:W-:-:S11]  /*10c10*/  ISETP.GE.AND P3, PT, R19, UR5, PT ;  /* 0x0000000513007c0c */ /* 0x000fd6000bf66270 */
[CC--:B-1----:R-:W-:Y:S02]  /*10c20*/  @!P2 LEA R2, P4, R18.reuse, R20.reuse, 0x1 ;  /* 0x000000141202a211 */ /* 0x0c2fe400078808ff */
[C---:B------:R-:W-:Y:S02]  /*10c30*/  @!P3 LEA R20, P5, R19.reuse, R20, 0x1 ;  /* 0x000000141314b211 */ /* 0x040fe400078a08ff */
[-C--:B--2---:R-:W-:Y:S02]  /*10c40*/  @!P2 LEA.HI.X R3, R18, R0.reuse, R190, 0x1, P4 ;  /* 0x000000001203a211 */ /* 0x084fe400020f0cbe */
[----:B------:R-:W-:-:S03]  /*10c50*/  @!P3 LEA.HI.X R21, R19, R0, R189, 0x1, P5 ;  /* 0x000000001315b211 */ /* 0x000fc600028f0cbd */
[----:B-----5:R3:W-:Y:S04]  /*10c60*/  @!P2 ST.E.128 desc[UR52][R2.64], R52 ;  /* 0x000000340200a985 */ /* 0x0207e8000c101d34 */
[----:B------:R3:W-:Y:S02]  /*10c70*/  @!P3 ST.E.128 desc[UR52][R20.64], R60 ;  /* 0x0000003c1400b985 */ /* 0x0007e4000c101d34 */
.L_x_1120:
[----:B------:R-:W-:Y:S05]  /*10c80*/  BSYNC B1 ;  /* 0x0000000000017941 */ /* 0x000fea0003800000 */
.L_x_1119:
[----:B--2---:R2:W4:Y:S01]  /*10c90*/  SHFL.IDX PT, R0, R25, 0x1, 0x181f ;  /* 0x00381f0019007f89 */ /* 0x00452200000e0000 */
[----:B------:R-:W-:Y:S03]  /*10ca0*/  BSSY B1, `(.L_x_1121) ;  /* 0x000000c000017945 */ /* 0x000fe60003800000 */
[----:B-1-3--:R2:W1:Y:S01]  /*10cb0*/  SHFL.IDX PT, R20, R24, 0x1, 0x181f ;  /* 0x00381f0018147f89 */ /* 0x00a46200000e0000 */
[----:B------:R-:W-:Y:S05]  /*10cc0*/  @P0 BRA `(.L_x_1122) ;  /* 0x0000000000240947 */ /* 0x000fea0003800000 */
[----:B------:R-:W-:Y:S02]  /*10cd0*/  ULDC UR5, c[0x0][0xac8] ;  /* 0x0002b20000057ab9 */ /* 0x000fe40000000800 */
[----:B------:R-:W-:Y:S02]  /*10ce0*/  ISETP.GE.AND P3, PT, R18, UR5, PT ;  /* 0x0000000512007c0c */ /* 0x000fe4000bf66270 */
[----:B------:R-:W-:-:S11]  /*10cf0*/  ISETP.GE.AND P4, PT, R19, UR5, PT ;  /* 0x0000000513007c0c */ /* 0x000fd6000bf86270 */
[CC--:B-1----:R-:W-:Y:S02]  /*10d00*/  @!P3 LEA R2, P0, R18.reuse, R20.reuse, 0x1 ;  /* 0x000000141202b211 */ /* 0x0c2fe400078008ff */
[C---:B------:R-:W-:Y:S02]  /*10d10*/  @!P4 LEA R20, P2, R19.reuse, R20, 0x1 ;  /* 0x000000141314c211 */ /* 0x040fe400078408ff */
[-C--:B----4-:R-:W-:Y:S02]  /*10d20*/  @!P3 LEA.HI.X R3, R18, R0.reuse, R190, 0x1, P0 ;  /* 0x000000001203b211 */ /* 0x090fe400000f0cbe */
[----:B------:R-:W-:-:S03]  /*10d30*/  @!P4 LEA.HI.X R21, R19, R0, R189, 0x1, P2 ;  /* 0x000000001315c211 */ /* 0x000fc600010f0cbd */
[----:B-----5:R3:W-:Y:S04]  /*10d40*/  @!P3 ST.E.128 desc[UR52][R2.64], R48 ;  /* 0x000000300200b985 */ /* 0x0207e8000c101d34 */
[----:B------:R3:W-:Y:S02]  /*10d50*/  @!P4 ST.E.128 desc[UR52][R20.64], R56 ;  /* 0x000000381400c985 */ /* 0x0007e4000c101d34 */
.L_x_1122:
[----:B------:R-:W-:Y:S05]  /*10d60*/  BSYNC B1 ;  /* 0x0000000000017941 */ /* 0x000fea0003800000 */
.L_x_1121:
[----:B----4-:R4:W0:Y:S01]  /*10d70*/  SHFL.IDX PT, R0, R25, 0x2, 0x181f ;  /* 0x00581f0019007f89 */ /* 0x01082200000e0000 */
        /* <DEDUP_REMOVED lines=8> */
[-C--:B0-----:R-:W-:Y:S02]  /*10e00*/  @!P2 LEA.HI.X R3, R18, R0.reuse, R190, 0x1, P0 ;  /* 0x000000001203a211 */ /* 0x081fe400000f0cbe */
[----:B------:R-:W-:-:S03]  /*10e10*/  @!P3 LEA.HI.X R21, R19, R0, R189, 0x1, P1 ;  /* 0x000000001315b211 */ /* 0x000fc600008f0cbd */
[----:B-----5:R3:W-:Y:S04]  /*10e20*/  @!P2 ST.E.128 desc[UR52][R2.64], R40 ;  /* 0x000000280200a985 */ /* 0x0207e8000c101d34 */
[----:B------:R3:W-:Y:S02]  /*10e30*/  @!P3 ST.E.128 desc[UR52][R20.64], R12 ;  /* 0x0000000c1400b985 */ /* 0x0007e4000c101d34 */
.L_x_1124:
[----:B------:R-:W-:Y:S05]  /*10e40*/  BSYNC B1 ;  /* 0x0000000000017941 */ /* 0x000fea0003800000 */
.L_x_1123:
[----:B0-----:R-:W-:Y:S01]  /*10e50*/  VIADD R0, R26, 0x60 ;  /* 0x000000601a007836 */ /* 0x001fe20000000000 */
[----:B--2-4-:R-:W0:Y:S04]  /*10e60*/  SHFL.IDX PT, R25, R25, 0x3, 0x181f ;  /* 0x00781f0019197f89 */ /* 0x014e2800000e0000 */
[----:B------:R-:W-:Y:S01]  /*10e70*/  ISETP.GE.AND P0, PT, R0, R45, PT ;  /* 0x0000002d0000720c */ /* 0x000fe20003f06270 */
[----:B------:R-:W2:-:S12]  /*10e80*/  SHFL.IDX PT, R24, R24, 0x3, 0x181f ;  /* 0x00781f0018187f89 */ /* 0x000e9800000e0000 */
[----:B------:R-:W-:Y:S05]  /*10e90*/  @P0 BRA `(.L_x_1125) ;  /* 0x0000000800800947 */ /* 0x000fea0003800000 */
[----:B------:R-:W-:Y:S02]  /*10ea0*/  ULDC UR5, c[0x0][0xac8] ;  /* 0x0002b20000057ab9 */ /* 0x000fe40000000800 */
[----:B------:R-:W-:-:S13]  /*10eb0*/  ISETP.GE.AND P1, PT, R18, UR5, PT ;  /* 0x0000000512007c0c */ /* 0x000fda000bf26270 */
[----:B--23--:R-:W-:-:S04]  /*10ec0*/  @!P1 LEA R2, P0, R18, R24, 0x1 ;  /* 0x0000001812029211 */ /* 0x00cfc800078008ff */
[----:B0-----:R-:W-:Y:S02]  /*10ed0*/  @!P1 LEA.HI.X R3, R18, R25, R190, 0x1, P0 ;  /* 0x0000001912039211 */ /* 0x001fe400000f0cbe */
[----:B------:R-:W-:-:S03]  /*10ee0*/  ISETP.GE.AND P0, PT, R19, UR5, PT ;  /* 0x0000000513007c0c */ /* 0x000fc6000bf06270 */
[----:B-----5:R4:W-:Y:S10]  /*10ef0*/  @!P1 ST.E.128 desc[UR52][R2.64], R4 ;  /* 0x0000000402009985 */ /* 0x0209f4000c101d34 */
[----:B------:R-:W-:Y:S05]  /*10f00*/  @P0 BRA `(.L_x_1125) ;  /* 0x0000000800640947 */ /* 0x000fea0003800000 */
[----:B----4-:R-:W-:-:S04]  /*10f10*/  LEA R2, P0, R19, R24, 0x1 ;  /* 0x0000001813027211 */ /* 0x010fc800078008ff */
[----:B------:R-:W-:-:S05]  /*10f20*/  LEA.HI.X R3, R19, R25, R189, 0x1, P0 ;  /* 0x0000001913037211 */ /* 0x000fca00000f0cbd */
[----:B------:R0:W-:Y:S01]  /*10f30*/  ST.E.128 desc[UR52][R2.64], R8 ;  /* 0x0000000802007985 */ /* 0x0001e2000c101d34 */
[----:B------:R-:W-:Y:S05]  /*10f40*/  BRA `(.L_x_1125) ;  /* 0x0000000800547947 */ /* 0x000fea0003800000 */
.L_x_1118:
[----:B------:R-:W0:Y:S01]  /*10f50*/  LDC R8, c[0x0][0xbe8] ;  /* 0x0002fa00ff087b82 */ /* 0x000e220000000800 */
[----:B------:R-:W-:Y:S01]  /*10f60*/  ISETP.GE.AND P0, PT, R191, 0x80, PT ;  /* 0x00000080bf00780c */ /* 0x000fe20003f06270 */
[----:B------:R-:W-:Y:S01]  /*10f70*/  USHF.R.S32.HI UR8, URZ, 0x1f, UR38 ;  /* 0x0000001f3f087899 */ /* 0x000fe20008011426 */
[----:B------:R-:W-:Y:S01]  /*10f80*/  BSSY B1, `(.L_x_1126) ;  /* 0x000002f000017945 */ /* 0x000fe20003800000 */
[----:B------:R-:W-:Y:S01]  /*10f90*/  USHF.R.S32.HI UR9, URZ, 0x1f, UR44 ;  /* 0x0000001f3f097899 */ /* 0x000fe2000801142c */
[----:B------:R-:W-:Y:S01]  /*10fa0*/  IMAD R6, R22, 0x20, R184 ;  /* 0x0000002016067824 */ /* 0x000fe200078e02b8 */
[----:B0-----:R-:W-:-:S13]  /*10fb0*/  ISETP.NE.AND P1, PT, R8, 0x1, PT ;  /* 0x000000010800780c */ /* 0x001fda0003f25270 */
[----:B------:R-:W0:Y:S08]  /*10fc0*/  @P1 LDC R9, c[0x0][0xbec] ;  /* 0x0002fb00ff091b82 */ /* 0x000e300000000800 */
[----:B------:R-:W1:Y:S01]  /*10fd0*/  @P1 LDC R11, c[0x0][0xbf0] ;  /* 0x0002fc00ff0b1b82 */ /* 0x000e620000000800 */
[----:B------:R-:W-:Y:S05]  /*10fe0*/  @P0 BRA `(.L_x_1127) ;  /* 0x0000000000a00947 */ /* 0x000fea0003800000 */
[----:B------:R-:W2:Y:S01]  /*10ff0*/  S2R R0, SR_TID.X ;  /* 0x0000000000007919 */ /* 0x000ea20000002100 */
[----:B------:R-:W3:Y:S01]  /*11000*/  LDC R3, c[0x0][0xbe8] ;  /* 0x0002fa00ff037b82 */ /* 0x000ee20000000800 */
[----:B------:R-:W-:Y:S01]  /*11010*/  IMAD.U32 R4, RZ, RZ, UR37 ;  /* 0x00000025ff047e24 */ /* 0x000fe2000f8e00ff */
[----:B------:R-:W-:Y:S02]  /*11020*/  ULDC UR5, c[0x0][0xa88] ;  /* 0x0002a20000057ab9 */ /* 0x000fe40000000800 */
[----:B---3--:R-:W-:Y:S02]  /*11030*/  IMAD R5, R3, UR5, RZ ;  /* 0x0000000503057c24 */ /* 0x008fe4000f8e02ff */
[----:B--2---:R-:W-:-:S04]  /*11040*/  IADD3 R4, R4, -0x80, R0 ;  /* 0xffffff8004047810 */ /* 0x004fc80007ffe000 */
[----:B------:R-:W-:-:S13]  /*11050*/  ISETP.GE.AND P0, PT, R4, R5, PT ;  /* 0x000000050400720c */ /* 0x000fda0003f06270 */
[----:B------:R-:W-:Y:S05]  /*11060*/  @P0 BRA `(.L_x_1127) ;  /* 0x0000000000800947 */ /* 0x000fea0003800000 */
[----:B------:R-:W-:Y:S01]  /*11070*/  ISETP.NE.AND P0, PT, R3, 0x1, PT ;  /* 0x000000010300780c */ /* 0x000fe20003f05270 */
[----:B------:R-:W-:Y:S01]  /*11080*/  ULDC.64 UR10, c[0x0][0xb90] ;  /* 0x0002e400000a7ab9 */ /* 0x000fe20000000a00 */
[----:B------:R-:W-:Y:S01]  /*11090*/  IMAD.MOV.U32 R2, RZ, RZ, R4 ;  /* 0x000000ffff027224 */ /* 0x000fe200078e0004 */
[----:B------:R-:W-:Y:S02]  /*110a0*/  UIMAD UR5, UR8, UR10, URZ ;  /* 0x0000000a080572a4 */ /* 0x000fe4000f8e023f */
[----:B------:R-:W-:Y:S02]  /*110b0*/  UIMAD.WIDE.U32 UR6, UR38, UR10, URZ ;  /* 0x0000000a260672a5 */ /* 0x000fe4000f8e003f */
[----:B------:R-:W-:-:S03]  /*110c0*/  UIMAD UR5, UR38, UR11, UR5 ;  /* 0x0000000b260572a4 */ /* 0x000fc6000f8e0205 */
[----:B------:R-:W-:Y:S01]  /*110d0*/  ULDC.64 UR10, c[0x0][0xb98] ;  /* 0x0002e600000a7ab9 */ /* 0x000fe20000000a00 */
[----:B------:R-:W-:Y:S02]  /*110e0*/  UIADD3 UR7, UR7, UR5, URZ ;  /* 0x0000000507077290 */ /* 0x000fe4000fffe03f */
[----:B------:R-:W2:Y:S01]  /*110f0*/  @P0 LDC R5, c[0x0][0xbec] ;  /* 0x0002fb00ff050b82 */ /* 0x000ea20000000800 */
[----:B------:R-:W-:Y:S02]  /*11100*/  UIMAD UR5, UR9, UR10, URZ ;  /* 0x0000000a090572a4 */ /* 0x000fe4000f8e023f */
[----:B------:R-:W-:Y:S02]  /*11110*/  UIMAD.WIDE.U32 UR6, UR44, UR10, UR6 ;  /* 0x0000000a2c0672a5 */ /* 0x000fe4000f8e0006 */
[----:B------:R-:W-:-:S03]  /*11120*/  UIMAD UR5, UR44, UR11, UR5 ;  /* 0x0000000b2c0572a4 */ /* 0x000fc6000f8e0205 */
[----:B------:R-:W3:Y:S01]  /*11130*/  @P0 LDC R7, c[0x0][0xbf0] ;  /* 0x0002fc00ff070b82 */ /* 0x000ee20000000800 */
[----:B------:R-:W-:Y:S01]  /*11140*/  ULDC.64 UR10, c[0x0][0xb88] ;  /* 0x0002e200000a7ab9 */ /* 0x000fe20000000a00 */
[----:B--2---:R-:W-:-:S05]  /*11150*/  @P0 IMAD.HI.U32 R0, R4, R5, RZ ;  /* 0x0000000504000227 */ /* 0x004fca00078e00ff */
[----:B---3--:R-:W-:-:S05]  /*11160*/  @P0 SHF.R.U32.HI R2, RZ, R7, R0 ;  /* 0x00000007ff020219 */ /* 0x008fca0000011600 */
[----:B------:R-:W-:-:S04]  /*11170*/  IMAD.MOV R5, RZ, RZ, -R2 ;  /* 0x000000ffff057224 */ /* 0x000fc800078e0a02 */
[----:B------:R-:W-:Y:S01]  /*11180*/  IMAD R5, R3, R5, R4 ;  /* 0x0000000503057224 */ /* 0x000fe200078e0204 */
[----:B------:R-:W-:Y:S01]  /*11190*/  SHF.R.S32.HI R3, RZ, 0x1f, R2 ;  /* 0x0000001fff037819 */ /* 0x000fe20000011402 */
[----:B------:R-:W-:Y:S01]  /*111a0*/  IMAD.U32 R4, RZ, RZ, UR5 ;  /* 0x00000005ff047e24 */ /* 0x000fe2000f8e00ff */
        /* <DEDUP_REMOVED lines=12> */
.L_x_1127:
[----:B------:R-:W-:Y:S05]  /*11270*/  BSYNC B1 ;  /* 0x0000000000017941 */ /* 0x000fea0003800000 */
.L_x_1126:
[----:B------:R-:W-:Y:S01]  /*11280*/  ULDC.64 UR10, c[0x0][0xae8] ;  /* 0x0002ba00000a7ab9 */ /* 0x000fe20000000a00 */
[----:B------:R-:W-:Y:S01]  /*11290*/  VIADD R6, R6, UR37 ;  /* 0x0000002506067c36 */ /* 0x000fe20008000000 */
[----:B------:R-:W-:Y:S01]  /*112a0*/  UIMAD UR5, UR8, UR10, URZ ;  /* 0x0000000a080572a4 */ /* 0x000fe2000f8e023f */
[----:B------:R-:W-:Y:S01]  /*112b0*/  BSSY B1, `(.L_x_1128) ;  /* 0x0000034000017945 */ /* 0x000fe20003800000 */
[----:B------:R-:W-:Y:S01]  /*112c0*/  UIMAD.WIDE.U32 UR6, UR38, UR10, URZ ;  /* 0x0000000a260672a5 */ /* 0x000fe2000f8e003f */
[----:B0-----:R-:W-:Y:S01]  /*112d0*/  @P1 IMAD.HI.U32 R0, R6, R9, RZ ;  /* 0x0000000906001227 */ /* 0x001fe200078e00ff */
[----:B------:R-:W-:-:S03]  /*112e0*/  UIMAD UR5, UR38, UR11, UR5 ;  /* 0x0000000b260572a4 */ /* 0x000fc6000f8e0205 */
[----:B------:R-:W-:Y:S01]  /*112f0*/  ULDC.64 UR10, c[0x0][0xaf0] ;  /* 0x0002bc00000a7ab9 */ /* 0x000fe20000000a00 */
[----:B------:R-:W-:Y:S01]  /*11300*/  UIADD3 UR7, UR7, UR5, URZ ;  /* 0x0000000507077290 */ /* 0x000fe2000fffe03f */
[----:B--2---:R-:W-:Y:S01]  /*11310*/  IMAD.MOV.U32 R5, RZ, RZ, R6 ;  /* 0x000000ffff057224 */ /* 0x004fe200078e0006 */
        /* <DEDUP_REMOVED lines=8> */
[----:B------:R-:W-:Y:S02]  /*113a0*/  IMAD.U32 R3, RZ, RZ, UR7 ;  /* 0x00000007ff037e24 */ /* 0x000fe4000f8e00ff */
[----:B------:R-:W-:Y:S02]  /*113b0*/  IMAD R0, R0, UR8, RZ ;  /* 0x0000000800007c24 */ /* 0x000fe4000f8e02ff */
[----:B------:R-:W-:Y:S02]  /*113c0*/  IMAD R7, R8, R7, R6 ;  /* 0x0000000708077224 */ /* 0x000fe400078e0206 */
[----:B------:R-:W-:Y:S01]  /*113d0*/  IMAD.U32 R2, RZ, RZ, UR6 ;  /* 0x00000006ff027e24 */ /* 0x000fe2000f8e00ff */
[----:B------:R-:W-:Y:S01]  /*113e0*/  ULDC.64 UR6, c[0x0][0xad8] ;  /* 0x0002b60000067ab9 */ /* 0x000fe20000000a00 */
[----:B------:R-:W-:Y:S01]  /*113f0*/  IMAD.U32 R3, RZ, RZ, UR5 ;  /* 0x00000005ff037e24 */ /* 0x000fe2000f8e00ff */
[----:B------:R-:W-:Y:S01]  /*11400*/  ULDC UR5, c[0x0][0xa88] ;  /* 0x0002a20000057ab9 */ /* 0x000fe20000000800 */
[C---:B------:R-:W-:Y:S01]  /*11410*/  IMAD R9, R5.reuse, UR9, R0 ;  /* 0x0000000905097c24 */ /* 0x040fe2000f8e0200 */
[----:B------:R-:W-:Y:S01]  /*11420*/  SHF.R.S32.HI R0, RZ, 0x1f, R7 ;  /* 0x0000001fff007819 */ /* 0x000fe20000011407 */
[----:B------:R-:W-:-:S04]  /*11430*/  IMAD.WIDE.U32 R2, R5, UR8, R2 ;  /* 0x0000000805027c25 */ /* 0x000fc8000f8e0002 */
[----:B------:R-:W-:Y:S02]  /*11440*/  IMAD.IADD R3, R3, 0x1, R9 ;  /* 0x0000000103037824 */ /* 0x000fe400078e0209 */
[----:B------:R-:W-:Y:S02]  /*11450*/  IMAD R4, R0, UR6, RZ ;  /* 0x0000000600047c24 */ /* 0x000fe4000f8e02ff */
[----:B------:R-:W-:Y:S02]  /*11460*/  VIADD R6, R184, UR37 ;  /* 0x00000025b8067c36 */ /* 0x000fe40008000000 */
[----:B------:R-:W-:Y:S02]  /*11470*/  IMAD R9, R8, UR5, RZ ;  /* 0x0000000508097c24 */ /* 0x000fe4000f8e02ff */
[C---:B------:R-:W-:Y:S02]  /*11480*/  IMAD R5, R7.reuse, UR7, R4 ;  /* 0x0000000707057c24 */ /* 0x040fe4000f8e0204 */
[----:B------:R-:W-:Y:S01]  /*11490*/  IMAD.WIDE.U32 R2, R7, UR6, R2 ;  /* 0x0000000607027c25 */ /* 0x000fe2000f8e0002 */
[----:B------:R-:W-:Y:S01]  /*114a0*/  ISETP.GE.AND P2, PT, R6, R9, PT ;  /* 0x000000090600720c */ /* 0x000fe20003f46270 */
[----:B------:R-:W-:-:S02]  /*114b0*/  ULDC.64 UR6, c[0x0][0xa80] ;  /* 0x0002a00000067ab9 */ /* 0x000fc40000000a00 */
[----:B------:R-:W-:Y:S01]  /*114c0*/  VIADD R0, R6, 0x20 ;  /* 0x0000002006007836 */ /* 0x000fe20000000000 */
[----:B------:R-:W-:Y:S01]  /*114d0*/  LEA R4, P3, R2, UR6, 0x1 ;  /* 0x0000000602047c11 */ /* 0x000fe2000f8608ff */
[----:B------:R-:W-:-:S03]  /*114e0*/  IMAD.IADD R3, R3, 0x1, R5 ;  /* 0x0000000103037824 */ /* 0x000fc600078e0205 */
[-C--:B------:R-:W-:Y:S01]  /*114f0*/  ISETP.GE.AND P1, PT, R0, R9.reuse, PT ;  /* 0x000000090000720c */ /* 0x080fe20003f26270 */
[----:B------:R-:W-:Y:S01]  /*11500*/  VIADD R0, R6, 0x40 ;  /* 0x0000004006007836 */ /* 0x000fe20000000000 */
[----:B------:R-:W-:Y:S02]  /*11510*/  LEA.HI.X R5, R2, UR7, R3, 0x1, P3 ;  /* 0x0000000702057c11 */ /* 0x000fe400098f0c03 */
[----:B------:R0:W1:Y:S02]  /*11520*/  SHFL.IDX PT, R2, R4, RZ, 0x181f ;  /* 0x00181fff04027589 */ /* 0x00006400000e0000 */
[----:B------:R-:W-:Y:S02]  /*11530*/  ISETP.GE.AND P0, PT, R0, R9, PT ;  /* 0x000000090000720c */ /* 0x000fe40003f06270 */
[----:B------:R0:W2:Y:S01]  /*11540*/  SHFL.IDX PT, R0, R5, RZ, 0x181f ;  /* 0x00181fff05007589 */ /* 0x0000a200000e0000 */
[----:B------:R-:W-:Y:S10]  /*11550*/  @P2 BRA `(.L_x_1129) ;  /* 0x0000000000242947 */ /* 0x000ff40003800000 */
[----:B------:R-:W-:Y:S02]  /*11560*/  ULDC UR5, c[0x0][0xac8] ;  /* 0x0002b20000057ab9 */ /* 0x000fe40000000800 */
[----:B------:R-:W-:Y:S02]  /*11570*/  ISETP.GE.AND P4, PT, R18, UR5, PT ;  /* 0x0000000512007c0c */ /* 0x000fe4000bf86270 */
[----:B------:R-:W-:-:S11]  /*11580*/  ISETP.GE.AND P5, PT, R19, UR5, PT ;  /* 0x0000000513007c0c */ /* 0x000fd6000bfa6270 */
[CC--:B-1----:R-:W-:Y:S02]  /*11590*/  @!P4 LEA R10, P2, R18.reuse, R2.reuse, 0x1 ;  /* 0x00000002120ac211 */ /* 0x0c2fe400078408ff */
[C---:B------:R-:W-:Y:S02]  /*115a0*/  @!P5 LEA R2, P3, R19.reuse, R2, 0x1 ;  /* 0x000000021302d211 */ /* 0x040fe400078608ff */
[-C--:B--2---:R-:W-:Y:S02]  /*115b0*/  @!P4 LEA.HI.X R11, R18, R0.reuse, R190, 0x1, P2 ;  /* 0x00000000120bc211 */ /* 0x084fe400010f0cbe */
[----:B------:R-:W-:-:S03]  /*115c0*/  @!P5 LEA.HI.X R3, R19, R0, R189, 0x1, P3 ;  /* 0x000000001303d211 */ /* 0x000fc600018f0cbd */
[----:B------:R3:W-:Y:S04]  /*115d0*/  @!P4 ST.E.128 desc[UR52][R10.64], RZ ;  /* 0x000000ff0a00c985 */ /* 0x0007e8000c101d34 */
[----:B------:R3:W-:Y:S02]  /*115e0*/  @!P5 ST.E.128 desc[UR52][R2.64], RZ ;  /* 0x000000ff0200d985 */ /* 0x0007e4000c101d34 */
.L_x_1129:
[----:B------:R-:W-:Y:S05]  /*115f0*/  BSYNC B1 ;  /* 0x0000000000017941 */ /* 0x000fea0003800000 */
.L_x_1128:
        /* <DEDUP_REMOVED lines=11> */
[----:B------:R3:W-:Y:S04]  /*116b0*/  @!P3 ST.E.128 desc[UR52][R10.64], RZ ;  /* 0x000000ff0a00b985 */ /* 0x0007e8000c101d34 */
[----:B------:R3:W-:Y:S02]  /*116c0*/  @!P4 ST.E.128 desc[UR52][R2.64], RZ ;  /* 0x000000ff0200c985 */ /* 0x0007e4000c101d34 */
.L_x_1131:
[----:B------:R-:W-:Y:S05]  /*116d0*/  BSYNC B1 ;  /* 0x0000000000017941 */ /* 0x000fea0003800000 */
.L_x_1130:
        /* <DEDUP_REMOVED lines=11> */
[----:B------:R3:W-:Y:S04]  /*11790*/  @!P2 ST.E.128 desc[UR52][R10.64], RZ ;  /* 0x000000ff0a00a985 */ /* 0x0007e8000c101d34 */
[----:B------:R3:W-:Y:S02]  /*117a0*/  @!P3 ST.E.128 desc[UR52][R2.64], RZ ;  /* 0x000000ff0200b985 */ /* 0x0007e4000c101d34 */
.L_x_1133:
[----:B------:R-:W-:Y:S05]  /*117b0*/  BSYNC B1 ;  /* 0x0000000000017941 */ /* 0x000fea0003800000 */
.L_x_1132:
[----:B---3--:R-:W-:Y:S01]  /*117c0*/  VIADD R3, R6, 0x60 ;  /* 0x0000006006037836 */ /* 0x008fe20000000000 */
[----:B0-----:R0:W3:Y:S04]  /*117d0*/  SHFL.IDX PT, R0, R5, 0x3, 0x181f ;  /* 0x00781f0005007f89 */ /* 0x0010e800000e0000 */
[----:B------:R-:W-:Y:S01]  /*117e0*/  ISETP.GE.AND P0, PT, R3, R9, PT ;  /* 0x000000090300720c */ /* 0x000fe20003f06270 */
[----:B-1----:R0:W1:-:S12]  /*117f0*/  SHFL.IDX PT, R2, R4, 0x3, 0x181f ;  /* 0x00781f0004027f89 */ /* 0x00205800000e0000 */
[----:B0-----:R-:W-:Y:S05]  /*11800*/  @P0 BRA `(.L_x_1125) ;  /* 0x0000000000240947 */ /* 0x001fea0003800000 */
[----:B------:R-:W-:Y:S02]  /*11810*/  ULDC UR5, c[0x0][0xac8] ;  /* 0x0002b20000057ab9 */ /* 0x000fe40000000800 */
[----:B------:R-:W-:Y:S02]  /*11820*/  ISETP.GE.AND P2, PT, R18, UR5, PT ;  /* 0x0000000512007c0c */ /* 0x000fe4000bf46270 */
[----:B------:R-:W-:-:S11]  /*11830*/  ISETP.GE.AND P3, PT, R19, UR5, PT ;  /* 0x0000000513007c0c */ /* 0x000fd6000bf66270 */
[CC--:B-12-4-:R-:W-:Y:S02]  /*11840*/  @!P2 LEA R4, P0, R18.reuse, R2.reuse, 0x1 ;  /* 0x000000021204a211 */ /* 0x0d6fe400078008ff */
[C---:B------:R-:W-:Y:S02]  /*11850*/  @!P3 LEA R2, P1, R19.reuse, R2, 0x1 ;  /* 0x000000021302b211 */ /* 0x040fe400078208ff */
[-C--:B---3--:R-:W-:Y:S02]  /*11860*/  @!P2 LEA.HI.X R5, R18, R0.reuse, R190, 0x1, P0 ;  /* 0x000000001205a211 */ /* 0x088fe400000f0cbe */
[----:B------:R-:W-:-:S03]  /*11870*/  @!P3 LEA.HI.X R3, R19, R0, R189, 0x1, P1 ;  /* 0x000000001303b211 */ /* 0x000fc600008f0cbd */
[----:B------:R0:W-:Y:S04]  /*11880*/  @!P2 ST.E.128 desc[UR52][R4.64], RZ ;  /* 0x000000ff0400a985 */ /* 0x0001e8000c101d34 */
[----:B------:R0:W-:Y:S02]  /*11890*/  @!P3 ST.E.128 desc[UR52][R2.64], RZ ;  /* 0x000000ff0200b985 */ /* 0x0001e4000c101d34 */
.L_x_1125:
[----:B------:R-:W-:Y:S05]  /*118a0*/  BSYNC B0 ;  /* 0x0000000000007941 */ /* 0x000fea0003800000 */
.L_x_1117:
[----:B------:R-:W-:Y:S02]  /*118b0*/  ULDC UR5, c[0x0][0xc38] ;  /* 0x00030e0000057ab9 */ /* 0x000fe40000000800 */
[----:B------:R-:W-:-:S06]  /*118c0*/  UISETP.GE.AND UP0, UPT, UR4, UR5, UPT ;  /* 0x000000050400728c */ /* 0x000fcc000bf06270 */
[----:B------:R-:W-:-:S13]  /*118d0*/  PLOP3.LUT P0, PT, PT, PT, UP0, 0x80, 0x0 ;  /* 0x000000000000781c */ /* 0x000fda0003f0f008 */
[----:B------:R-:W-:Y:S05]  /*118e0*/  @!P0 BRA `(.L_x_1134) ;  /* 0xfffffef000f48947 */ /* 0x000fea000383ffff */
[----:B------:R-:W-:Y:S05]  /*118f0*/  EXIT ;  /* 0x000000000000794d */ /* 0x000fea0003800000 */
.L_x_1028:
[----:B------:R-:W-:-:S08]  /*11900*/  NOP ;  /* 0x0000000000007918 */ /* 0x000fd00000000000 */
[----:B------:R-:W0:-:S00]  /*11910*/  USETMAXREG.DEALLOC.CTAPOOL 0x28 ;  /* 0x00000028000079c8 */ /* 0x000e0000080e0500 */
[----:B0-----:R-:W-:-:S06]  /*11920*/  LOP3.LUT R0, R0, 0x3, RZ, 0xc0, !PT ;  /* 0x0000000300007812 */ /* 0x001fcc00078ec0ff */
[----:B------:R-:W0:Y:S01]  /*11930*/  S2UR UR10, SR_CTAID.X ;  /* 0x00000000000a79c3 */ /* 0x000e220000002500 */
[----:B------:R-:W-:Y:S01]  /*11940*/  LOP3.LUT R19, R19, 0xfffffeff, RZ, 0xc0, !PT ;  /* 0xfffffeff13137812 */ /* 0x000fe200078ec0ff */
[----:B------:R-:W-:Y:S01]  /*11950*/  IMAD.MOV.U32 R23, RZ, RZ, RZ ;  /* 0x000000ffff177224 */ /* 0x000fe200078e00ff */
[----:B------:R1:W2:Y:S01]  /*11960*/  SHFL.IDX PT, R2, R0, RZ, 0x1f ;  /* 0x00001fff00027589 */ /* 0x0002a200000e0000 */
[----:B------:R-:W-:Y:S02]  /*11970*/  IMAD.MOV.U32 R26, RZ, RZ, 0x1 ;  /* 0x00000001ff1a7424 */ /* 0x000fe400078e00ff */
[----:B------:R-:W-:Y:S02]  /*11980*/  IMAD.MOV.U32 R36, RZ, RZ, RZ ;  /* 0x000000ffff247224 */ /* 0x000fe400078e00ff */
[----:B-1----:R-:W0:Y:S01]  /*11990*/  LDC R0, c[0x0][0xc38] ;  /* 0x00030e00ff007b82 */ /* 0x002e220000000800 */
[----:B--2---:R-:W-:-:S13]  /*119a0*/  ISETP.NE.AND P0, PT, R2, RZ, PT ;  /* 0x000000ff0200720c */ /* 0x004fda0003f05270 */
[----:B------:R-:W-:Y:S01]  /*119b0*/  @P0 LOP3.LUT R19, R19, 0x100, RZ, 0xfc, !PT ;  /* 0x0000010013130812 */ /* 0x000fe200078efcff */
[----:B------:R-:W-:Y:S06]  /*119c0*/  @P0 BAR.ARV 0x4, 0x180 ;  /* 0x0106000000000b1d */ /* 0x000fec0000002000 */
[----:B0-----:R-:W-:-:S13]  /*119d0*/  ISETP.LE.AND P0, PT, R0, UR10, PT ;  /* 0x0000000a00007c0c */ /* 0x001fda000bf03270 */
[----:B------:R-:W-:Y:S05]  /*119e0*/  @P0 BRA `(.L_x_1135) ;  /* 0x0000004000640947 */ /* 0x000fea0003800000 */
[----:B------:R-:W0:Y:S01]  /*119f0*/  S2R R5, SR_TID.X ;  /* 0x0000000000057919 */ /* 0x000e220000002100 */
[----:B------:R-:W-:Y:S01]  /*11a00*/  ULDC.64 UR6, c[0x0][0x2f0] ;  /* 0x0000bc0000067ab9 */ /* 0x000fe20000000a00 */
[----:B------:R-:W-:Y:S01]  /*11a10*/  ULDC UR9, c[0x0][0x2b8] ;  /* 0x0000ae0000097ab9 */ /* 0x000fe20000000800 */
[----:B------:R-:W-:Y:S01]  /*11a20*/  LOP3.LUT R19, R19, 0xfffffffe, RZ, 0xc0, !PT ;  /* 0xfffffffe13137812 */ /* 0x000fe200078ec0ff */
[----:B------:R-:W1:Y:S01]  /*11a30*/  S2UR UR8, SR_CgaCtaId ;  /* 0x00000000000879c3 */ /* 0x000e620000008800 */
[----:B------:R-:W-:Y:S01]  /*11a40*/  ULDC.64 UR4, c[0x0][0x418] ;  /* 0x0001060000047ab9 */ /* 0x000fe20000000a00 */
[----:B------:R-:W-:Y:S01]  /*11a50*/  ULDC UR39, c[0x0][0x288] ;  /* 0x0000a20000277ab9 */ /* 0x000fe20000000800 */
[----:B------:R-:W-:Y:S01]  /*11a60*/  UISETP.NE.U32.AND UP0, UPT, UR4, URZ, UPT ;  /* 0x0000003f0400728c */ /* 0x000fe2000bf05070 */
[----:B------:R-:W-:Y:S01]  /*11a70*/  IMAD.U32 R34, RZ, RZ, UR10 ;  /* 0x0000000aff227e24 */ /* 0x000fe2000f8e00ff */
[----:B------:R-:W-:Y:S01]  /*11a80*/  ULDC UR38, c[0x0][0x448] ;  /* 0x0001120000267ab9 */ /* 0x000fe20000000800 */
[----:B------:R-:W-:Y:S01]  /*11a90*/  ULDC UR4, c[0x0][0x424] ;  /* 0x0001090000047ab9 */ /* 0x000fe20000000800 */
[----:B------:R-:W-:Y:S01]  /*11aa0*/  UISETP.NE.AND.EX UP0, UPT, UR5, URZ, UPT, UP0 ;  /* 0x0000003f0500728c */ /* 0x000fe2000bf05300 */
[----:B------:R-:W-:Y:S01]  /*11ab0*/  IMAD.MOV.U32 R26, RZ, RZ, 0x1 ;  /* 0x00000001ff1a7424 */ /* 0x000fe200078e00ff */
[----:B------:R-:W-:Y:S01]  /*11ac0*/  UIMAD UR38, UR38, UR39, URZ ;  /* 0x00000027262672a4 */ /* 0x000fe2000f8e023f */
[----:B------:R-:W-:Y:S01]  /*11ad0*/  IMAD.MOV.U32 R36, RZ, RZ, RZ ;  /* 0x000000ffff247224 */ /* 0x000fe200078e00ff */
[----:B------:R-:W-:Y:S01]  /*11ae0*/  USEL UR4, UR4, 0x1, UP0 ;  /* 0x0000000104047887 */ /* 0x000fe20008000000 */
[----:B------:R-:W-:Y:S01]  /*11af0*/  IMAD.MOV.U32 R23, RZ, RZ, RZ ;  /* 0x000000ffff177224 */ /* 0x000fe200078e00ff */
[----:B------:R-:W-:Y:S01]  /*11b00*/  UMOV UR5, 0x400 ;  /* 0x0000040000057882 */ /* 0x000fe20000000000 */
[----:B------:R-:W-:-:S02]  /*11b10*/  ULOP3.LUT UR46, UR36, 0x2, URZ, 0xfc, !UPT ;  /* 0x00000002242e7892 */ /* 0x000fc4000f8efc3f */
[----:B------:R-:W-:Y:S01]  /*11b20*/  UIMAD UR37, UR4, UR6, URZ ;  /* 0x00000006042572a4 */ /* 0x000fe2000f8e023f */
[----:B------:R-:W-:-:S03]  /*11b30*/  ULDC UR48, c[0x0][0xc] ;  /* 0x0000030000307ab9 */ /* 0x000fc60000000800 */
[----:B------:R-:W-:Y:S02]  /*11b40*/  UIADD3 UR4, UR37, 0x7f, URZ ;  /* 0x0000007f25047890 */ /* 0x000fe4000fffe03f */
[----:B------:R-:W-:Y:S02]  /*11b50*/  UIADD3 UR47, UR37, 0x1, -UR39 ;  /* 0x00000001252f7890 */ /* 0x000fe4000fffe827 */
[----:B-1----:R-:W-:Y:S02]  /*11b60*/  ULEA UR8, UR8, UR5, 0x18 ;  /* 0x0000000508087291 */ /* 0x002fe4000f8ec03f */
[----:B------:R-:W-:Y:S01]  /*11b70*/  USHF.R.S32.HI UR5, URZ, 0x1f, UR4 ;  /* 0x0000001f3f057899 */ /* 0x000fe20008011404 */
[C---:B0-----:R-:W-:Y:S01]  /*11b80*/  IMAD.SHL.U32 R30, R5.reuse, 0x8, RZ ;  /* 0x00000008051e7824 */ /* 0x041fe200078e00ff */
[----:B------:R-:W-:Y:S02]  /*11b90*/  LOP3.LUT R4, R5, 0x7f, RZ, 0xc0, !PT ;  /* 0x0000007f05047812 */ /* 0x000fe400078ec0ff */
[----:B------:R-:W-:Y:S01]  /*11ba0*/  IMAD.U32 R16, RZ, RZ, UR8 ;  /* 0x00000008ff107e24 */ /* 0x000fe2000f8e00ff */
[----:B------:R-:W-:Y:S01]  /*11bb0*/  ULEA.HI UR5, UR5, UR4, URZ, 0x7 ;  /* 0x0000000405057291 */ /* 0x000fe2000f8f383f */
[C---:B------:R-:W-:Y:S01]  /*11bc0*/  LOP3.LUT R0, R30.reuse, 0x1f8, RZ, 0xc0, !PT ;  /* 0x000001f81e007812 */ /* 0x040fe200078ec0ff */
[----:B------:R-:W-:Y:S01]  /*11bd0*/  UIADD3 UR39, UR37, -UR39, URZ ;  /* 0x8000002725277290 */ /* 0x000fe2000fffe03f */
[----:B------:R-:W-:Y:S01]  /*11be0*/  LOP3.LUT R35, R30, 0x38, RZ, 0xc0, !PT ;  /* 0x000000381e237812 */ /* 0x000fe200078ec0ff */
[----:B------:R-:W-:Y:S01]  /*11bf0*/  USHF.R.S32.HI UR40, URZ, 0x7, UR5 ;  /* 0x000000073f287899 */ /* 0x000fe20008011405 */
[----:B------:R-:W-:-:S02]  /*11c00*/  LOP3.LUT R3, R0, 0x38, R5, 0x78, !PT ;  /* 0x0000003800037812 */ /* 0x000fc400078e7805 */
[----:B------:R-:W-:Y:S02]  /*11c10*/  LOP3.LUT R0, R35, 0x40, RZ, 0xfc, !PT ;  /* 0x0000004023007812 */ /* 0x000fe400078efcff */
[----:B------:R-:W-:Y:S02]  /*11c20*/  LOP3.LUT R30, R3, 0x200, R30, 0xf8, !PT ;  /* 0x00000200031e7812 */ /* 0x000fe400078ef81e */
[C---:B------:R-:W-:Y:S02]  /*11c30*/  ISETP.GE.AND P2, PT, R0.reuse, UR7, PT ;  /* 0x0000000700007c0c */ /* 0x040fe4000bf46270 */
[----:B------:R-:W-:Y:S01]  /*11c40*/  ISETP.GE.AND P1, PT, R0, UR9, PT ;  /* 0x0000000900007c0c */ /* 0x000fe2000bf26270 */
[----:B------:R-:W-:Y:S01]  /*11c50*/  IMAD R33, R30, 0x2, R16 ;  /* 0x000000021e217824 */ /* 0x000fe200078e0210 */
[----:B------:R-:W-:Y:S01]  /*11c60*/  ISETP.GE.AND P0, PT, R0, UR7, PT ;  /* 0x0000000700007c0c */ /* 0x000fe2000bf06270 */
[----:B------:R-:W-:Y:S01]  /*11c70*/  IMAD.SHL.U32 R0, R5, 0x10, RZ ;  /* 0x0000001005007824 */ /* 0x000fe200078e00ff */
[----:B------:R-:W-:-:S04]  /*11c80*/  SHF.R.U32.HI R37, RZ, 0x3, R4 ;  /* 0x00000003ff257819 */ /* 0x000fc80000011604 */
[----:B------:R-:W-:-:S03]  /*11c90*/  LOP3.LUT R2, R0, 0x70, RZ, 0xc0, !PT ;  /* 0x0000007000027812 */ /* 0x000fc600078ec0ff */
[----:B------:R-:W-:Y:S02]  /*11ca0*/  @P2 LOP3.LUT R19, R19, 0x1, RZ, 0xfc, !PT ;  /* 0x0000000113132812 */ /* 0x000fe400078efcff */
[----:B------:R-:W-:Y:S02]  /*11cb0*/  LOP3.LUT R0, R37, R2, RZ, 0xfc, !PT ;  /* 0x0000000225007212 */ /* 0x000fe400078efcff */
[----:B------:R-:W-:-:S04]  /*11cc0*/  LOP3.LUT R19, R19, 0xffffffbf, RZ, 0xc0, !PT ;  /* 0xffffffbf13137812 */ /* 0x000fc800078ec0ff */
[----:B------:R-:W-:Y:S02]  /*11cd0*/  @P1 LOP3.LUT R19, R19, 0x40, RZ, 0xfc, !PT ;  /* 0x0000004013131812 */ /* 0x000fe400078efcff */
[----:B------:R-:W-:Y:S02]  /*11ce0*/  ISETP.GE.AND P1, PT, R35, UR7, PT ;  /* 0x0000000723007c0c */ /* 0x000fe4000bf26270 */
[----:B------:R-:W-:-:S04]  /*11cf0*/  LOP3.LUT R19, R19, 0xfffffffb, RZ, 0xc0, !PT ;  /* 0xfffffffb13137812 */ /* 0x000fc800078ec0ff */
[----:B------:R-:W-:Y:S02]  /*11d00*/  @P0 LOP3.LUT R19, R19, 0x4, RZ, 0xfc, !PT ;  /* 0x0000000413130812 */ /* 0x000fe400078efcff */
[----:B------:R-:W-:Y:S02]  /*11d10*/  ISETP.GE.AND P0, PT, R35, UR7, PT ;  /* 0x0000000723007c0c */ /* 0x000fe4000bf06270 */
[----:B------:R-:W-:-:S04]  /*11d20*/  LOP3.LUT R19, R19, 0xfffffffd, RZ, 0xc0, !PT ;  /* 0xfffffffd13137812 */ /* 0x000fc800078ec0ff */
[----:B------:R-:W-:-:S04]  /*11d30*/  @P1 LOP3.LUT R19, R19, 0x2, RZ, 0xfc, !PT ;  /* 0x0000000213131812 */ /* 0x000fc800078efcff */
[----:B------:R-:W-:-:S04]  /*11d40*/  LOP3.LUT R19, R19, 0xfffffff7, RZ, 0xc0, !PT ;  /* 0xfffffff713137812 */ /* 0x000fc800078ec0ff */
[----:B------:R-:W-:Y:S02]  /*11d50*/  @P0 LOP3.LUT R19, R19, 0x8, RZ, 0xfc, !PT ;  /* 0x0000000813130812 */ /* 0x000fe400078efcff */
[----:B------:R-:W-:Y:S02]  /*11d60*/  ISETP.GE.AND P0, PT, R35, UR9, PT ;  /* 0x0000000923007c0c */ /* 0x000fe4000bf06270 */
[----:B------:R-:W-:-:S11]  /*11d70*/  LOP3.LUT R19, R19, 0xffffff7f, RZ, 0xc0, !PT ;  /* 0xffffff7f13137812 */ /* 0x000fd600078ec0ff */
[----:B------:R-:W-:-:S07]  /*11d80*/  @P0 LOP3.LUT R19, R19, 0x80, RZ, 0xfc, !PT ;  /* 0x0000008013130812 */ /* 0x000fce00078efcff */
.L_x_1190:
[----:B------:R-:W-:Y:S01]  /*11d90*/  ULDC UR7, c[0x0][0xc60] ;  /* 0x0003180000077ab9 */ /* 0x000fe20000000800 */
[C---:B------:R-:W-:Y:S01]  /*11da0*/  R2UR UR41, R34.reuse ;  /* 0x00000000222972ca */ /* 0x040fe200000e0000 */
[----:B------:R-:W-:Y:S01]  /*11db0*/  UISETP.NE.AND UP0, UPT, UR7, 0x1, UPT ;  /* 0x000000010700788c */ /* 0x000fe2000bf05270 */
[----:B------:R-:W-:-:S10]  /*11dc0*/  R2UR UR6, R34 ;  /* 0x00000000220672ca */ /* 0x000fd400000e0000 */
        /* <DEDUP_REMOVED lines=9> */
[----:B0----5:R-:W-:Y:S05]  /*11e60*/  @P0 BRA `(.L_x_1136) ;  /* 0x0000000000200947 */ /* 0x021fea0003800000 */
        /* <DEDUP_REMOVED lines=8> */
.L_x_1136:
[----:B------:R-:W-:Y:S01]  /*11ef0*/  ULDC UR8, c[0x0][0xc54] ;  /* 0x0003150000087ab9 */ /* 0x000fe20000000800 */
[----:B------:R-:W-:Y:S01]  /*11f00*/  UMOV UR6, UR7 ;  /* 0x0000000700067c82 */ /* 0x000fe20008000000 */
[----:B------:R-:W-:-:S11]  /*11f10*/  UISETP.NE.AND UP0, UPT, UR8, 0x1, UPT ;  /* 0x000000010800788c */ /* 0x000fd6000bf05270 */
[----:B------:R-:W-:Y:S02]  /*11f20*/  @UP0 ULDC.64 UR10, c[0x0][0xc58] ;  /* 0x00031600000a0ab9 */ /* 0x000fe40000000a00 */
[----:B------:R-:W-:-:S04]  /*11f30*/  UIMAD.WIDE.U32 UR4, UR7, UR10, URZ ;  /* 0x0000000a070472a5 */ /* 0x000fc8000f8e003f */
[----:B------:R-:W-:-:S04]  /*11f40*/  @UP0 USHF.R.U32.HI UR6, URZ, UR11, UR5 ;  /* 0x0000000b3f060299 */ /* 0x000fc80008011605 */
[----:B------:R-:W-:-:S12]  /*11f50*/  UIMAD UR4, UR6, UR8, URZ ;  /* 0x00000008060472a4 */ /* 0x000fd8000f8e023f */
.L_x_1137:
[----:B------:R-:W-:Y:S01]  /*11f60*/  ULDC UR5, c[0x0][0xc48] ;  /* 0x0003120000057ab9 */ /* 0x000fe20000000800 */
[----:B------:R-:W-:Y:S01]  /*11f70*/  ULDC.64 UR8, c[0x0][0xa28] ;  /* 0x00028a0000087ab9 */ /* 0x000fe20000000a00 */
[----:B------:R-:W-:Y:S01]  /*11f80*/  UISETP.NE.AND UP1, UPT, UR5, 0x1, UPT ;  /* 0x000000010500788c */ /* 0x000fe2000bf25270 */
[----:B------:R-:W-:Y:S01]  /*11f90*/  IMAD.MOV.U32 R32, RZ, RZ, RZ ;  /* 0x000000ffff207224 */ /* 0x000fe200078e00ff */
[----:B------:R-:W-:Y:S02]  /*11fa0*/  UIADD3 UR4, UR7, -UR4, URZ ;  /* 0x8000000407047290 */ /* 0x000fe4000fffe03f */
[----:B------:R-:W-:Y:S01]  /*11fb0*/  UISETP.NE.U32.AND UP0, UPT, UR8, URZ, UPT ;  /* 0x0000003f0800728c */ /* 0x000fe2000bf05070 */
[----:B------:R-:W-:Y:S02]  /*11fc0*/  ULDC UR5, c[0x0][0xc54] ;  /* 0x0003150000057ab9 */ /* 0x000fe40000000800 */
[----:B------:R-:W-:Y:S02]  /*11fd0*/  UIMAD UR41, UR41, UR5, UR4 ;  /* 0x00000005292972a4 */ /* 0x000fe4000f8e0204 */
[----:B------:R-:W-:-:S02]  /*11fe0*/  UISETP.NE.AND.EX UP0, UPT, UR9, URZ, UPT, UP0 ;  /* 0x0000003f0900728c */ /* 0x000fc4000bf05300 */
[----:B------:R-:W-:Y:S01]  /*11ff0*/  @UP1 ULDC UR4, c[0x0][0xc4c] ;  /* 0x0003130000041ab9 */ /* 0x000fe20000000800 */
[----:B------:R-:W-:Y:S01]  /*12000*/  @UP1 ULDC UR7, c[0x0][0xc50] ;  /* 0x0003140000071ab9 */ /* 0x000fe20000000800 */
[----:B------:R-:W-:Y:S02]  /*12010*/  UIMAD.WIDE.U32 UR4, UR41, UR4, URZ ;  /* 0x00000004290472a5 */ /* 0x000fe4000f8e003f */
[----:B------:R-:W-:Y:S01]  /*12020*/  UMOV UR42, UR41 ;  /* 0x00000029002a7c82 */ /* 0x000fe20008000000 */
[----:B------:R-:W-:Y:S01]  /*12030*/  ULOP3.LUT UR6, UR6, 0x1ffffff, URZ, 0x3c, !UPT ;  /* 0x01ffffff06067892 */ /* 0x000fe2000f8e3c3f */
[----:B------:R-:W-:Y:S01]  /*12040*/  PLOP3.LUT P0, PT, PT, PT, UP0, 0x80, 0x0 ;  /* 0x000000000000781c */ /* 0x000fe20003f0f008 */
[----:B------:R-:W-:-:S03]  /*12050*/  @UP1 USHF.R.U32.HI UR42, URZ, UR7, UR5 ;  /* 0x000000073f2a1299 */ /* 0x000fc60008011605 */
[----:B------:R-:W-:Y:S02]  /*12060*/  @UP0 ULDC.64 UR4, c[0x0][0xa28] ;  /* 0x00028a0000040ab9 */ /* 0x000fe40000000a00 */
[----:B------:R-:W-:-:S06]  /*12070*/  @UP0 UIMAD.WIDE UR4, UR42, 0x4, UR4 ;  /* 0x000000042a0408a5 */ /* 0x000fcc000f8e0204 */
[----:B------:R-:W-:Y:S01]  /*12080*/  IMAD.U32 R3, RZ, RZ, UR5 ;  /* 0x00000005ff037e24 */ /* 0x000fe2000f8e00ff */
[----:B------:R-:W-:Y:S01]  /*12090*/  ULDC UR5, c[0x0][0x448] ;  /* 0x0001120000057ab9 */ /* 0x000fe20000000800 */
[----:B------:R-:W-:Y:S01]  /*120a0*/  IMAD.U32 R2, RZ, RZ, UR4 ;  /* 0x00000004ff027e24 */ /* 0x000fe2000f8e00ff */
[----:B------:R-:W-:Y:S01]  /*120b0*/  ULDC UR4, c[0x0][0xc3c] ;  /* 0x00030f0000047ab9 */ /* 0x000fe20000000800 */
[----:B------:R-:W-:Y:S02]  /*120c0*/  UISETP.NE.AND UP2, UPT, UR5, 0x1, UPT ;  /* 0x000000010500788c */ /* 0x000fe4000bf45270 */
[----:B------:R-:W-:Y:S01]  /*120d0*/  UIADD3 UR6, UR6, UR4, URZ ;  /* 0x0000000406067290 */ /* 0x000fe2000fffe03f */
[----:B------:R0:W5:Y:S01]  /*120e0*/  @P0 LDG.E R32, desc[UR52][R2.64] ;  /* 0x0000003402200981 */ /* 0x000162000c1e1900 */
[----:B------:R-:W-:Y:S02]  /*120f0*/  UP2UR UR49, UPR, URZ, 0x4 ;  /* 0x000000043f317883 */ /* 0x000fe40008000000 */
[----:B------:R-:W-:-:S04]  /*12100*/  USHF.L.U32 UR43, UR6, 0x7, URZ ;  /* 0x00000007062b7899 */ /* 0x000fc8000800063f */
[----:B------:R-:W-:Y:S01]  /*12110*/  UIADD3 UR6, UR43, 0x7f, URZ ;  /* 0x0000007f2b067890 */ /* 0x000fe2000fffe03f */
[----:B------:R-:W-:Y:S01]  /*12120*/  @UP2 ULDC UR4, c[0x0][0x44c] ;  /* 0x0001130000042ab9 */ /* 0x000fe20000000800 */
[----:B------:R-:W-:Y:S02]  /*12130*/  @UP2 ULDC UR7, c[0x0][0x450] ;  /* 0x0001140000072ab9 */ /* 0x000fe40000000800 */
[----:B------:R-:W-:-:S04]  /*12140*/  UIMAD.WIDE.U32 UR4, UR6, UR4, URZ ;  /* 0x00000004060472a5 */ /* 0x000fc8000f8e003f */
[----:B------:R-:W-:-:S03]  /*12150*/  @UP2 USHF.R.U32.HI UR6, URZ, UR7, UR5 ;  /* 0x000000073f062299 */ /* 0x000fc60008011605 */
[----:B------:R-:W-:Y:S01]  /*12160*/  ULDC.64 UR4, c[0x0][0x9e0] ;  /* 0x0002780000047ab9 */ /* 0x000fe20000000a00 */
[----:B------:R-:W-:Y:S02]  /*12170*/  UIADD3 UR6, UR47, UR6, URZ ;  /* 0x000000062f067290 */ /* 0x000fe4000fffe03f */
[----:B------:R-:W-:Y:S02]  /*12180*/  UISETP.GE.AND UP0, UPT, UR5, 0x1, UPT ;  /* 0x000000010500788c */ /* 0x000fe4000bf06270 */
[----:B------:R-:W-:-:S04]  /*12190*/  UIADD3 UR4, UR6, UR4, URZ ;  /* 0x0000000406047290 */ /* 0x000fc8000fffe03f */
[----:B------:R-:W-:-:S13]  /*121a0*/  PLOP3.LUT P0, PT, PT, PT, UP0, 0x40, 0x0 ;  /* 0x000000000000781c */ /* 0x000fda0003f0e808 */
[----:B0-----:R-:W-:Y:S05]  /*121b0*/  @P0 BRA `(.L_x_1138) ;  /* 0x0000000000440947 */ /* 0x001fea0003800000 */
        /* <DEDUP_REMOVED lines=10> */
.L_x_1139:
[----:B------:R-:W-:-:S11]  /*12260*/  UISETP.NE.AND UP1, UPT, UR5, 0x1, UPT ;  /* 0x000000010500788c */ /* 0x000fd6000bf25270 */
[----:B------:R-:W-:Y:S02]  /*12270*/  @UP1 ULDC.64 UR10, c[0x0][0x9e8] ;  /* 0x00027a00000a1ab9 */ /* 0x000fe40000000a00 */
[----:B------:R-:W-:-:S04]  /*12280*/  UIMAD.WIDE.U32 UR6, UR8, UR10, URZ ;  /* 0x0000000a080672a5 */ /* 0x000fc8000f8e003f */
[----:B------:R-:W-:-:S12]  /*12290*/  @UP1 USHF.R.U32.HI UR8, URZ, UR11, UR7 ;  /* 0x0000000b3f081299 */ /* 0x000fd80008011607 */
.L_x_1140:
[----:B------:R-:W-:-:S04]  /*122a0*/  UIMAD UR8, UR8, UR5, UR5 ;  /* 0x00000005080872a4 */ /* 0x000fc8000f8e0205 */
[----:B------:R-:W-:-:S04]  /*122b0*/  UISETP.LT.AND UP1, UPT, UR4, UR8, UPT ;  /* 0x000000080400728c */ /* 0x000fc8000bf21270 */
[----:B------:R-:W-:-:S12]  /*122c0*/  USEL UR4, UR4, UR8, UP1 ;  /* 0x0000000804047287 */ /* 0x000fd80008800000 */
.L_x_1138:
[----:B------:R-:W-:Y:S01]  /*122d0*/  UISETP.NE.AND UP1, UPT, UR49, URZ, UPT ;  /* 0x0000003f3100728c */ /* 0x000fe2000bf25270 */
[----:B------:R-:W-:Y:S01]  /*122e0*/  PLOP3.LUT P0, PT, PT, PT, UP0, 0x40, 0x0 ;  /* 0x000000000000781c */ /* 0x000fe20003f0e808 */
[----:B------:R-:W-:-:S04]  /*122f0*/  UIADD3 UR4, UR4, 0x7f, URZ ;  /* 0x0000007f04047890 */ /* 0x000fc8000fffe03f */
[----:B------:R-:W-:-:S04]  /*12300*/  USHF.R.S32.HI UR8, URZ, 0x1f, UR4 ;  /* 0x0000001f3f087899 */ /* 0x000fc80008011404 */
[----:B------:R-:W-:Y:S01]  /*12310*/  ULEA.HI UR8, UR8, UR4, URZ, 0x7 ;  /* 0x0000000408087291 */ /* 0x000fe2000f8f383f */
[----:B------:R-:W-:Y:S01]  /*12320*/  @UP1 ULDC UR6, c[0x0][0x44c] ;  /* 0x0001130000061ab9 */ /* 0x000fe20000000800 */
[----:B------:R-:W-:Y:S01]  /*12330*/  @UP1 ULDC UR9, c[0x0][0x450] ;  /* 0x0001140000091ab9 */ /* 0x000fe20000000800 */
[----:B------:R-:W-:Y:S02]  /*12340*/  UIMAD.WIDE.U32 UR6, UR43, UR6, URZ ;  /* 0x000000062b0672a5 */ /* 0x000fe4000f8e003f */
[----:B------:R-:W-:Y:S01]  /*12350*/  UMOV UR4, UR43 ;  /* 0x0000002b00047c82 */ /* 0x000fe20008000000 */
[----:B------:R-:W-:Y:S02]  /*12360*/  USHF.R.S32.HI UR8, URZ, 0x7, UR8 ;  /* 0x000000073f087899 */ /* 0x000fe40008011408 */
[----:B------:R-:W-:Y:S02]  /*12370*/  @UP1 USHF.R.U32.HI UR4, URZ, UR9, UR7 ;  /* 0x000000093f041299 */ /* 0x000fe40008011607 */
[----:B------:R-:W-:-:S02]  /*12380*/  UISETP.LT.AND UP1, UPT, UR40, UR8, UPT ;  /* 0x000000082800728c */ /* 0x000fc4000bf21270 */
[----:B------:R-:W-:Y:S01]  /*12390*/  UIADD3 UR4, UR39, UR4, URZ ;  /* 0x0000000427047290 */ /* 0x000fe2000fffe03f */
[----:B------:R-:W-:Y:S01]  /*123a0*/  ULDC UR6, c[0x0][0x9dc] ;  /* 0x0002770000067ab9 */ /* 0x000fe20000000800 */
[----:B------:R-:W-:Y:S02]  /*123b0*/  USEL UR44, UR40, UR8, UP1 ;  /* 0x00000008282c7287 */ /* 0x000fe40008800000 */
[----:B------:R-:W-:Y:S01]  /*123c0*/  UIADD3 UR8, UR4, -UR6, URZ ;  /* 0x8000000604087290 */ /* 0x000fe2000fffe03f */
[----:B------:R-:W-:Y:S11]  /*123d0*/  @P0 BRA `(.L_x_1141) ;  /* 0x0000000000440947 */ /* 0x000ff60003800000 */
        /* <DEDUP_REMOVED lines=10> */
.L_x_1142:
[----:B------:R-:W-:-:S11]  /*12480*/  UISETP.NE.AND UP0, UPT, UR5, 0x1, UPT ;  /* 0x000000010500788c */ /* 0x000fd6000bf05270 */
[----:B------:R-:W-:Y:S02]  /*12490*/  @UP0 ULDC.64 UR10, c[0x0][0x9e8] ;  /* 0x00027a00000a0ab9 */ /* 0x000fe40000000a00 */
[----:B------:R-:W-:-:S04]  /*124a0*/  UIMAD.WIDE.U32 UR6, UR4, UR10, URZ ;  /* 0x0000000a040672a5 */ /* 0x000fc8000f8e003f */
[----:B------:R-:W-:-:S12]  /*124b0*/  @UP0 USHF.R.U32.HI UR4, URZ, UR11, UR7 ;  /* 0x0000000b3f040299 */ /* 0x000fd80008011607 */
.L_x_1143:
[----:B------:R-:W-:-:S04]  /*124c0*/  UIMAD UR4, UR4, UR5, URZ ;  /* 0x00000005040472a4 */ /* 0x000fc8000f8e023f */
[----:B------:R-:W-:-:S04]  /*124d0*/  UISETP.LT.AND UP0, UPT, UR8, UR4, UPT ;  /* 0x000000040800728c */ /* 0x000fc8000bf01270 */
[----:B------:R-:W-:-:S12]  /*124e0*/  USEL UR8, UR8, UR4, !UP0 ;  /* 0x0000000408087287 */ /* 0x000fd8000c000000 */
.L_x_1141:
[----:B------:R-:W-:Y:S01]  /*124f0*/  USHF.R.S32.HI UR4, URZ, 0x1f, UR8 ;  /* 0x0000001f3f047899 */ /* 0x000fe20008011408 */
[----:B------:R-:W-:Y:S03]  /*12500*/  BSSY B7, `(.L_x_1144) ;  /* 0x000034e000077945 */ /* 0x000fe60003800000 */
[----:B------:R-:W-:-:S04]  /*12510*/  ULEA.HI UR4, UR4, UR8, URZ, 0x7 ;  /* 0x0000000804047291 */ /* 0x000fc8000f8f383f */
[----:B------:R-:W-:-:S04]  /*12520*/  USHF.R.S32.HI UR4, URZ, 0x7, UR4 ;  /* 0x000000073f047899 */ /* 0x000fc80008011404 */
[----:B------:R-:W-:-:S04]  /*12530*/  UISETP.LT.AND UP0, UPT, URZ, UR4, UPT ;  /* 0x000000043f00728c */ /* 0x000fc8000bf01270 */
[----:B------:R-:W-:-:S04]  /*12540*/  USEL UR45, URZ, UR4, !UP0 ;  /* 0x000000043f2d7287 */ /* 0x000fc8000c000000 */
[----:B------:R-:W-:-:S06]  /*12550*/  UISETP.GT.AND UP0, UPT, UR44, UR45, UPT ;  /* 0x0000002d2c00728c */ /* 0x000fcc000bf04270 */
[----:B------:R-:W-:-:S13]  /*12560*/  PLOP3.LUT P0, PT, PT, PT, UP0, 0x80, 0x0 ;  /* 0x000000000000781c */ /* 0x000fda0003f0f008 */
[----:B------:R-:W-:Y:S05]  /*12570*/  @P0 BRA `(.L_x_1145) ;  /* 0x0000000000440947 */ /* 0x000fea0003800000 */
[----:B------:R-:W0:Y:S02]  /*12580*/  S2R R0, SR_TID.X ;  /* 0x0000000000007919 */ /* 0x000e240000002100 */
[----:B0-----:R-:W-:-:S04]  /*12590*/  LOP3.LUT R0, R0, 0x7f, RZ, 0xc0, !PT ;  /* 0x0000007f00007812 */ /* 0x001fc800078ec0ff */
[----:B------:R-:W-:-:S13]  /*125a0*/  ISETP.NE.AND P2, PT, R0, RZ, PT ;  /* 0x000000ff0000720c */ /* 0x000fda0003f45270 */
[----:B------:R-:W-:Y:S05]  /*125b0*/  @P2 BRA `(.L_x_1146) ;  /* 0x0000003400082947 */ /* 0x000fea0003800000 */
[----:B------:R-:W0:Y:S01]  /*125c0*/  S2R R7, SR_LANEID ;  /* 0x0000000000077919 */ /* 0x000e220000000000 */
[----:B------:R-:W-:Y:S01]  /*125d0*/  VOTEU.ANY UR4, UPT, PT ;  /* 0x0000000000047886 */ /* 0x000fe200038e0100 */
[----:B------:R-:W1:Y:S01]  /*125e0*/  LDC.64 R2, c[0x0][0xc80] ;  /* 0x00032000ff027b82 */ /* 0x000e620000000a00 */
[----:B------:R-:W0:Y:S08]  /*125f0*/  FLO.U32 R0, UR4 ;  /* 0x0000000400007d00 */ /* 0x000e3000080e0000 */
[----:B------:R-:W1:Y:S01]  /*12600*/  POPC R5, UR4 ;  /* 0x0000000400057d09 */ /* 0x000e620008000000 */
[----:B0-----:R-:W-:-:S13]  /*12610*/  ISETP.EQ.U32.AND P0, PT, R0, R7, PT ;  /* 0x000000070000720c */ /* 0x001fda0003f02070 */
[----:B-1----:R-:W2:Y:S01]  /*12620*/  @P0 ATOMG.E.ADD.STRONG.GPU PT, R3, desc[UR52][R2.64], R5 ;  /* 0x00000005020309a8 */ /* 0x002ea200081ee1f4 */
[----:B------:R-:W0:Y:S02]  /*12630*/  S2R R4, SR_LTMASK ;  /* 0x0000000000047919 */ /* 0x000e240000003900 */
[----:B0-----:R-:W-:-:S04]  /*12640*/  LOP3.LUT R4, R4, UR4, RZ, 0xc0, !PT ;  /* 0x0000000404047c12 */ /* 0x001fc8000f8ec0ff */
[----:B------:R-:W0:Y:S01]  /*12650*/  POPC R7, R4 ;  /* 0x0000000400077309 */ /* 0x000e220000000000 */
[----:B--2---:R-:W0:Y:S02]  /*12660*/  SHFL.IDX PT, R0, R3, R0, 0x1f ;  /* 0x00001f0003007589 */ /* 0x004e2400000e0000 */
[----:B0-----:R-:W-:Y:S01]  /*12670*/  IADD3 R34, R0, UR48, R7 ;  /* 0x0000003000227c10 */ /* 0x001fe2000fffe007 */
[----:B------:R-:W-:Y:S06]  /*12680*/  BRA `(.L_x_1146) ;  /* 0x0000003000d47947 */ /* 0x000fec0003800000 */
.L_x_1145:
[----:B------:R-:W-:Y:S01]  /*12690*/  VIADD R0, R16, 0x18400 ;  /* 0x0001840010007836 */ /* 0x000fe20000000000 */
[----:B------:R-:W-:Y:S04]  /*126a0*/  BSSY B6, `(.L_x_1147) ;  /* 0x0000013000067945 */ /* 0x000fe80003800000 */
[----:B------:R-:W-:-:S13]  /*126b0*/  LOP3.LUT P0, RZ, R0, 0x3ff, RZ, 0xc0, !PT ;  /* 0x000003ff00ff7812 */ /* 0x000fda000780c0ff */
[----:B------:R-:W-:Y:S05]  /*126c0*/  @!P0 BRA `(.L_x_1148) ;  /* 0x0000000000408947 */ /* 0x000fea0003800000 */
[----:B------:R-:W-:Y:S01]  /*126d0*/  MOV R2, 0x0 ;  /* 0x0000000000027802 */ /* 0x000fe20000000f00 */
[----:B------:R-:W-:Y:S01]  /*126e0*/  ULDC.64 UR4, c[0x4][0x80] ;  /* 0x0100200000047ab9 */ /* 0x000fe20000000a00 */
[----:B------:R-:W-:Y:S01]  /*126f0*/  ULDC.64 UR6, c[0x4][0x88] ;  /* 0x0100220000067ab9 */ /* 0x000fe20000000a00 */
[----:B------:R-:W-:Y:S02]  /*12700*/  IMAD.U32 R4, RZ, RZ, UR4 ;  /* 0x00000004ff047e24 */ /* 0x000fe4000f8e00ff */
[----:B------:R-:W-:Y:S01]  /*12710*/  IMAD.U32 R5, RZ, RZ, UR5 ;  /* 0x00000005ff057e24 */ /* 0x000fe2000f8e00ff */
[----:B------:R-:W0:Y:S01]  /*12720*/  LDC.64 R2, c[0x4][R2] ;  /* 0x0100000002027b82 */ /* 0x000e220000000a00 */
[----:B------:R-:W-:Y:S01]  /*12730*/  ULDC.64 UR4, c[0x4][0x8] ;  /* 0x0100020000047ab9 */ /* 0x000fe20000000a00 */
[----:B------:R-:W-:Y:S02]  /*12740*/  IMAD.U32 R6, RZ, RZ, UR6 ;  /* 0x00000006ff067e24 */ /* 0x000fe4000f8e00ff */
[----:B------:R-:W-:-:S02]  /*12750*/  IMAD.U32 R7, RZ, RZ, UR7 ;  /* 0x00000007ff077e24 */ /* 0x000fc4000f8e00ff */
[----:B------:R-:W-:Y:S02]  /*12760*/  IMAD.U32 R10, RZ, RZ, UR4 ;  /* 0x00000004ff0a7e24 */ /* 0x000fe4000f8e00ff */
[----:B------:R-:W-:Y:S02]  /*12770*/  IMAD.U32 R11, RZ, RZ, UR5 ;  /* 0x00000005ff0b7e24 */ /* 0x000fe4000f8e00ff */
[----:B------:R-:W-:Y:S02]  /*12780*/  IMAD.MOV.U32 R8, RZ, RZ, 0x70 ;  /* 0x00000070ff087424 */ /* 0x000fe400078e00ff */
[----:B------:R-:W-:Y:S02]  /*12790*/  IMAD.MOV.U32 R12, RZ, RZ, 0x1 ;  /* 0x00000001ff0c7424 */ /* 0x000fe400078e00ff */
[----:B------:R-:W-:-:S07]  /*127a0*/  IMAD.MOV.U32 R13, RZ, RZ, RZ ;  /* 0x000000ffff0d7224 */ /* 0x000fce00078e00ff */
[----:B------:R-:W-:-:S07]  /*127b0*/  LEPC R20, `(.L_x_1148) ;  /* 0x000000001014794e */ /* 0x000fce0000000000 */
[----:B0----5:R-:W-:Y:S05]  /*127c0*/  CALL.ABS.NOINC R2 ;  /* 0x0000000002007343 */ /* 0x021fea0003c00000 */
.L_x_1148:
[----:B------:R-:W-:Y:S05]  /*127d0*/  BSYNC B6 ;  /* 0x0000000000067941 */ /* 0x000fea0003800000 */
.L_x_1147:
        /* <DEDUP_REMOVED lines=19> */
[----:B-1---5:R-:W-:Y:S05]  /*12910*/  CALL.ABS.NOINC R2 ;  /* 0x0000000002007343 */ /* 0x022fea0003c00000 */
.L_x_1151:
[----:B------:R0:W1:Y:S01]  /*12920*/  LDC.64 R2, c[0x4][R17] ;  /* 0x0100000011027b82 */ /* 0x0000620000000a00 */
[----:B------:R-:W-:Y:S01]  /*12930*/  ULDC.64 UR4, c[0x4][0x80] ;  /* 0x0100200000047ab9 */ /* 0x000fe20000000a00 */
[----:B------:R-:W-:Y:S01]  /*12940*/  ULDC.64 UR6, c[0x4][0x88] ;  /* 0x0100220000067ab9 */ /* 0x000fe20000000a00 */
[----:B------:R-:W-:Y:S02]  /*12950*/  IMAD.U32 R4, RZ, RZ, UR4 ;  /* 0x00000004ff047e24 */ /* 0x000fe4000f8e00ff */
        /* <DEDUP_REMOVED lines=11> */
.L_x_1150:
[----:B------:R-:W-:Y:S05]  /*12a10*/  BSYNC B6 ;  /* 0x0000000000067941 */ /* 0x000fea0003800000 */
.L_x_1149:
[----:B------:R-:W-:Y:S01]  /*12a20*/  ULDC.64 UR4, c[0x0][0x9f8] ;  /* 0x00027e0000047ab9 */ /* 0x000fe20000000a00 */
[----:B------:R-:W-:Y:S01]  /*12a30*/  IMAD.U32 R29, RZ, RZ, UR42 ;  /* 0x0000002aff1d7e24 */ /* 0x000fe2000f8e00ff */
[----:B------:R-:W-:Y:S01]  /*12a40*/  UISETP.NE.U32.AND UP0, UPT, UR4, URZ, UPT ;  /* 0x0000003f0400728c */ /* 0x000fe2000bf05070 */
[----:B------:R-:W0:Y:S03]  /*12a50*/  LDC R10, c[0x0][0x430] ;  /* 0x00010c00ff0a7b82 */ /* 0x000e260000000800 */
[----:B------:R-:W-:-:S06]  /*12a60*/  UISETP.NE.AND.EX UP0, UPT, UR5, URZ, UPT, UP0 ;  /* 0x0000003f0500728c */ /* 0x000fcc000bf05300 */
[----:B------:R-:W-:-:S05]  /*12a70*/  PLOP3.LUT P0, PT, PT, PT, UP0, 0x80, 0x0 ;  /* 0x000000000000781c */ /* 0x000fca0003f0f008 */
[----:B------:R-:W-:Y:S02]  /*12a80*/  @UP0 ULDC.64 UR4, c[0x0][0x9f8] ;  /* 0x00027e0000040ab9 */ /* 0x000fe40000000a00 */
[----:B------:R-:W-:-:S06]  /*12a90*/  @UP0 UIMAD.WIDE UR4, UR42, 0x4, UR4 ;  /* 0x000000042a0408a5 */ /* 0x000fcc000f8e0204 */
[----:B------:R-:W-:Y:S01]  /*12aa0*/  IMAD.U32 R2, RZ, RZ, UR4 ;  /* 0x00000004ff027e24 */ /* 0x000fe2000f8e00ff */
[----:B------:R-:W-:Y:S01]  /*12ab0*/  ULDC UR4, c[0x0][0xc48] ;  /* 0x0003120000047ab9 */ /* 0x000fe20000000800 */
[----:B------:R-:W-:-:S05]  /*12ac0*/  IMAD.U32 R3, RZ, RZ, UR5 ;  /* 0x00000005ff037e24 */ /* 0x000fca000f8e00ff */
[----:B------:R1:W5:Y:S01]  /*12ad0*/  @P0 LDG.E R29, desc[UR52][R2.64] ;  /* 0x00000034021d0981 */ /* 0x000362000c1e1900 */
[----:B------:R-:W-:Y:S01]  /*12ae0*/  UMOV UR5, 0xffffffff ;  /* 0xffffffff00057882 */ /* 0x000fe20000000000 */
[----:B------:R-:W-:Y:S02]  /*12af0*/  IMAD.U32 R22, RZ, RZ, UR4 ;  /* 0x00000004ff167e24 */ /* 0x000fe4000f8e00ff */
[----:B------:R-:W-:Y:S05]  /*12b00*/  BRA.DIV UR5, `(.L_x_1152) ;  /* 0x0000003605d47947 */ /* 0x000fea000b800000 */
.L_x_1206:
[----:B------:R-:W2:Y:S01]  /*12b10*/  S2R R0, SR_TID.X ;  /* 0x0000000000007919 */ /* 0x000ea20000002100 */
[----:B------:R-:W-:Y:S01]  /*12b20*/  UIADD3 UR4, UR44, -0x1, URZ ;  /* 0xffffffff2c047890 */ /* 0x000fe2000fffe03f */
[----:B0-----:R-:W-:Y:S02]  /*12b30*/  ISETP.NE.AND P1, PT, R10, 0x1, PT ;  /* 0x000000010a00780c */ /* 0x001fe40003f25270 */
[----:B-----5:R-:W-:Y:S02]  /*12b40*/  SHF.R.S32.HI R31, RZ, 0x1f, R29 ;  /* 0x0000001fff1f7819 */ /* 0x020fe4000001141d */
[----:B------:R-:W-:Y:S01]  /*12b50*/  LOP3.LUT R19, R19, 0xffffffdf, RZ, 0xc0, !PT ;  /* 0xffffffdf13137812 */ /* 0x000fe200078ec0ff */
[----:B------:R-:W-:-:S04]  /*12b60*/  IMAD.U32 R6, RZ, RZ, UR4 ;  /* 0x00000004ff067e24 */ /* 0x000fc8000f8e00ff */
[----:B------:R-:W-:-:S04]  /*12b70*/  IMAD.SHL.U32 R6, R6, 0x80, RZ ;  /* 0x0000008006067824 */ /* 0x000fc800078e00ff */
[----:B-1----:R-:W0:Y:S01]  /*12b80*/  @P1 LDC R3, c[0x0][0x438] ;  /* 0x00010e00ff031b82 */ /* 0x002e220000000800 */
[----:B------:R-:W-:Y:S01]  /*12b90*/  @P1 LOP3.LUT R19, R19, 0x20, RZ, 0xfc, !PT ;  /* 0x0000002013131812 */ /* 0x000fe200078efcff */
[----:B--2---:R-:W-:-:S05]  /*12ba0*/  IMAD.SHL.U32 R0, R0, 0x10, RZ ;  /* 0x0000001000007824 */ /* 0x004fca00078e00ff */
[----:B------:R-:W-:-:S04]  /*12bb0*/  LOP3.LUT R0, R0, 0x70, RZ, 0xc0, !PT ;  /* 0x0000007000007812 */ /* 0x000fc800078ec0ff */
[----:B------:R-:W-:Y:S02]  /*12bc0*/  LOP3.LUT R5, R6, R37, R0, 0xfe, !PT ;  /* 0x0000002506057212 */ /* 0x000fe400078efe00 */
[----:B------:R-:W1:Y:S02]  /*12bd0*/  @P1 LDC R0, c[0x0][0x434] ;  /* 0x00010d00ff001b82 */ /* 0x000e640000000800 */
[C---:B------:R-:W-:Y:S01]  /*12be0*/  ISETP.GE.AND P0, PT, R5.reuse, UR37, PT ;  /* 0x0000002505007c0c */ /* 0x040fe2000bf06270 */
[----:B------:R-:W-:-:S04]  /*12bf0*/  IMAD.IADD R7, R5, 0x1, R32 ;  /* 0x0000000105077824 */ /* 0x000fc800078e0220 */
[----:B------:R-:W-:-:S08]  /*12c00*/  IMAD.MOV.U32 R11, RZ, RZ, R7 ;  /* 0x000000ffff0b7224 */ /* 0x000fd000078e0007 */
[----:B------:R-:W2:Y:S08]  /*12c10*/  @!P0 LDC.64 R8, c[0x0][0x428] ;  /* 0x00010a00ff088b82 */ /* 0x000eb00000000a00 */
[----:B------:R-:W3:Y:S01]  /*12c20*/  @!P0 LDC.64 R4, c[0x0][0x418] ;  /* 0x00010600ff048b82 */ /* 0x000ee20000000a00 */
[----:B-1----:R-:W-:-:S05]  /*12c30*/  @P1 IMAD.HI.U32 R0, R7, R0, RZ ;  /* 0x0000000007001227 */ /* 0x002fca00078e00ff */
[----:B0-----:R-:W-:-:S04]  /*12c40*/  @P1 SHF.R.U32.HI R11, RZ, R3, R0 ;  /* 0x00000003ff0b1219 */ /* 0x001fc80000011600 */
[--C-:B------:R-:W-:Y:S01]  /*12c50*/  @!P0 SHF.R.S32.HI R3, RZ, 0x1f, R11.reuse ;  /* 0x0000001fff038819 */ /* 0x100fe2000001140b */
[----:B------:R-:W-:Y:S02]  /*12c60*/  @!P0 IMAD.MOV.U32 R2, RZ, RZ, R11 ;  /* 0x000000ffff028224 */ /* 0x000fe400078e000b */
[-C--:B--2---:R-:W-:Y:S02]  /*12c70*/  @!P0 IMAD R0, R31, R8.reuse, RZ ;  /* 0x000000081f008224 */ /* 0x084fe400078e02ff */
[----:B------:R-:W-:-:S04]  /*12c80*/  @!P0 IMAD.WIDE.U32 R2, R29, R8, R2 ;  /* 0x000000081d028225 */ /* 0x000fc800078e0002 */
[----:B------:R-:W-:Y:S01]  /*12c90*/  @!P0 IMAD R9, R29, R9, R0 ;  /* 0x000000091d098224 */ /* 0x000fe200078e0200 */
[----:B---3--:R-:W-:-:S03]  /*12ca0*/  @!P0 LEA R4, P1, R2, R4, 0x2 ;  /* 0x0000000402048211 */ /* 0x008fc600078210ff */
[----:B------:R-:W-:-:S05]  /*12cb0*/  @!P0 IMAD.IADD R0, R3, 0x1, R9 ;  /* 0x0000000103008824 */ /* 0x000fca00078e0209 */
[----:B------:R-:W-:Y:S01]  /*12cc0*/  @!P0 LEA.HI.X R5, R2, R5, R0, 0x2, P1 ;  /* 0x0000000502058211 */ /* 0x000fe200008f1400 */
[----:B------:R-:W-:-:S06]  /*12cd0*/  IMAD.MOV.U32 R0, RZ, RZ, RZ ;  /* 0x000000ffff007224 */ /* 0x000fcc00078e00ff */
[----:B------:R0:W5:Y:S01]  /*12ce0*/  @!P0 LDG.E R0, desc[UR52][R4.64] ;  /* 0x0000003404008981 */ /* 0x000162000c1e1900 */
[----:B------:R-:W-:Y:S01]  /*12cf0*/  IMAD R3, RZ, RZ, -UR42 ;  /* 0x8000002aff037e24 */ /* 0x000fe2000f8e02ff */
[----:B------:R-:W-:Y:S01]  /*12d00*/  LOP3.LUT R19, R19, 0xffffffef, RZ, 0xc0, !PT ;  /* 0xffffffef13137812 */ /* 0x000fe200078ec0ff */
[----:B------:R-:W-:Y:S02]  /*12d10*/  IMAD.MOV R2, RZ, RZ, -R11 ;  /* 0x000000ffff027224 */ /* 0x000fe400078e0a0b */
[----:B------:R-:W-:Y:S02]  /*12d20*/  IMAD R22, R22, R3, UR41 ;  /* 0x0000002916167e24 */ /* 0x000fe4000f8e0203 */
[----:B------:R-:W-:Y:S02]  /*12d30*/  IMAD.U32 R24, RZ, RZ, UR4 ;  /* 0x00000004ff187e24 */ /* 0x000fe4000f8e00ff */
[----:B0-----:R-:W-:Y:S01]  /*12d40*/  IMAD.U32 R4, RZ, RZ, UR46 ;  /* 0x0000002eff047e24 */ /* 0x001fe2000f8e00ff */
[----:B------:R-:W-:Y:S01]  /*12d50*/  SHF.R.S32.HI R28, RZ, 0x1f, R22 ;  /* 0x0000001fff1c7819 */ /* 0x000fe20000011416 */
[----:B------:R-:W-:-:S03]  /*12d60*/  IMAD R5, R10, R2, R7 ;  /* 0x000000020a057224 */ /* 0x000fc600078e0207 */
[----:B------:R-:W-:-:S13]  /*12d70*/  ISETP.NE.AND P2, PT, R4, 0x3, PT ;  /* 0x000000030400780c */ /* 0x000fda0003f45270 */
[----:B------:R-:W-:Y:S01]  /*12d80*/  @P2 LOP3.LUT R19, R19, 0x10, RZ, 0xfc, !PT ;  /* 0x0000001013132812 */ /* 0x000fe200078efcff */
[----:B------:R-:W-:Y:S06]  /*12d90*/  @!P2 BRA `(.L_x_1153) ;  /* 0x000000000004a947 */ /* 0x000fec0003800000 */
[----:B------:R-:W-:Y:S01]  /*12da0*/  BPT.TRAP 0x1 ;  /* 0x000000040000795c */ /* 0x000fe20000300000 */
.L_x_1153:
[----:B------:R-:W-:Y:S01]  /*12db0*/  SHF.R.S32.HI R8, RZ, 0x1f, R5 ;  /* 0x0000001fff087819 */ /* 0x000fe20000011405 */
[----:B------:R-:W-:Y:S01]  /*12dc0*/  ULDC.64 UR4, c[0x0][0x328] ;  /* 0x0000ca0000047ab9 */ /* 0x000fe20000000a00 */
[----:B-----5:R-:W-:Y:S01]  /*12dd0*/  SHF.R.S32.HI R4, RZ, 0x1f, R0 ;  /* 0x0000001fff047819 */ /* 0x020fe20000011400 */
[----:B------:R-:W-:Y:S02]  /*12de0*/  BSSY B0, `(.L_x_1154) ;  /* 0x0000016000007945 */ /* 0x000fe40003800000 */
[----:B------:R-:W-:-:S04]  /*12df0*/  IMAD R2, R8, UR4, RZ ;  /* 0x0000000408027c24 */ /* 0x000fc8000f8e02ff */
[C---:B------:R-:W-:Y:S02]  /*12e00*/  IMAD R7, R5.reuse, UR5, R2 ;  /* 0x0000000505077c24 */ /* 0x040fe4000f8e0202 */
[----:B------:R-:W-:Y:S01]  /*12e10*/  IMAD.WIDE.U32 R2, R5, UR4, RZ ;  /* 0x0000000405027c25 */ /* 0x000fe2000f8e00ff */
        /* <DEDUP_REMOVED lines=12> */
[----:B------:R-:W-:Y:S02]  /*12ee0*/  IMAD.IADD R3, R3, 0x1, R7 ;  /* 0x0000000103037824 */ /* 0x000fe400078e0207 */
[----:B------:R-:W-:-:S03]  /*12ef0*/  IMAD R7, R23, 0x8, R16 ;  /* 0x0000000817077824 */ /* 0x000fc600078e0210 */
[----:B------:R-:W-:Y:S02]  /*12f00*/  LEA.HI.X R18, R2, UR5, R3, 0x1, P0 ;  /* 0x0000000502127c11 */ /* 0x000fe400080f0c03 */
[----:B------:R-:W-:-:S04]  /*12f10*/  SHF.L.U32 R2, R26, 0x1f, RZ ;  /* 0x0000001f1a027819 */ /* 0x000fc800000006ff */
[----:B------:R-:W0:Y:S02]  /*12f20*/  SYNCS.PHASECHK.TRANS64.TRYWAIT P0, [R7+URZ+0x28840], R2 ;  /* 0x02884002070075a7 */ /* 0x000e24000800017f */
[----:B0-----:R-:W-:Y:S05]  /*12f30*/  @!P0 BRA `(.L_x_1155) ;  /* 0x0000003000f48947 */ /* 0x001fea0003800000 */
.L_x_1207:
[----:B------:R-:W-:Y:S05]  /*12f40*/  BSYNC B0 ;  /* 0x0000000000007941 */ /* 0x000fea0003800000 */
.L_x_1154:
[----:B------:R-:W-:Y:S01]  /*12f50*/  ULDC.64 UR4, c[0x0][0x300] ;  /* 0x0000c00000047ab9 */ /* 0x000fe20000000a00 */
[----:B------:R-:W-:Y:S01]  /*12f60*/  IADD3 R6, -R37, UR37, -R6 ;  /* 0x0000002525067c10 */ /* 0x000fe2000fffe906 */
[----:B------:R-:W-:Y:S01]  /*12f70*/  IMAD R8, R8, UR4, RZ ;  /* 0x0000000408087c24 */ /* 0x000fe2000f8e02ff */
[----:B------:R-:W-:Y:S01]  /*12f80*/  LOP3.LUT P3, RZ, R19, 0x2, RZ, 0xc0, !PT ;  /* 0x0000000213ff7812 */ /* 0x000fe2000786c0ff */
[----:B0-----:R-:W-:Y:S01]  /*12f90*/  IMAD.WIDE.U32 R2, R5, UR4, RZ ;  /* 0x0000000405027c25 */ /* 0x001fe2000f8e00ff */
[----:B------:R-:W-:-:S03]  /*12fa0*/  LOP3.LUT P2, RZ, R19, 0x1, RZ, 0xc0, !PT ;  /* 0x0000000113ff7812 */ /* 0x000fc6000784c0ff */
        /* <DEDUP_REMOVED lines=15> */
[----:B------:R-:W-:-:S03]  /*130a0*/  IMAD R5, R23, 0x4000, R30 ;  /* 0x0000400017057824 */ /* 0x000fc600078e021e */
[----:B------:R-:W-:Y:S02]  /*130b0*/  LEA.HI.X R0, R2, UR5, R3, 0x1, P0 ;  /* 0x0000000502007c11 */ /* 0x000fe400080f0c03 */
[----:B------:R-:W-:Y:S01]  /*130c0*/  ISETP.GE.AND P0, PT, R6, 0x1, PT ;  /* 0x000000010600780c */ /* 0x000fe20003f06270 */
[----:B------:R-:W-:-:S12]  /*130d0*/  BRA.DIV UR4, `(.L_x_1156) ;  /* 0x0000003204a07947 */ /* 0x000fd8000b800000 */
[----:B------:R-:W0:Y:S01]  /*130e0*/  SHFL.IDX PT, R14, R4, RZ, 0x181f ;  /* 0x00181fff040e7589 */ /* 0x000e2200000e0000 */
[----:B------:R-:W-:-:S03]  /*130f0*/  @P0 IMAD R9, R5, 0x2, R16 ;  /* 0x0000000205090824 */ /* 0x000fc600078e0210 */
[----:B------:R-:W1:Y:S04]  /*13100*/  SHFL.IDX PT, R2, R0, RZ, 0x181f ;  /* 0x00181fff00027589 */ /* 0x000e6800000e0000 */
[----:B------:R-:W-:Y:S01]  /*13110*/  SHFL.IDX PT, R8, R0, 0x1, 0x181f ;  /* 0x00381f0000087f89 */ /* 0x000fe200000e0000 */
[----:B0-----:R-:W-:-:S05]  /*13120*/  @P0 LEA R14, P1, R35, R14, 0x1 ;  /* 0x0000000e230e0211 */ /* 0x001fca00078208ff */
[----:B-1----:R-:W-:Y:S02]  /*13130*/  @P0 IMAD.X R3, RZ, RZ, R2, P1 ;  /* 0x000000ffff030224 */ /* 0x002fe400008e0602 */
[----:B------:R-:W-:Y:S02]  /*13140*/  @P0 IMAD.MOV.U32 R2, RZ, RZ, R14 ;  /* 0x000000ffff020224 */ /* 0x000fe400078e000e */
[----:B------:R-:W0:Y:S04]  /*13150*/  SHFL.IDX PT, R14, R4, 0x1, 0x181f ;  /* 0x00381f00040e7f89 */ /* 0x000e2800000e0000 */
[----:B------:R-:W-:Y:S04]  /*13160*/  @P0 LDGSTS.E.BYPASS.LTC128B.128 [R9+0x18400], desc[UR52][R2.64], !P3 ;  /* 0x1840000002090fae */ /* 0x000fe8000d901d74 */
[----:B------:R1:W-:Y:S01]  /*13170*/  @P0 LDGSTS.E.BYPASS.LTC128B.128 [R9+0x1c400], desc[UR52][R2.64+0x80], !P2 ;  /* 0x1c40008002090fae */ /* 0x0003e2000d101d74 */
[----:B------:R-:W-:-:S13]  /*13180*/  ISETP.GE.AND P0, PT, R6, 0x11, PT ;  /* 0x000000110600780c */ /* 0x000fda0003f06270 */
[----:B------:R-:W-:Y:S01]  /*13190*/  @P0 IMAD R25, R5, 0x2, R16 ;  /* 0x0000000205190824 */ /* 0x000fe200078e0210 */
[----:B0-----:R-:W-:-:S05]  /*131a0*/  @P0 LEA R14, P1, R35, R14, 0x1 ;  /* 0x0000000e230e0211 */ /* 0x001fca00078208ff */
[----:B-1----:R-:W-:Y:S02]  /*131b0*/  @P0 IMAD.MOV.U32 R2, RZ, RZ, R14 ;  /* 0x000000ffff020224 */ /* 0x002fe400078e000e */
[----:B------:R-:W-:Y:S01]  /*131c0*/  @P0 IMAD.X R21, RZ, RZ, R8, P1 ;  /* 0x000000ffff150224 */ /* 0x000fe200008e0608 */
[----:B------:R-:W0:Y:S03]  /*131d0*/  SHFL.IDX PT, R14, R4, 0x2, 0x181f ;  /* 0x00581f00040e7f89 */ /* 0x000e2600000e0000 */
[----:B------:R-:W-:Y:S01]  /*131e0*/  @P0 IMAD.MOV.U32 R3, RZ, RZ, R21 ;  /* 0x000000ffff030224 */ /* 0x000fe200078e0015 */
[----:B------:R-:W1:Y:S04]  /*131f0*/  SHFL.IDX PT, R8, R0, 0x2, 0x181f ;  /* 0x00581f0000087f89 */ /* 0x000e6800000e0000 */
[----:B------:R-:W-:Y:S04]  /*13200*/  @P0 LDGSTS.E.BYPASS.LTC128B.128 [R25+0x18c00], desc[UR52][R2.64], !P3 ;  /* 0x18c0000002190fae */ /* 0x000fe8000d901d74 */
[----:B------:R2:W-:Y:S01]  /*13210*/  @P0 LDGSTS.E.BYPASS.LTC128B.128 [R25+0x1cc00], desc[UR52][R2.64+0x80], !P2 ;  /* 0x1cc0008002190fae */ /* 0x0005e2000d101d74 */
[----:B------:R-:W-:-:S13]  /*13220*/  ISETP.GE.AND P0, PT, R6, 0x21, PT ;  /* 0x000000210600780c */ /* 0x000fda0003f06270 */
[----:B0-----:R-:W-:Y:S01]  /*13230*/  @P0 LEA R14, P1, R35, R14, 0x1 ;  /* 0x0000000e230e0211 */ /* 0x001fe200078208ff */
[----:B------:R-:W-:-:S04]  /*13240*/  @P0 IMAD R21, R5, 0x2, R16 ;  /* 0x0000000205150824 */ /* 0x000fc800078e0210 */
[----:B--2---:R-:W-:Y:S02]  /*13250*/  @P0 IMAD.MOV.U32 R2, RZ, RZ, R14 ;  /* 0x000000ffff020224 */ /* 0x004fe400078e000e */
[----:B-1----:R-:W-:Y:S01]  /*13260*/  @P0 IMAD.X R9, RZ, RZ, R8, P1 ;  /* 0x000000ffff090224 */ /* 0x002fe200008e0608 */
        /* <DEDUP_REMOVED lines=38> */
[----:B-1----:R-:W-:Y:S02]  /*134d0*/  @P0 IMAD.X R9, RZ, RZ, R8, P1 ;  /* 0x000000ffff090224 */ /* 0x002fe400008e0608 */
[----:B--2---:R-:W-:Y:S01]  /*134e0*/  @P0 IMAD.MOV.U32 R2, RZ, RZ, R14 ;  /* 0x000000ffff020224 */ /* 0x004fe200078e000e */
[----:B------:R0:W1:Y:S01]  /*134f0*/  SHFL.IDX PT, R8, R0, 0x7, 0x181f ;  /* 0x00f81f0000087f89 */ /* 0x00006200000e0000 */
[----:B------:R-:W-:-:S03]  /*13500*/  @P0 IMAD.MOV.U32 R3, RZ, RZ, R9 ;  /* 0x000000ffff030224 */ /* 0x000fc600078e0009 */
[----:B------:R0:W2:Y:S04]  /*13510*/  SHFL.IDX PT, R14, R4, 0x7, 0x181f ;  /* 0x00f81f00040e7f89 */ /* 0x0000a800000e0000 */
[----:B------:R0:W-:Y:S04]  /*13520*/  @P0 LDGSTS.E.BYPASS.LTC128B.128 [R21+0x1b400], desc[UR52][R2.64], !P3 ;  /* 0x1b40000002150fae */ /* 0x0001e8000d901d74 */
[----:B------:R0:W-:Y:S02]  /*13530*/  @P0 LDGSTS.E.BYPASS.LTC128B.128 [R21+0x1f400], desc[UR52][R2.64+0x80], !P2 ;  /* 0x1f40008002150fae */ /* 0x0001e4000d101d74 */
.L_x_1225:
[----:B------:R-:W-:-:S13]  /*13540*/  ISETP.GE.AND P0, PT, R6, 0x71, PT ;  /* 0x000000710600780c */ /* 0x000fda0003f06270 */
[----:B0-2---:R-:W-:Y:S01]  /*13550*/  @P0 LEA R2, P1, R35, R14, 0x1 ;  /* 0x0000000e23020211 */ /* 0x005fe200078208ff */
[----:B------:R-:W-:-:S04]  /*13560*/  @P0 IMAD R5, R5, 0x2, R16 ;  /* 0x0000000205050824 */ /* 0x000fc800078e0210 */
[----:B-1----:R-:W-:-:S05]  /*13570*/  @P0 IMAD.X R3, RZ, RZ, R8, P1 ;  /* 0x000000ffff030224 */ /* 0x002fca00008e0608 */
[----:B------:R-:W-:Y:S01]  /*13580*/  @!PT LDS RZ, [RZ] ;  /* 0x00000000fffff984 */ /* 0x000fe20000000800 */
[----:B------:R-:W-:Y:S01]  /*13590*/  @!PT LDS RZ, [RZ] ;  /* 0x00000000fffff984 */ /* 0x000fe20000000800 */
[----:B------:R-:W-:Y:S01]  /*135a0*/  @!PT LDS RZ, [RZ] ;  /* 0x00000000fffff984 */ /* 0x000fe20000000800 */
[----:B------:R0:W-:Y:S04]  /*135b0*/  @P0 LDGSTS.E.BYPASS.LTC128B.128 [R5+0x1bc00], desc[UR52][R2.64], !P3 ;  /* 0x1bc0000002050fae */ /* 0x0001e8000d901d74 */
[----:B------:R0:W-:Y:S01]  /*135c0*/  @P0 LDGSTS.E.BYPASS.LTC128B.128 [R5+0x1fc00], desc[UR52][R2.64+0x80], !P2 ;  /* 0x1fc0008002050fae */ /* 0x0001e2000d101d74 */
[----:B------:R-:W-:Y:S01]  /*135d0*/  PLOP3.LUT P0, PT, PT, PT, PT, 0x80, 0x0 ;  /* 0x000000000000781c */ /* 0x000fe20003f0f070 */
[----:B------:R-:W-:-:S12]  /*135e0*/  NOP ;  /* 0x0000000000007918 */ /* 0x000fd80000000000 */
.L_x_1157:
        /* <DEDUP_REMOVED lines=11> */
.L_x_1158:
[----:B------:R-:W-:Y:S01]  /*136a0*/  VIADD R0, R16, 0x10400 ;  /* 0x0001040010007836 */ /* 0x000fe20000000000 */
[----:B------:R1:W-:Y:S06]  /*136b0*/  SYNCS.ARRIVE.TRANS64.A1T0 RZ, [R7+URZ+0x28830], RZ ;  /* 0x028830ff07ff79a7 */ /* 0x0003ec000810003f */
[----:B------:R-:W-:Y:S05]  /*136c0*/  WARPSYNC.ALL ;  /* 0x0000000000007948 */ /* 0x000fea0003800000 */
[----:B------:R-:W-:Y:S01]  /*136d0*/  BAR.SYNC.DEFER_BLOCKING 0x8, 0x180 ;  /* 0x0206000000007b1d */ /* 0x000fe20000010000 */
[----:B------:R-:W-:-:S05]  /*136e0*/  LOP3.LUT P0, RZ, R0, 0x3ff, RZ, 0xc0, !PT ;  /* 0x000003ff00ff7812 */ /* 0x000fca000780c0ff */
[----:B------:R-:W-:Y:S08]  /*136f0*/  BSSY B6, `(.L_x_1159) ;  /* 0x0000012000067945 */ /* 0x000ff00003800000 */
[----:B------:R-:W-:Y:S05]  /*13700*/  @!P0 BRA `(.L_x_1160) ;  /* 0x0000000000408947 */ /* 0x000fea0003800000 */
[----:B0-----:R-:W-:Y:S01]  /*13710*/  MOV R2, 0x0 ;  /* 0x0000000000027802 */ /* 0x001fe20000000f00 */
[----:B------:R-:W-:Y:S01]  /*13720*/  ULDC.64 UR4, c[0x4][0x80] ;  /* 0x0100200000047ab9 */ /* 0x000fe20000000a00 */
[----:B------:R-:W-:Y:S01]  /*13730*/  ULDC.64 UR6, c[0x4][0x88] ;  /* 0x0100220000067ab9 */ /* 0x000fe20000000a00 */
[----:B------:R-:W-:Y:S01]  /*13740*/  ULDC.64 UR8, c[0x4][0x20] ;  /* 0x0100080000087ab9 */ /* 0x000fe20000000a00 */
[----:B------:R-:W-:Y:S02]  /*13750*/  IMAD.U32 R4, RZ, RZ, UR4 ;  /* 0x00000004ff047e24 */ /* 0x000fe4000f8e00ff */
[----:B------:R-:W0:Y:S01]  /*13760*/  LDC.64 R2, c[0x4][R2] ;  /* 0x0100000002027b82 */ /* 0x000e220000000a00 */
[----:B------:R-:W-:Y:S02]  /*13770*/  IMAD.U32 R5, RZ, RZ, UR5 ;  /* 0x00000005ff057e24 */ /* 0x000fe4000f8e00ff */
[----:B------:R-:W-:Y:S02]  /*13780*/  IMAD.U32 R6, RZ, RZ, UR6 ;  /* 0x00000006ff067e24 */ /* 0x000fe4000f8e00ff */
[----:B-1----:R-:W-:-:S02]  /*13790*/  IMAD.U32 R7, RZ, RZ, UR7 ;  /* 0x00000007ff077e24 */ /* 0x002fc4000f8e00ff */
[----:B------:R-:W-:Y:S02]  /*137a0*/  IMAD.U32 R10, RZ, RZ, UR8 ;  /* 0x00000008ff0a7e24 */ /* 0x000fe4000f8e00ff */
[----:B------:R-:W-:Y:S02]  /*137b0*/  IMAD.U32 R11, RZ, RZ, UR9 ;  /* 0x00000009ff0b7e24 */ /* 0x000fe4000f8e00ff */
[----:B------:R-:W-:Y:S02]  /*137c0*/  IMAD.MOV.U32 R8, RZ, RZ, 0x70 ;  /* 0x00000070ff087424 */ /* 0x000fe400078e00ff */
[----:B------:R-:W-:Y:S02]  /*137d0*/  IMAD.MOV.U32 R12, RZ, RZ, 0x1 ;  /* 0x00000001ff0c7424 */ /* 0x000fe400078e00ff */
[----:B------:R-:W-:-:S07]  /*137e0*/  IMAD.MOV.U32 R13, RZ, RZ, RZ ;  /* 0x000000ffff0d7224 */ /* 0x000fce00078e00ff */
[----:B------:R-:W-:-:S07]  /*137f0*/  LEPC R20, `(.L_x_1160) ;  /* 0x000000001014794e */ /* 0x000fce0000000000 */
[----:B0-----:R-:W-:Y:S05]  /*13800*/  CALL.ABS.NOINC R2 ;  /* 0x0000000002007343 */ /* 0x001fea0003c00000 */
.L_x_1160:
[----:B------:R-:W-:Y:S05]  /*13810*/  BSYNC B6 ;  /* 0x0000000000067941 */ /* 0x000fea0003800000 */
.L_x_1159:
[----:B0-----:R-:W0:Y:S01]  /*13820*/  S2R R2, SR_TID.X ;  /* 0x0000000000027919 */ /* 0x001e220000002100 */
[----:B------:R-:W-:Y:S01]  /*13830*/  UISETP.NE.AND UP0, UPT, UR49, URZ, UPT ;  /* 0x0000003f3100728c */ /* 0x000fe2000bf05270 */
[----:B------:R-:W-:Y:S01]  /*13840*/  R2UR UR6, R28 ;  /* 0x000000001c0672ca */ /* 0x000fe200000e0000 */
[----:B------:R-:W-:Y:S01]  /*13850*/  ULDC.64 UR8, c[0x0][0x2d8] ;  /* 0x0000b60000087ab9 */ /* 0x000fe20000000a00 */
[----:B------:R-:W-:Y:S02]  /*13860*/  R2UR UR7, R22 ;  /* 0x00000000160772ca */ /* 0x000fe400000e0000 */
[C---:B------:R-:W-:Y:S02]  /*13870*/  LOP3.LUT P4, RZ, R19.reuse, 0x80, RZ, 0xc0, !PT ;  /* 0x0000008013ff7812 */ /* 0x040fe4000788c0ff */
[----:B------:R-:W-:Y:S02]  /*13880*/  PLOP3.LUT P0, PT, PT, PT, UP0, 0x80, 0x0 ;  /* 0x000000000000781c */ /* 0x000fe40003f0f008 */
[----:B------:R-:W-:-:S02]  /*13890*/  LOP3.LUT P5, RZ, R19, 0x40, RZ, 0xc0, !PT ;  /* 0x0000004013ff7812 */ /* 0x000fc400078ac0ff */
[----:B------:R-:W-:-:S03]  /*138a0*/  @UP0 ULDC UR4, c[0x0][0x44c] ;  /* 0x0001130000040ab9 */ /* 0x000fc60000000800 */
[----:B------:R-:W-:-:S04]  /*138b0*/  UIMAD UR6, UR6, UR8, URZ ;  /* 0x00000008060672a4 */ /* 0x000fc8000f8e023f */
[----:B------:R-:W-:Y:S02]  /*138c0*/  UIMAD UR7, UR7, UR9, UR6 ;  /* 0x00000009070772a4 */ /* 0x000fe4000f8e0206 */
[----:B------:R-:W-:Y:S01]  /*138d0*/  USHF.R.S32.HI UR6, URZ, 0x1f, UR42 ;  /* 0x0000001f3f067899 */ /* 0x000fe2000801142a */
[----:B0-----:R-:W-:-:S05]  /*138e0*/  IMAD.SHL.U32 R2, R2, 0x10, RZ ;  /* 0x0000001002027824 */ /* 0x001fca00078e00ff */
[----:B------:R-:W-:-:S04]  /*138f0*/  LOP3.LUT R2, R2, 0x70, RZ, 0xc0, !PT ;  /* 0x0000007002027812 */ /* 0x000fc800078ec0ff */
[----:B------:R-:W-:-:S05]  /*13900*/  LOP3.LUT R2, R37, R2, RZ, 0xfc, !PT ;  /* 0x0000000225027212 */ /* 0x000fca00078efcff */
[----:B------:R-:W-:-:S04]  /*13910*/  VIADD R0, R2, UR43 ;  /* 0x0000002b02007c36 */ /* 0x000fc80008000000 */
[----:B------:R-:W-:Y:S01]  /*13920*/  @P0 IMAD.HI.U32 R3, R0, UR4, RZ ;  /* 0x0000000400030c27 */ /* 0x000fe2000f8e00ff */
[----:B------:R-:W-:Y:S01]  /*13930*/  PLOP3.LUT P0, PT, PT, PT, UP0, 0x80, 0x0 ;  /* 0x000000000000781c */ /* 0x000fe20003f0f008 */
[----:B------:R-:W-:Y:S02]  /*13940*/  @UP0 ULDC UR4, c[0x0][0x450] ;  /* 0x0001140000040ab9 */ /* 0x000fe40000000800 */
[----:B------:R-:W-:-:S10]  /*13950*/  IMAD.MOV.U32 R2, RZ, RZ, R0 ;  /* 0x000000ffff027224 */ /* 0x000fd400078e0000 */
[----:B------:R-:W-:Y:S02]  /*13960*/  @P0 SHF.R.U32.HI R2, RZ, UR4, R3 ;  /* 0x00000004ff020c19 */ /* 0x000fe40008011603 */
[----:B------:R-:W-:-:S03]  /*13970*/  R2UR UR4, R22 ;  /* 0x00000000160472ca */ /* 0x000fc600000e0000 */
[----:B------:R-:W-:-:S10]  /*13980*/  IMAD.MOV R5, RZ, RZ, -R2 ;  /* 0x000000ffff057224 */ /* 0x000fd400078e0a02 */
[----:B------:R-:W-:-:S03]  /*13990*/  UIMAD.WIDE.U32 UR4, UR4, UR8, URZ ;  /* 0x00000008040472a5 */ /* 0x000fc6000f8e003f */
[----:B------:R-:W-:Y:S01]  /*139a0*/  ULDC.64 UR8, c[0x0][0x2e0] ;  /* 0x0000b80000087ab9 */ /* 0x000fe20000000a00 */
[----:B------:R-:W-:Y:S02]  /*139b0*/  UIADD3 UR5, UR5, UR7, URZ ;  /* 0x0000000705057290 */ /* 0x000fe4000fffe03f */
[----:B------:R-:W-:Y:S01]  /*139c0*/  UIMAD UR6, UR6, UR8, URZ ;  /* 0x00000008060672a4 */ /* 0x000fe2000f8e023f */
[----:B------:R-:W-:Y:S01]  /*139d0*/  ULDC UR7, c[0x0][0x448] ;  /* 0x0001120000077ab9 */ /* 0x000fe20000000800 */
[----:B------:R-:W-:Y:S01]  /*139e0*/  UIMAD.WIDE.U32 UR4, UR42, UR8, UR4 ;  /* 0x000000082a0472a5 */ /* 0x000fe2000f8e0004 */
[----:B------:R-:W-:Y:S01]  /*139f0*/  IMAD R5, R5, UR7, R0 ;  /* 0x0000000705057c24 */ /* 0x000fe2000f8e0200 */
[----:B------:R-:W-:Y:S01]  /*13a00*/  UIMAD UR6, UR42, UR9, UR6 ;  /* 0x000000092a0672a4 */ /* 0x000fe2000f8e0206 */
[----:B------:R-:W-:Y:S02]  /*13a10*/  SHF.R.S32.HI R0, RZ, 0x1f, R2 ;  /* 0x0000001fff007819 */ /* 0x000fe40000011402 */
[----:B------:R-:W-:Y:S01]  /*13a20*/  ULDC.64 UR8, c[0x0][0x2d0] ;  /* 0x0000b40000087ab9 */ /* 0x000fe20000000a00 */
[----:B------:R-:W-:Y:S01]  /*13a30*/  UIADD3 UR5, UR5, UR6, URZ ;  /* 0x0000000605057290 */ /* 0x000fe2000fffe03f */
[----:B------:R-:W-:-:S02]  /*13a40*/  IMAD.U32 R9, RZ, RZ, UR8 ;  /* 0x00000008ff097e24 */ /* 0x000fc4000f8e00ff */
[----:B------:R-:W-:Y:S01]  /*13a50*/  IMAD R3, R0, UR8, RZ ;  /* 0x0000000800037c24 */ /* 0x000fe2000f8e02ff */
[----:B------:R-:W-:-:S03]  /*13a60*/  SHF.R.S32.HI R0, RZ, 0x1f, R5 ;  /* 0x0000001fff007819 */ /* 0x000fc60000011405 */
[C---:B-1----:R-:W-:Y:S02]  /*13a70*/  IMAD R7, R2.reuse, UR9, R3 ;  /* 0x0000000902077c24 */ /* 0x042fe4000f8e0203 */
[----:B------:R-:W-:Y:S01]  /*13a80*/  IMAD.WIDE.U32 R2, R2, R9, UR4 ;  /* 0x0000000402027e25 */ /* 0x000fe2000f8e0009 */
        /* <DEDUP_REMOVED lines=11> */
[----:B------:R-:W0:Y:S01]  /*13b40*/  SHFL.IDX PT, R14, R0, RZ, 0x181f ;  /* 0x00181fff000e7589 */ /* 0x000e2200000e0000 */
[----:B------:R-:W-:-:S03]  /*13b50*/  VIADD R5, R37, UR43 ;  /* 0x0000002b25057c36 */ /* 0x000fc60008000000 */
[----:B------:R-:W1:Y:S01]  /*13b60*/  SHFL.IDX PT, R2, R4, RZ, 0x181f ;  /* 0x00181fff04027589 */ /* 0x000e6200000e0000 */
[C---:B------:R-:W-:Y:S01]  /*13b70*/  VIADD R7, R5.reuse, 0x10 ;  /* 0x0000001005077836 */ /* 0x040fe20000000000 */
[----:B------:R-:W-:Y:S02]  /*13b80*/  ISETP.GE.AND P0, PT, R5, UR38, PT ;  /* 0x0000002605007c0c */ /* 0x000fe4000bf06270 */
[----:B------:R-:W-:Y:S11]  /*13b90*/  SHFL.IDX PT, R6, R4, 0x1, 0x181f ;  /* 0x00381f0004067f89 */ /* 0x000ff600000e0000 */
        /* <DEDUP_REMOVED lines=13> */
[----:B------:R-:W-:-:S03]  /*13c70*/  VIADD R7, R5, 0x20 ;  /* 0x0000002005077836 */ /* 0x000fc60000000000 */
        /* <DEDUP_REMOVED lines=51> */
.L_x_1242:
[----:B------:R-:W-:-:S05]  /*13fb0*/  VIADD R5, R5, 0x70 ;  /* 0x0000007005057836 */ /* 0x000fca0000000000 */
[----:B------:R-:W-:-:S13]  /*13fc0*/  ISETP.GE.AND P0, PT, R5, UR38, PT ;  /* 0x0000002605007c0c */ /* 0x000fda000bf06270 */
[----:B0-2---:R-:W-:-:S05]  /*13fd0*/  @!P0 LEA R2, P1, R35, R14, 0x1 ;  /* 0x0000000e23028211 */ /* 0x005fca00078208ff */
[----:B-1----:R-:W-:-:S05]  /*13fe0*/  @!P0 IMAD.X R3, RZ, RZ, R6, P1 ;  /* 0x000000ffff038224 */ /* 0x002fca00008e0606 */
[----:B------:R-:W-:Y:S01]  /*13ff0*/  @!PT LDS RZ, [RZ] ;  /* 0x00000000fffff984 */ /* 0x000fe20000000800 */
[----:B------:R-:W-:Y:S01]  /*14000*/  @!PT LDS RZ, [RZ] ;  /* 0x00000000fffff984 */ /* 0x000fe20000000800 */
[----:B------:R-:W-:Y:S01]  /*14010*/  @!PT LDS RZ, [RZ] ;  /* 0x00000000fffff984 */ /* 0x000fe20000000800 */
[----:B------:R0:W-:Y:S04]  /*14020*/  @!P0 LDGSTS.E.BYPASS.LTC128B.128 [R33+0x13c00], desc[UR52][R2.64], !P4 ;  /* 0x13c0000002218fae */ /* 0x0001e8000e101d74 */
[----:B------:R0:W-:Y:S01]  /*14030*/  @!P0 LDGSTS.E.BYPASS.LTC128B.128 [R33+0x17c00], desc[UR52][R2.64+0x80], !P5 ;  /* 0x17c0008002218fae */ /* 0x0001e2000e901d74 */
[----:B------:R-:W-:Y:S01]  /*14040*/  PLOP3.LUT P0, PT, PT, PT, PT, 0x80, 0x0 ;  /* 0x000000000000781c */ /* 0x000fe20003f0f070 */
[----:B------:R-:W-:-:S12]  /*14050*/  NOP ;  /* 0x0000000000007918 */ /* 0x000fd80000000000 */
.L_x_1162:
[----:B------:R-:W-:Y:S02]  /*14060*/  PLOP3.LUT P1, PT, P1, P0, PT, 0xa2, 0x0 ;  /* 0x000000000000781c */ /* 0x000fe40000f21472 */
[----:B------:R-:W-:-:S08]  /*14070*/  @P0 R2UR P1, UR4, R16 ;  /* 0x00000000100402ca */ /* 0x000fd00000020000 */
[----:B------:R-:W-:-:S05]  /*14080*/  @P0 PLOP3.LUT P0, PT, P1, PT, PT, 0x80, 0x0 ;  /* 0x000000000000081c */ /* 0x000fca0000f0f070 */
[----:B------:R-:W-:Y:S01]  /*14090*/  @!P1 SYNCS.ARRIVE.TRANS64.RED.A0T1 RZ, [UR4+0x28800], RZ ;  /* 0x028800ffffff99a7 */ /* 0x000fe20008200404 */
[----:B------:R-:W-:Y:S07]  /*140a0*/  @!P1 ARRIVES.LDGSTSBAR.64.TRANSCNT [UR4+0x28800] ;  /* 0x02880000ff0099b0 */ /* 0x000fee0008000a84 */
[----:B------:R-:W-:Y:S05]  /*140b0*/  @P0 BRA.U.ANY `(.L_x_1162) ;  /* 0xfffffffd00e80947 */ /* 0x000fea000393ffff */
[----:B------:R-:W-:-:S05]  /*140c0*/  VIADD R36, R36, 0x1 ;  /* 0x0000000124247836 */ /* 0x000fca0000000000 */
[----:B------:R-:W-:-:S04]  /*140d0*/  LEA.HI R0, R36, R36, RZ, 0x1 ;  /* 0x0000002424007211 */ /* 0x000fc800078f08ff */
[----:B0-----:R-:W-:-:S05]  /*140e0*/  LOP3.LUT R3, R0, 0xfffffffe, RZ, 0xc0, !PT ;  /* 0xfffffffe00037812 */ /* 0x001fca00078ec0ff */
[----:B------:R-:W-:-:S05]  /*140f0*/  IMAD.IADD R3, R36, 0x1, -R3 ;  /* 0x0000000124037824 */ /* 0x000fca00078e0a03 */
[----:B------:R-:W-:Y:S01]  /*14100*/  SHF.L.U32 R3, R3, 0x1f, RZ ;  /* 0x0000001f03037819 */ /* 0x000fe200000006ff */
[----:B------:R-:W-:Y:S01]  /*14110*/  NOP ;  /* 0x0000000000007918 */ /* 0x000fe20000000000 */
[----:B------:R0:W-:Y:S01]  /*14120*/  SYNCS.ARRIVE.TRANS64.A1T0 RZ, [R16+URZ+0x28800], RZ ;  /* 0x028800ff10ff79a7 */ /* 0x0001e2000810003f */
[----:B------:R-:W-:Y:S01]  /*14130*/  BSSY B0, `(.L_x_1163) ;  /* 0x0000003000007945 */ /* 0x000fe20003800000 */
[----:B------:R-:W1:Y:S03]  /*14140*/  SYNCS.PHASECHK.TRANS64.TRYWAIT P0, [R16+URZ+0x28820], R3 ;  /* 0x02882003100075a7 */ /* 0x000e66000800017f */
[----:B01----:R-:W-:Y:S05]  /*14150*/  @!P0 BRA `(.L_x_1164) ;  /* 0x0000003400888947 */ /* 0x003fea0003800000 */
.L_x_1243:
[----:B------:R-:W-:Y:S05]  /*14160*/  BSYNC B0 ;  /* 0x0000000000007941 */ /* 0x000fea0003800000 */
.L_x_1163:
[----:B------:R-:W-:-:S04]  /*14170*/  UIADD3 UR4, UR44, -0x2, URZ ;  /* 0xfffffffe2c047890 */ /* 0x000fc8000fffe03f */
[----:B------:R-:W-:-:S06]  /*14180*/  UISETP.GE.AND UP0, UPT, UR4, UR45, UPT ;  /* 0x0000002d0400728c */ /* 0x000fcc000bf06270 */
[----:B------:R-:W-:-:S13]  /*14190*/  PLOP3.LUT P0, PT, PT, PT, UP0, 0x40, 0x0 ;  /* 0x000000000000781c */ /* 0x000fda0003f0e808 */
[----:B------:R-:W-:Y:S05]  /*141a0*/  @P0 BRA `(.L_x_1165) ;  /* 0x00000010001c0947 */ /* 0x000fea0003800000 */
[----:B------:R-:W-:Y:S01]  /*141b0*/  BSSY B0, `(.L_x_1165) ;  /* 0x0000106000007945 */ /* 0x000fe20003800000 */
[----:B------:R-:W-:Y:S02]  /*141c0*/  IMAD.MOV.U32 R10, RZ, RZ, R23 ;  /* 0x000000ffff0a7224 */ /* 0x000fe400078e0017 */
[----:B------:R-:W-:Y:S02]  /*141d0*/  IMAD.MOV.U32 R20, RZ, RZ, R26 ;  /* 0x000000ffff147224 */ /* 0x000fe400078e001a */
[----:B------:R-:W-:Y:S02]  /*141e0*/  IMAD.MOV.U32 R27, RZ, RZ, R24 ;  /* 0x000000ffff1b7224 */ /* 0x000fe400078e0018 */
[----:B------:R-:W-:-:S07]  /*141f0*/  IMAD.U32 R6, RZ, RZ, UR4 ;  /* 0x00000004ff067e24 */ /* 0x000fce000f8e00ff */
.L_x_1178:
[----:B0-----:R-:W0:Y:S01]  /*14200*/  LDC R3, c[0x0][0x430] ;  /* 0x00010c00ff037b82 */ /* 0x001e220000000800 */
[----:B------:R-:W1:Y:S01]  /*14210*/  S2R R0, SR_TID.X ;  /* 0x0000000000007919 */ /* 0x000e620000002100 */
[----:B------:R-:W-:Y:S01]  /*14220*/  IMAD R7, R6, 0x80, R37 ;  /* 0x0000008006077824 */ /* 0x000fe200078e0225 */
[----:B------:R-:W-:Y:S05]  /*14230*/  YIELD ;  /* 0x0000000000007946 */ /* 0x000fea0003800000 */
[----:B------:R-:W-:Y:S01]  /*14240*/  ULDC.64 UR4, c[0x0][0x428] ;  /* 0x00010a0000047ab9 */ /* 0x000fe20000000a00 */
[----:B------:R-:W-:Y:S01]  /*14250*/  VIADD R23, R10, 0x1 ;  /* 0x000000010a177836 */ /* 0x000fe20000000000 */
        /* <DEDUP_REMOVED lines=32> */
.L_x_1166:
[----:B------:R-:W-:Y:S01]  /*14460*/  IMAD R6, R23, 0x8, R16 ;  /* 0x0000000817067824 */ /* 0x000fe200078e0210 */
[----:B------:R-:W-:Y:S01]  /*14470*/  SHF.L.U32 R3, R26, 0x1f, RZ ;  /* 0x0000001f1a037819 */ /* 0x000fe200000006ff */
[----:B------:R-:W-:Y:S03]  /*14480*/  BSSY B1, `(.L_x_1167) ;  /* 0x0000003000017945 */ /* 0x000fe60003800000 */
[----:B------:R-:W0:Y:S02]  /*14490*/  SYNCS.PHASECHK.TRANS64.TRYWAIT P0, [R6+URZ+0x28840], R3 ;  /* 0x02884003060075a7 */ /* 0x000e24000800017f */
[----:B0-----:R-:W-:Y:S05]  /*144a0*/  @!P0 BRA `(.L_x_1168) ;  /* 0x0000003000c88947 */ /* 0x001fea0003800000 */
.L_x_1244:
[----:B------:R-:W-:Y:S05]  /*144b0*/  BSYNC B1 ;  /* 0x0000000000017941 */ /* 0x000fea0003800000 */
.L_x_1167:
[----:B------:R-:W-:Y:S01]  /*144c0*/  SHF.R.S32.HI R21, RZ, 0x1f, R4 ;  /* 0x0000001fff157819 */ /* 0x000fe20000011404 */
[----:B------:R-:W-:Y:S01]  /*144d0*/  ULDC.64 UR4, c[0x0][0x300] ;  /* 0x0000c00000047ab9 */ /* 0x000fe20000000a00 */
[----:B------:R-:W-:Y:S01]  /*144e0*/  LOP3.LUT P2, RZ, R19, 0x2, RZ, 0xc0, !PT ;  /* 0x0000000213ff7812 */ /* 0x000fe2000784c0ff */
[----:B------:R-:W-:Y:S01]  /*144f0*/  IMAD R7, R23, 0x4000, R30 ;  /* 0x0000400017077824 */ /* 0x000fe200078e021e */
[----:B------:R-:W-:Y:S01]  /*14500*/  LOP3.LUT P1, RZ, R19, 0x1, RZ, 0xc0, !PT ;  /* 0x0000000113ff7812 */ /* 0x000fe2000782c0ff */
[----:B0-----:R-:W-:-:S04]  /*14510*/  IMAD R3, R21, UR4, RZ ;  /* 0x0000000415037c24 */ /* 0x001fc8000f8e02ff */
        /* <DEDUP_REMOVED lines=19> */
[----:B------:R-:W-:Y:S02]  /*14650*/  IMAD.SHL.U32 R5, R35, 0x2, RZ ;  /* 0x0000000223057824 */ /* 0x000fe400078e00ff */
[----:B------:R-:W-:Y:S01]  /*14660*/  IMAD R7, R7, 0x2, R16 ;  /* 0x0000000207077824 */ /* 0x000fe200078e0210 */
[----:B------:R-:W1:Y:S04]  /*14670*/  SHFL.IDX PT, R3, R9, RZ, 0x181f ;  /* 0x00181fff09037589 */ /* 0x000e6800000e0000 */
[----:B------:R-:W-:Y:S01]  /*14680*/  SHFL.IDX PT, R14, R8, 0x7, 0x181f ;  /* 0x00f81f00080e7f89 */ /* 0x000fe200000e0000 */
        /* <DEDUP_REMOVED lines=35> */
[----:B------:R-:W1:Y:S04]  /*148c0*/  SHFL.IDX PT, R3, R9, 0x6, 0x181f ;  /* 0x00d81f0009037f89 */ /* 0x000e6800000e0000 */
[----:B------:R-:W2:Y:S01]  /*148d0*/  SHFL.IDX PT, R9, R9, 0x7, 0x181f ;  /* 0x00f81f0009097f89 */ /* 0x000ea200000e0000 */
[----:B0-----:R-:W-:-:S05]  /*148e0*/  IADD3 R2, P0, R2, R5, RZ ;  /* 0x0000000502027210 */ /* 0x001fca0007f1e0ff */
[----:B-1----:R-:W-:-:S05]  /*148f0*/  IMAD.X R3, RZ, RZ, R3, P0 ;  /* 0x000000ffff037224 */ /* 0x002fca00000e0603 */
[----:B------:R0:W-:Y:S04]  /*14900*/  LDGSTS.E.BYPASS.LTC128B.128 [R7+0x1b400], desc[UR52][R2.64], !P2 ;  /* 0x1b40000002077fae */ /* 0x0001e8000d101d74 */
[----:B--2---:R0:W-:Y:S02]  /*14910*/  LDGSTS.E.BYPASS.LTC128B.128 [R7+0x1f400], desc[UR52][R2.64+0x80], !P1 ;  /* 0x1f40008002077fae */ /* 0x0041e4000c901d74 */
.L_x_1262:
[----:B0-----:R-:W-:-:S05]  /*14920*/  IADD3 R2, P0, R14, R5, RZ ;  /* 0x000000050e027210 */ /* 0x001fca0007f1e0ff */
        /* <DEDUP_REMOVED lines=8> */
.L_x_1170:
        /* <DEDUP_REMOVED lines=11> */
.L_x_1171:
[----:B------:R0:W-:Y:S01]  /*14a60*/  SYNCS.ARRIVE.TRANS64.A1T0 RZ, [R6+URZ+0x28830], RZ ;  /* 0x028830ff06ff79a7 */ /* 0x0001e2000810003f */
[----:B------:R-:W-:Y:S05]  /*14a70*/  @!P2 BRA `(.L_x_1172) ;  /* 0x000000000004a947 */ /* 0x000fea0003800000 */
[----:B------:R-:W-:Y:S01]  /*14a80*/  BPT.TRAP 0x1 ;  /* 0x000000040000795c */ /* 0x000fe20000300000 */
.L_x_1172:
[----:B------:R-:W-:Y:S01]  /*14a90*/  SHF.L.U32 R3, R20, 0x1f, RZ ;  /* 0x0000001f14037819 */ /* 0x000fe200000006ff */
[----:B0-----:R-:W-:Y:S01]  /*14aa0*/  IMAD R6, R10, 0x8, R16 ;  /* 0x000000080a067824 */ /* 0x001fe200078e0210 */
[----:B------:R-:W-:Y:S03]  /*14ab0*/  BSSY B1, `(.L_x_1173) ;  /* 0x0000003000017945 */ /* 0x000fe60003800000 */
[----:B------:R-:W0:Y:S02]  /*14ac0*/  SYNCS.PHASECHK.TRANS64.TRYWAIT P0, [R6+URZ+0x28860], R3 ;  /* 0x02886003060075a7 */ /* 0x000e24000800017f */
[----:B0-----:R-:W-:Y:S05]  /*14ad0*/  @!P0 BRA `(.L_x_1174) ;  /* 0x0000003400988947 */ /* 0x001fea0003800000 */
.L_x_1263:
[----:B------:R-:W-:Y:S05]  /*14ae0*/  BSYNC B1 ;  /* 0x0000000000017941 */ /* 0x000fea0003800000 */
.L_x_1173:
[----:B------:R-:W-:Y:S01]  /*14af0*/  IMAD.MOV.U32 R8, RZ, RZ, -0x80 ;  /* 0xffffff80ff087424 */ /* 0x000fe200078e00ff */
[----:B------:R-:W-:Y:S01]  /*14b00*/  UMOV UR4, 0xffffffff ;  /* 0xffffffff00047882 */ /* 0x000fe20000000000 */
[C---:B------:R-:W-:Y:S01]  /*14b10*/  LOP3.LUT P2, RZ, R19.reuse, 0x8, RZ, 0xc0, !PT ;  /* 0x0000000813ff7812 */ /* 0x040fe2000784c0ff */
[----:B------:R-:W-:Y:S01]  /*14b20*/  IMAD R7, R10, 0x4000, R30 ;  /* 0x000040000a077824 */ /* 0x000fe200078e021e */
[----:B------:R-:W-:Y:S01]  /*14b30*/  LOP3.LUT P1, RZ, R19, 0x4, RZ, 0xc0, !PT ;  /* 0x0000000413ff7812 */ /* 0x000fe2000782c0ff */
[----:B------:R-:W-:-:S04]  /*14b40*/  IMAD R8, R27, R8, UR37 ;  /* 0x000000251b087e24 */ /* 0x000fc8000f8e0208 */
[----:B------:R-:W-:Y:S01]  /*14b50*/  IMAD.IADD R8, R8, 0x1, -R37 ;  /* 0x0000000108087824 */ /* 0x000fe200078e0a25 */
[----:B------:R-:W-:Y:S07]  /*14b60*/  BRA.DIV UR4, `(.L_x_1175) ;  /* 0x0000003604887947 */ /* 0x000fee000b800000 */
[----:B------:R-:W1:Y:S01]  /*14b70*/  SHFL.IDX PT, R14, R17, RZ, 0x181f ;  /* 0x00181fff110e7589 */ /* 0x000e6200000e0000 */
[----:B------:R-:W-:-:S03]  /*14b80*/  IMAD R7, R7, 0x2, R16 ;  /* 0x0000000207077824 */ /* 0x000fc600078e0210 */
        /* <DEDUP_REMOVED lines=57> */
.L_x_1281:
[----:B0-2---:R-:W-:Y:S01]  /*14f20*/  IADD3 R2, P0, R14, R5, RZ ;  /* 0x000000050e027210 */ /* 0x005fe20007f1e0ff */
        /* <DEDUP_REMOVED lines=28> */
.L_x_1176:
        /* <DEDUP_REMOVED lines=11> */
.L_x_1177:
[C---:B------:R-:W-:Y:S01]  /*151a0*/  ISETP.GT.AND P0, PT, R24.reuse, UR45, PT ;  /* 0x0000002d18007c0c */ /* 0x040fe2000bf04270 */
[----:B------:R0:W-:Y:S01]  /*151b0*/  SYNCS.ARRIVE.TRANS64.A1T0 RZ, [R6+URZ+0x28850], RZ ;  /* 0x028850ff06ff79a7 */ /* 0x0001e2000810003f */
[----:B------:R-:W-:Y:S02]  /*151c0*/  IMAD.MOV.U32 R10, RZ, RZ, R23 ;  /* 0x000000ffff0a7224 */ /* 0x000fe400078e0017 */
[----:B------:R-:W-:Y:S02]  /*151d0*/  IMAD.MOV.U32 R20, RZ, RZ, R26 ;  /* 0x000000ffff147224 */ /* 0x000fe400078e001a */
[----:B------:R-:W-:Y:S02]  /*151e0*/  IMAD.MOV.U32 R27, RZ, RZ, R24 ;  /* 0x000000ffff1b7224 */ /* 0x000fe400078e0018 */
[----:B0-----:R-:W-:-:S05]  /*151f0*/  VIADD R6, R24, 0xffffffff ;  /* 0xffffffff18067836 */ /* 0x001fca0000000000 */
[----:B------:R-:W-:Y:S05]  /*15200*/  @P0 BRA `(.L_x_1178) ;  /* 0xffffffec00fc0947 */ /* 0x000fea000383ffff */
[----:B------:R-:W-:Y:S05]  /*15210*/  BSYNC B0 ;  /* 0x0000000000007941 */ /* 0x000fea0003800000 */
.L_x_1165:
        /* <DEDUP_REMOVED lines=8> */
[----:B------:R-:W1:Y:S08]  /*152a0*/  FLO.U32 R0, UR4 ;  /* 0x0000000400007d00 */ /* 0x000e7000080e0000 */
[----:B------:R-:W0:Y:S01]  /*152b0*/  POPC R5, UR4 ;  /* 0x0000000400057d09 */ /* 0x000e220008000000 */
[----:B-1----:R-:W-:-:S13]  /*152c0*/  ISETP.EQ.U32.AND P0, PT, R0, R7, PT ;  /* 0x000000070000720c */ /* 0x002fda0003f02070 */
[----:B0-----:R-:W2:Y:S01]  /*152d0*/  @P0 ATOMG.E.ADD.STRONG.GPU PT, R3, desc[UR52][R2.64], R5 ;  /* 0x00000005020309a8 */ /* 0x001ea200081ee1f4 */
[----:B------:R-:W0:Y:S02]  /*152e0*/  S2R R4, SR_LTMASK ;  /* 0x0000000000047919 */ /* 0x000e240000003900 */
[----:B0-----:R-:W-:-:S04]  /*152f0*/  LOP3.LUT R4, R4, UR4, RZ, 0xc0, !PT ;  /* 0x0000000404047c12 */ /* 0x001fc8000f8ec0ff */
[----:B------:R-:W0:Y:S01]  /*15300*/  POPC R7, R4 ;  /* 0x0000000400077309 */ /* 0x000e220000000000 */
[----:B--2---:R-:W0:Y:S02]  /*15310*/  SHFL.IDX PT, R0, R3, R0, 0x1f ;  /* 0x00001f0003007589 */ /* 0x004e2400000e0000 */
[----:B0-----:R-:W-:-:S07]  /*15320*/  IADD3 R34, R0, UR48, R7 ;  /* 0x0000003000227c10 */ /* 0x001fce000fffe007 */
.L_x_1180:
[----:B------:R-:W-:Y:S05]  /*15330*/  BSYNC B0 ;  /* 0x0000000000007941 */ /* 0x000fea0003800000 */
.L_x_1179:
[----:B------:R-:W-:-:S05]  /*15340*/  IMAD.U32 R0, RZ, RZ, UR46 ;  /* 0x0000002eff007e24 */ /* 0x000fca000f8e00ff */
[----:B------:R-:W-:-:S13]  /*15350*/  ISETP.NE.AND P0, PT, R0, 0x3, PT ;  /* 0x000000030000780c */ /* 0x000fda0003f05270 */
[----:B------:R-:W-:Y:S05]  /*15360*/  @!P0 BRA `(.L_x_1181) ;  /* 0x0000000000048947 */ /* 0x000fea0003800000 */
[----:B------:R-:W-:Y:S01]  /*15370*/  BPT.TRAP 0x1 ;  /* 0x000000040000795c */ /* 0x000fe20000300000 */
.L_x_1181:
[----:B------:R-:W-:Y:S01]  /*15380*/  IMAD R4, R23, 0x8, R16 ;  /* 0x0000000817047824 */ /* 0x000fe200078e0210 */
[----:B0-----:R-:W-:Y:S01]  /*15390*/  SHF.L.U32 R3, R26, 0x1f, RZ ;  /* 0x0000001f1a037819 */ /* 0x001fe200000006ff */
[----:B------:R-:W-:Y:S01]  /*153a0*/  IMAD.MOV.U32 R5, RZ, RZ, -0x80 ;  /* 0xffffff80ff057424 */ /* 0x000fe200078e00ff */
[----:B------:R-:W-:Y:S02]  /*153b0*/  BSSY B0, `(.L_x_1182) ;  /* 0x0000004000007945 */ /* 0x000fe40003800000 */
[----:B------:R-:W0:Y:S01]  /*153c0*/  SYNCS.PHASECHK.TRANS64.TRYWAIT P0, [R4+URZ+0x28860], R3 ;  /* 0x02886003040075a7 */ /* 0x000e22000800017f */
[----:B------:R-:W-:Y:S01]  /*153d0*/  IMAD R24, R24, R5, UR37 ;  /* 0x0000002518187e24 */ /* 0x000fe2000f8e0205 */
[----:B0-----:R-:W-:Y:S06]  /*153e0*/  @!P0 BRA `(.L_x_1183) ;  /* 0x0000003400d48947 */ /* 0x001fec0003800000 */
.L_x_1282:
[----:B------:R-:W-:Y:S05]  /*153f0*/  BSYNC B0 ;  /* 0x0000000000007941 */ /* 0x000fea0003800000 */
.L_x_1182:
[----:B------:R-:W-:Y:S01]  /*15400*/  UMOV UR4, 0xffffffff ;  /* 0xffffffff00047882 */ /* 0x000fe20000000000 */
[----:B------:R-:W-:Y:S01]  /*15410*/  LOP3.LUT P3, RZ, R19, 0x8, RZ, 0xc0, !PT ;  /* 0x0000000813ff7812 */ /* 0x000fe2000786c0ff */
[----:B------:R-:W-:Y:S01]  /*15420*/  IMAD R7, R23, 0x4000, R30 ;  /* 0x0000400017077824 */ /* 0x000fe200078e021e */
[----:B------:R-:W-:Y:S01]  /*15430*/  LOP3.LUT P1, RZ, R19, 0x4, RZ, 0xc0, !PT ;  /* 0x0000000413ff7812 */ /* 0x000fe2000782c0ff */
[----:B------:R-:W-:Y:S01]  /*15440*/  IMAD.IADD R5, R24, 0x1, -R37 ;  /* 0x0000000118057824 */ /* 0x000fe200078e0a25 */
[----:B------:R-:W-:Y:S11]  /*15450*/  BRA.DIV UR4, `(.L_x_1184) ;  /* 0x0000003604cc7947 */ /* 0x000ff6000b800000 */
[----:B------:R-:W1:Y:S01]  /*15460*/  SHFL.IDX PT, R14, R17, RZ, 0x181f ;  /* 0x00181fff110e7589 */ /* 0x000e6200000e0000 */
[----:B------:R-:W-:-:S03]  /*15470*/  IMAD.SHL.U32 R6, R35, 0x2, RZ ;  /* 0x0000000223067824 */ /* 0x000fc600078e00ff */
[----:B------:R-:W0:Y:S02]  /*15480*/  SHFL.IDX PT, R0, R18, RZ, 0x181f ;  /* 0x00181fff12007589 */ /* 0x000e2400000e0000 */
[----:B-1----:R-:W-:Y:S02]  /*15490*/  IADD3 R2, P0, R14, R6, RZ ;  /* 0x000000060e027210 */ /* 0x002fe40007f1e0ff */
[----:B------:R-:W1:Y:S03]  /*154a0*/  SHFL.IDX PT, R14, R17, 0x1, 0x181f ;  /* 0x00381f00110e7f89 */ /* 0x000e6600000e0000 */
[----:B0-----:R-:W-:Y:S01]  /*154b0*/  IMAD.X R3, RZ, RZ, R0, P0 ;  /* 0x000000ffff037224 */ /* 0x001fe200000e0600 */
[----:B------:R-:W-:Y:S01]  /*154c0*/  ISETP.LT.OR P0, PT, R5, 0x1, P3 ;  /* 0x000000010500780c */ /* 0x000fe20001f01670 */
[----:B------:R-:W-:Y:S02]  /*154d0*/  IMAD R0, R7, 0x2, R16 ;  /* 0x0000000207007824 */ /* 0x000fe400078e0210 */
[----:B------:R-:W0:Y:S10]  /*154e0*/  SHFL.IDX PT, R7, R18, 0x1, 0x181f ;  /* 0x00381f0012077f89 */ /* 0x000e3400000e0000 */
        /* <DEDUP_REMOVED lines=44> */
[----:B------:R1:W2:Y:S03]  /*157b0*/  SHFL.IDX PT, R14, R17, 0x7, 0x181f ;  /* 0x00f81f00110e7f89 */ /* 0x0002a600000e0000 */
[----:B0-----:R-:W-:Y:S01]  /*157c0*/  IMAD.X R3, RZ, RZ, R7, P0 ;  /* 0x000000ffff037224 */ /* 0x001fe200000e0607 */
[----:B------:R-:W-:Y:S01]  /*157d0*/  ISETP.LT.OR P0, PT, R5, 0x61, P3 ;  /* 0x000000610500780c */ /* 0x000fe20001f01670 */
[----:B------:R1:W3:-:S12]  /*157e0*/  SHFL.IDX PT, R7, R18, 0x7, 0x181f ;  /* 0x00f81f0012077f89 */ /* 0x0002d800000e0000 */
[----:B------:R1:W-:Y:S01]  /*157f0*/  LDGSTS.E.BYPASS.LTC128B.128 [R0+0x3400], desc[UR52][R2.64], !P0 ;  /* 0x0340000002007fae */ /* 0x0003e2000c101d74 */
[----:B------:R-:W-:-:S13]  /*15800*/  ISETP.LT.OR P0, PT, R5, 0x61, P1 ;  /* 0x000000610500780c */ /* 0x000fda0000f01670 */
[----:B--23--:R1:W-:Y:S02]  /*15810*/  LDGSTS.E.BYPASS.LTC128B.128 [R0+0x7400], desc[UR52][R2.64+0x80], !P0 ;  /* 0x0740008002007fae */ /* 0x00c3e4000c101d74 */
.L_x_1300:
        /* <DEDUP_REMOVED lines=11> */
.L_x_1185:
        /* <DEDUP_REMOVED lines=11> */
.L_x_1186:
[----:B------:R0:W-:Y:S01]  /*15980*/  SYNCS.ARRIVE.TRANS64.A1T0 RZ, [R4+URZ+0x28850], RZ ;  /* 0x028850ff04ff79a7 */ /* 0x0001e2000810003f */
[----:B------:R-:W-:-:S05]  /*15990*/  VIADD R23, R23, 0x1 ;  /* 0x0000000117177836 */ /* 0x000fca0000000000 */
[----:B------:R-:W-:-:S04]  /*159a0*/  ISETP.NE.AND P0, PT, R23, 0x2, PT ;  /* 0x000000021700780c */ /* 0x000fc80003f05270 */
[----:B------:R-:W-:Y:S02]  /*159b0*/  SEL R3, RZ, 0x1, P0 ;  /* 0x00000001ff037807 */ /* 0x000fe40000000000 */
[----:B------:R-:W-:Y:S02]  /*159c0*/  SEL R23, R23, RZ, P0 ;  /* 0x000000ff17177207 */ /* 0x000fe40000000000 */
[----:B0-----:R-:W-:-:S07]  /*159d0*/  LOP3.LUT R26, R26, R3, RZ, 0x3c, !PT ;  /* 0x000000031a1a7212 */ /* 0x001fce00078e3cff */
.L_x_1146:
[----:B------:R-:W-:Y:S05]  /*159e0*/  BSYNC B7 ;  /* 0x0000000000077941 */ /* 0x000fea0003800000 */
.L_x_1144:
[----:B------:R-:W-:-:S13]  /*159f0*/  LOP3.LUT P0, RZ, R19, 0x100, RZ, 0xc0, !PT ;  /* 0x0000010013ff7812 */ /* 0x000fda000780c0ff */
[----:B------:R-:W-:Y:S05]  /*15a00*/  @!P0 BRA `(.L_x_1187) ;  /* 0x0000000000248947 */ /* 0x000fea0003800000 */
[----:B------:R-:W-:Y:S05]  /*15a10*/  WARPSYNC.ALL ;  /* 0x0000000000007948 */ /* 0x000fea0003800000 */
[----:B------:R-:W0:Y:S08]  /*15a20*/  S2UR UR5, SR_CgaCtaId ;  /* 0x00000000000579c3 */ /* 0x000e300000008800 */
[----:B------:R-:W-:Y:S06]  /*15a30*/  BAR.SYNC.DEFER_BLOCKING 0x5, 0x180 ;  /* 0x0146000000007b1d */ /* 0x000fec0000010000 */
[----:B------:R-:W-:-:S02]  /*15a40*/  UMOV UR4, 0x400 ;  /* 0x0000040000047882 */ /* 0x000fc40000000000 */
[----:B0-----:R-:W-:-:S06]  /*15a50*/  ULEA UR4, UR5, UR4, 0x18 ;  /* 0x0000000405047291 */ /* 0x001fcc000f8ec03f */
[----:B------:R-:W-:-:S05]  /*15a60*/  IMAD.U32 R16, RZ, RZ, UR4 ;  /* 0x00000004ff107e24 */ /* 0x000fca000f8e00ff */
[----:B------:R0:W1:Y:S01]  /*15a70*/  LDS R34, [R16+0x288d0] ;  /* 0x0288d00010227984 */ /* 0x0000620000000800 */
[----:B------:R-:W-:Y:S06]  /*15a80*/  BAR.ARV 0x4, 0x180 ;  /* 0x0106000000007b1d */ /* 0x000fec0000002000 */
[----:B------:R-:W-:Y:S05]  /*15a90*/  BRA `(.L_x_1188) ;  /* 0x00000000002c7947 */ /* 0x000fea0003800000 */
.L_x_1187:
[----:B------:R-:W-:-:S03]  /*15aa0*/  UMOV UR4, 0xffffffff ;  /* 0xffffffff00047882 */ /* 0x000fc60000000000 */
[----:B------:R-:W-:Y:S05]  /*15ab0*/  BRA.DIV UR4, `(.L_x_1189) ;  /* 0x0000003a04ec7947 */ /* 0x000fea000b800000 */
[----:B------:R0:W1:Y:S02]  /*15ac0*/  SHFL.IDX PT, R14, R34, RZ, 0x1f ;  /* 0x00001fff220e7589 */ /* 0x00006400000e0000 */
.L_x_1303:
[----:B------:R-:W2:Y:S01]  /*15ad0*/  @!P2 S2R R3, SR_CgaCtaId ;  /* 0x000000000003a919 */ /* 0x000ea20000008800 */
[----:B------:R-:W-:Y:S05]  /*15ae0*/  WARPSYNC.ALL ;  /* 0x0000000000007948 */ /* 0x000fea0003800000 */
[----:B------:R-:W-:Y:S01]  /*15af0*/  BAR.SYNC.DEFER_BLOCKING 0x4, 0x180 ;  /* 0x0106000000007b1d */ /* 0x000fe20000010000 */
[----:B------:R-:W-:-:S04]  /*15b00*/  @!P2 MOV R0, 0x400 ;  /* 0x000004000000a802 */ /* 0x000fc80000000f00 */
[----:B--2---:R-:W-:-:S05]  /*15b10*/  @!P2 LEA R16, R3, R0, 0x18 ;  /* 0x000000000310a211 */ /* 0x004fca00078ec0ff */
[----:B------:R0:W-:Y:S02]  /*15b20*/  @!P2 STS [R16+0x288d0], R34 ;  /* 0x0288d0221000a388 */ /* 0x0001e40000000800 */
[----:B01----:R-:W-:Y:S01]  /*15b30*/  IMAD.MOV.U32 R34, RZ, RZ, R14 ;  /* 0x000000ffff227224 */ /* 0x003fe200078e000e */
[----:B------:R-:W-:Y:S06]  /*15b40*/  BAR.ARV 0x5, 0x180 ;  /* 0x0146000000007b1d */ /* 0x000fec0000002000 */
.L_x_1188:
[----:B------:R-:W-:Y:S02]  /*15b50*/  ULDC UR4, c[0x0][0xc38] ;  /* 0x00030e0000047ab9 */ /* 0x000fe40000000800 */
[----:B-1----:R-:W-:-:S13]  /*15b60*/  ISETP.GE.AND P0, PT, R34, UR4, PT ;  /* 0x0000000422007c0c */ /* 0x002fda000bf06270 */
[----:B------:R-:W-:Y:S05]  /*15b70*/  @!P0 BRA `(.L_x_1190) ;  /* 0xffffffc000848947 */ /* 0x000fea000383ffff */
.L_x_1135:
[----:B------:R-:W1:Y:S01]  /*15b80*/  S2R R5, SR_CgaCtaId ;  /* 0x0000000000057919 */ /* 0x000e620000008800 */
[----:B------:R-:W-:Y:S01]  /*15b90*/  VIADD R36, R36, 0x1 ;  /* 0x0000000124247836 */ /* 0x000fe20000000000 */
[----:B------:R-:W-:Y:S01]  /*15ba0*/  MOV R2, 0x400 ;  /* 0x0000040000027802 */ /* 0x000fe20000000f00 */
[----:B------:R-:W-:Y:S03]  /*15bb0*/  BSSY B0, `(.L_x_1191) ;  /* 0x0000008000007945 */ /* 0x000fe60003800000 */
[----:B------:R-:W-:-:S04]  /*15bc0*/  LEA.HI R0, R36, R36, RZ, 0x1 ;  /* 0x0000002424007211 */ /* 0x000fc800078f08ff */
[----:B------:R-:W-:-:S05]  /*15bd0*/  LOP3.LUT R3, R0, 0xfffffffe, RZ, 0xc0, !PT ;  /* 0xfffffffe00037812 */ /* 0x000fca00078ec0ff */
[----:B------:R-:W-:-:S05]  /*15be0*/  IMAD.IADD R0, R36, 0x1, -R3 ;  /* 0x0000000124007824 */ /* 0x000fca00078e0a03 */
[----:B------:R-:W-:Y:S02]  /*15bf0*/  SHF.L.U32 R0, R0, 0x1f, RZ ;  /* 0x0000001f00007819 */ /* 0x000fe400000006ff */
[----:B-1----:R-:W-:-:S04]  /*15c00*/  LEA R4, R5, R2, 0x18 ;  /* 0x0000000205047211 */ /* 0x002fc800078ec0ff */
[----:B------:R-:W1:Y:S02]  /*15c10*/  SYNCS.PHASECHK.TRANS64.TRYWAIT P0, [R4+URZ+0x28820], R0 ;  /* 0x02882000040075a7 */ /* 0x000e64000800017f */
[----:B-1----:R-:W-:Y:S05]  /*15c20*/  @!P0 BRA `(.L_x_1192) ;  /* 0x0000003800b88947 */ /* 0x002fea0003800000 */
.L_x_1304:
[----:B------:R-:W-:Y:S05]  /*15c30*/  BSYNC B0 ;  /* 0x0000000000007941 */ /* 0x000fea0003800000 */
.L_x_1191:
[----:B------:R-:W-:-:S03]  /*15c40*/  UMOV UR4, 0xffffffff ;  /* 0xffffffff00047882 */ /* 0x000fc60000000000 */
[----:B------:R-:W-:Y:S05]  /*15c50*/  BRA.DIV UR4, `(.L_x_1193) ;  /* 0x0000003a04c07947 */ /* 0x000fea000b800000 */
[----:B-1----:R-:W1:Y:S02]  /*15c60*/  S2R R0, SR_TID.X ;  /* 0x0000000000007919 */ /* 0x002e640000002100 */
[----:B-1----:R-:W-:-:S04]  /*15c70*/  SHF.R.U32.HI R0, RZ, 0x5, R0 ;  /* 0x00000005ff007819 */ /* 0x002fc80000011600 */
[----:B------:R-:W-:-:S05]  /*15c80*/  LOP3.LUT R0, R0, 0x3, RZ, 0xc0, !PT ;  /* 0x0000000300007812 */ /* 0x000fca00078ec0ff */
[----:B------:R1:W2:Y:S02]  /*15c90*/  SHFL.IDX PT, R14, R0, RZ, 0x1f ;  /* 0x00001fff000e7589 */ /* 0x0002a400000e0000 */
.L_x_1307:
[----:B--2---:R-:W-:Y:S01]  /*15ca0*/  ISETP.NE.AND P0, PT, R14, RZ, PT ;  /* 0x000000ff0e00720c */ /* 0x004fe20003f05270 */
[----:B------:R-:W-:-:S12]  /*15cb0*/  BSSY B0, `(.L_x_1194) ;  /* 0x0000024000007945 */ /* 0x000fd80003800000 */
[----:B------:R-:W-:Y:S05]  /*15cc0*/  @P0 BRA `(.L_x_1195) ;  /* 0x0000000000880947 */ /* 0x000fea0003800000 */
[----:B------:R-:W-:-:S03]  /*15cd0*/  UMOV UR4, 0xffffffff ;  /* 0xffffffff00047882 */ /* 0x000fc60000000000 */
[----:B------:R-:W-:Y:S05]  /*15ce0*/  BRA.DIV UR4, `(.L_x_1196) ;  /* 0x0000003a04d07947 */ /* 0x000fea000b800000 */
[----:B------:R-:W-:-:S13]  /*15cf0*/  ELECT P6, URZ, PT ;  /* 0x00000000003f782f */ /* 0x000fda00038c0000 */
.L_x_1310:
[----:B------:R-:W-:Y:S05]  /*15d00*/  @!P6 BRA `(.L_x_1195) ;  /* 0x000000000078e947 */ /* 0x000fea0003800000 */
[----:B------:R-:W-:-:S06]  /*15d10*/  ULOP3.LUT UR4, UR36, 0x2, URZ, 0xfc, !UPT ;  /* 0x0000000224047892 */ /* 0x000fcc000f8efc3f */
[----:B-1----:R-:W-:-:S05]  /*15d20*/  IMAD.U32 R0, RZ, RZ, UR4 ;  /* 0x00000004ff007e24 */ /* 0x002fca000f8e00ff */
[----:B------:R-:W-:-:S13]  /*15d30*/  ISETP.NE.AND P0, PT, R0, 0x3, PT ;  /* 0x000000030000780c */ /* 0x000fda0003f05270 */
[----:B------:R-:W-:Y:S05]  /*15d40*/  @!P0 BRA `(.L_x_1197) ;  /* 0x0000000000048947 */ /* 0x000fea0003800000 */
[----:B------:R-:W-:Y:S01]  /*15d50*/  BPT.TRAP 0x1 ;  /* 0x000000040000795c */ /* 0x000fe20000300000 */
.L_x_1197:
[C---:B------:R-:W-:Y:S01]  /*15d60*/  IMAD R5, R23.reuse, 0x8, R4 ;  /* 0x0000000817057824 */ /* 0x040fe200078e0204 */
[----:B------:R-:W-:Y:S01]  /*15d70*/  SHF.L.U32 R0, R26, 0x1f, RZ ;  /* 0x0000001f1a007819 */ /* 0x000fe200000006ff */
[----:B------:R-:W-:-:S03]  /*15d80*/  VIADD R23, R23, 0x1 ;  /* 0x0000000117177836 */ /* 0x000fc60000000000 */
[----:B------:R-:W1:Y:S02]  /*15d90*/  SYNCS.PHASECHK.TRANS64.TRYWAIT P1, [R5+URZ+0x28840], R0 ;  /* 0x02884000050075a7 */ /* 0x000e64000802017f */
[----:B------:R-:W-:-:S04]  /*15da0*/  ISETP.NE.AND P2, PT, R23, 0x2, PT ;  /* 0x000000021700780c */ /* 0x000fc80003f45270 */
[----:B------:R-:W-:Y:S01]  /*15db0*/  SEL R3, RZ, 0x1, P2 ;  /* 0x00000001ff037807 */ /* 0x000fe20001000000 */
[----:B-1----:R-:W-:Y:S08]  /*15dc0*/  @!P1 BRA `(.L_x_1198) ;  /* 0x0000003800b89947 */ /* 0x002ff00003800000 */
.L_x_1311:
[----:B------:R-:W-:Y:S02]  /*15dd0*/  SEL R23, R23, RZ, P2 ;  /* 0x000000ff17177207 */ /* 0x000fe40001000000 */
[----:B------:R-:W-:Y:S01]  /*15de0*/  LOP3.LUT R2, R26, R3, RZ, 0x3c, !PT ;  /* 0x000000031a027212 */ /* 0x000fe200078e3cff */
[----:B------:R-:W-:Y:S06]  /*15df0*/  @!P0 BRA `(.L_x_1199) ;  /* 0x0000000000048947 */ /* 0x000fec0003800000 */
[----:B------:R-:W-:Y:S01]  /*15e00*/  BPT.TRAP 0x1 ;  /* 0x000000040000795c */ /* 0x000fe20000300000 */
.L_x_1199:
[----:B------:R-:W-:Y:S01]  /*15e10*/  IMAD R23, R23, 0x8, R4 ;  /* 0x0000000817177824 */ /* 0x000fe200078e0204 */
[----:B------:R-:W-:-:S04]  /*15e20*/  SHF.L.U32 R2, R2, 0x1f, RZ ;  /* 0x0000001f02027819 */ /* 0x000fc800000006ff */
[----:B------:R-:W2:Y:S02]  /*15e30*/  SYNCS.PHASECHK.TRANS64.TRYWAIT P1, [R23+URZ+0x28840], R2 ;  /* 0x02884002170075a7 */ /* 0x000ea4000802017f */
[----:B--2---:R-:W-:Y:S05]  /*15e40*/  @!P1 BRA `(.L_x_1200) ;  /* 0x0000003800ac9947 */ /* 0x004fea0003800000 */
.L_x_1312:
[----:B------:R-:W-:Y:S05]  /*15e50*/  @!P0 BRA `(.L_x_1201) ;  /* 0x0000000000048947 */ /* 0x000fea0003800000 */
[----:B------:R-:W-:Y:S01]  /*15e60*/  BPT.TRAP 0x1 ;  /* 0x000000040000795c */ /* 0x000fe20000300000 */
.L_x_1201:
[----:B------:R-:W3:Y:S02]  /*15e70*/  SYNCS.PHASECHK.TRANS64.TRYWAIT P1, [R5+URZ+0x28860], R0 ;  /* 0x02886000050075a7 */ /* 0x000ee4000802017f */
[----:B---3--:R-:W-:Y:S05]  /*15e80*/  @!P1 BRA `(.L_x_1202) ;  /* 0x0000003800b09947 */ /* 0x008fea0003800000 */
.L_x_1313:
[----:B------:R-:W-:Y:S05]  /*15e90*/  @!P0 BRA `(.L_x_1203) ;  /* 0x0000000000048947 */ /* 0x000fea0003800000 */
[----:B------:R-:W-:Y:S01]  /*15ea0*/  BPT.TRAP 0x1 ;  /* 0x000000040000795c */ /* 0x000fe20000300000 */
.L_x_1203:
[----:B----4-:R4:W0:Y:S02]  /*15eb0*/  SYNCS.PHASECHK.TRANS64.TRYWAIT P0, [R23+URZ+0x28860], R2 ;  /* 0x02886002170075a7 */ /* 0x010824000800017f */
[----:B0-----:R-:W-:Y:S05]  /*15ec0*/  @!P0 NANOSLEEP.SYNCS 0x989680 ;  /* 0x009896800000895d */ /* 0x001fea0003900000 */
[----:B------:R-:W0:Y:S02]  /*15ed0*/  @!P0 SYNCS.PHASECHK.TRANS64 P0, [R23+URZ+0x28860], R2 ;  /* 0x02886002170085a7 */ /* 0x000e24000800007f */
[----:B0-----:R-:W-:Y:S05]  /*15ee0*/  @!P0 BRA `(.L_x_1203) ;  /* 0xfffffffc00f08947 */ /* 0x001fea000383ffff */
.L_x_1195:
[----:B------:R-:W-:Y:S05]  /*15ef0*/  BSYNC B0 ;  /* 0x0000000000007941 */ /* 0x000fea0003800000 */
.L_x_1194:
[----:B------:R-:W-:Y:S05]  /*15f00*/  EXIT ;  /* 0x000000000000794d */ /* 0x000fea0003800000 */
.L_x_1040:
[----:B0-----:R-:W-:-:S04]  /*15f10*/  IMAD.U32 R3, RZ, RZ, UR41 ;  /* 0x00000029ff037e24 */ /* 0x001fc8000f8e00ff */
[----:B------:R0:W1:Y:S03]  /*15f20*/  SYNCS.PHASECHK.TRANS64.TRYWAIT P1, [R3+URZ+0x28800], R0 ;  /* 0x02880000030075a7 */ /* 0x000066000802017f */
[----:B-1----:R-:W-:Y:S05]  /*15f30*/  @!P1 NANOSLEEP.SYNCS 0x989680 ;  /* 0x009896800000995d */ /* 0x002fea0003900000 */
[----:B------:R-:W1:Y:S02]  /*15f40*/  @!P1 SYNCS.PHASECHK.TRANS64 P1, [R3+URZ+0x28800], R0 ;  /* 0x02880000030095a7 */ /* 0x000e64000802007f */
[----:B-1----:R-:W-:Y:S05]  /*15f50*/  @!P1 BRA `(.L_x_1040) ;  /* 0xfffffffc00ec9947 */ /* 0x002fea000383ffff */
[----:B------:R-:W-:Y:S05]  /*15f60*/  BRA `(.L_x_1204) ;  /* 0xfffffeb800907947 */ /* 0x000fea000383ffff */
.L_x_1044:
[----:B-1----:R1:W2:Y:S02]  /*15f70*/  SYNCS.PHASECHK.TRANS64.TRYWAIT P1, [R9+URZ+0x28830], R0 ;  /* 0x02883000090075a7 */ /* 0x0022a4000802017f */
[----:B--2---:R-:W-:Y:S05]  /*15f80*/  @!P1 NANOSLEEP.SYNCS 0x989680 ;  /* 0x009896800000995d */ /* 0x004fea0003900000 */
[----:B------:R-:W2:Y:S02]  /*15f90*/  @!P1 SYNCS.PHASECHK.TRANS64 P1, [R9+URZ+0x28830], R0 ;  /* 0x02883000090095a7 */ /* 0x000ea4000802007f */
[----:B--2---:R-:W-:Y:S05]  /*15fa0*/  @!P1 BRA `(.L_x_1044) ;  /* 0xfffffffc00f09947 */ /* 0x004fea000383ffff */
[----:B------:R-:W-:Y:S05]  /*15fb0*/  BRA `(.L_x_1043) ;  /* 0xfffffeb800ac7947 */ /* 0x000fea000383ffff */
.L_x_1061:
[----:B-1----:R-:W-:-:S04]  /*15fc0*/  IMAD.U32 R7, RZ, RZ, UR6 ;  /* 0x00000006ff077e24 */ /* 0x002fc8000f8e00ff */
[----:B------:R1:W2:Y:S03]  /*15fd0*/  SYNCS.PHASECHK.TRANS64.TRYWAIT P1, [R7+URZ+0x28830], R6 ;  /* 0x02883006070075a7 */ /* 0x0002a6000802017f */
[----:B--2---:R-:W-:Y:S05]  /*15fe0*/  @!P1 NANOSLEEP.SYNCS 0x989680 ;  /* 0x009896800000995d */ /* 0x004fea0003900000 */
[----:B------:R-:W2:Y:S02]  /*15ff0*/  @!P1 SYNCS.PHASECHK.TRANS64 P1, [R7+URZ+0x28830], R6 ;  /* 0x02883006070095a7 */ /* 0x000ea4000802007f */
[----:B--2---:R-:W-:Y:S05]  /*16000*/  @!P1 BRA `(.L_x_1061) ;  /* 0xfffffffc00ec9947 */ /* 0x004fea000383ffff */
[----:B------:R-:W-:Y:S05]  /*16010*/  BRA `(.L_x_1058) ;  /* 0xfffffef4008c7947 */ /* 0x000fea000383ffff */
.L_x_1065:
[----:B-1----:R-:W-:-:S04]  /*16020*/  IMAD.U32 R7, RZ, RZ, UR6 ;  /* 0x00000006ff077e24 */ /* 0x002fc8000f8e00ff */
[----:B------:R1:W2:Y:S03]  /*16030*/  SYNCS.PHASECHK.TRANS64.TRYWAIT P1, [R7+URZ+0x28850], R6 ;  /* 0x02885006070075a7 */ /* 0x0002a6000802017f */
[----:B--2---:R-:W-:Y:S05]  /*16040*/  @!P1 NANOSLEEP.SYNCS 0x989680 ;  /* 0x009896800000995d */ /* 0x004fea0003900000 */
[----:B------:R-:W2:Y:S02]  /*16050*/  @!P1 SYNCS.PHASECHK.TRANS64 P1, [R7+URZ+0x28850], R6 ;  /* 0x02885006070095a7 */ /* 0x000ea4000802007f */
[----:B--2---:R-:W-:Y:S05]  /*16060*/  @!P1 BRA `(.L_x_1065) ;  /* 0xfffffffc00ec9947 */ /* 0x004fea000383ffff */
[----:B------:R-:W-:Y:S05]  /*16070*/  BRA `(.L_x_1062) ;  /* 0xfffffef800587947 */ /* 0x000fea000383ffff */
.L_x_1084:
[----:B-1----:R-:W-:-:S04]  /*16080*/  IMAD.U32 R6, RZ, RZ, UR6 ;  /* 0x00000006ff067e24 */ /* 0x002fc8000f8e00ff */
[----:B------:R1:W2:Y:S03]  /*16090*/  SYNCS.PHASECHK.TRANS64.TRYWAIT P1, [R6+URZ+0x28830], R3 ;  /* 0x02883003060075a7 */ /* 0x0002a6000802017f */
[----:B--2---:R-:W-:Y:S05]  /*160a0*/  @!P1 NANOSLEEP.SYNCS 0x989680 ;  /* 0x009896800000995d */ /* 0x004fea0003900000 */
[----:B------:R-:W2:Y:S02]  /*160b0*/  @!P1 SYNCS.PHASECHK.TRANS64 P1, [R6+URZ+0x28830], R3 ;  /* 0x02883003060095a7 */ /* 0x000ea4000802007f */
[----:B--2---:R-:W-:Y:S05]  /*160c0*/  @!P1 BRA `(.L_x_1084) ;  /* 0xfffffffc00ec9947 */ /* 0x004fea000383ffff */
[----:B------:R-:W-:Y:S05]  /*160d0*/  BRA `(.L_x_1081) ;  /* 0xffffff30004c7947 */ /* 0x000fea000383ffff */
.L_x_1088:
[----:B-1----:R-:W-:-:S04]  /*160e0*/  IMAD.U32 R6, RZ, RZ, UR6 ;  /* 0x00000006ff067e24 */ /* 0x002fc8000f8e00ff */
[----:B------:R1:W2:Y:S03]  /*160f0*/  SYNCS.PHASECHK.TRANS64.TRYWAIT P1, [R6+URZ+0x28850], R3 ;  /* 0x02885003060075a7 */ /* 0x0002a6000802017f */
[----:B--2---:R-:W-:Y:S05]  /*16100*/  @!P1 NANOSLEEP.SYNCS 0x989680 ;  /* 0x009896800000995d */ /* 0x004fea0003900000 */
[----:B------:R-:W2:Y:S02]  /*16110*/  @!P1 SYNCS.PHASECHK.TRANS64 P1, [R6+URZ+0x28850], R3 ;  /* 0x02885003060095a7 */ /* 0x000ea4000802007f */
[----:B--2---:R-:W-:Y:S05]  /*16120*/  @!P1 BRA `(.L_x_1088) ;  /* 0xfffffffc00ec9947 */ /* 0x004fea000383ffff */
[----:B------:R-:W-:Y:S05]  /*16130*/  BRA `(.L_x_1085) ;  /* 0xffffff3400187947 */ /* 0x000fea000383ffff */
.L_x_1096:
[----:B-1----:R-:W-:-:S04]  /*16140*/  IMAD.U32 R7, RZ, RZ, UR6 ;  /* 0x00000006ff077e24 */ /* 0x002fc8000f8e00ff */
[----:B------:R1:W2:Y:S03]  /*16150*/  SYNCS.PHASECHK.TRANS64.TRYWAIT P1, [R7+URZ+0x28830], R6 ;  /* 0x02883006070075a7 */ /* 0x0002a6000802017f */
[----:B--2---:R-:W-:Y:S05]  /*16160*/  @!P1 NANOSLEEP.SYNCS 0x989680 ;  /* 0x009896800000995d */ /* 0x004fea0003900000 */
[----:B------:R-:W2:Y:S02]  /*16170*/  @!P1 SYNCS.PHASECHK.TRANS64 P1, [R7+URZ+0x28830], R6 ;  /* 0x02883006070095a7 */ /* 0x000ea4000802007f */
[----:B--2---:R-:W-:Y:S05]  /*16180*/  @!P1 BRA `(.L_x_1096) ;  /* 0xfffffffc00ec9947 */ /* 0x004fea000383ffff */
[----:B------:R-:W-:Y:S05]  /*16190*/  BRA `(.L_x_1093) ;  /* 0xffffff5800407947 */ /* 0x000fea000383ffff */
.L_x_1100:
[----:B-1----:R-:W-:-:S04]  /*161a0*/  IMAD.U32 R7, RZ, RZ, UR6 ;  /* 0x00000006ff077e24 */ /* 0x002fc8000f8e00ff */
[----:B------:R1:W2:Y:S03]  /*161b0*/  SYNCS.PHASECHK.TRANS64.TRYWAIT P1, [R7+URZ+0x28850], R6 ;  /* 0x02885006070075a7 */ /* 0x0002a6000802017f */
[----:B--2---:R-:W-:Y:S05]  /*161c0*/  @!P1 NANOSLEEP.SYNCS 0x989680 ;  /* 0x009896800000995d */ /* 0x004fea0003900000 */
[----:B------:R-:W2:Y:S02]  /*161d0*/  @!P1 SYNCS.PHASECHK.TRANS64 P1, [R7+URZ+0x28850], R6 ;  /* 0x02885006070095a7 */ /* 0x000ea4000802007f */
[----:B--2---:R-:W-:Y:S05]  /*161e0*/  @!P1 BRA `(.L_x_1100) ;  /* 0xfffffffc00ec9947 */ /* 0x004fea000383ffff */
[----:B------:R-:W-:Y:S05]  /*161f0*/  BRA `(.L_x_1097) ;  /* 0xffffff5c00007947 */ /* 0x000fea000383ffff */
.L_x_1115:
[----:B-1----:R-:W-:-:S04]  /*16200*/  IMAD.U32 R4, RZ, RZ, UR5 ;  /* 0x00000005ff047e24 */ /* 0x002fc8000f8e00ff */
[----:B------:R1:W2:Y:S03]  /*16210*/  SYNCS.PHASECHK.TRANS64.TRYWAIT P1, [R4+URZ+0x28850], R3 ;  /* 0x02885003040075a7 */ /* 0x0002a6000802017f */
[----:B--2---:R-:W-:Y:S05]  /*16220*/  @!P1 NANOSLEEP.SYNCS 0x989680 ;  /* 0x009896800000995d */ /* 0x004fea0003900000 */
[----:B------:R-:W2:Y:S02]  /*16230*/  @!P1 SYNCS.PHASECHK.TRANS64 P1, [R4+URZ+0x28850], R3 ;  /* 0x02885003040095a7 */ /* 0x000ea4000802007f */
[----:B--2---:R-:W-:Y:S05]  /*16240*/  @!P1 BRA `(.L_x_1115) ;  /* 0xfffffffc00ec9947 */ /* 0x004fea000383ffff */
[----:B------:R-:W-:Y:S05]  /*16250*/  BRA `(.L_x_1114) ;  /* 0xffffff90002c7947 */ /* 0x000fea000383ffff */
.L_x_1152:
[----:B------:R-:W2:Y:S01]  /*16260*/  S2R R17, SR_TID.X ;  /* 0x0000000000117919 */ /* 0x000ea20000002100 */
[----:B------:R-:W-:Y:S02]  /*16270*/  IMAD.MOV.U32 R12, RZ, RZ, RZ ;  /* 0x000000ffff0c7224 */ /* 0x000fe400078e00ff */
[----:B------:R-:W-:Y:S02]  /*16280*/  IMAD.MOV.U32 R11, RZ, RZ, 0x1f ;  /* 0x0000001fff0b7424 */ /* 0x000fe400078e00ff */
[----:B------:R-:W-:Y:S01]  /*16290*/  IMAD.MOV.U32 R15, RZ, RZ, -0x1 ;  /* 0xffffffffff0f7424 */ /* 0x000fe200078e00ff */
[----:B--2---:R-:W-:-:S04]  /*162a0*/  SHF.R.U32.HI R17, RZ, 0x5, R17 ;  /* 0x00000005ff117819 */ /* 0x004fc80000011611 */
[----:B------:R-:W-:-:S05]  /*162b0*/  LOP3.LUT R17, R17, 0x3, RZ, 0xc0, !PT ;  /* 0x0000000311117812 */ /* 0x000fca00078ec0ff */
[----:B------:R-:W-:-:S07]  /*162c0*/  IMAD.MOV.U32 R13, RZ, RZ, R17 ;  /* 0x000000ffff0d7224 */ /* 0x000fce00078e0011 */
[----:B01---5:R-:W-:Y:S05]  /*162d0*/  WARPSYNC.COLLECTIVE R15, `(.L_x_1205) ;  /* 0x000000000f087348 */ /* 0x023fea0003c00000 */
[----:B------:R2:W3:Y:S02]  /*162e0*/  SHFL.IDX P6, R14, R13, R12, R11 ;  /* 0x0000000c0d0e7389 */ /* 0x0004e400000c000b */
[----:B0123-5:R-:W-:Y:S01]  /*162f0*/  ENDCOLLECTIVE ;  /* 0x000000000000791b */ /* 0x02ffe20003800000 */
.L_x_1205:
[----:B------:R-:W-:Y:S05]  /*16300*/  BRA `(.L_x_1206) ;  /* 0xffffffc800007947 */ /* 0x000fea000383ffff */
.L_x_1155:
[----:B0-----:R0:W1:Y:S02]  /*16310*/  SYNCS.PHASECHK.TRANS64.TRYWAIT P0, [R7+URZ+0x28840], R2 ;  /* 0x02884002070075a7 */ /* 0x001064000800017f */
[----:B-1----:R-:W-:Y:S05]  /*16320*/  @!P0 NANOSLEEP.SYNCS 0x989680 ;  /* 0x009896800000895d */ /* 0x002fea0003900000 */
[----:B------:R-:W1:Y:S02]  /*16330*/  @!P0 SYNCS.PHASECHK.TRANS64 P0, [R7+URZ+0x28840], R2 ;  /* 0x02884002070085a7 */ /* 0x000e64000800007f */
[----:B-1----:R-:W-:Y:S05]  /*16340*/  @!P0 BRA `(.L_x_1155) ;  /* 0xfffffffc00f08947 */ /* 0x002fea000383ffff */
[----:B------:R-:W-:Y:S05]  /*16350*/  BRA `(.L_x_1207) ;  /* 0xffffffc800f87947 */ /* 0x000fea000383ffff */
.L_x_1156:
[----:B------:R-:W-:Y:S01]  /*16360*/  BSSY B0, `(.L_x_1208) ;  /* 0x0000008000007945 */ /* 0x000fe20003800000 */
[----:B------:R-:W-:Y:S02]  /*16370*/  IMAD.MOV.U32 R13, RZ, RZ, R0 ;  /* 0x000000ffff0d7224 */ /* 0x000fe400078e0000 */
[----:B------:R-:W-:Y:S02]  /*16380*/  IMAD.MOV.U32 R12, RZ, RZ, RZ ;  /* 0x000000ffff0c7224 */ /* 0x000fe400078e00ff */
[----:B------:R-:W-:Y:S02]  /*16390*/  IMAD.MOV.U32 R11, RZ, RZ, 0x181f ;  /* 0x0000181fff0b7424 */ /* 0x000fe400078e00ff */
[----:B------:R-:W-:-:S07]  /*163a0*/  IMAD.MOV.U32 R15, RZ, RZ, -0x1 ;  /* 0xffffffffff0f7424 */ /* 0x000fce00078e00ff */
[----:B------:R-:W-:Y:S05]  /*163b0*/  WARPSYNC.COLLECTIVE R15, `(.L_x_1209) ;  /* 0x000000000f087348 */ /* 0x000fea0003c00000 */
[----:B------:R0:W1:Y:S02]  /*163c0*/  SHFL.IDX P6, R14, R13, R12, R11 ;  /* 0x0000000c0d0e7389 */ /* 0x00006400000c000b */
[----:B01----:R-:W-:Y:S01]  /*163d0*/  ENDCOLLECTIVE ;  /* 0x000000000000791b */ /* 0x003fe20003800000 */
.L_x_1209:
[----:B------:R-:W-:Y:S05]  /*163e0*/  BSYNC B0 ;  /* 0x0000000000007941 */ /* 0x000fea0003800000 */
.L_x_1208:
[----:B------:R-:W-:Y:S02]  /*163f0*/  IMAD.MOV.U32 R13, RZ, RZ, R4 ;  /* 0x000000ffff0d7224 */ /* 0x000fe400078e0004 */
[----:B------:R-:W-:Y:S02]  /*16400*/  IMAD.MOV.U32 R12, RZ, RZ, RZ ;  /* 0x000000ffff0c7224 */ /* 0x000fe400078e00ff */
[----:B------:R-:W-:Y:S02]  /*16410*/  IMAD.MOV.U32 R11, RZ, RZ, 0x181f ;  /* 0x0000181fff0b7424 */ /* 0x000fe400078e00ff */
[----:B------:R-:W-:Y:S02]  /*16420*/  IMAD.MOV.U32 R15, RZ, RZ, -0x1 ;  /* 0xffffffffff0f7424 */ /* 0x000fe400078e00ff */
[----:B------:R-:W-:Y:S02]  /*16430*/  IMAD.MOV.U32 R2, RZ, RZ, R14 ;  /* 0x000000ffff027224 */ /* 0x000fe400078e000e */
[----:B------:R-:W-:-:S07]  /*16440*/  @P0 IMAD R9, R5, 0x2, R16 ;  /* 0x0000000205090824 */ /* 0x000fce00078e0210 */
[----:B------:R-:W-:Y:S05]  /*16450*/  WARPSYNC.COLLECTIVE R15, `(.L_x_1210) ;  /* 0x000000000f087348 */ /* 0x000fea0003c00000 */
[----:B------:R0:W1:Y:S02]  /*16460*/  SHFL.IDX P6, R14, R13, R12, R11 ;  /* 0x0000000c0d0e7389 */ /* 0x00006400000c000b */
[----:B01----:R-:W-:Y:S01]  /*16470*/  ENDCOLLECTIVE ;  /* 0x000000000000791b */ /* 0x003fe20003800000 */
.L_x_1210:
[----:B------:R-:W-:Y:S02]  /*16480*/  IMAD.MOV.U32 R13, RZ, RZ, R0 ;  /* 0x000000ffff0d7224 */ /* 0x000fe400078e0000 */
[----:B------:R-:W-:Y:S01]  /*16490*/  IMAD.MOV.U32 R12, RZ, RZ, 0x1 ;  /* 0x00000001ff0c7424 */ /* 0x000fe200078e00ff */
[----:B------:R-:W-:-:S05]  /*164a0*/  @P0 LEA R14, P1, R35, R14, 0x1 ;  /* 0x0000000e230e0211 */ /* 0x000fca00078208ff */
[----:B------:R-:W-:Y:S02]  /*164b0*/  @P0 IMAD.X R3, RZ, RZ, R2, P1 ;  /* 0x000000ffff030224 */ /* 0x000fe400008e0602 */
[----:B------:R-:W-:-:S07]  /*164c0*/  @P0 IMAD.MOV.U32 R2, RZ, RZ, R14 ;  /* 0x000000ffff020224 */ /* 0x000fce00078e000e */
[----:B------:R-:W-:Y:S05]  /*164d0*/  WARPSYNC.COLLECTIVE R15, `(.L_x_1211) ;  /* 0x000000000f087348 */ /* 0x000fea0003c00000 */
[----:B------:R0:W1:Y:S02]  /*164e0*/  SHFL.IDX P6, R14, R13, R12, R11 ;  /* 0x0000000c0d0e7389 */ /* 0x00006400000c000b */
[----:B01----:R-:W-:Y:S01]  /*164f0*/  ENDCOLLECTIVE ;  /* 0x000000000000791b */ /* 0x003fe20003800000 */
.L_x_1211:
[----:B------:R-:W-:Y:S01]  /*16500*/  @!PT LDS RZ, [RZ] ;  /* 0x00000000fffff984 */ /* 0x000fe20000000800 */
[----:B------:R-:W-:Y:S01]  /*16510*/  @!PT LDS RZ, [RZ] ;  /* 0x00000000fffff984 */ /* 0x000fe20000000800 */
[----:B------:R-:W-:Y:S01]  /*16520*/  @!PT LDS RZ, [RZ] ;  /* 0x00000000fffff984 */ /* 0x000fe20000000800 */
[----:B------:R0:W-:Y:S04]  /*16530*/  @P0 LDGSTS.E.BYPASS.LTC128B.128 [R9+0x18400], desc[UR52][R2.64], !P3 ;  /* 0x1840000002090fae */ /* 0x0001e8000d901d74 */
[----:B------:R0:W-:Y:S01]  /*16540*/  @P0 LDGSTS.E.BYPASS.LTC128B.128 [R9+0x1c400], desc[UR52][R2.64+0x80], !P2 ;  /* 0x1c40008002090fae */ /* 0x0001e2000d101d74 */
[----:B------:R-:W-:Y:S01]  /*16550*/  ISETP.GE.AND P0, PT, R6, 0x11, PT ;  /* 0x000000110600780c */ /* 0x000fe20003f06270 */
[----:B------:R-:W-:-:S12]  /*16560*/  IMAD.MOV.U32 R13, RZ, RZ, R4 ;  /* 0x000000ffff0d7224 */ /* 0x000fd800078e0004 */
[----:B------:R-:W-:Y:S02]  /*16570*/  @P0 IMAD R25, R5, 0x2, R16 ;  /* 0x0000000205190824 */ /* 0x000fe400078e0210 */
[----:B0-----:R-:W-:-:S07]  /*16580*/  IMAD.MOV.U32 R8, RZ, RZ, R14 ;  /* 0x000000ffff087224 */ /* 0x001fce00078e000e */
[----:B------:R-:W-:Y:S05]  /*16590*/  WARPSYNC.COLLECTIVE R15, `(.L_x_1212) ;  /* 0x000000000f087348 */ /* 0x000fea0003c00000 */
[----:B------:R0:W1:Y:S02]  /*165a0*/  SHFL.IDX P6, R14, R13, R12, R11 ;  /* 0x0000000c0d0e7389 */ /* 0x00006400000c000b */
[----:B01----:R-:W-:Y:S01]  /*165b0*/  ENDCOLLECTIVE ;  /* 0x000000000000791b */ /* 0x003fe20003800000 */
.L_x_1212:
[----:B------:R-:W-:Y:S02]  /*165c0*/  IMAD.MOV.U32 R13, RZ, RZ, R0 ;  /* 0x000000ffff0d7224 */ /* 0x000fe400078e0000 */
[----:B------:R-:W-:Y:S01]  /*165d0*/  IMAD.MOV.U32 R12, RZ, RZ, 0x2 ;  /* 0x00000002ff0c7424 */ /* 0x000fe200078e00ff */
[----:B------:R-:W-:-:S05]  /*165e0*/  @P0 LEA R14, P1, R35, R14, 0x1 ;  /* 0x0000000e230e0211 */ /* 0x000fca00078208ff */
[----:B------:R-:W-:-:S08]  /*165f0*/  @P0 IMAD.MOV.U32 R2, RZ, RZ, R14 ;  /* 0x000000ffff020224 */ /* 0x000fd000078e000e */
[----:B------:R-:W-:Y:S05]  /*16600*/  WARPSYNC.COLLECTIVE R15, `(.L_x_1213) ;  /* 0x000000000f087348 */ /* 0x000fea0003c00000 */
[----:B------:R0:W1:Y:S02]  /*16610*/  SHFL.IDX P6, R14, R13, R12, R11 ;  /* 0x0000000c0d0e7389 */ /* 0x00006400000c000b */
[----:B01----:R-:W-:Y:S01]  /*16620*/  ENDCOLLECTIVE ;  /* 0x000000000000791b */ /* 0x003fe20003800000 */
.L_x_1213:
[----:B------:R-:W-:-:S04]  /*16630*/  @P0 IMAD.X R21, RZ, RZ, R8, P1 ;  /* 0x000000ffff150224 */ /* 0x000fc800008e0608 */
[----:B------:R-:W-:-:S05]  /*16640*/  @P0 IMAD.MOV.U32 R3, RZ, RZ, R21 ;  /* 0x000000ffff030224 */ /* 0x000fca00078e0015 */
[----:B------:R-:W-:Y:S01]  /*16650*/  @!PT LDS RZ, [RZ] ;  /* 0x00000000fffff984 */ /* 0x000fe20000000800 */
[----:B------:R-:W-:Y:S01]  /*16660*/  @!PT LDS RZ, [RZ] ;  /* 0x00000000fffff984 */ /* 0x000fe20000000800 */
[----:B------:R-:W-:Y:S01]  /*16670*/  @!PT LDS RZ, [RZ] ;  /* 0x00000000fffff984 */ /* 0x000fe20000000800 */
[----:B------:R0:W-:Y:S01]  /*16680*/  @P0 LDGSTS.E.BYPASS.LTC128B.128 [R25+0x18c00], desc[UR52][R2.64], !P3 ;  /* 0x18c0000002190fae */ /* 0x0001e2000d901d74 */
[----:B------:R-:W-:-:S03]  /*16690*/  IMAD.MOV.U32 R13, RZ, RZ, R4 ;  /* 0x000000ffff0d7224 */ /* 0x000fc600078e0004 */
[----:B------:R0:W-:Y:S01]  /*166a0*/  @P0 LDGSTS.E.BYPASS.LTC128B.128 [R25+0x1cc00], desc[UR52][R2.64+0x80], !P2 ;  /* 0x1cc0008002190fae */ /* 0x0001e2000d101d74 */
[----:B------:R-:W-:Y:S01]  /*166b0*/  ISETP.GE.AND P0, PT, R6, 0x21, PT ;  /* 0x000000210600780c */ /* 0x000fe20003f06270 */
[----:B------:R-:W-:-:S12]  /*166c0*/  IMAD.MOV.U32 R8, RZ, RZ, R14 ;  /* 0x000000ffff087224 */ /* 0x000fd800078e000e */
[----:B0-----:R-:W-:Y:S05]  /*166d0*/  WARPSYNC.COLLECTIVE R15, `(.L_x_1214) ;  /* 0x000000000f087348 */ /* 0x001fea0003c00000 */
[----:B------:R1:W2:Y:S02]  /*166e0*/  SHFL.IDX P6, R14, R13, R12, R11 ;  /* 0x0000000c0d0e7389 */ /* 0x0002a400000c000b */
[----:B012---:R-:W-:Y:S01]  /*166f0*/  ENDCOLLECTIVE ;  /* 0x000000000000791b */ /* 0x007fe20003800000 */
.L_x_1214:
[----:B------:R-:W-:Y:S02]  /*16700*/  @P0 IMAD R21, R5, 0x2, R16 ;  /* 0x0000000205150824 */ /* 0x000fe400078e0210 */
[----:B------:R-:W-:Y:S02]  /*16710*/  IMAD.MOV.U32 R13, RZ, RZ, R0 ;  /* 0x000000ffff0d7224 */ /* 0x000fe400078e0000 */
[----:B------:R-:W-:Y:S01]  /*16720*/  IMAD.MOV.U32 R12, RZ, RZ, 0x3 ;  /* 0x00000003ff0c7424 */ /* 0x000fe200078e00ff */
[----:B------:R-:W-:-:S05]  /*16730*/  @P0 LEA R14, P1, R35, R14, 0x1 ;  /* 0x0000000e230e0211 */ /* 0x000fca00078208ff */
[----:B------:R-:W-:-:S08]  /*16740*/  @P0 IMAD.MOV.U32 R2, RZ, RZ, R14 ;  /* 0x000000ffff020224 */ /* 0x000fd000078e000e */
[----:B------:R-:W-:Y:S05]  /*16750*/  WARPSYNC.COLLECTIVE R15, `(.L_x_1215) ;  /* 0x000000000f087348 */ /* 0x000fea0003c00000 */
[----:B------:R0:W1:Y:S02]  /*16760*/  SHFL.IDX P6, R14, R13, R12, R11 ;  /* 0x0000000c0d0e7389 */ /* 0x00006400000c000b */
[----:B01----:R-:W-:Y:S01]  /*16770*/  ENDCOLLECTIVE ;  /* 0x000000000000791b */ /* 0x003fe20003800000 */
.L_x_1215:
        /* <DEDUP_REMOVED lines=13> */
.L_x_1216:
        /* <DEDUP_REMOVED lines=8> */
.L_x_1217:
        /* <DEDUP_REMOVED lines=13> */
.L_x_1218:
        /* <DEDUP_REMOVED lines=8> */
.L_x_1219:
        /* <DEDUP_REMOVED lines=13> */
.L_x_1220:
        /* <DEDUP_REMOVED lines=8> */
.L_x_1221:
        /* <DEDUP_REMOVED lines=13> */
.L_x_1222:
        /* <DEDUP_REMOVED lines=8> */
.L_x_1223:
        /* <DEDUP_REMOVED lines=8> */
[----:B------:R-:W-:-:S07]  /*16d40*/  IMAD.MOV.U32 R8, RZ, RZ, R14 ;  /* 0x000000ffff087224 */ /* 0x000fce00078e000e */
[----:B0-----:R-:W-:Y:S05]  /*16d50*/  WARPSYNC.COLLECTIVE R15, `(.L_x_1224) ;  /* 0x000000000f087348 */ /* 0x001fea0003c00000 */
[----:B------:R1:W2:Y:S02]  /*16d60*/  SHFL.IDX P6, R14, R13, R12, R11 ;  /* 0x0000000c0d0e7389 */ /* 0x0002a400000c000b */
[----:B012---:R-:W-:Y:S01]  /*16d70*/  ENDCOLLECTIVE ;  /* 0x000000000000791b */ /* 0x007fe20003800000 */
.L_x_1224:
[----:B------:R-:W-:Y:S05]  /*16d80*/  BRA `(.L_x_1225) ;  /* 0xffffffc400ec7947 */ /* 0x000fea000383ffff */
.L_x_1161:
[----:B------:R-:W-:Y:S02]  /*16d90*/  IMAD.MOV.U32 R13, RZ, RZ, R4 ;  /* 0x000000ffff0d7224 */ /* 0x000fe400078e0004 */
[----:B------:R-:W-:Y:S02]  /*16da0*/  IMAD.MOV.U32 R12, RZ, RZ, RZ ;  /* 0x000000ffff0c7224 */ /* 0x000fe400078e00ff */
[----:B------:R-:W-:Y:S02]  /*16db0*/  IMAD.MOV.U32 R11, RZ, RZ, 0x181f ;  /* 0x0000181fff0b7424 */ /* 0x000fe400078e00ff */
[----:B------:R-:W-:Y:S02]  /*16dc0*/  IMAD.MOV.U32 R15, RZ, RZ, -0x1 ;  /* 0xffffffffff0f7424 */ /* 0x000fe400078e00ff */
[----:B------:R-:W-:-:S07]  /*16dd0*/  VIADD R5, R37, UR43 ;  /* 0x0000002b25057c36 */ /* 0x000fce0008000000 */
[----:B------:R-:W-:Y:S05]  /*16de0*/  WARPSYNC.COLLECTIVE R15, `(.L_x_1226) ;  /* 0x000000000f087348 */ /* 0x000fea0003c00000 */
[----:B------:R0:W1:Y:S02]  /*16df0*/  SHFL.IDX P6, R14, R13, R12, R11 ;  /* 0x0000000c0d0e7389 */ /* 0x00006400000c000b */
[----:B01----:R-:W-:Y:S01]  /*16e00*/  ENDCOLLECTIVE ;  /* 0x000000000000791b */ /* 0x003fe20003800000 */
.L_x_1226:
[C---:B------:R-:W-:Y:S01]  /*16e10*/  VIADD R6, R5.reuse, 0x10 ;  /* 0x0000001005067836 */ /* 0x040fe20000000000 */
[----:B------:R-:W-:Y:S01]  /*16e20*/  ISETP.GE.AND P0, PT, R5, UR38, PT ;  /* 0x0000002605007c0c */ /* 0x000fe2000bf06270 */
[----:B------:R-:W-:Y:S02]  /*16e30*/  IMAD.MOV.U32 R13, RZ, RZ, R0 ;  /* 0x000000ffff0d7224 */ /* 0x000fe400078e0000 */
[----:B------:R-:W-:-:S10]  /*16e40*/  IMAD.MOV.U32 R2, RZ, RZ, R14 ;  /* 0x000000ffff027224 */ /* 0x000fd400078e000e */
[----:B------:R-:W-:Y:S05]  /*16e50*/  WARPSYNC.COLLECTIVE R15, `(.L_x_1227) ;  /* 0x000000000f087348 */ /* 0x000fea0003c00000 */
[----:B------:R0:W1:Y:S02]  /*16e60*/  SHFL.IDX P6, R14, R13, R12, R11 ;  /* 0x0000000c0d0e7389 */ /* 0x00006400000c000b */
[----:B01----:R-:W-:Y:S01]  /*16e70*/  ENDCOLLECTIVE ;  /* 0x000000000000791b */ /* 0x003fe20003800000 */
.L_x_1227:
        /* <DEDUP_REMOVED lines=8> */
.L_x_1228:
[----:B------:R-:W-:Y:S01]  /*16f00*/  @!PT LDS RZ, [RZ] ;  /* 0x00000000fffff984 */ /* 0x000fe20000000800 */
[----:B------:R-:W-:Y:S01]  /*16f10*/  @!PT LDS RZ, [RZ] ;  /* 0x00000000fffff984 */ /* 0x000fe20000000800 */
[----:B------:R-:W-:Y:S01]  /*16f20*/  @!PT LDS RZ, [RZ] ;  /* 0x00000000fffff984 */ /* 0x000fe20000000800 */
[----:B------:R0:W-:Y:S04]  /*16f30*/  @!P0 LDGSTS.E.BYPASS.LTC128B.128 [R33+0x10400], desc[UR52][R2.64], !P4 ;  /* 0x1040000002218fae */ /* 0x0001e8000e101d74 */
[----:B------:R0:W-:Y:S01]  /*16f40*/  @!P0 LDGSTS.E.BYPASS.LTC128B.128 [R33+0x14400], desc[UR52][R2.64+0x80], !P5 ;  /* 0x1440008002218fae */ /* 0x0001e2000e901d74 */
[----:B------:R-:W-:Y:S01]  /*16f50*/  ISETP.GE.AND P0, PT, R6, UR38, PT ;  /* 0x0000002606007c0c */ /* 0x000fe2000bf06270 */
[----:B------:R-:W-:Y:S02]  /*16f60*/  IMAD.MOV.U32 R13, RZ, RZ, R0 ;  /* 0x000000ffff0d7224 */ /* 0x000fe400078e0000 */
[----:B------:R-:W-:-:S10]  /*16f70*/  IMAD.MOV.U32 R6, RZ, RZ, R14 ;  /* 0x000000ffff067224 */ /* 0x000fd400078e000e */
[----:B0-----:R-:W-:Y:S05]  /*16f80*/  WARPSYNC.COLLECTIVE R15, `(.L_x_1229) ;  /* 0x000000000f087348 */ /* 0x001fea0003c00000 */
[----:B------:R1:W2:Y:S02]  /*16f90*/  SHFL.IDX P6, R14, R13, R12, R11 ;  /* 0x0000000c0d0e7389 */ /* 0x0002a400000c000b */
[----:B012---:R-:W-:Y:S01]  /*16fa0*/  ENDCOLLECTIVE ;  /* 0x000000000000791b */ /* 0x007fe20003800000 */
.L_x_1229:
[----:B------:R-:W-:Y:S02]  /*16fb0*/  IMAD.MOV.U32 R13, RZ, RZ, R4 ;  /* 0x000000ffff0d7224 */ /* 0x000fe400078e0004 */
[----:B------:R-:W-:Y:S01]  /*16fc0*/  IMAD.MOV.U32 R12, RZ, RZ, 0x2 ;  /* 0x00000002ff0c7424 */ /* 0x000fe200078e00ff */
[----:B------:R-:W-:-:S05]  /*16fd0*/  @!P0 LEA R14, P1, R35, R14, 0x1 ;  /* 0x0000000e230e8211 */ /* 0x000fca00078208ff */
[----:B------:R-:W-:-:S08]  /*16fe0*/  @!P0 IMAD.MOV.U32 R2, RZ, RZ, R14 ;  /* 0x000000ffff028224 */ /* 0x000fd000078e000e */
[----:B------:R-:W-:Y:S05]  /*16ff0*/  WARPSYNC.COLLECTIVE R15, `(.L_x_1230) ;  /* 0x000000000f087348 */ /* 0x000fea0003c00000 */
[----:B------:R0:W1:Y:S02]  /*17000*/  SHFL.IDX P6, R14, R13, R12, R11 ;  /* 0x0000000c0d0e7389 */ /* 0x00006400000c000b */
[----:B01----:R-:W-:Y:S01]  /*17010*/  ENDCOLLECTIVE ;  /* 0x000000000000791b */ /* 0x003fe20003800000 */
.L_x_1230:
[----:B------:R-:W-:Y:S02]  /*17020*/  @!P0 IMAD.X R7, RZ, RZ, R6, P1 ;  /* 0x000000ffff078224 */ /* 0x000fe400008e0606 */
[----:B------:R-:W-:Y:S02]  /*17030*/  VIADD R6, R5, 0x20 ;  /* 0x0000002005067836 */ /* 0x000fe40000000000 */
[----:B------:R-:W-:-:S05]  /*17040*/  @!P0 IMAD.MOV.U32 R3, RZ, RZ, R7 ;  /* 0x000000ffff038224 */ /* 0x000fca00078e0007 */
        /* <DEDUP_REMOVED lines=11> */
.L_x_1231:
[----:B------:R-:W-:Y:S02]  /*17100*/  IMAD.MOV.U32 R13, RZ, RZ, R4 ;  /* 0x000000ffff0d7224 */ /* 0x000fe400078e0004 */
[----:B------:R-:W-:Y:S01]  /*17110*/  IMAD.MOV.U32 R12, RZ, RZ, 0x3 ;  /* 0x00000003ff0c7424 */ /* 0x000fe200078e00ff */
[----:B------:R-:W-:-:S05]  /*17120*/  @!P0 LEA R14, P1, R35, R14, 0x1 ;  /* 0x0000000e230e8211 */ /* 0x000fca00078208ff */
[----:B------:R-:W-:-:S08]  /*17130*/  @!P0 IMAD.MOV.U32 R2, RZ, RZ, R14 ;  /* 0x000000ffff028224 */ /* 0x000fd000078e000e */
[----:B------:R-:W-:Y:S05]  /*17140*/  WARPSYNC.COLLECTIVE R15, `(.L_x_1232) ;  /* 0x000000000f087348 */ /* 0x000fea0003c00000 */
[----:B------:R0:W1:Y:S02]  /*17150*/  SHFL.IDX P6, R14, R13, R12, R11 ;  /* 0x0000000c0d0e7389 */ /* 0x00006400000c000b */
[----:B01----:R-:W-:Y:S01]  /*17160*/  ENDCOLLECTIVE ;  /* 0x000000000000791b */ /* 0x003fe20003800000 */
.L_x_1232:
        /* <DEDUP_REMOVED lines=14> */
.L_x_1233:
[----:B------:R-:W-:Y:S02]  /*17250*/  IMAD.MOV.U32 R13, RZ, RZ, R4 ;  /* 0x000000ffff0d7224 */ /* 0x000fe400078e0004 */
[----:B------:R-:W-:Y:S01]  /*17260*/  IMAD.MOV.U32 R12, RZ, RZ, 0x4 ;  /* 0x00000004ff0c7424 */ /* 0x000fe200078e00ff */
[----:B------:R-:W-:-:S05]  /*17270*/  @!P0 LEA R14, P1, R35, R14, 0x1 ;  /* 0x0000000e230e8211 */ /* 0x000fca00078208ff */
[----:B------:R-:W-:-:S08]  /*17280*/  @!P0 IMAD.MOV.U32 R2, RZ, RZ, R14 ;  /* 0x000000ffff028224 */ /* 0x000fd000078e000e */
[----:B------:R-:W-:Y:S05]  /*17290*/  WARPSYNC.COLLECTIVE R15, `(.L_x_1234) ;  /* 0x000000000f087348 */ /* 0x000fea0003c00000 */
[----:B------:R0:W1:Y:S02]  /*172a0*/  SHFL.IDX P6, R14, R13, R12, R11 ;  /* 0x0000000c0d0e7389 */ /* 0x00006400000c000b */
[----:B01----:R-:W-:Y:S01]  /*172b0*/  ENDCOLLECTIVE ;  /* 0x000000000000791b */ /* 0x003fe20003800000 */
.L_x_1234:
        /* <DEDUP_REMOVED lines=14> */
.L_x_1235:
[----:B------:R-:W-:Y:S02]  /*173a0*/  IMAD.MOV.U32 R13, RZ, RZ, R4 ;  /* 0x000000ffff0d7224 */ /* 0x000fe400078e0004 */
[----:B------:R-:W-:Y:S01]  /*173b0*/  IMAD.MOV.U32 R12, RZ, RZ, 0x5 ;  /* 0x00000005ff0c7424 */ /* 0x000fe200078e00ff */
[----:B------:R-:W-:-:S05]  /*173c0*/  @!P0 LEA R14, P1, R35, R14, 0x1 ;  /* 0x0000000e230e8211 */ /* 0x000fca00078208ff */
[----:B------:R-:W-:-:S08]  /*173d0*/  @!P0 IMAD.MOV.U32 R2, RZ, RZ, R14 ;  /* 0x000000ffff028224 */ /* 0x000fd000078e000e */
[----:B------:R-:W-:Y:S05]  /*173e0*/  WARPSYNC.COLLECTIVE R15, `(.L_x_1236) ;  /* 0x000000000f087348 */ /* 0x000fea0003c00000 */
[----:B------:R0:W1:Y:S02]  /*173f0*/  SHFL.IDX P6, R14, R13, R12, R11 ;  /* 0x0000000c0d0e7389 */ /* 0x00006400000c000b */
[----:B01----:R-:W-:Y:S01]  /*17400*/  ENDCOLLECTIVE ;  /* 0x000000000000791b */ /* 0x003fe20003800000 */
.L_x_1236:
        /* <DEDUP_REMOVED lines=14> */
.L_x_1237:
[----:B------:R-:W-:Y:S02]  /*174f0*/  IMAD.MOV.U32 R13, RZ, RZ, R4 ;  /* 0x000000ffff0d7224 */ /* 0x000fe400078e0004 */
[----:B------:R-:W-:Y:S01]  /*17500*/  IMAD.MOV.U32 R12, RZ, RZ, 0x6 ;  /* 0x00000006ff0c7424 */ /* 0x000fe200078e00ff */
[----:B------:R-:W-:-:S05]  /*17510*/  @!P0 LEA R14, P1, R35, R14, 0x1 ;  /* 0x0000000e230e8211 */ /* 0x000fca00078208ff */
[----:B------:R-:W-:-:S08]  /*17520*/  @!P0 IMAD.MOV.U32 R2, RZ, RZ, R14 ;  /* 0x000000ffff028224 */ /* 0x000fd000078e000e */
[----:B------:R-:W-:Y:S05]  /*17530*/  WARPSYNC.COLLECTIVE R15, `(.L_x_1238) ;  /* 0x000000000f087348 */ /* 0x000fea0003c00000 */
[----:B------:R0:W1:Y:S02]  /*17540*/  SHFL.IDX P6, R14, R13, R12, R11 ;  /* 0x0000000c0d0e7389 */ /* 0x00006400000c000b */
[----:B01----:R-:W-:Y:S01]  /*17550*/  ENDCOLLECTIVE ;  /* 0x000000000000791b */ /* 0x003fe20003800000 */
.L_x_1238:
        /* <DEDUP_REMOVED lines=14> */
.L_x_1239:
[----:B------:R-:W-:Y:S02]  /*17640*/  IMAD.MOV.U32 R13, RZ, RZ, R4 ;  /* 0x000000ffff0d7224 */ /* 0x000fe400078e0004 */
[----:B------:R-:W-:Y:S01]  /*17650*/  IMAD.MOV.U32 R12, RZ, RZ, 0x7 ;  /* 0x00000007ff0c7424 */ /* 0x000fe200078e00ff */
[----:B------:R-:W-:-:S05]  /*17660*/  @!P0 LEA R14, P1, R35, R14, 0x1 ;  /* 0x0000000e230e8211 */ /* 0x000fca00078208ff */
[----:B------:R-:W-:-:S08]  /*17670*/  @!P0 IMAD.MOV.U32 R2, RZ, RZ, R14 ;  /* 0x000000ffff028224 */ /* 0x000fd000078e000e */
[----:B------:R-:W-:Y:S05]  /*17680*/  WARPSYNC.COLLECTIVE R15, `(.L_x_1240) ;  /* 0x000000000f087348 */ /* 0x000fea0003c00000 */
[----:B------:R0:W1:Y:S02]  /*17690*/  SHFL.IDX P6, R14, R13, R12, R11 ;  /* 0x0000000c0d0e7389 */ /* 0x00006400000c000b */
[----:B01----:R-:W-:Y:S01]  /*176a0*/  ENDCOLLECTIVE ;  /* 0x000000000000791b */ /* 0x003fe20003800000 */
.L_x_1240:
[----:B------:R-:W-:-:S04]  /*176b0*/  @!P0 IMAD.X R7, RZ, RZ, R6, P1 ;  /* 0x000000ffff078224 */ /* 0x000fc800008e0606 */
[----:B------:R-:W-:-:S05]  /*176c0*/  @!P0 IMAD.MOV.U32 R3, RZ, RZ, R7 ;  /* 0x000000ffff038224 */ /* 0x000fca00078e0007 */
[----:B------:R-:W-:Y:S01]  /*176d0*/  @!PT LDS RZ, [RZ] ;  /* 0x00000000fffff984 */ /* 0x000fe20000000800 */
[----:B------:R-:W-:Y:S01]  /*176e0*/  @!PT LDS RZ, [RZ] ;  /* 0x00000000fffff984 */ /* 0x000fe20000000800 */
[----:B------:R-:W-:Y:S01]  /*176f0*/  @!PT LDS RZ, [RZ] ;  /* 0x00000000fffff984 */ /* 0x000fe20000000800 */
[----:B------:R0:W-:Y:S01]  /*17700*/  @!P0 LDGSTS.E.BYPASS.LTC128B.128 [R33+0x13400], desc[UR52][R2.64], !P4 ;  /* 0x1340000002218fae */ /* 0x0001e2000e101d74 */
[----:B------:R-:W-:-:S03]  /*17710*/  IMAD.MOV.U32 R13, RZ, RZ, R0 ;  /* 0x000000ffff0d7224 */ /* 0x000fc600078e0000 */
[----:B------:R0:W-:Y:S01]  /*17720*/  @!P0 LDGSTS.E.BYPASS.LTC128B.128 [R33+0x17400], desc[UR52][R2.64+0x80], !P5 ;  /* 0x1740008002218fae */ /* 0x0001e2000e901d74 */
[----:B------:R-:W-:-:S07]  /*17730*/  IMAD.MOV.U32 R6, RZ, RZ, R14 ;  /* 0x000000ffff067224 */ /* 0x000fce00078e000e */
[----:B0-----:R-:W-:Y:S05]  /*17740*/  WARPSYNC.COLLECTIVE R15, `(.L_x_1241) ;  /* 0x000000000f087348 */ /* 0x001fea0003c00000 */
[----:B------:R1:W2:Y:S02]  /*17750*/  SHFL.IDX P6, R14, R13, R12, R11 ;  /* 0x0000000c0d0e7389 */ /* 0x0002a400000c000b */
[----:B012---:R-:W-:Y:S01]  /*17760*/  ENDCOLLECTIVE ;  /* 0x000000000000791b */ /* 0x007fe20003800000 */
.L_x_1241:
[----:B------:R-:W-:Y:S05]  /*17770*/  BRA `(.L_x_1242) ;  /* 0xffffffc8000c7947 */ /* 0x000fea000383ffff */
.L_x_1164:
[----:B0-----:R0:W1:Y:S02]  /*17780*/  SYNCS.PHASECHK.TRANS64.TRYWAIT P0, [R16+URZ+0x28820], R3 ;  /* 0x02882003100075a7 */ /* 0x001064000800017f */
[----:B-1----:R-:W-:Y:S05]  /*17790*/  @!P0 NANOSLEEP.SYNCS 0x989680 ;  /* 0x009896800000895d */ /* 0x002fea0003900000 */
[----:B------:R-:W1:Y:S02]  /*177a0*/  @!P0 SYNCS.PHASECHK.TRANS64 P0, [R16+URZ+0x28820], R3 ;  /* 0x02882003100085a7 */ /* 0x000e64000800007f */
[----:B-1----:R-:W-:Y:S05]  /*177b0*/  @!P0 BRA `(.L_x_1164) ;  /* 0xfffffffc00f08947 */ /* 0x002fea000383ffff */
[----:B------:R-:W-:Y:S05]  /*177c0*/  BRA `(.L_x_1243) ;  /* 0xffffffc800647947 */ /* 0x000fea000383ffff */
.L_x_1168:
[----:B0-----:R0:W1:Y:S02]  /*177d0*/  SYNCS.PHASECHK.TRANS64.TRYWAIT P0, [R6+URZ+0x28840], R3 ;  /* 0x02884003060075a7 */ /* 0x001064000800017f */
[----:B-1----:R-:W-:Y:S05]  /*177e0*/  @!P0 NANOSLEEP.SYNCS 0x989680 ;  /* 0x009896800000895d */ /* 0x002fea0003900000 */
[----:B------:R-:W1:Y:S02]  /*177f0*/  @!P0 SYNCS.PHASECHK.TRANS64 P0, [R6+URZ+0x28840], R3 ;  /* 0x02884003060085a7 */ /* 0x000e64000800007f */
[----:B-1----:R-:W-:Y:S05]  /*17800*/  @!P0 BRA `(.L_x_1168) ;  /* 0xfffffffc00f08947 */ /* 0x002fea000383ffff */
[----:B------:R-:W-:Y:S05]  /*17810*/  BRA `(.L_x_1244) ;  /* 0xffffffcc00247947 */ /* 0x000fea000383ffff */
.L_x_1169:
        /* <DEDUP_REMOVED lines=8> */
.L_x_1246:
[----:B------:R-:W-:Y:S05]  /*178a0*/  BSYNC B1 ;  /* 0x0000000000017941 */ /* 0x000fea0003800000 */
.L_x_1245:
[----:B------:R-:W-:Y:S02]  /*178b0*/  IMAD.MOV.U32 R13, RZ, RZ, R8 ;  /* 0x000000ffff0d7224 */ /* 0x000fe400078e0008 */
[----:B------:R-:W-:Y:S02]  /*178c0*/  IMAD.MOV.U32 R12, RZ, RZ, RZ ;  /* 0x000000ffff0c7224 */ /* 0x000fe400078e00ff */
[----:B------:R-:W-:Y:S02]  /*178d0*/  IMAD.MOV.U32 R11, RZ, RZ, 0x181f ;  /* 0x0000181fff0b7424 */ /* 0x000fe400078e00ff */
[----:B------:R-:W-:Y:S02]  /*178e0*/  IMAD.MOV.U32 R15, RZ, RZ, -0x1 ;  /* 0xffffffffff0f7424 */ /* 0x000fe400078e00ff */
[----:B------:R-:W-:Y:S02]  /*178f0*/  IMAD.MOV.U32 R3, RZ, RZ, R14 ;  /* 0x000000ffff037224 */ /* 0x000fe400078e000e */
[----:B------:R-:W-:-:S07]  /*17900*/  IMAD.SHL.U32 R5, R35, 0x2, RZ ;  /* 0x0000000223057824 */ /* 0x000fce00078e00ff */
[----:B------:R-:W-:Y:S05]  /*17910*/  WARPSYNC.COLLECTIVE R15, `(.L_x_1247) ;  /* 0x000000000f087348 */ /* 0x000fea0003c00000 */
[----:B------:R0:W1:Y:S02]  /*17920*/  SHFL.IDX P6, R14, R13, R12, R11 ;  /* 0x0000000c0d0e7389 */ /* 0x00006400000c000b */
[----:B01----:R-:W-:Y:S01]  /*17930*/  ENDCOLLECTIVE ;  /* 0x000000000000791b */ /* 0x003fe20003800000 */
.L_x_1247:
[----:B------:R-:W-:Y:S02]  /*17940*/  IMAD R7, R7, 0x2, R16 ;  /* 0x0000000207077824 */ /* 0x000fe400078e0210 */
[----:B------:R-:W-:Y:S02]  /*17950*/  IMAD.MOV.U32 R13, RZ, RZ, R9 ;  /* 0x000000ffff0d7224 */ /* 0x000fe400078e0009 */
[----:B------:R-:W-:Y:S02]  /*17960*/  IMAD.MOV.U32 R12, RZ, RZ, 0x1 ;  /* 0x00000001ff0c7424 */ /* 0x000fe400078e00ff */
[----:B------:R-:W-:-:S07]  /*17970*/  IMAD.MOV.U32 R2, RZ, RZ, R14 ;  /* 0x000000ffff027224 */ /* 0x000fce00078e000e */
[----:B------:R-:W-:Y:S05]  /*17980*/  WARPSYNC.COLLECTIVE R15, `(.L_x_1248) ;  /* 0x000000000f087348 */ /* 0x000fea0003c00000 */
[----:B------:R0:W1:Y:S02]  /*17990*/  SHFL.IDX P6, R14, R13, R12, R11 ;  /* 0x0000000c0d0e7389 */ /* 0x00006400000c000b */
[----:B01----:R-:W-:Y:S01]  /*179a0*/  ENDCOLLECTIVE ;  /* 0x000000000000791b */ /* 0x003fe20003800000 */
.L_x_1248:
        /* <DEDUP_REMOVED lines=12> */
.L_x_1249:
[----:B------:R-:W-:Y:S02]  /*17a70*/  IMAD.MOV.U32 R13, RZ, RZ, R9 ;  /* 0x000000ffff0d7224 */ /* 0x000fe400078e0009 */
[----:B------:R-:W-:Y:S02]  /*17a80*/  IMAD.MOV.U32 R12, RZ, RZ, 0x2 ;  /* 0x00000002ff0c7424 */ /* 0x000fe400078e00ff */
[----:B------:R-:W-:-:S07]  /*17a90*/  IMAD.MOV.U32 R2, RZ, RZ, R14 ;  /* 0x000000ffff027224 */ /* 0x000fce00078e000e */
[----:B------:R-:W-:Y:S05]  /*17aa0*/  WARPSYNC.COLLECTIVE R15, `(.L_x_1250) ;  /* 0x000000000f087348 */ /* 0x000fea0003c00000 */
[----:B------:R0:W1:Y:S02]  /*17ab0*/  SHFL.IDX P6, R14, R13, R12, R11 ;  /* 0x0000000c0d0e7389 */ /* 0x00006400000c000b */
[----:B01----:R-:W-:Y:S01]  /*17ac0*/  ENDCOLLECTIVE ;  /* 0x000000000000791b */ /* 0x003fe20003800000 */
.L_x_1250:
        /* <DEDUP_REMOVED lines=12> */
.L_x_1251:
[----:B------:R-:W-:Y:S02]  /*17b90*/  IMAD.MOV.U32 R13, RZ, RZ, R9 ;  /* 0x000000ffff0d7224 */ /* 0x000fe400078e0009 */
[----:B------:R-:W-:Y:S02]  /*17ba0*/  IMAD.MOV.U32 R12, RZ, RZ, 0x3 ;  /* 0x00000003ff0c7424 */ /* 0x000fe400078e00ff */
[----:B------:R-:W-:-:S07]  /*17bb0*/  IMAD.MOV.U32 R2, RZ, RZ, R14 ;  /* 0x000000ffff027224 */ /* 0x000fce00078e000e */
[----:B------:R-:W-:Y:S05]  /*17bc0*/  WARPSYNC.COLLECTIVE R15, `(.L_x_1252) ;  /* 0x000000000f087348 */ /* 0x000fea0003c00000 */
[----:B------:R0:W1:Y:S02]  /*17bd0*/  SHFL.IDX P6, R14, R13, R12, R11 ;  /* 0x0000000c0d0e7389 */ /* 0x00006400000c000b */
[----:B01----:R-:W-:Y:S01]  /*17be0*/  ENDCOLLECTIVE ;  /* 0x000000000000791b */ /* 0x003fe20003800000 */
.L_x_1252:
        /* <DEDUP_REMOVED lines=12> */
.L_x_1253:
[----:B------:R-:W-:Y:S02]  /*17cb0*/  IMAD.MOV.U32 R13, RZ, RZ, R9 ;  /* 0x000000ffff0d7224 */ /* 0x000fe400078e0009 */
[----:B------:R-:W-:Y:S02]  /*17cc0*/  IMAD.MOV.U32 R12, RZ, RZ, 0x4 ;  /* 0x00000004ff0c7424 */ /* 0x000fe400078e00ff */
[----:B------:R-:W-:-:S07]  /*17cd0*/  IMAD.MOV.U32 R2, RZ, RZ, R14 ;  /* 0x000000ffff027224 */ /* 0x000fce00078e000e */
[----:B------:R-:W-:Y:S05]  /*17ce0*/  WARPSYNC.COLLECTIVE R15, `(.L_x_1254) ;  /* 0x000000000f087348 */ /* 0x000fea0003c00000 */
[----:B------:R0:W1:Y:S02]  /*17cf0*/  SHFL.IDX P6, R14, R13, R12, R11 ;  /* 0x0000000c0d0e7389 */ /* 0x00006400000c000b */
[----:B01----:R-:W-:Y:S01]  /*17d00*/  ENDCOLLECTIVE ;  /* 0x000000000000791b */ /* 0x003fe20003800000 */
.L_x_1254:
        /* <DEDUP_REMOVED lines=12> */
.L_x_1255:
[----:B------:R-:W-:Y:S02]  /*17dd0*/  IMAD.MOV.U32 R13, RZ, RZ, R9 ;  /* 0x000000ffff0d7224 */ /* 0x000fe400078e0009 */
[----:B------:R-:W-:Y:S02]  /*17de0*/  IMAD.MOV.U32 R12, RZ, RZ, 0x5 ;  /* 0x00000005ff0c7424 */ /* 0x000fe400078e00ff */
[----:B------:R-:W-:-:S07]  /*17df0*/  IMAD.MOV.U32 R2, RZ, RZ, R14 ;  /* 0x000000ffff027224 */ /* 0x000fce00078e000e */
[----:B------:R-:W-:Y:S05]  /*17e00*/  WARPSYNC.COLLECTIVE R15, `(.L_x_1256) ;  /* 0x000000000f087348 */ /* 0x000fea0003c00000 */
[----:B------:R0:W1:Y:S02]  /*17e10*/  SHFL.IDX P6, R14, R13, R12, R11 ;  /* 0x0000000c0d0e7389 */ /* 0x00006400000c000b */
[----:B01----:R-:W-:Y:S01]  /*17e20*/  ENDCOLLECTIVE ;  /* 0x000000000000791b */ /* 0x003fe20003800000 */
.L_x_1256:
        /* <DEDUP_REMOVED lines=12> */
.L_x_1257:
[----:B------:R-:W-:Y:S02]  /*17ef0*/  IMAD.MOV.U32 R13, RZ, RZ, R9 ;  /* 0x000000ffff0d7224 */ /* 0x000fe400078e0009 */
[----:B------:R-:W-:Y:S02]  /*17f00*/  IMAD.MOV.U32 R12, RZ, RZ, 0x6 ;  /* 0x00000006ff0c7424 */ /* 0x000fe400078e00ff */
[----:B------:R-:W-:-:S07]  /*17f10*/  IMAD.MOV.U32 R2, RZ, RZ, R14 ;  /* 0x000000ffff027224 */ /* 0x000fce00078e000e */
[----:B------:R-:W-:Y:S05]  /*17f20*/  WARPSYNC.COLLECTIVE R15, `(.L_x_1258) ;  /* 0x000000000f087348 */ /* 0x000fea0003c00000 */
[----:B------:R0:W1:Y:S02]  /*17f30*/  SHFL.IDX P6, R14, R13, R12, R11 ;  /* 0x0000000c0d0e7389 */ /* 0x00006400000c000b */
[----:B01----:R-:W-:Y:S01]  /*17f40*/  ENDCOLLECTIVE ;  /* 0x000000000000791b */ /* 0x003fe20003800000 */
.L_x_1258:
        /* <DEDUP_REMOVED lines=12> */
.L_x_1259:
[----:B------:R-:W-:Y:S02]  /*18010*/  IMAD.MOV.U32 R13, RZ, RZ, R9 ;  /* 0x000000ffff0d7224 */ /* 0x000fe400078e0009 */
[----:B------:R-:W-:Y:S02]  /*18020*/  IMAD.MOV.U32 R12, RZ, RZ, 0x7 ;  /* 0x00000007ff0c7424 */ /* 0x000fe400078e00ff */
[----:B------:R-:W-:-:S07]  /*18030*/  IMAD.MOV.U32 R2, RZ, RZ, R14 ;  /* 0x000000ffff027224 */ /* 0x000fce00078e000e */
[----:B------:R-:W-:Y:S05]  /*18040*/  WARPSYNC.COLLECTIVE R15, `(.L_x_1260) ;  /* 0x000000000f087348 */ /* 0x000fea0003c00000 */
[----:B------:R0:W1:Y:S02]  /*18050*/  SHFL.IDX P6, R14, R13, R12, R11 ;  /* 0x0000000c0d0e7389 */ /* 0x00006400000c000b */
[----:B01----:R-:W-:Y:S01]  /*18060*/  ENDCOLLECTIVE ;  /* 0x000000000000791b */ /* 0x003fe20003800000 */
.L_x_1260:
        /* <DEDUP_REMOVED lines=8> */
[----:B------:R-:W-:-:S07]  /*180f0*/  IMAD.MOV.U32 R9, RZ, RZ, R14 ;  /* 0x000000ffff097224 */ /* 0x000fce00078e000e */
[----:B0-----:R-:W-:Y:S05]  /*18100*/  WARPSYNC.COLLECTIVE R15, `(.L_x_1261) ;  /* 0x000000000f087348 */ /* 0x001fea0003c00000 */
[----:B------:R1:W2:Y:S02]  /*18110*/  SHFL.IDX P6, R14, R13, R12, R11 ;  /* 0x0000000c0d0e7389 */ /* 0x0002a400000c000b */
[----:B012---:R-:W-:Y:S01]  /*18120*/  ENDCOLLECTIVE ;  /* 0x000000000000791b */ /* 0x007fe20003800000 */
.L_x_1261:
[----:B------:R-:W-:Y:S05]  /*18130*/  BRA `(.L_x_1262) ;  /* 0xffffffc400f87947 */ /* 0x000fea000383ffff */
.L_x_1174:
[----:B0-----:R0:W1:Y:S02]  /*18140*/  SYNCS.PHASECHK.TRANS64.TRYWAIT P0, [R6+URZ+0x28860], R3 ;  /* 0x02886003060075a7 */ /* 0x001064000800017f */
[----:B-1----:R-:W-:Y:S05]  /*18150*/  @!P0 NANOSLEEP.SYNCS 0x989680 ;  /* 0x009896800000895d */ /* 0x002fea0003900000 */
[----:B------:R-:W1:Y:S02]  /*18160*/  @!P0 SYNCS.PHASECHK.TRANS64 P0, [R6+URZ+0x28860], R3 ;  /* 0x02886003060085a7 */ /* 0x000e64000800007f */
[----:B-1----:R-:W-:Y:S05]  /*18170*/  @!P0 BRA `(.L_x_1174) ;  /* 0xfffffffc00f08947 */ /* 0x002fea000383ffff */
[----:B------:R-:W-:Y:S05]  /*18180*/  BRA `(.L_x_1263) ;  /* 0xffffffc800547947 */ /* 0x000fea000383ffff */
.L_x_1175:
[----:B------:R-:W-:Y:S01]  /*18190*/  BSSY B1, `(.L_x_1264) ;  /* 0x0000008000017945 */ /* 0x000fe20003800000 */
[----:B------:R-:W-:Y:S02]  /*181a0*/  IMAD.MOV.U32 R13, RZ, RZ, R18 ;  /* 0x000000ffff0d7224 */ /* 0x000fe400078e0012 */
[----:B------:R-:W-:Y:S02]  /*181b0*/  IMAD.MOV.U32 R12, RZ, RZ, RZ ;  /* 0x000000ffff0c7224 */ /* 0x000fe400078e00ff */
[----:B------:R-:W-:Y:S02]  /*181c0*/  IMAD.MOV.U32 R11, RZ, RZ, 0x181f ;  /* 0x0000181fff0b7424 */ /* 0x000fe400078e00ff */
[----:B------:R-:W-:-:S07]  /*181d0*/  IMAD.MOV.U32 R15, RZ, RZ, -0x1 ;  /* 0xffffffffff0f7424 */ /* 0x000fce00078e00ff */
[----:B0-----:R-:W-:Y:S05]  /*181e0*/  WARPSYNC.COLLECTIVE R15, `(.L_x_1265) ;  /* 0x000000000f087348 */ /* 0x001fea0003c00000 */
[----:B------:R1:W2:Y:S02]  /*181f0*/  SHFL.IDX P6, R14, R13, R12, R11 ;  /* 0x0000000c0d0e7389 */ /* 0x0002a400000c000b */
[----:B012---:R-:W-:Y:S01]  /*18200*/  ENDCOLLECTIVE ;  /* 0x000000000000791b */ /* 0x007fe20003800000 */
.L_x_1265:
[----:B------:R-:W-:Y:S05]  /*18210*/  BSYNC B1 ;  /* 0x0000000000017941 */ /* 0x000fea0003800000 */
.L_x_1264:
[----:B------:R-:W-:Y:S02]  /*18220*/  IMAD.MOV.U32 R13, RZ, RZ, R17 ;  /* 0x000000ffff0d7224 */ /* 0x000fe400078e0011 */
[----:B------:R-:W-:Y:S02]  /*18230*/  IMAD.MOV.U32 R12, RZ, RZ, RZ ;  /* 0x000000ffff0c7224 */ /* 0x000fe400078e00ff */
[----:B------:R-:W-:Y:S02]  /*18240*/  IMAD.MOV.U32 R11, RZ, RZ, 0x181f ;  /* 0x0000181fff0b7424 */ /* 0x000fe400078e00ff */
[----:B------:R-:W-:Y:S02]  /*18250*/  IMAD.MOV.U32 R15, RZ, RZ, -0x1 ;  /* 0xffffffffff0f7424 */ /* 0x000fe400078e00ff */
[----:B------:R-:W-:Y:S02]  /*18260*/  IMAD.MOV.U32 R3, RZ, RZ, R14 ;  /* 0x000000ffff037224 */ /* 0x000fe400078e000e */
[----:B------:R-:W-:-:S07]  /*18270*/  IMAD R7, R7, 0x2, R16 ;  /* 0x0000000207077824 */ /* 0x000fce00078e0210 */
[----:B------:R-:W-:Y:S05]  /*18280*/  WARPSYNC.COLLECTIVE R15, `(.L_x_1266) ;  /* 0x000000000f087348 */ /* 0x000fea0003c00000 */
[----:B------:R0:W1:Y:S02]  /*18290*/  SHFL.IDX P6, R14, R13, R12, R11 ;  /* 0x0000000c0d0e7389 */ /* 0x00006400000c000b */
[----:B01----:R-:W-:Y:S01]  /*182a0*/  ENDCOLLECTIVE ;  /* 0x000000000000791b */ /* 0x003fe20003800000 */
.L_x_1266:
[----:B------:R-:W-:Y:S02]  /*182b0*/  IMAD.MOV.U32 R13, RZ, RZ, R18 ;  /* 0x000000ffff0d7224 */ /* 0x000fe400078e0012 */
[----:B------:R-:W-:Y:S01]  /*182c0*/  IMAD.MOV.U32 R12, RZ, RZ, 0x1 ;  /* 0x00000001ff0c7424 */ /* 0x000fe200078e00ff */
[----:B------:R-:W-:-:S13]  /*182d0*/  IADD3 R2, P0, R14, R5, RZ ;  /* 0x000000050e027210 */ /* 0x000fda0007f1e0ff */
[----:B------:R-:W-:Y:S05]  /*182e0*/  WARPSYNC.COLLECTIVE R15, `(.L_x_1267) ;  /* 0x000000000f087348 */ /* 0x000fea0003c00000 */
[----:B------:R0:W1:Y:S02]  /*182f0*/  SHFL.IDX P6, R14, R13, R12, R11 ;  /* 0x0000000c0d0e7389 */ /* 0x00006400000c000b */
[----:B01----:R-:W-:Y:S01]  /*18300*/  ENDCOLLECTIVE ;  /* 0x000000000000791b */ /* 0x003fe20003800000 */
.L_x_1267:
        /* <DEDUP_REMOVED lines=13> */
.L_x_1268:
[----:B------:R-:W-:Y:S02]  /*183e0*/  IMAD.MOV.U32 R13, RZ, RZ, R18 ;  /* 0x000000ffff0d7224 */ /* 0x000fe400078e0012 */
[----:B------:R-:W-:Y:S01]  /*183f0*/  IMAD.MOV.U32 R12, RZ, RZ, 0x2 ;  /* 0x00000002ff0c7424 */ /* 0x000fe200078e00ff */
[----:B------:R-:W-:-:S13]  /*18400*/  IADD3 R2, P0, R14, R5, RZ ;  /* 0x000000050e027210 */ /* 0x000fda0007f1e0ff */
[----:B------:R-:W-:Y:S05]  /*18410*/  WARPSYNC.COLLECTIVE R15, `(.L_x_1269) ;  /* 0x000000000f087348 */ /* 0x000fea0003c00000 */
[----:B------:R0:W1:Y:S02]  /*18420*/  SHFL.IDX P6, R14, R13, R12, R11 ;  /* 0x0000000c0d0e7389 */ /* 0x00006400000c000b */
[----:B01----:R-:W-:Y:S01]  /*18430*/  ENDCOLLECTIVE ;  /* 0x000000000000791b */ /* 0x003fe20003800000 */
.L_x_1269:
        /* <DEDUP_REMOVED lines=13> */
.L_x_1270:
[----:B------:R-:W-:Y:S02]  /*18510*/  IMAD.MOV.U32 R13, RZ, RZ, R18 ;  /* 0x000000ffff0d7224 */ /* 0x000fe400078e0012 */
[----:B------:R-:W-:Y:S01]  /*18520*/  IMAD.MOV.U32 R12, RZ, RZ, 0x3 ;  /* 0x00000003ff0c7424 */ /* 0x000fe200078e00ff */
[----:B------:R-:W-:-:S13]  /*18530*/  IADD3 R2, P0, R14, R5, RZ ;  /* 0x000000050e027210 */ /* 0x000fda0007f1e0ff */
[----:B------:R-:W-:Y:S05]  /*18540*/  WARPSYNC.COLLECTIVE R15, `(.L_x_1271) ;  /* 0x000000000f087348 */ /* 0x000fea0003c00000 */
[----:B------:R0:W1:Y:S02]  /*18550*/  SHFL.IDX P6, R14, R13, R12, R11 ;  /* 0x0000000c0d0e7389 */ /* 0x00006400000c000b */
[----:B01----:R-:W-:Y:S01]  /*18560*/  ENDCOLLECTIVE ;  /* 0x000000000000791b */ /* 0x003fe20003800000 */
.L_x_1271:
        /* <DEDUP_REMOVED lines=13> */
.L_x_1272:
[----:B------:R-:W-:Y:S02]  /*18640*/  IMAD.MOV.U32 R13, RZ, RZ, R18 ;  /* 0x000000ffff0d7224 */ /* 0x000fe400078e0012 */
[----:B------:R-:W-:Y:S01]  /*18650*/  IMAD.MOV.U32 R12, RZ, RZ, 0x4 ;  /* 0x00000004ff0c7424 */ /* 0x000fe200078e00ff */
[----:B------:R-:W-:-:S13]  /*18660*/  IADD3 R2, P0, R14, R5, RZ ;  /* 0x000000050e027210 */ /* 0x000fda0007f1e0ff */
[----:B------:R-:W-:Y:S05]  /*18670*/  WARPSYNC.COLLECTIVE R15, `(.L_x_1273) ;  /* 0x000000000f087348 */ /* 0x000fea0003c00000 */
[----:B------:R0:W1:Y:S02]  /*18680*/  SHFL.IDX P6, R14, R13, R12, R11 ;  /* 0x0000000c0d0e7389 */ /* 0x00006400000c000b */
[----:B01----:R-:W-:Y:S01]  /*18690*/  ENDCOLLECTIVE ;  /* 0x000000000000791b */ /* 0x003fe20003800000 */
.L_x_1273:
        /* <DEDUP_REMOVED lines=13> */
.L_x_1274:
[----:B------:R-:W-:Y:S02]  /*18770*/  IMAD.MOV.U32 R13, RZ, RZ, R18 ;  /* 0x000000ffff0d7224 */ /* 0x000fe400078e0012 */
[----:B------:R-:W-:Y:S01]  /*18780*/  IMAD.MOV.U32 R12, RZ, RZ, 0x5 ;  /* 0x00000005ff0c7424 */ /* 0x000fe200078e00ff */
[----:B------:R-:W-:-:S13]  /*18790*/  IADD3 R2, P0, R14, R5, RZ ;  /* 0x000000050e027210 */ /* 0x000fda0007f1e0ff */
[----:B------:R-:W-:Y:S05]  /*187a0*/  WARPSYNC.COLLECTIVE R15, `(.L_x_1275) ;  /* 0x000000000f087348 */ /* 0x000fea0003c00000 */
[----:B------:R0:W1:Y:S02]  /*187b0*/  SHFL.IDX P6, R14, R13, R12, R11 ;  /* 0x0000000c0d0e7389 */ /* 0x00006400000c000b */
[----:B01----:R-:W-:Y:S01]  /*187c0*/  ENDCOLLECTIVE ;  /* 0x000000000000791b */ /* 0x003fe20003800000 */
.L_x_1275:
        /* <DEDUP_REMOVED lines=13> */
.L_x_1276:
[----:B------:R-:W-:Y:S02]  /*188a0*/  IMAD.MOV.U32 R13, RZ, RZ, R18 ;  /* 0x000000ffff0d7224 */ /* 0x000fe400078e0012 */
[----:B------:R-:W-:Y:S01]  /*188b0*/  IMAD.MOV.U32 R12, RZ, RZ, 0x6 ;  /* 0x00000006ff0c7424 */ /* 0x000fe200078e00ff */
[----:B------:R-:W-:-:S13]  /*188c0*/  IADD3 R2, P0, R14, R5, RZ ;  /* 0x000000050e027210 */ /* 0x000fda0007f1e0ff */
[----:B------:R-:W-:Y:S05]  /*188d0*/  WARPSYNC.COLLECTIVE R15, `(.L_x_1277) ;  /* 0x000000000f087348 */ /* 0x000fea0003c00000 */
[----:B------:R0:W1:Y:S02]  /*188e0*/  SHFL.IDX P6, R14, R13, R12, R11 ;  /* 0x0000000c0d0e7389 */ /* 0x00006400000c000b */
[----:B01----:R-:W-:Y:S01]  /*188f0*/  ENDCOLLECTIVE ;  /* 0x000000000000791b */ /* 0x003fe20003800000 */
.L_x_1277:
        /* <DEDUP_REMOVED lines=13> */
.L_x_1278:
[----:B------:R-:W-:Y:S02]  /*189d0*/  IMAD.MOV.U32 R13, RZ, RZ, R18 ;  /* 0x000000ffff0d7224 */ /* 0x000fe400078e0012 */
[----:B------:R-:W-:Y:S01]  /*189e0*/  IMAD.MOV.U32 R12, RZ, RZ, 0x7 ;  /* 0x00000007ff0c7424 */ /* 0x000fe200078e00ff */
[----:B------:R-:W-:-:S13]  /*189f0*/  IADD3 R2, P0, R14, R5, RZ ;  /* 0x000000050e027210 */ /* 0x000fda0007f1e0ff */
[----:B------:R-:W-:Y:S05]  /*18a00*/  WARPSYNC.COLLECTIVE R15, `(.L_x_1279) ;  /* 0x000000000f087348 */ /* 0x000fea0003c00000 */
[----:B------:R0:W1:Y:S02]  /*18a10*/  SHFL.IDX P6, R14, R13, R12, R11 ;  /* 0x0000000c0d0e7389 */ /* 0x00006400000c000b */
[----:B01----:R-:W-:Y:S01]  /*18a20*/  ENDCOLLECTIVE ;  /* 0x000000000000791b */ /* 0x003fe20003800000 */
.L_x_1279:
        /* <DEDUP_REMOVED lines=12> */
.L_x_1280:
[----:B------:R-:W-:Y:S01]  /*18af0*/  @!PT LDS RZ, [RZ] ;  /* 0x00000000fffff984 */ /* 0x000fe20000000800 */
[----:B------:R-:W-:Y:S01]  /*18b00*/  @!PT LDS RZ, [RZ] ;  /* 0x00000000fffff984 */ /* 0x000fe20000000800 */
[----:B------:R-:W-:Y:S01]  /*18b10*/  @!PT LDS RZ, [RZ] ;  /* 0x00000000fffff984 */ /* 0x000fe20000000800 */
[----:B------:R0:W-:Y:S01]  /*18b20*/  LDGSTS.E.BYPASS.LTC128B.128 [R7+0x7400], desc[UR52][R2.64+0x80], !P0 ;  /* 0x0740008002077fae */ /* 0x0001e2000c101d74 */
[----:B------:R-:W-:Y:S05]  /*18b30*/  BRA `(.L_x_1281) ;  /* 0xffffffc000f87947 */ /* 0x000fea000383ffff */
.L_x_1183:
[----:B0-----:R0:W1:Y:S02]  /*18b40*/  SYNCS.PHASECHK.TRANS64.TRYWAIT P0, [R4+URZ+0x28860], R3 ;  /* 0x02886003040075a7 */ /* 0x001064000800017f */
[----:B-1----:R-:W-:Y:S05]  /*18b50*/  @!P0 NANOSLEEP.SYNCS 0x989680 ;  /* 0x009896800000895d */ /* 0x002fea0003900000 */
[----:B------:R-:W1:Y:S02]  /*18b60*/  @!P0 SYNCS.PHASECHK.TRANS64 P0, [R4+URZ+0x28860], R3 ;  /* 0x02886003040085a7 */ /* 0x000e64000800007f */
[----:B-1----:R-:W-:Y:S05]  /*18b70*/  @!P0 BRA `(.L_x_1183) ;  /* 0xfffffffc00f08947 */ /* 0x002fea000383ffff */
[----:B------:R-:W-:Y:S05]  /*18b80*/  BRA `(.L_x_1282) ;  /* 0xffffffc800187947 */ /* 0x000fea000383ffff */
.L_x_1184:
        /* <DEDUP_REMOVED lines=8> */
.L_x_1284:
[----:B------:R-:W-:Y:S05]  /*18c10*/  BSYNC B0 ;  /* 0x0000000000007941 */ /* 0x000fea0003800000 */
.L_x_1283:
        /* <DEDUP_REMOVED lines=9> */
.L_x_1285:
[----:B------:R-:W-:Y:S02]  /*18cb0*/  IMAD.MOV.U32 R13, RZ, RZ, R18 ;  /* 0x000000ffff0d7224 */ /* 0x000fe400078e0012 */
[----:B------:R-:W-:Y:S01]  /*18cc0*/  IMAD.MOV.U32 R12, RZ, RZ, 0x1 ;  /* 0x00000001ff0c7424 */ /* 0x000fe200078e00ff */
[----:B------:R-:W-:-:S13]  /*18cd0*/  IADD3 R2, P0, R14, R6, RZ ;  /* 0x000000060e027210 */ /* 0x000fda0007f1e0ff */
[----:B------:R-:W-:Y:S05]  /*18ce0*/  WARPSYNC.COLLECTIVE R15, `(.L_x_1286) ;  /* 0x000000000f087348 */ /* 0x000fea0003c00000 */
[----:B------:R0:W1:Y:S02]  /*18cf0*/  SHFL.IDX P6, R14, R13, R12, R11 ;  /* 0x0000000c0d0e7389 */ /* 0x00006400000c000b */
[----:B01----:R-:W-:Y:S01]  /*18d00*/  ENDCOLLECTIVE ;  /* 0x000000000000791b */ /* 0x003fe20003800000 */
.L_x_1286:
[----:B------:R-:W-:Y:S01]  /*18d10*/  IMAD.X R3, RZ, RZ, R0, P0 ;  /* 0x000000ffff037224 */ /* 0x000fe200000e0600 */
[----:B------:R-:W-:Y:S01]  /*18d20*/  ISETP.LT.OR P0, PT, R5, 0x1, P3 ;  /* 0x000000010500780c */ /* 0x000fe20001f01670 */
[----:B------:R-:W-:Y:S02]  /*18d30*/  IMAD R0, R7, 0x2, R16 ;  /* 0x0000000207007824 */ /* 0x000fe400078e0210 */
        /* <DEDUP_REMOVED lines=10> */
.L_x_1287:
        /* <DEDUP_REMOVED lines=10> */
.L_x_1288:
        /* <DEDUP_REMOVED lines=12> */
.L_x_1289:
        /* <DEDUP_REMOVED lines=10> */
.L_x_1290:
        /* <DEDUP_REMOVED lines=12> */
.L_x_1291:
        /* <DEDUP_REMOVED lines=10> */
.L_x_1292:
        /* <DEDUP_REMOVED lines=12> */
.L_x_1293:
        /* <DEDUP_REMOVED lines=10> */
.L_x_1294:
        /* <DEDUP_REMOVED lines=12> */
.L_x_1295:
        /* <DEDUP_REMOVED lines=10> */
.L_x_1296:
        /* <DEDUP_REMOVED lines=12> */
.L_x_1297:
        /* <DEDUP_REMOVED lines=10> */
.L_x_1298:
        /* <DEDUP_REMOVED lines=12> */
.L_x_1299:
[----:B------:R-:W-:Y:S01]  /*19620*/  @!PT LDS RZ, [RZ] ;  /* 0x00000000fffff984 */ /* 0x000fe20000000800 */
[----:B------:R-:W-:Y:S01]  /*19630*/  @!PT LDS RZ, [RZ] ;  /* 0x00000000fffff984 */ /* 0x000fe20000000800 */
[----:B------:R-:W-:Y:S01]  /*19640*/  @!PT LDS RZ, [RZ] ;  /* 0x00000000fffff984 */ /* 0x000fe20000000800 */
[----:B------:R0:W-:Y:S01]  /*19650*/  LDGSTS.E.BYPASS.LTC128B.128 [R0+0x7400], desc[UR52][R2.64+0x80], !P0 ;  /* 0x0740008002007fae */ /* 0x0001e2000c101d74 */
[----:B------:R-:W-:Y:S05]  /*19660*/  BRA `(.L_x_1300) ;  /* 0xffffffc0006c7947 */ /* 0x000fea000383ffff */
.L_x_1189:
[----:B------:R-:W-:Y:S01]  /*19670*/  BSSY B0, `(.L_x_1301) ;  /* 0x0000008000007945 */ /* 0x000fe20003800000 */
[----:B------:R-:W-:Y:S02]  /*19680*/  IMAD.MOV.U32 R13, RZ, RZ, R34 ;  /* 0x000000ffff0d7224 */ /* 0x000fe400078e0022 */
[----:B------:R-:W-:Y:S02]  /*19690*/  IMAD.MOV.U32 R12, RZ, RZ, RZ ;  /* 0x000000ffff0c7224 */ /* 0x000fe400078e00ff */
[----:B------:R-:W-:Y:S02]  /*196a0*/  IMAD.MOV.U32 R11, RZ, RZ, 0x1f ;  /* 0x0000001fff0b7424 */ /* 0x000fe400078e00ff */
[----:B------:R-:W-:-:S07]  /*196b0*/  IMAD.MOV.U32 R15, RZ, RZ, -0x1 ;  /* 0xffffffffff0f7424 */ /* 0x000fce00078e00ff */
[----:B-----5:R-:W-:Y:S05]  /*196c0*/  WARPSYNC.COLLECTIVE R15, `(.L_x_1302) ;  /* 0x000000000f087348 */ /* 0x020fea0003c00000 */
[----:B------:R0:W1:Y:S02]  /*196d0*/  SHFL.IDX P6, R14, R13, R12, R11 ;  /* 0x0000000c0d0e7389 */ /* 0x00006400000c000b */
[----:B01---5:R-:W-:Y:S01]  /*196e0*/  ENDCOLLECTIVE ;  /* 0x000000000000791b */ /* 0x023fe20003800000 */
.L_x_1302:
[----:B------:R-:W-:Y:S05]  /*196f0*/  BSYNC B0 ;  /* 0x0000000000007941 */ /* 0x000fea0003800000 */
.L_x_1301:
[----:B------:R-:W-:Y:S05]  /*19700*/  BRA `(.L_x_1303) ;  /* 0xffffffc000f07947 */ /* 0x000fea000383ffff */
.L_x_1192:
[----:B-1----:R1:W2:Y:S02]  /*19710*/  SYNCS.PHASECHK.TRANS64.TRYWAIT P0, [R4+URZ+0x28820], R0 ;  /* 0x02882000040075a7 */ /* 0x0022a4000800017f */
[----:B--2---:R-:W-:Y:S05]  /*19720*/  @!P0 NANOSLEEP.SYNCS 0x989680 ;  /* 0x009896800000895d */ /* 0x004fea0003900000 */
[----:B------:R-:W2:Y:S02]  /*19730*/  @!P0 SYNCS.PHASECHK.TRANS64 P0, [R4+URZ+0x28820], R0 ;  /* 0x02882000040085a7 */ /* 0x000ea4000800007f */
[----:B--2---:R-:W-:Y:S05]  /*19740*/  @!P0 BRA `(.L_x_1192) ;  /* 0xfffffffc00f08947 */ /* 0x004fea000383ffff */
[----:B------:R-:W-:Y:S05]  /*19750*/  BRA `(.L_x_1304) ;  /* 0xffffffc400347947 */ /* 0x000fea000383ffff */
.L_x_1193:
[----:B------:R-:W2:Y:S01]  /*19760*/  S2R R2, SR_TID.X ;  /* 0x0000000000027919 */ /* 0x000ea20000002100 */
[----:B------:R-:W-:Y:S01]  /*19770*/  BSSY B0, `(.L_x_1305) ;  /* 0x000000a000007945 */ /* 0x000fe20003800000 */
        /* <DEDUP_REMOVED lines=9> */
.L_x_1306:
[----:B------:R-:W-:Y:S05]  /*19810*/  BSYNC B0 ;  /* 0x0000000000007941 */ /* 0x000fea0003800000 */
.L_x_1305:
[----:B------:R-:W-:Y:S05]  /*19820*/  BRA `(.L_x_1307) ;  /* 0xffffffc4001c7947 */ /* 0x000fea000383ffff */
.L_x_1196:
[----:B------:R-:W-:Y:S01]  /*19830*/  BSSY B1, `(.L_x_1308) ;  /* 0x0000006000017945 */ /* 0x000fe20003800000 */
[----:B------:R-:W-:-:S07]  /*19840*/  IMAD.MOV.U32 R15, RZ, RZ, -0x1 ;  /* 0xffffffffff0f7424 */ /* 0x000fce00078e00ff */
[----:B01---5:R-:W-:Y:S05]  /*19850*/  WARPSYNC.COLLECTIVE R15, `(.L_x_1309) ;  /* 0x000000000f0c7348 */ /* 0x023fea0003c00000 */
[----:B------:R-:W-:Y:S02]  /*19860*/  ELECT P6, UR62, PT ;  /* 0x00000000003e782f */ /* 0x000fe400038c0000 */
[----:B------:R-:W-:Y:S01]  /*19870*/  MOV R14, UR62 ;  /* 0x0000003e000e7c02 */ /* 0x000fe20008000f00 */
[----:B01---5:R-:W-:Y:S10]  /*19880*/  ENDCOLLECTIVE ;  /* 0x000000000000791b */ /* 0x023ff40003800000 */
.L_x_1309:
[----:B------:R-:W-:Y:S05]  /*19890*/  BSYNC B1 ;  /* 0x0000000000017941 */ /* 0x000fea0003800000 */
.L_x_1308:
[----:B------:R-:W-:Y:S05]  /*198a0*/  BRA `(.L_x_1310) ;  /* 0xffffffc400147947 */ /* 0x000fea000383ffff */
.L_x_1198:
[----:B-1----:R1:W2:Y:S02]  /*198b0*/  SYNCS.PHASECHK.TRANS64.TRYWAIT P1, [R5+URZ+0x28840], R0 ;  /* 0x02884000050075a7 */ /* 0x0022a4000802017f */
[----:B--2---:R-:W-:Y:S05]  /*198c0*/  @!P1 NANOSLEEP.SYNCS 0x989680 ;  /* 0x009896800000995d */ /* 0x004fea0003900000 */
[----:B------:R-:W2:Y:S02]  /*198d0*/  @!P1 SYNCS.PHASECHK.TRANS64 P1, [R5+URZ+0x28840], R0 ;  /* 0x02884000050095a7 */ /* 0x000ea4000802007f */
[----:B--2---:R-:W-:Y:S05]  /*198e0*/  @!P1 BRA `(.L_x_1198) ;  /* 0xfffffffc00f09947 */ /* 0x004fea000383ffff */
[----:B------:R-:W-:Y:S05]  /*198f0*/  BRA `(.L_x_1311) ;  /* 0xffffffc400347947 */ /* 0x000fea000383ffff */
.L_x_1200:
[----:B--2---:R2:W3:Y:S02]  /*19900*/  SYNCS.PHASECHK.TRANS64.TRYWAIT P1, [R23+URZ+0x28840], R2 ;  /* 0x02884002170075a7 */ /* 0x0044e4000802017f */
[----:B---3--:R-:W-:Y:S05]  /*19910*/  @!P1 NANOSLEEP.SYNCS 0x989680 ;  /* 0x009896800000995d */ /* 0x008fea0003900000 */
[----:B------:R-:W3:Y:S02]  /*19920*/  @!P1 SYNCS.PHASECHK.TRANS64 P1, [R23+URZ+0x28840], R2 ;  /* 0x02884002170095a7 */ /* 0x000ee4000802007f */
[----:B---3--:R-:W-:Y:S05]  /*19930*/  @!P1 BRA `(.L_x_1200) ;  /* 0xfffffffc00f09947 */ /* 0x008fea000383ffff */
[----:B------:R-:W-:Y:S05]  /*19940*/  BRA `(.L_x_1312) ;  /* 0xffffffc400407947 */ /* 0x000fea000383ffff */
.L_x_1202:
[----:B---3--:R3:W4:Y:S02]  /*19950*/  SYNCS.PHASECHK.TRANS64.TRYWAIT P1, [R5+URZ+0x28860], R0 ;  /* 0x02886000050075a7 */ /* 0x008724000802017f */
[----:B----4-:R-:W-:Y:S05]  /*19960*/  @!P1 NANOSLEEP.SYNCS 0x989680 ;  /* 0x009896800000995d */ /* 0x010fea0003900000 */
[----:B------:R-:W4:Y:S02]  /*19970*/  @!P1 SYNCS.PHASECHK.TRANS64 P1, [R5+URZ+0x28860], R0 ;  /* 0x02886000050095a7 */ /* 0x000f24000802007f */
[----:B----4-:R-:W-:Y:S05]  /*19980*/  @!P1 BRA `(.L_x_1202) ;  /* 0xfffffffc00f09947 */ /* 0x010fea000383ffff */
[----:B------:R-:W-:Y:S05]  /*19990*/  BRA `(.L_x_1313) ;  /* 0xffffffc4003c7947 */ /* 0x000fea000383ffff */
.L_x_1314:
        /* <DEDUP_REMOVED lines=14> */
.L_x_3481:


//--------------------- .text._ZN7cutlass13device_kernelIN5flash11enable_sm90INS1_16FlashAttnFwdSm90INS1_25CollectiveMainloopFwdSm90ILi2EN4cute5tupleIJNS5_1CILi1EEES8_S8_EEENS6_IJNS7_ILi128EEESA_SA_EEELi128ENS_6half_tEfNS_4arch4Sm90ELb0ELb1ELb1ELb1ELb1ELb0ELb0ELb1ELb1ELb1ELb0ELb0EEENS1_21CollectiveEpilogueFwdISB_S9_SC_SE_Li256ELb1ELb1ELb0ELb0EEENS1_36VarlenDynamicPersistentTileSchedulerILi128ELi128ELi256ELi128ELb0ELb1ELb1ELb1ELb0ELb1EEEEEEEEEvNT_6ParamsE --------------------------
	.section	.text._ZN7cutlass13device_kernelIN5flash11enable_sm90INS1_16FlashAttnFwdSm90INS1_25CollectiveMainloopFwdSm90ILi2EN4cute5tupleIJNS5_1CILi1EEES8_S8_EEENS6_IJNS7_ILi128EEESA_SA_EEELi128ENS_6half_tEfNS_4arch4Sm90ELb0ELb1ELb1ELb1ELb1ELb0ELb0ELb1ELb1ELb1ELb0ELb0EEENS1_21CollectiveEpilogueFwdISB_S9_SC_SE_Li256ELb1ELb1ELb0ELb0EEENS1_36VarlenDynamicPersistentTileSchedulerILi128ELi128ELi256ELi128ELb0ELb1ELb1ELb1ELb0ELb1EEEEEEEEEvNT_6ParamsE,"ax",@progbits
	.align	128
.text._ZN7cutlass13device_kernelIN5flash11enable_sm90INS1_16FlashAttnFwdSm90INS1_25CollectiveMainloopFwdSm90ILi2EN4cute5tupleIJNS5_1CILi1EEES8_S8_EEENS6_IJNS7_ILi128EEESA_SA_EEELi128ENS_6half_tEfNS_4arch4Sm90ELb0ELb1ELb1ELb1ELb1ELb0ELb0ELb1ELb1ELb1ELb0ELb0EEENS1_21CollectiveEpilogueFwdISB_S9_SC_SE_Li256ELb1ELb1ELb0ELb0EEENS1_36VarlenDynamicPersistentTileSchedulerILi128ELi128ELi256ELi128ELb0ELb1ELb1ELb1ELb0ELb1EEEEEEEEEvNT_6ParamsE:
        .type           _ZN7cutlass13device_kernelIN5flash11enable_sm90INS1_16FlashAttnFwdSm90INS1_25CollectiveMainloopFwdSm90ILi2EN4cute5tupleIJNS5_1CILi1EEES8_S8_EEENS6_IJNS7_ILi128EEESA_SA_EEELi128ENS_6half_tEfNS_4arch4Sm90ELb0ELb1ELb1ELb1ELb1ELb0ELb0ELb1ELb1ELb1ELb0ELb0EEENS1_21CollectiveEpilogueFwdISB_S9_SC_SE_Li256ELb1ELb1ELb0ELb0EEENS1_36VarlenDynamicPersistentTileSchedulerILi128ELi128ELi256ELi128ELb0ELb1ELb1ELb1ELb0ELb1EEEEEEEEEvNT_6ParamsE,@function
        .size           _ZN7cutlass13device_kernelIN5flash11enable_sm90INS1_16FlashAttnFwdSm90INS1_25CollectiveMainloopFwdSm90ILi2EN4cute5tupleIJNS5_1CILi1EEES8_S8_EEENS6_IJNS7_ILi128EEESA_SA_EEELi128ENS_6half_tEfNS_4arch4Sm90ELb0ELb1ELb1ELb1ELb1ELb0ELb0ELb1ELb1ELb1ELb0ELb0EEENS1_21CollectiveEpilogueFwdISB_S9_SC_SE_Li256ELb1ELb1ELb0ELb0EEENS1_36VarlenDynamicPersistentTileSchedulerILi128ELi128ELi256ELi128ELb0ELb1ELb1ELb1ELb0ELb1EEEEEEEEEvNT_6ParamsE,(.L_x_3482 - _ZN7cutlass13device_kernelIN5flash11enable_sm90INS1_16FlashAttnFwdSm90INS1_25CollectiveMainloopFwdSm90ILi2EN4cute5tupleIJNS5_1CILi1EEES8_S8_EEENS6_IJNS7_ILi128EEESA_SA_EEELi128ENS_6half_tEfNS_4arch4Sm90ELb0ELb1ELb1ELb1ELb1ELb0ELb0ELb1ELb1ELb1ELb0ELb0EEENS1_21CollectiveEpilogueFwdISB_S9_SC_SE_Li256ELb1ELb1ELb0ELb0EEENS1_36VarlenDynamicPersistentTileSchedulerILi128ELi128ELi256ELi128ELb0ELb1ELb1ELb1ELb0ELb1EEEEEEEEEvNT_6ParamsE)
        .other          _ZN7cutlass13device_kernelIN5flash11enable_sm90INS1_16FlashAttnFwdSm90INS1_25CollectiveMainloopFwdSm90ILi2EN4cute5tupleIJNS5_1CILi1EEES8_S8_EEENS6_IJNS7_ILi128EEESA_SA_EEELi128ENS_6half_tEfNS_4arch4Sm90ELb0ELb1ELb1ELb1ELb1ELb0ELb0ELb1ELb1ELb1ELb0ELb0EEENS1_21CollectiveEpilogueFwdISB_S9_SC_SE_Li256ELb1ELb1ELb0ELb0EEENS1_36VarlenDynamicPersistentTileSchedulerILi128ELi128ELi256ELi128ELb0ELb1ELb1ELb1ELb0ELb1EEEEEEEEEvNT_6ParamsE,@"STO_CUDA_ENTRY STV_DEFAULT"
_ZN7cutlass13device_kernelIN5flash11enable_sm90INS1_16FlashAttnFwdSm90INS1_25CollectiveMainloopFwdSm90ILi2EN4cute5tupleIJNS5_1CILi1EEES8_S8_EEENS6_IJNS7_ILi128EEESA_SA_EEELi128ENS_6half_tEfNS_4arch4Sm90ELb0ELb1ELb1ELb1ELb1ELb0ELb0ELb1ELb1ELb1ELb0ELb0EEENS1_21CollectiveEpilogueFwdISB_S9_SC_SE_Li256ELb1ELb1ELb0ELb0EEENS1_36VarlenDynamicPersistentTileSchedulerILi128ELi128ELi256ELi128ELb0ELb1ELb1ELb1ELb0ELb1EEEEEEEEEvNT_6ParamsE:
[----:B------:R-:W0:Y:S02]  /*0000*/  LDC R1, c[0x0][0x28] ;  /* 0x00000a00ff017b82 */ /* 0x000e240000000800 */
[----:B0-----:R-:W-:Y:S01]  /*0010*/  VIADD R1, R1, 0xffffffe0 ;  /* 0xffffffe001017836 */ /* 0x001fe20000000000 */
[----:B------:R-:W0:Y:S01]  /*0020*/  S2R R3, SR_TID.X ;  /* 0x0000000000037919 */ /* 0x000e220000002100 */
[----:B------:R-:W-:Y:S01]  /*0030*/  ELECT P0, URZ, PT ;  /* 0x00000000003f782f */ /* 0x000fe20003800000 */
[----:B------:R-:W-:Y:S01]  /*0040*/  UMOV UR4, 0x80 ;  /* 0x0000008000047882 */ /* 0x000fe20000000000 */
[----:B------:R-:W-:Y:S01]  /*0050*/  UMOV UR7, 0x100 ;  /* 0x0000010000077882 */ /* 0x000fe20000000000 */
[--C-:B0-----:R-:W-:Y:S02]  /*0060*/  SHF.R.U32.HI R0, RZ, 0x5, R3.reuse ;  /* 0x00000005ff007819 */ /* 0x101fe40000011603 */
[----:B------:R-:W-:-:S03]  /*0070*/  SHF.R.U32.HI R23, RZ, 0x7, R3 ;  /* 0x00000007ff177819 */ /* 0x000fc60000011603 */
[----:B------:R-:W0:Y:S04]  /*0080*/  SHFL.IDX PT, R2, R0, RZ, 0x1f ;  /* 0x00001fff00027589 */ /* 0x000e2800000e0000 */
[----:B------:R1:W2:Y:S01]  /*0090*/  SHFL.IDX PT, R3, R23, RZ, 0x1f ;  /* 0x00001fff17037589 */ /* 0x0002a200000e0000 */
[C---:B0-----:R-:W-:Y:S02]  /*00a0*/  ISETP.NE.OR P0, PT, R2.reuse, RZ, !P0 ;  /* 0x000000ff0200720c */ /* 0x041fe40004705670 */
[----:B------:R-:W-:-:S11]  /*00b0*/  ISETP.NE.AND P1, PT, R2, RZ, PT ;  /* 0x000000ff0200720c */ /* 0x000fd60003f25270 */
[----:B------:R-:W-:Y:S01]  /*00c0*/  VOTEU.ALL UP0, P0 ;  /* 0x00000000003f7886 */ /* 0x000fe20000000000 */
[----:B------:R-:W-:-:S04]  /*00d0*/  VOTEU.ALL UP1, P0 ;  /* 0x00000000003f7886 */ /* 0x000fc80000020000 */
[----:B------:R-:W0:Y:S01]  /*00e0*/  @!UP0 S2UR UR8, SR_CgaCtaId ;  /* 0x00000000000889c3 */ /* 0x000e220000008800 */
[----:B------:R-:W-:Y:S01]  /*00f0*/  @!UP0 UMOV UR6, 0x400 ;  /* 0x0000040000068882 */ /* 0x000fe20000000000 */
[----:B------:R-:W-:-:S04]  /*0100*/  @!UP0 UIADD3 UR4, -UR4, 0x100000, URZ ;  /* 0x0010000004048890 */ /* 0x000fc8000fffe13f */
[----:B------:R-:W-:Y:S02]  /*0110*/  @!UP0 USHF.L.U32 UR5, UR4, 0xb, URZ ;  /* 0x0000000b04058899 */ /* 0x000fe4000800063f */
[----:B------:R-:W-:Y:S02]  /*0120*/  @!UP0 USHF.L.U32 UR4, UR4, 0x1, URZ ;  /* 0x0000000104048899 */ /* 0x000fe4000800063f */
[----:B0-----:R-:W-:Y:S02]  /*0130*/  @!UP0 ULEA UR8, UR8, UR6, 0x18 ;  /* 0x0000000608088291 */ /* 0x001fe4000f8ec03f */
[----:B------:R-:W-:-:S04]  /*0140*/  @!UP0 UIADD3 UR6, -UR7, 0x100000, URZ ;  /* 0x0010000007068890 */ /* 0x000fc8000fffe13f */
[----:B------:R-:W-:Y:S02]  /*0150*/  @!UP0 USHF.L.U32 UR7, UR6, 0xb, URZ ;  /* 0x0000000b06078899 */ /* 0x000fe4000800063f */
[----:B------:R-:W-:Y:S01]  /*0160*/  @!UP0 USHF.L.U32 UR6, UR6, 0x1, URZ ;  /* 0x0000000106068899 */ /* 0x000fe2000800063f */
[----:B------:R-:W-:-:S05]  /*0170*/  VOTEU.ALL UP0, P0 ;  /* 0x00000000003f7886 */ /* 0x000fca0000000000 */
[----:B------:R1:W0:Y:S06]  /*0180*/  @!UP0 SYNCS.EXCH.64 URZ, [UR8+0x28800], UR4 ;  /* 0x02880004083f85b2 */ /* 0x00022c0008000100 */
[----:B------:R1:W3:Y:S02]  /*0190*/  @!UP1 SYNCS.EXCH.64 URZ, [UR8+0x28820], UR6 ;  /* 0x02882006083f95b2 */ /* 0x0002e40008000100 */
[----:B-12---:R-:W-:Y:S05]  /*01a0*/  @P1 BRA `(.L_x_1315) ;  /* 0x0000000000481947 */ /* 0x006fea0003800000 */
[----:B------:R-:W1:Y:S01]  /*01b0*/  S2UR UR5, SR_CgaCtaId ;  /* 0x00000000000579c3 */ /* 0x000e620000008800 */
[----:B------:R-:W-:Y:S01]  /*01c0*/  UMOV UR4, 0x400 ;  /* 0x0000040000047882 */ /* 0x000fe20000000000 */
[----:B------:R-:W-:Y:S01]  /*01d0*/  UMOV UR6, 0x80 ;  /* 0x0000008000067882 */ /* 0x000fe20000000000 */
[----:B------:R-:W-:Y:S01]  /*01e0*/  UMOV UR7, 0x100 ;  /* 0x0000010000077882 */ /* 0x000fe20000000000 */
[----:B------:R-:W-:Y:S01]  /*01f0*/  ELECT P0, URZ, PT ;  /* 0x00000000003f782f */ /* 0x000fe20003800000 */
[----:B-1----:R-:W-:Y:S02]  /*0200*/  ULEA UR8, UR5, UR4, 0x18 ;  /* 0x0000000405087291 */ /* 0x002fe4000f8ec03f */
[----:B------:R-:W-:-:S04]  /*0210*/  UIADD3 UR4, -UR6, 0x100000, URZ ;  /* 0x0010000006047890 */ /* 0x000fc8000fffe13f */
[----:B------:R-:W-:Y:S02]  /*0220*/  USHF.L.U32 UR5, UR4, 0xb, URZ ;  /* 0x0000000b04057899 */ /* 0x000fe4000800063f */
[----:B------:R-:W-:Y:S02]  /*0230*/  USHF.L.U32 UR4, UR4, 0x1, URZ ;  /* 0x0000000104047899 */ /* 0x000fe4000800063f */
[----:B------:R-:W-:-:S04]  /*0240*/  UIADD3 UR6, -UR7, 0x100000, URZ ;  /* 0x0010000007067890 */ /* 0x000fc8000fffe13f */
[----:B------:R-:W-:Y:S02]  /*0250*/  USHF.L.U32 UR7, UR6, 0xb, URZ ;  /* 0x0000000b06077899 */ /* 0x000fe4000800063f */
[----:B------:R-:W-:Y:S01]  /*0260*/  USHF.L.U32 UR6, UR6, 0x1, URZ ;  /* 0x0000000106067899 */ /* 0x000fe2000800063f */
[----:B------:R-:W1:Y:S03]  /*0270*/  FENCE.VIEW.ASYNC.S ;  /* 0x00000000000073c6 */ /* 0x000e660000000000 */
[----:B-1----:R1:W2:Y:S08]  /*0280*/  SYNCS.EXCH.64 URZ, [UR8+0x28830], UR4 ;  /* 0x02883004083f75b2 */ /* 0x0022b00008000100 */
[----:B------:R1:W4:Y:S01]  /*0290*/  SYNCS.EXCH.64 URZ, [UR8+0x28840], UR6 ;  /* 0x02884006083f75b2 */ /* 0x0003220008000100 */
[----:B------:R1:W0:Y:S01]  /*02a0*/  SYNCS.EXCH.64 URZ, [UR8+0x28838], UR4 ;  /* 0x02883804083f75b2 */ /* 0x0002220008000100 */
[----:B------:R1:W0:Y:S01]  /*02b0*/  SYNCS.EXCH.64 URZ, [UR8+0x28848], UR6 ;  /* 0x02884806083f75b2 */ /* 0x0002220008000100 */
[----:B------:R-:W-:Y:S01]  /*02c0*/  NOP ;  /* 0x0000000000007918 */ /* 0x000fe20000000000 */
.L_x_1315:
[----:B------:R-:W5:Y:S01]  /*02d0*/  SHFL.IDX PT, R2, R0, RZ, 0x1f ;  /* 0x00001fff00027589 */ /* 0x000f6200000e0000 */
[----:B------:R-:W-:Y:S01]  /*02e0*/  NOP ;  /* 0x0000000000007918 */ /* 0x000fe20000000000 */
[----:B-----5:R-:W-:-:S13]  /*02f0*/  ISETP.NE.AND P0, PT, R2, RZ, PT ;  /* 0x000000ff0200720c */ /* 0x020fda0003f05270 */
[----:B------:R-:W-:Y:S05]  /*0300*/  @P0 BRA `(.L_x_1316) ;  /* 0x0000000000480947 */ /* 0x000fea0003800000 */
[----:B-1----:R-:W1:Y:S01]  /*0310*/  S2UR UR5, SR_CgaCtaId ;  /* 0x00000000000579c3 */ /* 0x002e620000008800 */
        /* <DEDUP_REMOVED lines=12> */
[----:B-1----:R1:W0:Y:S08]  /*03e0*/  SYNCS.EXCH.64 URZ, [UR8+0x28850], UR4 ;  /* 0x02885004083f75b2 */ /* 0x0022300008000100 */
[----:B------:R1:W0:Y:S01]  /*03f0*/  SYNCS.EXCH.64 URZ, [UR8+0x28860], UR6 ;  /* 0x02886006083f75b2 */ /* 0x0002220008000100 */
[----:B------:R1:W0:Y:S01]  /*0400*/  SYNCS.EXCH.64 URZ, [UR8+0x28858], UR4 ;  /* 0x02885804083f75b2 */ /* 0x0002220008000100 */
[----:B------:R1:W0:Y:S01]  /*0410*/  SYNCS.EXCH.64 URZ, [UR8+0x28868], UR6 ;  /* 0x02886806083f75b2 */ /* 0x0002220008000100 */
[----:B------:R-:W-:Y:S01]  /*0420*/  NOP ;  /* 0x0000000000007918 */ /* 0x000fe20000000000 */
.L_x_1316:
[----:B------:R-:W5:Y:S01]  /*0430*/  SHFL.IDX PT, R2, R0, RZ, 0x1f ;  /* 0x00001fff00027589 */ /* 0x000f6200000e0000 */
[----:B------:R-:W-:Y:S01]  /*0440*/  NOP ;  /* 0x0000000000007918 */ /* 0x000fe20000000000 */
[----:B-----5:R-:W-:-:S13]  /*0450*/  ISETP.NE.AND P0, PT, R2, RZ, PT ;  /* 0x000000ff0200720c */ /* 0x020fda0003f05270 */
[----:B------:R-:W-:Y:S05]  /*0460*/  @P0 BRA `(.L_x_1317) ;  /* 0x0000000000380947 */ /* 0x000fea0003800000 */
[----:B-1----:R-:W1:Y:S01]  /*0470*/  S2UR UR5, SR_CgaCtaId ;  /* 0x00000000000579c3 */ /* 0x002e620000008800 */
[----:B------:R-:W-:Y:S01]  /*0480*/  UMOV UR4, 0x400 ;  /* 0x0000040000047882 */ /* 0x000fe20000000000 */
[----:B------:R-:W-:Y:S01]  /*0490*/  UMOV UR7, 0x80 ;  /* 0x0000008000077882 */ /* 0x000fe20000000000 */
[----:B------:R-:W-:Y:S01]  /*04a0*/  ELECT P0, URZ, PT ;  /* 0x00000000003f782f */ /* 0x000fe20003800000 */
[----:B-1----:R-:W-:Y:S02]  /*04b0*/  ULEA UR6, UR5, UR4, 0x18 ;  /* 0x0000000405067291 */ /* 0x002fe4000f8ec03f */
[----:B------:R-:W-:-:S04]  /*04c0*/  UIADD3 UR4, -UR7, 0x100000, URZ ;  /* 0x0010000007047890 */ /* 0x000fc8000fffe13f */
[----:B------:R-:W-:Y:S02]  /*04d0*/  USHF.L.U32 UR5, UR4, 0xb, URZ ;  /* 0x0000000b04057899 */ /* 0x000fe4000800063f */
[----:B------:R-:W-:Y:S01]  /*04e0*/  USHF.L.U32 UR4, UR4, 0x1, URZ ;  /* 0x0000000104047899 */ /* 0x000fe2000800063f */
[----:B------:R-:W1:Y:S11]  /*04f0*/  FENCE.VIEW.ASYNC.S ;  /* 0x00000000000073c6 */ /* 0x000e760000000000 */
[----:B-1----:R1:W0:Y:S01]  /*0500*/  SYNCS.EXCH.64 URZ, [UR6+0x28870], UR4 ;  /* 0x02887004063f75b2 */ /* 0x0022220008000100 */
[----:B------:R1:W0:Y:S01]  /*0510*/  SYNCS.EXCH.64 URZ, [UR6+0x28880], UR4 ;  /* 0x02888004063f75b2 */ /* 0x0002220008000100 */
[----:B------:R1:W0:Y:S01]  /*0520*/  SYNCS.EXCH.64 URZ, [UR6+0x28878], UR4 ;  /* 0x02887804063f75b2 */ /* 0x0002220008000100 */
[----:B------:R1:W0:Y:S01]  /*0530*/  SYNCS.EXCH.64 URZ, [UR6+0x28888], UR4 ;  /* 0x02888804063f75b2 */ /* 0x0002220008000100 */
[----:B------:R-:W-:Y:S01]  /*0540*/  NOP ;  /* 0x0000000000007918 */ /* 0x000fe20000000000 */
.L_x_1317:
        /* <DEDUP_REMOVED lines=22> */
.L_x_1318:
[----:B------:R-:W5:Y:S01]  /*06b0*/  SHFL.IDX PT, R2, R0, RZ, 0x1f ;  /* 0x00001fff00027589 */ /* 0x000f6200000e0000 */
[----:B------:R-:W-:Y:S01]  /*06c0*/  R2UR UR9, R3 ;  /* 0x00000000030972ca */ /* 0x000fe200000e0000 */
        /* <DEDUP_REMOVED lines=21> */
.L_x_1319:
[----:B------:R-:W-:Y:S01]  /*0820*/  UISETP.NE.AND UP0, UPT, UR9, URZ, UPT ;  /* 0x0000003f0900728c */ /* 0x000fe2000bf05270 */
[----:B------:R-:W-:Y:S01]  /*0830*/  NOP ;  /* 0x0000000000007918 */ /* 0x000fe20000000000 */
[----:B------:R-:W-:Y:S01]  /*0840*/  UMOV UR43, 0x1 ;  /* 0x00000001002b7882 */ /* 0x000fe20000000000 */
[----:B------:R-:W-:Y:S01]  /*0850*/  ULDC.64 UR54, c[0x0][0x208] ;  /* 0x0000820000367ab9 */ /* 0x000fe20000000a00 */
[----:B------:R-:W-:Y:S01]  /*0860*/  USEL UR43, UR43, 0x2, !UP0 ;  /* 0x000000022b2b7887 */ /* 0x000fe2000c000000 */
[----:B0-234-:R-:W-:Y:S01]  /*0870*/  BAR.SYNC.DEFER_BLOCKING 0x0 ;  /* 0x0000000000007b1d */ /* 0x01dfe20000010000 */
[----:B------:R-:W-:-:S13]  /*0880*/  PLOP3.LUT P0, PT, PT, PT, UP0, 0x80, 0x0 ;  /* 0x000000000000781c */ /* 0x000fda0003f0f008 */
[----:B------:R-:W-:Y:S05]  /*0890*/  @!P0 BRA `(.L_x_1320) ;  /* 0x0000011400a08947 */ /* 0x000fea0003800000 */
.L_x_1321:
[----:B------:R-:W-:-:S08]  /*08a0*/  NOP ;  /* 0x0000000000007918 */ /* 0x000fd00000000000 */
[----:B------:R-:W0:Y:S02]  /*08b0*/  USETMAXREG.TRY_ALLOC.CTAPOOL UP0, 0xe8 ;  /* 0x000000e8000079c8 */ /* 0x000e240008000600 */
[----:B0-----:R-:W-:-:S13]  /*08c0*/  PLOP3.LUT P0, PT, PT, PT, UP0, 0x80, 0x0 ;  /* 0x000000000000781c */ /* 0x001fda0003f0f008 */
[----:B------:R-:W-:Y:S05]  /*08d0*/  @!P0 BRA `(.L_x_1321) ;  /* 0xfffffffc00f08947 */ /* 0x000fea000383ffff */
[----:B------:R-:W0:Y:S01]  /*08e0*/  S2R R2, SR_TID.X ;  /* 0x0000000000027919 */ /* 0x000e220000002100 */
[----:B-1----:R-:W1:Y:S01]  /*08f0*/  S2UR UR5, SR_CgaCtaId ;  /* 0x00000000000579c3 */ /* 0x002e620000008800 */
        /* <DEDUP_REMOVED lines=19> */
[----:B------:R-:W-:Y:S01]  /*0a30*/  R2UR UR5, R5 ;  /* 0x00000000050572ca */ /* 0x000fe200000e0000 */
[----:B------:R-:W-:Y:S01]  /*0a40*/  UMOV UR46, URZ ;  /* 0x0000003f002e7c82 */ /* 0x000fe20008000000 */
[CC--:B------:R-:W-:Y:S02]  /*0a50*/  LEA.HI R3, R0.reuse, R191.reuse, RZ, 0x7 ;  /* 0x000000bf00037211 */ /* 0x0c0fe400078f38ff */
[----:B------:R-:W-:-:S02]  /*0a60*/  LEA.HI R4, R0, R191, RZ, 0x5 ;  /* 0x000000bf00047211 */ /* 0x000fc400078f28ff */
[----:B------:R-:W-:Y:S02]  /*0a70*/  LOP3.LUT R2, R3, 0xffffff80, RZ, 0xc0, !PT ;  /* 0xffffff8003027812 */ /* 0x000fe400078ec0ff */
[----:B------:R-:W-:Y:S01]  /*0a80*/  SHF.R.S32.HI R186, RZ, 0x7, R3 ;  /* 0x00000007ffba7819 */ /* 0x000fe20000011403 */
[----:B------:R-:W-:Y:S02]  /*0a90*/  IMAD.SHL.U32 R6, R4, 0x20, RZ ;  /* 0x0000002004067824 */ /* 0x000fe400078e00ff */
[----:B------:R-:W-:Y:S01]  /*0aa0*/  IMAD.IADD R185, R191, 0x1, -R2 ;  /* 0x00000001bfb97824 */ /* 0x000fe200078e0a02 */
[----:B------:R-:W-:Y:S02]  /*0ab0*/  LEA.HI R2, R0, R191, RZ, 0x4 ;  /* 0x000000bf00027211 */ /* 0x000fe400078f20ff */
[----:B------:R-:W-:Y:S02]  /*0ac0*/  LOP3.LUT R7, R6, 0xfffffc00, RZ, 0xc0, !PT ;  /* 0xfffffc0006077812 */ /* 0x000fe400078ec0ff */
[----:B------:R-:W-:-:S02]  /*0ad0*/  SHF.R.S32.HI R8, RZ, 0x1f, R185 ;  /* 0x0000001fff087819 */ /* 0x000fc400000114b9 */
[----:B------:R-:W-:Y:S02]  /*0ae0*/  LEA.HI R6, R0, R191, RZ, 0x2 ;  /* 0x000000bf00067211 */ /* 0x000fe400078f10ff */
[----:B------:R-:W-:Y:S02]  /*0af0*/  LEA.HI R9, R8, R185, RZ, 0x2 ;  /* 0x000000b908097211 */ /* 0x000fe400078f10ff */
[----:B------:R-:W-:Y:S02]  /*0b00*/  SHF.R.S32.HI R5, RZ, 0x4, R2 ;  /* 0x00000004ff057819 */ /* 0x000fe40000011402 */
[--C-:B------:R-:W-:Y:S02]  /*0b10*/  SHF.R.S32.HI R10, RZ, 0x2, R9.reuse ;  /* 0x00000002ff0a7819 */ /* 0x100fe40000011409 */
[----:B------:R-:W-:Y:S02]  /*0b20*/  SHF.R.S32.HI R11, RZ, 0x1f, R9 ;  /* 0x0000001fff0b7819 */ /* 0x000fe40000011409 */
[----:B------:R-:W-:-:S02]  /*0b30*/  LOP3.LUT R4, R2, 0x3fffff0, RZ, 0xc0, !PT ;  /* 0x03fffff002047812 */ /* 0x000fc400078ec0ff */
[----:B------:R-:W-:Y:S02]  /*0b40*/  LOP3.LUT R6, R6, 0xfffffffc, RZ, 0xc0, !PT ;  /* 0xfffffffc06067812 */ /* 0x000fe400078ec0ff */
[----:B------:R-:W-:Y:S01]  /*0b50*/  LEA.HI R0, R0, R191, RZ, 0x3 ;  /* 0x000000bf00007211 */ /* 0x000fe200078f18ff */
[----:B------:R-:W-:Y:S01]  /*0b60*/  IMAD.IADD R4, R191, 0x1, -R4 ;  /* 0x00000001bf047824 */ /* 0x000fe200078e0a04 */
[----:B------:R-:W-:Y:S01]  /*0b70*/  LEA.HI R11, R11, R10, RZ, 0x3 ;  /* 0x0000000a0b0b7211 */ /* 0x000fe200078f18ff */
[----:B------:R-:W-:Y:S01]  /*0b80*/  IMAD.IADD R6, R191, 0x1, -R6 ;  /* 0x00000001bf067824 */ /* 0x000fe200078e0a06 */
[----:B------:R-:W-:Y:S01]  /*0b90*/  LEA.HI R2, R2, R5, RZ, 0x1 ;  /* 0x0000000502027211 */ /* 0x000fe200078f08ff */
[----:B------:R-:W-:Y:S01]  /*0ba0*/  IMAD R7, R4, 0x40, R7 ;  /* 0x0000004004077824 */ /* 0x000fe200078e0207 */
[----:B------:R-:W-:Y:S02]  /*0bb0*/  LOP3.LUT R22, R0, 0xfffffff8, RZ, 0xc0, !PT ;  /* 0xfffffff800167812 */ /* 0x000fe400078ec0ff */
[----:B------:R-:W-:-:S02]  /*0bc0*/  LOP3.LUT R11, R11, 0xfffffff8, RZ, 0xc0, !PT ;  /* 0xfffffff80b0b7812 */ /* 0x000fc400078ec0ff */
[----:B------:R-:W-:Y:S01]  /*0bd0*/  LEA.HI R8, R8, R185, RZ, 0x5 ;  /* 0x000000b908087211 */ /* 0x000fe200078f28ff */
[----:B------:R-:W-:Y:S01]  /*0be0*/  IMAD.IADD R22, R191, 0x1, -R22 ;  /* 0x00000001bf167824 */ /* 0x000fe200078e0a16 */
[----:B------:R-:W-:Y:S01]  /*0bf0*/  LEA.HI R3, R3, R186, RZ, 0x1 ;  /* 0x000000ba03037211 */ /* 0x000fe200078f08ff */
[----:B------:R-:W-:Y:S01]  /*0c00*/  IMAD.IADD R11, R10, 0x1, -R11 ;  /* 0x000000010a0b7824 */ /* 0x000fe200078e0a0b */
[----:B------:R-:W-:Y:S01]  /*0c10*/  LOP3.LUT R2, R2, 0x1ffffffe, RZ, 0xc0, !PT ;  /* 0x1ffffffe02027812 */ /* 0x000fe200078ec0ff */
[----:B------:R-:W-:Y:S01]  /*0c20*/  IMAD.SHL.U32 R18, R22, 0x8, RZ ;  /* 0x0000000816127824 */ /* 0x000fe200078e00ff */
[----:B------:R-:W-:Y:S02]  /*0c30*/  SHF.R.S32.HI R8, RZ, 0x5, R8 ;  /* 0x00000005ff087819 */ /* 0x000fe40000011408 */
[----:B------:R-:W-:Y:S01]  /*0c40*/  LEA.HI R4, R6, R6, RZ, 0x1 ;  /* 0x0000000606047211 */ /* 0x000fe200078f08ff */
[----:B------:R-:W-:Y:S01]  /*0c50*/  IMAD.IADD R2, R5, 0x1, -R2 ;  /* 0x0000000105027824 */ /* 0x000fe200078e0a02 */
[----:B------:R-:W-:Y:S01]  /*0c60*/  LOP3.LUT R3, R3, 0x3fffffe, RZ, 0xc0, !PT ;  /* 0x03fffffe03037812 */ /* 0x000fe200078ec0ff */
[----:B------:R-:W-:Y:S01]  /*0c70*/  IMAD R8, R8, 0x10, R11 ;  /* 0x0000001008087824 */ /* 0x000fe200078e020b */
[----:B------:R-:W-:Y:S01]  /*0c80*/  LOP3.LUT R5, R4, 0x1ffffffe, RZ, 0xc0, !PT ;  /* 0x1ffffffe04057812 */ /* 0x000fe200078ec0ff */
[----:B------:R-:W-:Y:S01]  /*0c90*/  VIADD R19, R18, 0x40 ;  /* 0x0000004012137836 */ /* 0x000fe20000000000 */
[----:B------:R-:W-:Y:S01]  /*0ca0*/  LOP3.LUT R16, R9, 0x7ffffffc, RZ, 0xc0, !PT ;  /* 0x7ffffffc09107812 */ /* 0x000fe200078ec0ff */
[----:B------:R-:W-:Y:S01]  /*0cb0*/  IMAD.IADD R3, R186, 0x1, -R3 ;  /* 0x00000001ba037824 */ /* 0x000fe200078e0a03 */
[----:B------:R-:W-:Y:S01]  /*0cc0*/  SHF.R.S32.HI R184, RZ, 0x3, R0 ;  /* 0x00000003ffb87819 */ /* 0x000fe20000011400 */
[----:B------:R-:W-:Y:S01]  /*0cd0*/  IMAD.IADD R6, R6, 0x1, -R5 ;  /* 0x0000000106067824 */ /* 0x000fe200078e0a05 */
[----:B------:R-:W-:Y:S01]  /*0ce0*/  SHF.R.S32.HI R190, RZ, 0x1f, R18 ;  /* 0x0000001fffbe7819 */ /* 0x000fe20000011412 */
[----:B------:R-:W-:Y:S01]  /*0cf0*/  IMAD R187, R3, 0x40, R8 ;  /* 0x0000004003bb7824 */ /* 0x000fe200078e0208 */
[----:B------:R-:W-:Y:S01]  /*0d00*/  SHF.R.S32.HI R189, RZ, 0x1f, R19 ;  /* 0x0000001fffbd7819 */ /* 0x000fe20000011413 */
[----:B------:R-:W-:-:S02]  /*0d10*/  IMAD R188, R2, 0x8, R7 ;  /* 0x0000000802bc7824 */ /* 0x000fc400078e0207 */
[----:B------:R-:W-:Y:S02]  /*0d20*/  IMAD.IADD R16, R185, 0x1, -R16 ;  /* 0x00000001b9107824 */ /* 0x000fe400078e0a10 */
[----:B------:R-:W-:-:S07]  /*0d30*/  IMAD R17, R6, 0x8, R187 ;  /* 0x0000000806117824 */ /* 0x000fce00078e02bb */
.L_x_1429:
[----:B------:R-:W-:Y:S01]  /*0d40*/  ULDC.64 UR8, c[0x0][0xa28] ;  /* 0x00028a0000087ab9 */ /* 0x000fe20000000a00 */
[----:B------:R-:W-:Y:S01]  /*0d50*/  ULDC UR4, c[0x0][0x424] ;  /* 0x0001090000047ab9 */ /* 0x000fe20000000800 */
[----:B------:R-:W-:-:S04]  /*0d60*/  UISETP.NE.U32.AND UP0, UPT, UR8, URZ, UPT ;  /* 0x0000003f0800728c */ /* 0x000fc8000bf05070 */
[----:B------:R-:W-:-:S03]  /*0d70*/  UISETP.NE.AND.EX UP0, UPT, UR9, URZ, UPT, UP0 ;  /* 0x0000003f0900728c */ /* 0x000fc6000bf05300 */
[----:B------:R-:W-:Y:S02]  /*0d80*/  ULDC.64 UR8, c[0x0][0xa18] ;  /* 0x0002860000087ab9 */ /* 0x000fe40000000a00 */
[----:B------:R-:W-:Y:S01]  /*0d90*/  UISETP.NE.U32.AND UP1, UPT, UR8, URZ, UPT ;  /* 0x0000003f0800728c */ /* 0x000fe2000bf25070 */
[----:B------:R-:W-:-:S03]  /*0da0*/  PLOP3.LUT P0, PT, PT, PT, UP0, 0x80, 0x0 ;  /* 0x000000000000781c */ /* 0x000fc60003f0f008 */
[----:B------:R-:W-:-:S03]  /*0db0*/  UISETP.NE.AND.EX UP1, UPT, UR9, URZ, UPT, UP1 ;  /* 0x0000003f0900728c */ /* 0x000fc6000bf25310 */
[----:B------:R-:W-:Y:S02]  /*0dc0*/  @UP0 ULDC.64 UR8, c[0x0][0xa28] ;  /* 0x00028a0000080ab9 */ /* 0x000fe40000000a00 */
[----:B------:R-:W-:Y:S01]  /*0dd0*/  @UP0 UIMAD.WIDE UR8, UR6, 0x4, UR8 ;  /* 0x00000004060808a5 */ /* 0x000fe2000f8e0208 */
[----:B------:R-:W-:-:S05]  /*0de0*/  PLOP3.LUT P2, PT, PT, PT, UP1, 0x80, 0x0 ;  /* 0x000000000000781c */ /* 0x000fca0003f4f018 */
[----:B------:R-:W-:Y:S01]  /*0df0*/  @UP1 ULDC.64 UR10, c[0x0][0xa18] ;  /* 0x00028600000a1ab9 */ /* 0x000fe20000000a00 */
[----:B012---:R-:W-:Y:S02]  /*0e00*/  IMAD.U32 R2, RZ, RZ, UR8 ;  /* 0x00000008ff027e24 */ /* 0x007fe4000f8e00ff */
[----:B------:R-:W-:Y:S01]  /*0e10*/  IMAD.U32 R3, RZ, RZ, UR9 ;  /* 0x00000009ff037e24 */ /* 0x000fe2000f8e00ff */
[----:B------:R-:W-:-:S04]  /*0e20*/  @UP1 UIMAD.WIDE UR8, UR6, 0x4, UR10 ;  /* 0x00000004060818a5 */ /* 0x000fc8000f8e020a */
[----:B------:R-:W2:Y:S02]  /*0e30*/  @P0 LDG.E R2, desc[UR54][R2.64] ;  /* 0x0000003602020981 */ /* 0x000ea4000c1e1900 */
[----:B------:R-:W-:Y:S02]  /*0e40*/  IMAD.U32 R4, RZ, RZ, UR8 ;  /* 0x00000008ff047e24 */ /* 0x000fe4000f8e00ff */
[----:B------:R-:W-:Y:S01]  /*0e50*/  IMAD.U32 R5, RZ, RZ, UR9 ;  /* 0x00000009ff057e24 */ /* 0x000fe2000f8e00ff */
[----:B------:R-:W-:-:S04]  /*0e60*/  ULDC.64 UR8, c[0x0][0x418] ;  /* 0x0001060000087ab9 */ /* 0x000fc80000000a00 */
[----:B---3--:R-:W3:Y:S01]  /*0e70*/  @P2 LDG.E R4, desc[UR54][R4.64] ;  /* 0x0000003604042981 */ /* 0x008ee2000c1e1900 */
[----:B------:R-:W-:Y:S01]  /*0e80*/  UISETP.NE.U32.AND UP0, UPT, UR8, URZ, UPT ;  /* 0x0000003f0800728c */ /* 0x000fe2000bf05070 */
[----:B------:R-:W-:Y:S01]  /*0e90*/  UMOV UR38, URZ ;  /* 0x0000003f00267c82 */ /* 0x000fe20008000000 */
[----:B------:R-:W-:Y:S02]  /*0ea0*/  UMOV UR42, UR7 ;  /* 0x00000007002a7c82 */ /* 0x000fe40008000000 */
[----:B------:R-:W-:-:S03]  /*0eb0*/  UISETP.NE.AND.EX UP0, UPT, UR9, URZ, UPT, UP0 ;  /* 0x0000003f0900728c */ /* 0x000fc6000bf05300 */
[----:B------:R-:W-:Y:S01]  /*0ec0*/  ULDC.64 UR8, c[0x0][0xa20] ;  /* 0x0002880000087ab9 */ /* 0x000fe20000000a00 */
[----:B------:R-:W-:Y:S01]  /*0ed0*/  USEL UR4, UR4, 0x1, UP0 ;  /* 0x0000000104047887 */ /* 0x000fe20008000000 */
[----:B------:R-:W-:Y:S01]  /*0ee0*/  ISETP.NE.U32.AND P1, PT, RZ, UR8, PT ;  /* 0x00000008ff007c0c */ /* 0x000fe2000bf25070 */
[----:B------:R-:W-:Y:S02]  /*0ef0*/  ULDC UR8, c[0x0][0x2f0] ;  /* 0x0000bc0000087ab9 */ /* 0x000fe40000000800 */
[----:B------:R-:W-:Y:S01]  /*0f00*/  UIMAD UR4, UR4, UR8, URZ ;  /* 0x00000008040472a4 */ /* 0x000fe2000f8e023f */
[----:B------:R-:W-:Y:S02]  /*0f10*/  ISETP.NE.AND.EX P1, PT, RZ, UR9, PT, P1 ;  /* 0x00000009ff007c0c */ /* 0x000fe4000bf25310 */
[----:B--2---:R-:W-:Y:S02]  /*0f20*/  @P0 R2UR UR38, R2 ;  /* 0x00000000022602ca */ /* 0x004fe400000e0000 */
[----:B---3--:R-:W-:Y:S01]  /*0f30*/  @P2 R2UR UR45, R4 ;  /* 0x00000000042d22ca */ /* 0x008fe200000e0000 */
[----:B----4-:R-:W-:-:S14]  /*0f40*/  @P2 BRA `(.L_x_1322) ;  /* 0x0000000000382947 */ /* 0x010fdc0003800000 */
[----:B------:R-:W-:Y:S01]  /*0f50*/  ULDC.64 UR8, c[0x0][0xa00] ;  /* 0x0002800000087ab9 */ /* 0x000fe20000000a00 */
[----:B------:R-:W-:Y:S01]  /*0f60*/  ULDC UR45, c[0x0][0x288] ;  /* 0x0000a200002d7ab9 */ /* 0x000fe20000000800 */
[----:B------:R-:W-:-:S04]  /*0f70*/  ISETP.NE.U32.AND P0, PT, RZ, UR8, PT ;  /* 0x00000008ff007c0c */ /* 0x000fc8000bf05070 */
[----:B------:R-:W-:-:S13]  /*0f80*/  ISETP.NE.AND.EX P0, PT, RZ, UR9, PT, P0 ;  /* 0x00000009ff007c0c */ /* 0x000fda000bf05300 */
[----:B------:R-:W-:Y:S05]  /*0f90*/  @!P0 BRA `(.L_x_1322) ;  /* 0x0000000000248947 */ /* 0x000fea0003800000 */
[----:B------:R-:W-:Y:S02]  /*0fa0*/  ULDC.64 UR8, c[0x0][0xa00] ;  /* 0x0002800000087ab9 */ /* 0x000fe40000000a00 */
[----:B------:R-:W-:-:S06]  /*0fb0*/  UIMAD.WIDE UR8, UR6, 0x4, UR8 ;  /* 0x00000004060878a5 */ /* 0x000fcc000f8e0208 */
[----:B------:R-:W-:Y:S02]  /*0fc0*/  IMAD.U32 R2, RZ, RZ, UR8 ;  /* 0x00000008ff027e24 */ /* 0x000fe4000f8e00ff */
[----:B------:R-:W-:-:S05]  /*0fd0*/  IMAD.U32 R3, RZ, RZ, UR9 ;  /* 0x00000009ff037e24 */ /* 0x000fca000f8e00ff */
[----:B------:R-:W2:Y:S04]  /*0fe0*/  LDG.E R4, desc[UR54][R2.64] ;  /* 0x0000003602047981 */ /* 0x000ea8000c1e1900 */
[----:B------:R-:W3:Y:S01]  /*0ff0*/  LDG.E R0, desc[UR54][R2.64+0x4] ;  /* 0x0000043602007981 */ /* 0x000ee2000c1e1900 */
[----:B--2---:R-:W-:Y:S02]  /*1000*/  R2UR UR45, R4 ;  /* 0x00000000042d72ca */ /* 0x004fe400000e0000 */
[----:B---3--:R-:W-:-:S13]  /*1010*/  R2UR UR7, R0 ;  /* 0x00000000000772ca */ /* 0x008fda00000e0000 */
[----:B------:R-:W-:-:S12]  /*1020*/  UIADD3 UR45, -UR45, UR7, URZ ;  /* 0x000000072d2d7290 */ /* 0x000fd8000fffe13f */
.L_x_1322:
[----:B------:R-:W-:Y:S01]  /*1030*/  UMOV UR36, UR6 ;  /* 0x0000000600247c82 */ /* 0x000fe20008000000 */
[----:B------:R-:W-:Y:S05]  /*1040*/  @!P1 BRA `(.L_x_1323) ;  /* 0x00000000001c9947 */ /* 0x000fea0003800000 */
[----:B------:R-:W-:Y:S02]  /*1050*/  ULDC.64 UR8, c[0x0][0xa20] ;  /* 0x0002880000087ab9 */ /* 0x000fe40000000a00 */
[----:B------:R-:W-:-:S06]  /*1060*/  UIMAD.WIDE UR6, UR6, 0x4, UR8 ;  /* 0x00000004060678a5 */ /* 0x000fcc000f8e0208 */
[----:B------:R-:W-:Y:S02]  /*1070*/  IMAD.U32 R2, RZ, RZ, UR6 ;  /* 0x00000006ff027e24 */ /* 0x000fe4000f8e00ff */
[----:B------:R-:W-:-:S05]  /*1080*/  IMAD.U32 R3, RZ, RZ, UR7 ;  /* 0x00000007ff037e24 */ /* 0x000fca000f8e00ff */
[----:B------:R-:W2:Y:S02]  /*1090*/  LDG.E R2, desc[UR54][R2.64] ;  /* 0x0000003602027981 */ /* 0x000ea4000c1e1900 */
[----:B--2---:R-:W-:Y:S01]  /*10a0*/  R2UR UR4, R2 ;  /* 0x00000000020472ca */ /* 0x004fe200000e0000 */
[----:B------:R-:W-:-:S14]  /*10b0*/  BRA `(.L_x_1324) ;  /* 0x0000000000347947 */ /* 0x000fdc0003800000 */
.L_x_1323:
[----:B------:R-:W-:Y:S02]  /*10c0*/  ULDC.64 UR8, c[0x0][0xa08] ;  /* 0x0002820000087ab9 */ /* 0x000fe40000000a00 */
        /* <DEDUP_REMOVED lines=12> */
.L_x_1324:
[----:B------:R-:W-:Y:S01]  /*1190*/  ULDC UR6, c[0x0][0x448] ;  /* 0x0001120000067ab9 */ /* 0x000fe20000000800 */
[----:B------:R-:W-:Y:S02]  /*11a0*/  USHF.L.U32 UR37, UR5, 0x7, URZ ;  /* 0x0000000705257899 */ /* 0x000fe4000800063f */
[----:B------:R-:W-:Y:S02]  /*11b0*/  UISETP.NE.AND UP0, UPT, UR6, 0x1, UPT ;  /* 0x000000010600788c */ /* 0x000fe4000bf05270 */
[----:B------:R-:W-:Y:S02]  /*11c0*/  UIADD3 UR8, UR37, 0x7f, URZ ;  /* 0x0000007f25087890 */ /* 0x000fe4000fffe03f */
[----:B------:R-:W-:Y:S02]  /*11d0*/  UIADD3 UR38, -UR38, UR4, URZ ;  /* 0x0000000426267290 */ /* 0x000fe4000fffe13f */
[----:B------:R-:W-:Y:S01]  /*11e0*/  UP2UR UR51, UPR, URZ, 0x1 ;  /* 0x000000013f337883 */ /* 0x000fe20008000000 */
[----:B------:R-:W-:Y:S01]  /*11f0*/  ULDC.64 UR4, c[0x0][0x9e0] ;  /* 0x0002780000047ab9 */ /* 0x000fe20000000a00 */
[----:B------:R-:W-:-:S03]  /*1200*/  UIADD3 UR9, UR38, 0x1, -UR45 ;  /* 0x0000000126097890 */ /* 0x000fc6000fffe82d */
[----:B------:R-:W-:Y:S01]  /*1210*/  @UP0 ULDC UR6, c[0x0][0x44c] ;  /* 0x0001130000060ab9 */ /* 0x000fe20000000800 */
[----:B------:R-:W-:Y:S01]  /*1220*/  @UP0 ULDC UR10, c[0x0][0x450] ;  /* 0x00011400000a0ab9 */ /* 0x000fe20000000800 */
[----:B------:R-:W-:-:S04]  /*1230*/  UIMAD.WIDE.U32 UR6, UR8, UR6, URZ ;  /* 0x00000006080672a5 */ /* 0x000fc8000f8e003f */
[----:B------:R-:W-:Y:S02]  /*1240*/  @UP0 USHF.R.U32.HI UR8, URZ, UR10, UR7 ;  /* 0x0000000a3f080299 */ /* 0x000fe40008011607 */
[----:B------:R-:W-:Y:S02]  /*1250*/  UISETP.GE.AND UP0, UPT, UR5, 0x1, UPT ;  /* 0x000000010500788c */ /* 0x000fe4000bf06270 */
[----:B------:R-:W-:Y:S02]  /*1260*/  UIADD3 UR8, UR9, UR8, URZ ;  /* 0x0000000809087290 */ /* 0x000fe4000fffe03f */
[----:B------:R-:W-:Y:S02]  /*1270*/  UP2UR UR50, UPR, URZ, 0x1 ;  /* 0x000000013f327883 */ /* 0x000fe40008000000 */
[----:B------:R-:W-:Y:S01]  /*1280*/  PLOP3.LUT P0, PT, PT, PT, UP0, 0x40, 0x0 ;  /* 0x000000000000781c */ /* 0x000fe20003f0e808 */
[----:B------:R-:W-:-:S06]  /*1290*/  UIADD3 UR4, UR8, UR4, URZ ;  /* 0x0000000408047290 */ /* 0x000fcc000fffe03f */
[----:B------:R-:W-:-:S06]  /*12a0*/  IMAD.U32 R0, RZ, RZ, UR4 ;  /* 0x00000004ff007e24 */ /* 0x000fcc000f8e00ff */
[----:B------:R-:W-:Y:S05]  /*12b0*/  @P0 BRA `(.L_x_1325) ;  /* 0x0000000000400947 */ /* 0x000fea0003800000 */
        /* <DEDUP_REMOVED lines=10> */
.L_x_1326:
[----:B------:R-:W-:-:S11]  /*1360*/  UISETP.NE.AND UP0, UPT, UR5, 0x1, UPT ;  /* 0x000000010500788c */ /* 0x000fd6000bf05270 */
[----:B------:R-:W-:Y:S02]  /*1370*/  @UP0 ULDC.64 UR8, c[0x0][0x9e8] ;  /* 0x00027a0000080ab9 */ /* 0x000fe40000000a00 */
[----:B------:R-:W-:-:S04]  /*1380*/  UIMAD.WIDE.U32 UR6, UR4, UR8, URZ ;  /* 0x00000008040672a5 */ /* 0x000fc8000f8e003f */
[----:B------:R-:W-:-:S12]  /*1390*/  @UP0 USHF.R.U32.HI UR4, URZ, UR9, UR7 ;  /* 0x000000093f040299 */ /* 0x000fd80008011607 */
.L_x_1327:
[----:B------:R-:W-:-:S06]  /*13a0*/  UIMAD UR4, UR4, UR5, UR5 ;  /* 0x00000005040472a4 */ /* 0x000fcc000f8e0205 */
[----:B------:R-:W-:-:S07]  /*13b0*/  VIMNMX R0, R0, UR4, PT ;  /* 0x0000000400007c48 */ /* 0x000fce000bfe0100 */
.L_x_1325:
[----:B------:R-:W-:Y:S01]  /*13c0*/  UISETP.NE.AND UP0, UPT, UR51, URZ, UPT ;  /* 0x0000003f3300728c */ /* 0x000fe2000bf05270 */
[----:B------:R-:W-:Y:S01]  /*13d0*/  VIADD R0, R0, 0x7f ;  /* 0x0000007f00007836 */ /* 0x000fe20000000000 */
[----:B------:R-:W-:Y:S01]  /*13e0*/  UMOV UR9, UR37 ;  /* 0x0000002500097c82 */ /* 0x000fe20008000000 */
[----:B------:R-:W-:Y:S02]  /*13f0*/  UIADD3 UR4, UR38, 0x7f, URZ ;  /* 0x0000007f26047890 */ /* 0x000fe4000fffe03f */
[----:B------:R-:W-:Y:S01]  /*1400*/  UIADD3 UR53, UR38, -UR45, URZ ;  /* 0x8000002d26357290 */ /* 0x000fe2000fffe03f */
        /* <DEDUP_REMOVED lines=27> */
.L_x_1329:
[----:B------:R-:W-:-:S11]  /*15c0*/  UISETP.NE.AND UP0, UPT, UR5, 0x1, UPT ;  /* 0x000000010500788c */ /* 0x000fd6000bf05270 */
[----:B------:R-:W-:Y:S02]  /*15d0*/  @UP0 ULDC.64 UR10, c[0x0][0x9e8] ;  /* 0x00027a00000a0ab9 */ /* 0x000fe40000000a00 */
[----:B------:R-:W-:-:S04]  /*15e0*/  UIMAD.WIDE.U32 UR6, UR4, UR10, URZ ;  /* 0x0000000a040672a5 */ /* 0x000fc8000f8e003f */
[----:B------:R-:W-:-:S12]  /*15f0*/  @UP0 USHF.R.U32.HI UR4, URZ, UR11, UR7 ;  /* 0x0000000b3f040299 */ /* 0x000fd80008011607 */
.L_x_1330:
[----:B------:R-:W-:-:S04]  /*1600*/  UIMAD UR4, UR4, UR5, URZ ;  /* 0x00000005040472a4 */ /* 0x000fc8000f8e023f */
[----:B------:R-:W-:-:S04]  /*1610*/  UISETP.LT.AND UP0, UPT, UR9, UR4, UPT ;  /* 0x000000040900728c */ /* 0x000fc8000bf01270 */
[----:B------:R-:W-:-:S12]  /*1620*/  USEL UR9, UR9, UR4, !UP0 ;  /* 0x0000000409097287 */ /* 0x000fd8000c000000 */
.L_x_1328:
        /* <DEDUP_REMOVED lines=40> */
[----:B------:R-:W-:Y:S02]  /*18b0*/  IMAD.MOV.U32 R89, RZ, RZ, RZ ;  /* 0x000000ffff597224 */ /* 0x000fe400078e00ff */
        /* <DEDUP_REMOVED lines=33> */
.L_x_1332:
        /* <DEDUP_REMOVED lines=9> */
.L_x_1524:
[----:B------:R-:W-:Y:S05]  /*1b60*/  @!P0 BRA `(.L_x_1334) ;  /* 0x0000000000048947 */ /* 0x000fea0003800000 */
[----:B------:R-:W-:Y:S01]  /*1b70*/  BPT.TRAP 0x1 ;  /* 0x000000040000795c */ /* 0x000fe20000300000 */
.L_x_1334:
[----:B------:R-:W-:Y:S02]  /*1b80*/  IMAD.U32 R9, RZ, RZ, UR46 ;  /* 0x0000002eff097e24 */ /* 0x000fe4000f8e00ff */
[----:B0-----:R-:W-:-:S03]  /*1b90*/  IMAD.U32 R0, RZ, RZ, UR47 ;  /* 0x0000002fff007e24 */ /* 0x001fc6000f8e00ff */
[----:B------:R-:W-:Y:S02]  /*1ba0*/  LEA R9, R9, UR41, 0x3 ;  /* 0x0000002909097c11 */ /* 0x000fe4000f8e18ff */
[----:B------:R-:W-:-:S04]  /*1bb0*/  SHF.L.U32 R0, R0, 0x1f, RZ ;  /* 0x0000001f00007819 */ /* 0x000fc800000006ff */
[----:B------:R0:W1:Y:S01]  /*1bc0*/  SYNCS.PHASECHK.TRANS64.TRYWAIT P1, [R9+URZ+0x28830], R0 ;  /* 0x02883000090075a7 */ /* 0x000062000802017f */
[----:B------:R-:W-:Y:S05]  /*1bd0*/  @!P0 BRA `(.L_x_1335) ;  /* 0x0000000000048947 */ /* 0x000fea0003800000 */
[----:B------:R-:W-:Y:S01]  /*1be0*/  BPT.TRAP 0x1 ;  /* 0x000000040000795c */ /* 0x000fe20000300000 */
.L_x_1335:
[----:B-1----:R-:W-:Y:S05]  /*1bf0*/  @P1 BRA `(.L_x_1336) ;  /* 0x0000000000081947 */ /* 0x002fea0003800000 */
[----:B------:R-:W1:Y:S02]  /*1c00*/  SYNCS.PHASECHK.TRANS64.TRYWAIT P1, [R9+URZ+0x28830], R0 ;  /* 0x02883000090075a7 */ /* 0x000e64000802017f */
[----:B-1----:R-:W-:Y:S05]  /*1c10*/  @!P1 BRA `(.L_x_1337) ;  /* 0x0000015c00fc9947 */ /* 0x002fea0003800000 */
.L_x_1336:
        /* <DEDUP_REMOVED lines=63> */
.L_x_1338:
[----:B------:R-:W-:Y:S01]  /*2010*/  UISETP.NE.AND UP1, UPT, UR51, URZ, UPT ;  /* 0x0000003f3300728c */ /* 0x000fe2000bf25270 */
[----:B------:R-:W-:Y:S01]  /*2020*/  R2UR UR6, R9 ;  /* 0x00000000090672ca */ /* 0x000fe200000e0000 */
[----:B------:R-:W-:Y:S01]  /*2030*/  ULDC UR7, c[0x0][0x9d8] ;  /* 0x0002760000077ab9 */ /* 0x000fe20000000800 */
[----:B01----:R-:W-:Y:S02]  /*2040*/  IMAD.MOV.U32 R9, RZ, RZ, -0x80 ;  /* 0xffffff80ff097424 */ /* 0x003fe400078e00ff */
[----:B------:R-:W-:Y:S01]  /*2050*/  FMUL.FTZ R41, R41, UR7 ;  /* 0x0000000729297c20 */ /* 0x000fe20008410000 */
[----:B------:R-:W-:Y:S01]  /*2060*/  FMUL.FTZ R56, R56, UR7 ;  /* 0x0000000738387c20 */ /* 0x000fe20008410000 */
[----:B------:R-:W-:Y:S01]  /*2070*/  PLOP3.LUT P1, PT, PT, PT, UP1, 0x80, 0x0 ;  /* 0x000000000000781c */ /* 0x000fe20003f2f018 */
[----:B------:R-:W-:Y:S01]  /*2080*/  FMUL.FTZ R14, R34, UR7 ;  /* 0x00000007220e7c20 */ /* 0x000fe20008410000 */
[----:B------:R-:W-:Y:S01]  /*2090*/  PLOP3.LUT P2, PT, PT, PT, UP1, 0x80, 0x0 ;  /* 0x000000000000781c */ /* 0x000fe20003f4f018 */
[----:B------:R0:W1:Y:S01]  /*20a0*/  MUFU.TANH R99, R41 ;  /* 0x0000002900637308 */ /* 0x0000620000002400 */
[----:B------:R-:W-:Y:S01]  /*20b0*/  FMUL.FTZ R32, R32, UR7 ;  /* 0x0000000720207c20 */ /* 0x000fe20008410000 */
[----:B------:R-:W-:Y:S01]  /*20c0*/  @UP1 ULDC UR10, c[0x0][0x44c] ;  /* 0x00011300000a1ab9 */ /* 0x000fe20000000800 */
[----:B------:R-:W-:Y:S01]  /*20d0*/  FMUL.FTZ R36, R36, UR7 ;  /* 0x0000000724247c20 */ /* 0x000fe20008410000 */
[----:B------:R-:W-:Y:S01]  /*20e0*/  FMUL.FTZ R40, R40, UR7 ;  /* 0x0000000728287c20 */ /* 0x000fe20008410000 */
[----:B------:R-:W-:Y:S01]  /*20f0*/  FMUL.FTZ R44, R44, UR7 ;  /* 0x000000072c2c7c20 */ /* 0x000fe20008410000 */
[----:B------:R-:W-:Y:S01]  /*2100*/  FMUL.FTZ R34, R47, UR7 ;  /* 0x000000072f227c20 */ /* 0x000fe20008410000 */
[----:B------:R-:W-:Y:S01]  /*2110*/  FMUL.FTZ R48, R48, UR7 ;  /* 0x0000000730307c20 */ /* 0x000fe20008410000 */
[----:B------:R2:W3:Y:S01]  /*2120*/  MUFU.TANH R111, R56 ;  /* 0x00000038006f7308 */ /* 0x0004e20000002400 */
[----:B0-----:R-:W-:Y:S01]  /*2130*/  VIADD R41, R17, UR37 ;  /* 0x0000002511297c36 */ /* 0x001fe20008000000 */
[----:B------:R-:W-:Y:S01]  /*2140*/  UIADD3 UR6, UR6, 0x28840, URZ ;  /* 0x0002884006067890 */ /* 0x000fe2000fffe03f */
[----:B------:R-:W-:Y:S01]  /*2150*/  FMUL.FTZ R52, R52, UR7 ;  /* 0x0000000734347c20 */ /* 0x000fe20008410000 */
[----:B------:R-:W-:Y:S01]  /*2160*/  FMUL.FTZ R60, R60, UR7 ;  /* 0x000000073c3c7c20 */ /* 0x000fe20008410000 */
[----:B------:R-:W-:Y:S01]  /*2170*/  @P1 IMAD.HI.U32 R8, R41, UR10, RZ ;  /* 0x0000000a29081c27 */ /* 0x000fe2000f8e00ff */
[----:B------:R-:W-:Y:S01]  /*2180*/  @UP1 ULDC UR10, c[0x0][0x450] ;  /* 0x00011400000a1ab9 */ /* 0x000fe20000000800 */
[----:B------:R-:W-:-:S02]  /*2190*/  UISETP.NE.AND UP0, UPT, UR50, URZ, UPT ;  /* 0x0000003f3200728c */ /* 0x000fc4000bf05270 */
[----:B------:R-:W-:Y:S01]  /*21a0*/  FMUL.FTZ R10, R24, UR7 ;  /* 0x00000007180a7c20 */ /* 0x000fe20008410000 */
[----:B------:R-:W-:Y:S01]  /*21b0*/  IMAD R47, R88, R9, 0x80 ;  /* 0x00000080582f7424 */ /* 0x000fe200078e0209 */
[----:B------:R-:W-:Y:S01]  /*21c0*/  @P2 SHF.R.U32.HI R41, RZ, UR10, R8 ;  /* 0x0000000aff292c19 */ /* 0x000fe20008011608 */
[----:B------:R-:W-:Y:S01]  /*21d0*/  FMUL.FTZ R13, R28, UR7 ;  /* 0x000000071c0d7c20 */ /* 0x000fe20008410000 */
[----:B------:R0:W4:Y:S01]  /*21e0*/  MUFU.TANH R125, R32 ;  /* 0x00000020007d7308 */ /* 0x0001220000002400 */
[----:B------:R-:W-:Y:S01]  /*21f0*/  FMUL.FTZ R64, R64, UR7 ;  /* 0x0000000740407c20 */ /* 0x000fe20008410000 */
[----:B------:R-:W-:Y:S01]  /*2200*/  UPRMT UR6, UR40, 0x654, UR6 ;  /* 0x0000065428067896 */ /* 0x000fe20008000006 */
[----:B--2---:R-:W2:Y:S01]  /*2210*/  SHFL.IDX PT, R56, R41, RZ, 0x1c1f ;  /* 0x001c1fff29387589 */ /* 0x004ea200000e0000 */
[----:B------:R-:W-:Y:S01]  /*2220*/  FMUL.FTZ R0, R26, UR7 ;  /* 0x000000071a007c20 */ /* 0x000fe20008410000 */
[----:B------:R-:W-:Y:S01]  /*2230*/  FMUL.FTZ R4, R30, UR7 ;  /* 0x000000071e047c20 */ /* 0x000fe20008410000 */
[----:B------:R-:W-:Y:S01]  /*2240*/  FMUL.FTZ R24, R38, UR7 ;  /* 0x0000000726187c20 */ /* 0x000fe20008410000 */
[----:B------:R-:W-:Y:S01]  /*2250*/  FMUL.FTZ R28, R42, UR7 ;  /* 0x000000072a1c7c20 */ /* 0x000fe20008410000 */
[----:B------:R5:W1:Y:S01]  /*2260*/  MUFU.TANH R123, R36 ;  /* 0x00000024007b7308 */ /* 0x000a620000002400 */
[----:B0-----:R-:W-:Y:S01]  /*2270*/  FMUL.FTZ R32, R46, UR7 ;  /* 0x000000072e207c20 */ /* 0x001fe20008410000 */
[----:B------:R-:W-:-:S02]  /*2280*/  VIADD R15, R47, 0x1 ;  /* 0x000000012f0f7836 */ /* 0x000fc40000000000 */
[----:B------:R-:W-:Y:S01]  /*2290*/  FMUL.FTZ R11, R25, UR7 ;  /* 0x00000007190b7c20 */ /* 0x000fe20008410000 */
[----:B------:R-:W-:Y:S01]  /*22a0*/  FMUL.FTZ R3, R27, UR7 ;  /* 0x000000071b037c20 */ /* 0x000fe20008410000 */
[----:B------:R-:W-:Y:S01]  /*22b0*/  FMUL.FTZ R29, R29, UR7 ;  /* 0x000000071d1d7c20 */ /* 0x000fe20008410000 */
[----:B------:R-:W-:Y:S01]  /*22c0*/  FMUL.FTZ R12, R31, UR7 ;  /* 0x000000071f0c7c20 */ /* 0x000fe20008410000 */
[----:B------:R-:W-:Y:S01]  /*22d0*/  FMUL.FTZ R33, R33, UR7 ;  /* 0x0000000721217c20 */ /* 0x000fe20008410000 */
[----:B------:R0:W1:Y:S01]  /*22e0*/  MUFU.TANH R121, R40 ;  /* 0x0000002800797308 */ /* 0x0000620000002400 */
[----:B-----5:R-:W-:Y:S01]  /*22f0*/  FMUL.FTZ R36, R50, UR7 ;  /* 0x0000000732247c20 */ /* 0x020fe20008410000 */
[----:B------:R-:W-:Y:S01]  /*2300*/  FMUL.FTZ R20, R35, UR7 ;  /* 0x0000000723147c20 */ /* 0x000fe20008410000 */
[----:B------:R-:W-:Y:S01]  /*2310*/  FMUL.FTZ R37, R37, UR7 ;  /* 0x0000000725257c20 */ /* 0x000fe20008410000 */
[----:B------:R-:W-:Y:S01]  /*2320*/  FMUL.FTZ R26, R39, UR7 ;  /* 0x00000007271a7c20 */ /* 0x000fe20008410000 */
[----:B------:R-:W-:Y:S01]  /*2330*/  FMUL.FTZ R30, R43, UR7 ;  /* 0x000000072b1e7c20 */ /* 0x000fe20008410000 */
[----:B------:R-:W-:Y:S01]  /*2340*/  FMUL.FTZ R45, R45, UR7 ;  /* 0x000000072d2d7c20 */ /* 0x000fe20008410000 */
[----:B------:R-:W-:Y:S01]  /*2350*/  FMUL.FTZ R49, R49, UR7 ;  /* 0x0000000731317c20 */ /* 0x000fe20008410000 */
[----:B------:R5:W1:Y:S01]  /*2360*/  MUFU.TANH R119, R44 ;  /* 0x0000002c00777308 */ /* 0x000a620000002400 */
[----:B0-----:R-:W-:Y:S01]  /*2370*/  FMUL.FTZ R40, R54, UR7 ;  /* 0x0000000736287c20 */ /* 0x001fe20008410000 */
[----:B------:R-:W-:Y:S01]  /*2380*/  FMUL.FTZ R38, R51, UR7 ;  /* 0x0000000733267c20 */ /* 0x000fe20008410000 */
        /* <DEDUP_REMOVED lines=30> */
[----:B0-----:R-:W-:Y:S01]  /*2570*/  FMUL.FTZ R60, R71, UR7 ;  /* 0x00000007473c7c20 */ /* 0x001fe20008410000 */
[----:B------:R0:W1:Y:S01]  /*2580*/  MUFU.TANH R31, R64 ;  /* 0x00000040001f7308 */ /* 0x0000620000002400 */
[----:B------:R-:W-:Y:S01]  /*2590*/  FMUL.FTZ R65, R65, UR7 ;  /* 0x0000000741417c20 */ /* 0x000fe20008410000 */
[----:B------:R-:W-:Y:S01]  /*25a0*/  FMUL.FTZ R73, R73, UR7 ;  /* 0x0000000749497c20 */ /* 0x000fe20008410000 */
[----:B------:R-:W-:Y:S01]  /*25b0*/  FMUL.FTZ R77, R77, UR7 ;  /* 0x000000074d4d7c20 */ /* 0x000fe20008410000 */
[----:B------:R-:W-:Y:S01]  /*25c0*/  IMAD R21, R16, -0x2, R15 ;  /* 0xfffffffe10157824 */ /* 0x000fe200078e020f */
[----:B------:R-:W-:Y:S01]  /*25d0*/  PLOP3.LUT P1, PT, PT, PT, UP0, 0x40, 0x0 ;  /* 0x000000000000781c */ /* 0x000fe20003f2e808 */
[----:B------:R-:W-:Y:S01]  /*25e0*/  ULDC UR56, c[0x0][0x9dc] ;  /* 0x0002770000387ab9 */ /* 0x000fe20000000800 */
[----:B------:R-:W-:Y:S01]  /*25f0*/  SYNCS.ARRIVE.TRANS64.RED.A1T0 RZ, [UR6], RZ ;  /* 0x000000ffffff79a7 */ /* 0x000fe20008100406 */
[----:B------:R-:W1:Y:S01]  /*2600*/  MUFU.TANH R10, R10 ;  /* 0x0000000a000a7308 */ /* 0x000e620000002400 */
[----:B0-----:R-:W-:Y:S01]  /*2610*/  IMAD.U32 R64, RZ, RZ, UR45 ;  /* 0x0000002dff407e24 */ /* 0x001fe2000f8e00ff */
[----:B------:R-:W-:Y:S01]  /*2620*/  ULOP3.LUT UR6, URZ, UR56, URZ, 0x33, !UPT ;  /* 0x000000383f067292 */ /* 0x000fe2000f8e333f */
[----:B------:R-:W-:Y:S01]  /*2630*/  VIADD R15, R47, UR38 ;  /* 0x000000262f0f7c36 */ /* 0x000fe20008000000 */
[----:B------:R-:W-:Y:S01]  /*2640*/  ULDC UR14, c[0x0][0x9e0] ;  /* 0x00027800000e7ab9 */ /* 0x000fe20000000800 */
[----:B------:R-:W-:-:S02]  /*2650*/  LEA R66, R88, 0xffffff80, 0x7 ;  /* 0xffffff8058427811 */ /* 0x000fc400078e38ff */
[----:B------:R-:W-:Y:S01]  /*2660*/  IADD3 R21, -R64, UR38, R21 ;  /* 0x0000002640157c10 */ /* 0x000fe2000fffe115 */
[----:B------:R-:W0:Y:S01]  /*2670*/  MUFU.TANH R11, R11 ;  /* 0x0000000b000b7308 */ /* 0x000e220000002400 */
[----:B------:R-:W-:-:S03]  /*2680*/  IMAD R51, R16, -0x2, R15 ;  /* 0xfffffffe10337824 */ /* 0x000fc600078e020f */
[C---:B------:R-:W-:Y:S02]  /*2690*/  VIADD R64, R21.reuse, UR14 ;  /* 0x0000000e15407c36 */ /* 0x040fe40008000000 */
[----:B------:R-:W-:Y:S02]  /*26a0*/  VIADD R55, R21, UR6 ;  /* 0x0000000615377c36 */ /* 0x000fe40008000000 */
[----:B------:R-:W0:Y:S01]  /*26b0*/  MUFU.TANH R0, R0 ;  /* 0x0000000000007308 */ /* 0x000e220000002400 */
[----:B--2---:R-:W-:Y:S01]  /*26c0*/  VIADDMNMX R35, R56, R64, R51, PT ;  /* 0x0000004038237246 */ /* 0x004fe20003800133 */
[----:B------:R-:W-:-:S06]  /*26d0*/  IMAD.IADD R43, R55, 0x1, R56 ;  /* 0x00000001372b7824 */ /* 0x000fcc00078e0238 */
[----:B------:R-:W2:Y:S08]  /*26e0*/  MUFU.TANH R3, R3 ;  /* 0x0000000300037308 */ /* 0x000eb00000002400 */
        /* <DEDUP_REMOVED lines=49> */
[----:B------:R-:W0:Y:S01]  /*2a00*/  MUFU.TANH R8, R8 ;  /* 0x0000000800087308 */ /* 0x000e220000002400 */
[----:B-1234-:R-:W-:Y:S05]  /*2a10*/  @P1 BRA `(.L_x_1339) ;  /* 0x0000000000641947 */ /* 0x01efea0003800000 */
[----:B------:R-:W-:Y:S01]  /*2a20*/  IMAD.U32 R15, RZ, RZ, UR45 ;  /* 0x0000002dff0f7e24 */ /* 0x000fe2000f8e00ff */
[----:B------:R-:W-:Y:S04]  /*2a30*/  BSSY B0, `(.L_x_1340) ;  /* 0x0000013000007945 */ /* 0x000fe80003800000 */
[----:B------:R-:W-:-:S04]  /*2a40*/  IADD3 R15, -R15, UR38, R56 ;  /* 0x000000260f0f7c10 */ /* 0x000fc8000fffe138 */
        /* <DEDUP_REMOVED lines=11> */
.L_x_1341:
[----:B------:R-:W-:Y:S02]  /*2b00*/  ULDC UR6, c[0x0][0x9e4] ;  /* 0x0002790000067ab9 */ /* 0x000fe40000000800 */
[----:B------:R-:W-:-:S05]  /*2b10*/  IMAD.U32 R21, RZ, RZ, UR6 ;  /* 0x00000006ff157e24 */ /* 0x000fca000f8e00ff */
[----:B------:R-:W-:-:S13]  /*2b20*/  ISETP.NE.AND P1, PT, R21, 0x1, PT ;  /* 0x000000011500780c */ /* 0x000fda0003f25270 */
[----:B------:R-:W1:Y:S02]  /*2b30*/  @P1 LDC.64 R70, c[0x0][0x9e8] ;  /* 0x00027a00ff461b82 */ /* 0x000e640000000a00 */
[----:B-1----:R-:W-:-:S05]  /*2b40*/  @P1 IMAD.HI.U32 R56, R15, R70, RZ ;  /* 0x000000460f381227 */ /* 0x002fca00078e00ff */
[----:B------:R-:W-:-:S07]  /*2b50*/  @P1 SHF.R.U32.HI R15, RZ, R71, R56 ;  /* 0x00000047ff0f1219 */ /* 0x000fce0000011638 */
.L_x_1342:
[----:B------:R-:W-:Y:S05]  /*2b60*/  BSYNC B0 ;  /* 0x0000000000007941 */ /* 0x000fea0003800000 */
.L_x_1340:
[----:B------:R-:W-:-:S04]  /*2b70*/  IMAD R15, R15, R21, -R66 ;  /* 0x000000150f0f7224 */ /* 0x000fc800078e0a42 */
[----:B------:R-:W-:-:S05]  /*2b80*/  IMAD R56, R16, -0x2, R15 ;  /* 0xfffffffe10387824 */ /* 0x000fca00078e020f */
[----:B------:R-:W-:Y:S02]  /*2b90*/  VIADDMNMX R35, R56, R21, R35, PT ;  /* 0x0000001538237246 */ /* 0x000fe40003800123 */
[----:B------:R-:W-:-:S07]  /*2ba0*/  VIMNMX R43, R43, R56, !PT ;  /* 0x000000382b2b7248 */ /* 0x000fce0007fe0100 */
.L_x_1339:
[C---:B------:R-:W-:Y:S01]  /*2bb0*/  ISETP.GE.AND P2, PT, R47.reuse, 0x9, PT ;  /* 0x000000092f00780c */ /* 0x040fe20003f46270 */
[----:B------:R-:W-:Y:S01]  /*2bc0*/  UISETP.NE.AND UP0, UPT, UR50, URZ, UPT ;  /* 0x0000003f3200728c */ /* 0x000fe2000bf05270 */
[----:B------:R-:W-:Y:S02]  /*2bd0*/  ISETP.GE.AND P1, PT, R47, 0x2, PT ;  /* 0x000000022f00780c */ /* 0x000fe40003f26270 */
        /* <DEDUP_REMOVED lines=10> */
[----:B------:R-:W-:Y:S02]  /*2c80*/  ISETP.LT.OR P3, PT, R35, 0x11, P3 ;  /* 0x000000112300780c */ /* 0x000fe40001f61670 */
        /* <DEDUP_REMOVED lines=94> */
[----:B------:R-:W-:Y:S01]  /*3270*/  ISETP.GT.AND P3, PT, R43, 0x59, !P4 ;  /* 0x000000592b00780c */ /* 0x000fe20006764270 */
[----:B------:R-:W0:Y:S01]  /*3280*/  SHFL.IDX PT, R68, R41, 0x1, 0x1c1f ;  /* 0x003c1f0029447f89 */ /* 0x000e2200000e0000 */
        /* <DEDUP_REMOVED lines=11> */
[----:B------:R-:W-:Y:S01]  /*3340*/  ISETP.LT.OR P3, PT, R35, 0x62, P3 ;  /* 0x000000622300780c */ /* 0x000fe20001f61670 */
[----:B0-----:R-:W-:Y:S01]  /*3350*/  IMAD.IADD R56, R55, 0x1, R68 ;  /* 0x0000000137387824 */ /* 0x001fe200078e0244 */
        /* <DEDUP_REMOVED lines=10> */
[----:B------:R-:W-:Y:S02]  /*3400*/  P2R R67, PR, RZ, 0x20 ;  /* 0x00000020ff437803 */ /* 0x000fe40000000000 */
[----:B------:R-:W-:Y:S02]  /*3410*/  FSEL R25, R25, -INF , !P3 ;  /* 0xff80000019197808 */ /* 0x000fe40005800000 */
[----:B------:R-:W-:-:S02]  /*3420*/  ISETP.GE.AND P3, PT, R47, 0x71, PT ;  /* 0x000000712f00780c */ /* 0x000fc40003f66270 */
        /* <DEDUP_REMOVED lines=39> */
.L_x_1345:
[----:B------:R-:W-:Y:S02]  /*36a0*/  ULDC UR6, c[0x0][0x9e4] ;  /* 0x0002790000067ab9 */ /* 0x000fe40000000800 */
[----:B------:R-:W-:-:S05]  /*36b0*/  IMAD.U32 R43, RZ, RZ, UR6 ;  /* 0x00000006ff2b7e24 */ /* 0x000fca000f8e00ff */
[----:B------:R-:W-:-:S13]  /*36c0*/  ISETP.NE.AND P6, PT, R43, 0x1, PT ;  /* 0x000000012b00780c */ /* 0x000fda0003fc5270 */
[----:B------:R-:W0:Y:S02]  /*36d0*/  @P6 LDC.64 R64, c[0x0][0x9e8] ;  /* 0x00027a00ff406b82 */ /* 0x000e240000000a00 */
[----:B0-----:R-:W-:-:S05]  /*36e0*/  @P6 IMAD.HI.U32 R64, R41, R64, RZ ;  /* 0x0000004029406227 */ /* 0x001fca00078e00ff */
[----:B------:R-:W-:-:S07]  /*36f0*/  @P6 SHF.R.U32.HI R41, RZ, R65, R64 ;  /* 0x00000041ff296219 */ /* 0x000fce0000011640 */
.L_x_1346:
[----:B------:R-:W-:Y:S05]  /*3700*/  BSYNC B0 ;  /* 0x0000000000007941 */ /* 0x000fea0003800000 */
.L_x_1344:
[----:B------:R-:W-:-:S04]  /*3710*/  IMAD R41, R41, R43, -R66 ;  /* 0x0000002b29297224 */ /* 0x000fc800078e0a42 */
[----:B------:R-:W-:-:S05]  /*3720*/  IMAD R41, R16, -0x2, R41 ;  /* 0xfffffffe10297824 */ /* 0x000fca00078e0229 */
[----:B------:R-:W-:Y:S02]  /*3730*/  VIADDMNMX R10, R41, R43, R10, PT ;  /* 0x0000002b290a7246 */ /* 0x000fe4000380010a */
[----:B------:R-:W-:-:S07]  /*3740*/  VIMNMX R56, R56, R41, !PT ;  /* 0x0000002938387248 */ /* 0x000fce0007fe0100 */
.L_x_1343:
[----:B------:R-:W-:Y:S01]  /*3750*/  ISETP.GT.AND P1, PT, R56, 0x1, !P1 ;  /* 0x000000013800780c */ /* 0x000fe20004f24270 */
[----:B------:R-:W-:Y:S01]  /*3760*/  ULDC UR6, c[0x0][0x988] ;  /* 0x0002620000067ab9 */ /* 0x000fe20000000800 */
[----:B------:R-:W-:Y:S01]  /*3770*/  ISETP.NE.AND P6, PT, R59, RZ, PT ;  /* 0x000000ff3b00720c */ /* 0x000fe20003fc5270 */
[----:B------:R-:W-:Y:S01]  /*3780*/  UISETP.NE.AND UP1, UPT, UR51, URZ, UPT ;  /* 0x0000003f3300728c */ /* 0x000fe2000bf25270 */
[----:B------:R-:W-:Y:S01]  /*3790*/  ISETP.LT.OR P1, PT, R10, 0x2, P1 ;  /* 0x000000020a00780c */ /* 0x000fe20000f21670 */
[----:B------:R-:W-:Y:S01]  /*37a0*/  UISETP.NE.AND UP0, UPT, UR50, URZ, UPT ;  /* 0x0000003f3200728c */ /* 0x000fe2000bf05270 */
[C---:B------:R-:W-:Y:S01]  /*37b0*/  ISETP.GT.AND P2, PT, R56.reuse, 0x8, !P2 ;  /* 0x000000083800780c */ /* 0x040fe20005744270 */
[----:B------:R-:W-:Y:S01]  /*37c0*/  UMOV UR10, UR37 ;  /* 0x00000025000a7c82 */ /* 0x000fe20008000000 */
[----:B------:R-:W-:Y:S02]  /*37d0*/  FSEL R41, R3, -INF , !P1 ;  /* 0xff80000003297808 */ /* 0x000fe40004800000 */
[----:B------:R-:W-:-:S02]  /*37e0*/  ISETP.GT.AND P1, PT, R56, 0x9, !P6 ;  /* 0x000000093800780c */ /* 0x000fc40007724270 */
[C---:B------:R-:W-:Y:S02]  /*37f0*/  ISETP.LT.OR P2, PT, R10.reuse, 0x9, P2 ;  /* 0x000000090a00780c */ /* 0x040fe40001741670 */
[----:B------:R-:W-:Y:S01]  /*3800*/  ISETP.LT.OR P1, PT, R10, 0xa, P1 ;  /* 0x0000000a0a00780c */ /* 0x000fe20000f21670 */
[----:B------:R-:W-:Y:S01]  /*3810*/  @UP1 ULDC UR11, c[0x0][0x450] ;  /* 0x00011400000b1ab9 */ /* 0x000fe20000000800 */
[----:B------:R-:W-:Y:S02]  /*3820*/  FSEL R43, R4, -INF , !P2 ;  /* 0xff800000042b7808 */ /* 0x000fe40005000000 */
[----:B------:R-:W-:Y:S02]  /*3830*/  ISETP.NE.AND P2, PT, R45, RZ, PT ;  /* 0x000000ff2d00720c */ /* 0x000fe40003f45270 */
[----:B------:R-:W-:Y:S02]  /*3840*/  FSEL R45, R12, -INF , !P1 ;  /* 0xff8000000c2d7808 */ /* 0x000fe40004800000 */
[----:B------:R-:W-:-:S02]  /*3850*/  ISETP.NE.AND P1, PT, R63, RZ, PT ;  /* 0x000000ff3f00720c */ /* 0x000fc40003f25270 */
[----:B------:R-:W-:Y:S02]  /*3860*/  ISETP.NE.AND P6, PT, R49, RZ, PT ;  /* 0x000000ff3100720c */ /* 0x000fe40003fc5270 */
[----:B------:R-:W-:Y:S02]  /*3870*/  ISETP.GT.AND P1, PT, R56, 0x10, !P1 ;  /* 0x000000103800780c */ /* 0x000fe40004f24270 */
[----:B------:R-:W-:Y:S02]  /*3880*/  FMNMX.FTZ R3, R91, R93, !PT ;  /* 0x0000005d5b037209 */ /* 0x000fe40007810000 */
[----:B------:R-:W-:Y:S02]  /*3890*/  ISETP.LT.OR P1, PT, R10, 0x11, P1 ;  /* 0x000000110a00780c */ /* 0x000fe40000f21670 */
[----:B------:R-:W-:Y:S02]  /*38a0*/  FMNMX.FTZ R3, R127, R3, !PT ;  /* 0x000000037f037209 */ /* 0x000fe40007810000 */
[----:B------:R-:W-:-:S02]  /*38b0*/  FSEL R47, R14, -INF , !P1 ;  /* 0xff8000000e2f7808 */ /* 0x000fc40004800000 */
[----:B------:R-:W-:Y:S02]  /*38c0*/  ISETP.NE.AND P1, PT, R67, RZ, PT ;  /* 0x000000ff4300720c */ /* 0x000fe40003f25270 */
[----:B------:R-:W-:Y:S02]  /*38d0*/  FMNMX.FTZ R4, R129, R3, !PT ;  /* 0x0000000381047209 */ /* 0x000fe40007810000 */
[----:B------:R-:W-:Y:S02]  /*38e0*/  ISETP.GT.AND P1, PT, R56, 0x11, !P1 ;  /* 0x000000113800780c */ /* 0x000fe40004f24270 */
[----:B------:R-:W-:Y:S02]  /*38f0*/  FMNMX.FTZ R4, R125, R4, !PT ;  /* 0x000000047d047209 */ /* 0x000fe40007810000 */
        /* <DEDUP_REMOVED lines=52> */
[----:B------:R-:W-:Y:S02]  /*3c40*/  ISETP.GT.AND P1, PT, R56, 0x31, !P2 ;  /* 0x000000313800780c */ /* 0x000fe40005724270 */
[----:B------:R-:W-:Y:S02]  /*3c50*/  ISETP.NE.AND P2, PT, R69, RZ, PT ;  /* 0x000000ff4500720c */ /* 0x000fe40003f45270 */
[----:B------:R-:W-:Y:S02]  /*3c60*/  ISETP.LT.OR P1, PT, R10, 0x32, P1 ;  /* 0x000000320a00780c */ /* 0x000fe40000f21670 */
[----:B------:R-:W-:-:S02]  /*3c70*/  FMNMX.FTZ R4, R25, R4, !PT ;  /* 0x0000000419047209 */ /* 0x000fc40007810000 */
[----:B------:R-:W-:Y:S02]  /*3c80*/  FSEL R65, R38, -INF , !P1 ;  /* 0xff80000026417808 */ /* 0x000fe40004800000 */
        /* <DEDUP_REMOVED lines=8> */
[----:B------:R-:W-:Y:S01]  /*3d10*/  FMNMX.FTZ R12, R35, R4, !PT ;  /* 0x00000004230c7209 */ /* 0x000fe20007810000 */
[----:B------:R-:W-:Y:S01]  /*3d20*/  IMAD.U32 R4, RZ, RZ, UR6 ;  /* 0x00000006ff047e24 */ /* 0x000fe2000f8e00ff */
[----:B------:R-:W-:Y:S01]  /*3d30*/  ISETP.LT.OR P1, PT, R10, 0x3a, P1 ;  /* 0x0000003a0a00780c */ /* 0x000fe20000f21670 */
[----:B------:R-:W-:Y:S01]  /*3d40*/  @UP1 ULDC UR6, c[0x0][0x44c] ;  /* 0x0001130000061ab9 */ /* 0x000fe20000000800 */
[----:B------:R-:W-:Y:S01]  /*3d50*/  ISETP.NE.AND P6, PT, R72, RZ, PT ;  /* 0x000000ff4800720c */ /* 0x000fe20003fc5270 */
[----:B------:R-:W0:Y:S01]  /*3d60*/  SHFL.BFLY PT, R3, R12, 0x2, 0x1f ;  /* 0x0c401f000c037f89 */ /* 0x000e2200000e0000 */
[----:B------:R-:W-:Y:S01]  /*3d70*/  FSEL R69, R42, -INF , !P1 ;  /* 0xff8000002a457808 */ /* 0x000fe20004800000 */
[----:B------:R-:W-:Y:S01]  /*3d80*/  UIMAD.WIDE.U32 UR6, UR37, UR6, URZ ;  /* 0x00000006250672a5 */ /* 0x000fe2000f8e003f */
[----:B------:R-:W-:-:S02]  /*3d90*/  ISETP.NE.AND P1, PT, R83, RZ, PT ;  /* 0x000000ff5300720c */ /* 0x000fc40003f25270 */
[C---:B------:R-:W-:Y:S01]  /*3da0*/  ISETP.GT.AND P3, PT, R56.reuse, 0x70, !P3 ;  /* 0x000000703800780c */ /* 0x040fe20005f64270 */
[----:B------:R-:W-:Y:S01]  /*3db0*/  @UP1 USHF.R.U32.HI UR10, URZ, UR11, UR7 ;  /* 0x0000000b3f0a1299 */ /* 0x000fe20008011607 */
[C---:B------:R-:W-:Y:S02]  /*3dc0*/  ISETP.GT.AND P1, PT, R56.reuse, 0x40, !P1 ;  /* 0x000000403800780c */ /* 0x040fe40004f24270 */
[----:B------:R-:W-:Y:S01]  /*3dd0*/  ISETP.GT.AND P4, PT, R56, 0x71, !P4 ;  /* 0x000000713800780c */ /* 0x000fe20006784270 */
[----:B------:R-:W-:Y:S01]  /*3de0*/  UIADD3 UR53, UR53, UR10, URZ ;  /* 0x0000000a35357290 */ /* 0x000fe2000fffe03f */
[C---:B------:R-:W-:Y:S02]  /*3df0*/  ISETP.LT.OR P1, PT, R10.reuse, 0x41, P1 ;  /* 0x000000410a00780c */ /* 0x040fe40000f21670 */
[----:B------:R-:W-:Y:S01]  /*3e00*/  ISETP.LT.OR P3, PT, R10, 0x71, P3 ;  /* 0x000000710a00780c */ /* 0x000fe20001f61670 */
[----:B------:R-:W-:Y:S01]  /*3e10*/  UIADD3 UR14, UR53, UR14, URZ ;  /* 0x0000000e350e7290 */ /* 0x000fe2000fffe03f */
[----:B------:R-:W-:-:S02]  /*3e20*/  FSEL R71, R44, -INF , !P1 ;  /* 0xff8000002c477808 */ /* 0x000fc40004800000 */
[----:B------:R-:W-:Y:S02]  /*3e30*/  ISETP.NE.AND P1, PT, R86, RZ, PT ;  /* 0x000000ff5600720c */ /* 0x000fe40003f25270 */
[C---:B------:R-:W-:Y:S02]  /*3e40*/  ISETP.GT.AND P5, PT, R56.reuse, 0x78, !P5 ;  /* 0x000000783800780c */ /* 0x040fe40006fa4270 */
[----:B------:R-:W-:Y:S02]  /*3e50*/  ISETP.GT.AND P1, PT, R56, 0x41, !P1 ;  /* 0x000000413800780c */ /* 0x000fe40004f24270 */
[C---:B------:R-:W-:Y:S02]  /*3e60*/  ISETP.LT.OR P4, PT, R10.reuse, 0x72, P4 ;  /* 0x000000720a00780c */ /* 0x040fe40002781670 */
[----:B------:R-:W-:Y:S02]  /*3e70*/  ISETP.LT.OR P1, PT, R10, 0x42, P1 ;  /* 0x000000420a00780c */ /* 0x000fe40000f21670 */
[----:B0-----:R-:W-:-:S02]  /*3e80*/  FMNMX.FTZ R14, R12, R3, !PT ;  /* 0x000000030c0e7209 */ /* 0x001fc40007810000 */
[----:B------:R-:W-:Y:S02]  /*3e90*/  FSEL R73, R46, -INF , !P1 ;  /* 0xff8000002e497808 */ /* 0x000fe40004800000 */
[----:B------:R-:W-:Y:S01]  /*3ea0*/  ISETP.NE.AND P1, PT, R87, RZ, PT ;  /* 0x000000ff5700720c */ /* 0x000fe20003f25270 */
[----:B------:R-:W0:Y:S01]  /*3eb0*/  SHFL.BFLY PT, R3, R14, 0x1, 0x1f ;  /* 0x0c201f000e037f89 */ /* 0x000e2200000e0000 */
[----:B------:R-:W-:Y:S02]  /*3ec0*/  ISETP.LT.OR P5, PT, R10, 0x79, P5 ;  /* 0x000000790a00780c */ /* 0x000fe40002fa1670 */
[----:B------:R-:W-:-:S04]  /*3ed0*/  ISETP.GT.AND P1, PT, R56, 0x48, !P1 ;  /* 0x000000483800780c */ /* 0x000fc80004f24270 */
[----:B------:R-:W-:-:S04]  /*3ee0*/  ISETP.LT.OR P1, PT, R10, 0x49, P1 ;  /* 0x000000490a00780c */ /* 0x000fc80000f21670 */
        /* <DEDUP_REMOVED lines=63> */
[----:B------:R-:W0:Y:S01]  /*42e0*/  MUFU.EX2 R91, R91 ;  /* 0x0000005b005b7308 */ /* 0x000e220000000800 */
[----:B------:R-:W-:Y:S01]  /*42f0*/  ISETP.GT.AND P6, PT, R56, 0x79, !P6 ;  /* 0x000000793800780c */ /* 0x000fe200077c4270 */
[--C-:B------:R-:W-:Y:S01]  /*4300*/  FFMA.FTZ R21, R21, R4, -R20.reuse ;  /* 0x0000000415157223 */ /* 0x100fe20000010814 */
[----:B------:R-:W-:Y:S01]  /*4310*/  FMNMX.FTZ R12, R51, R12, !PT ;  /* 0x0000000c330c7209 */ /* 0x000fe20007810000 */
[-CC-:B------:R-:W-:Y:S01]  /*4320*/  FFMA.FTZ R178, R123, R4.reuse, -R20.reuse ;  /* 0x000000047bb27223 */ /* 0x180fe20000010814 */
[----:B------:R-:W-:Y:S01]  /*4330*/  FSEL R117, R6, -INF , !P4 ;  /* 0xff80000006757808 */ /* 0x000fe20006000000 */
[--C-:B------:R-:W-:Y:S01]  /*4340*/  FFMA.FTZ R97, R97, R4, -R20.reuse ;  /* 0x0000000461617223 */ /* 0x100fe20000010814 */
[----:B------:R-:W-:Y:S01]  /*4350*/  FMNMX.FTZ R12, R53, R12, !PT ;  /* 0x0000000c350c7209 */ /* 0x000fe20007810000 */
[----:B------:R-:W1:Y:S01]  /*4360*/  MUFU.EX2 R182, R182 ;  /* 0x000000b600b67308 */ /* 0x000e620000000800 */
[----:B------:R-:W-:Y:S01]  /*4370*/  ISETP.LT.OR P6, PT, R10, 0x7a, P6 ;  /* 0x0000007a0a00780c */ /* 0x000fe200037c1670 */
[--C-:B------:R-:W-:Y:S01]  /*4380*/  FFMA.FTZ R172, R121, R4, -R20.reuse ;  /* 0x0000000479ac7223 */ /* 0x100fe20000010814 */
[----:B------:R-:W-:Y:S01]  /*4390*/  FMNMX.FTZ R12, R55, R12, !PT ;  /* 0x0000000c370c7209 */ /* 0x000fe20007810000 */
[-CC-:B------:R-:W-:Y:S01]  /*43a0*/  FFMA.FTZ R99, R99, R4.reuse, -R20.reuse ;  /* 0x0000000463637223 */ /* 0x180fe20000010814 */
[----:B------:R-:W-:Y:S01]  /*43b0*/  FSEL R109, R9, -INF , !P5 ;  /* 0xff800000096d7808 */ /* 0x000fe20006800000 */
[--C-:B------:R-:W-:Y:S01]  /*43c0*/  FFMA.FTZ R101, R101, R4, -R20.reuse ;  /* 0x0000000465657223 */ /* 0x100fe20000010814 */
[----:B------:R-:W-:Y:S01]  /*43d0*/  FMNMX.FTZ R12, R57, R12, !PT ;  /* 0x0000000c390c7209 */ /* 0x000fe20007810000 */
[----:B------:R-:W2:Y:S01]  /*43e0*/  MUFU.EX2 R93, R93 ;  /* 0x0000005d005d7308 */ /* 0x000ea20000000800 */
[----:B------:R-:W-:Y:S01]  /*43f0*/  FSEL R119, R8, -INF , !P6 ;  /* 0xff80000008777808 */ /* 0x000fe20007000000 */
        /* <DEDUP_REMOVED lines=18> */
[-CC-:B------:R-:W-:Y:S01]  /*4520*/  FFMA.FTZ R15, R15, R4.reuse, -R20.reuse ;  /* 0x000000040f0f7223 */ /* 0x180fe20000010814 */
[-CC-:B------:R-:W-:Y:S01]  /*4530*/  FFMA.FTZ R11, R11, R4.reuse, -R20.reuse ;  /* 0x000000040b0b7223 */ /* 0x180fe20000010814 */
[----:B------:R-:W-:Y:S01]  /*4540*/  FFMA.FTZ R20, R35, R4, -R20 ;  /* 0x0000000423147223 */ /* 0x000fe20000010814 */
[----:B------:R-:W-:Y:S01]  /*4550*/  FMNMX.FTZ R12, R69, R12, !PT ;  /* 0x0000000c450c7209 */ /* 0x000fe20007810000 */
[----:B------:R0:W-:Y:S03]  /*4560*/  MUFU.EX2 R152, R21 ;  /* 0x0000001500987308 */ /* 0x0001e60000000800 */
[----:B------:R-:W-:-:S04]  /*4570*/  FMNMX.FTZ R12, R71, R12, !PT ;  /* 0x0000000c470c7209 */ /* 0x000fc80007810000 */
[----:B------:R-:W-:Y:S01]  /*4580*/  FMNMX.FTZ R12, R73, R12, !PT ;  /* 0x0000000c490c7209 */ /* 0x000fe20007810000 */
[----:B------:R-:W5:Y:S01]  /*4590*/  MUFU.EX2 R178, R178 ;  /* 0x000000b200b27308 */ /* 0x000f620000000800 */
[----:B0-----:R-:W-:Y:S01]  /*45a0*/  FADD.FTZ R21, R180, R91 ;  /* 0x0000005bb4157221 */ /* 0x001fe20000010000 */
[----:B------:R-:W-:Y:S02]  /*45b0*/  F2FP.F16.F32.PACK_AB R180, R91, R180 ;  /* 0x000000b45bb4723e */ /* 0x000fe400000000ff */
[----:B------:R-:W-:Y:S01]  /*45c0*/  FMNMX.FTZ R12, R75, R12, !PT ;  /* 0x0000000c4b0c7209 */ /* 0x000fe20007810000 */
[----:B-1----:R-:W-:Y:S01]  /*45d0*/  FADD.FTZ R26, R182, R21 ;  /* 0x00000015b61a7221 */ /* 0x002fe20000010000 */
[----:B--2---:R-:W-:Y:S02]  /*45e0*/  F2FP.F16.F32.PACK_AB R182, R93, R182 ;  /* 0x000000b65db6723e */ /* 0x004fe400000000ff */
[----:B------:R-:W-:Y:S01]  /*45f0*/  FMNMX.FTZ R12, R77, R12, !PT ;  /* 0x0000000c4d0c7209 */ /* 0x000fe20007810000 */
[----:B------:R-:W0:Y:S01]  /*4600*/  MUFU.EX2 R97, R97 ;  /* 0x0000006100617308 */ /* 0x000e220000000800 */
[----:B------:R-:W-:-:S02]  /*4610*/  FADD.FTZ R21, R93, R26 ;  /* 0x0000001a5d157221 */ /* 0x000fc40000010000 */
[----:B------:R-:W-:Y:S02]  /*4620*/  FMNMX.FTZ R12, R79, R12, !PT ;  /* 0x0000000c4f0c7209 */ /* 0x000fe40007810000 */
[----:B---3--:R-:W-:Y:S01]  /*4630*/  FADD.FTZ R28, R176, R21 ;  /* 0x00000015b01c7221 */ /* 0x008fe20000010000 */
[----:B----4-:R-:W-:Y:S02]  /*4640*/  F2FP.F16.F32.PACK_AB R176, R95, R176 ;  /* 0x000000b05fb0723e */ /* 0x010fe400000000ff */
[----:B------:R-:W-:Y:S01]  /*4650*/  FMNMX.FTZ R12, R81, R12, !PT ;  /* 0x0000000c510c7209 */ /* 0x000fe20007810000 */
[----:B------:R-:W1:Y:S01]  /*4660*/  MUFU.EX2 R172, R172 ;  /* 0x000000ac00ac7308 */ /* 0x000e620000000800 */
[----:B------:R-:W-:Y:S02]  /*4670*/  FADD.FTZ R21, R95, R28 ;  /* 0x0000001c5f157221 */ /* 0x000fe40000010000 */
[----:B------:R-:W-:Y:S02]  /*4680*/  FMNMX.FTZ R12, R83, R12, !PT ;  /* 0x0000000c530c7209 */ /* 0x000fe40007810000 */
[----:B-----5:R-:W-:-:S02]  /*4690*/  FADD.FTZ R28, R178, R21 ;  /* 0x00000015b21c7221 */ /* 0x020fc40000010000 */
[----:B------:R-:W-:Y:S01]  /*46a0*/  FMNMX.FTZ R12, R85, R12, !PT ;  /* 0x0000000c550c7209 */ /* 0x000fe20007810000 */
[----:B------:R-:W2:Y:S01]  /*46b0*/  MUFU.EX2 R99, R99 ;  /* 0x0000006300637308 */ /* 0x000ea20000000800 */
[C---:B0-----:R-:W-:Y:S01]  /*46c0*/  FADD.FTZ R21, R97.reuse, R28 ;  /* 0x0000001c61157221 */ /* 0x041fe20000010000 */
[----:B------:R-:W-:Y:S02]  /*46d0*/  F2FP.F16.F32.PACK_AB R178, R97, R178 ;  /* 0x000000b261b2723e */ /* 0x000fe400000000ff */
[----:B------:R-:W-:-:S04]  /*46e0*/  FMNMX.FTZ R12, R87, R12, !PT ;  /* 0x0000000c570c7209 */ /* 0x000fc80007810000 */
[----:B------:R-:W-:Y:S01]  /*46f0*/  FMNMX.FTZ R12, R89, R12, !PT ;  /* 0x0000000c590c7209 */ /* 0x000fe20007810000 */
[----:B------:R-:W0:Y:S01]  /*4700*/  MUFU.EX2 R174, R174 ;  /* 0x000000ae00ae7308 */ /* 0x000e220000000800 */
[----:B-1----:R-:W-:Y:S02]  /*4710*/  FADD.FTZ R30, R172, R21 ;  /* 0x00000015ac1e7221 */ /* 0x002fe40000010000 */
[----:B------:R-:W-:-:S04]  /*4720*/  FMNMX.FTZ R12, R113, R12, !PT ;  /* 0x0000000c710c7209 */ /* 0x000fc80007810000 */
[----:B------:R-:W-:Y:S01]  /*4730*/  FMNMX.FTZ R12, R115, R12, !PT ;  /* 0x0000000c730c7209 */ /* 0x000fe20007810000 */
[----:B------:R-:W1:Y:S01]  /*4740*/  MUFU.EX2 R101, R101 ;  /* 0x0000006500657308 */ /* 0x000e620000000800 */
[C---:B--2---:R-:W-:Y:S01]  /*4750*/  FADD.FTZ R21, R99.reuse, R30 ;  /* 0x0000001e63157221 */ /* 0x044fe20000010000 */
[----:B------:R-:W-:Y:S02]  /*4760*/  F2FP.F16.F32.PACK_AB R172, R99, R172 ;  /* 0x000000ac63ac723e */ /* 0x000fe400000000ff */
[----:B------:R-:W-:-:S04]  /*4770*/  FMNMX.FTZ R12, R111, R12, !PT ;  /* 0x0000000c6f0c7209 */ /* 0x000fc80007810000 */
[----:B------:R-:W-:Y:S01]  /*4780*/  FMNMX.FTZ R12, R117, R12, !PT ;  /* 0x0000000c750c7209 */ /* 0x000fe20007810000 */
[----:B------:R-:W2:Y:S01]  /*4790*/  MUFU.EX2 R168, R168 ;  /* 0x000000a800a87308 */ /* 0x000ea20000000800 */
[----:B0-----:R-:W-:Y:S02]  /*47a0*/  FADD.FTZ R32, R174, R21 ;  /* 0x00000015ae207221 */ /* 0x001fe40000010000 */
[----:B------:R-:W-:-:S04]  /*47b0*/  FMNMX.FTZ R12, R109, R12, !PT ;  /* 0x0000000c6d0c7209 */ /* 0x000fc80007810000 */
[----:B------:R-:W-:Y:S01]  /*47c0*/  FMNMX.FTZ R12, R119, R12, !PT ;  /* 0x0000000c770c7209 */ /* 0x000fe20007810000 */
[----:B------:R-:W0:Y:S01]  /*47d0*/  MUFU.EX2 R103, R103 ;  /* 0x0000006700677308 */ /* 0x000e220000000800 */
[----:B-1----:R-:W-:-:S03]  /*47e0*/  F2FP.F16.F32.PACK_AB R174, R101, R174 ;  /* 0x000000ae65ae723e */ /* 0x002fc600000000ff */
[----:B------:R-:W1:Y:S04]  /*47f0*/  SHFL.BFLY PT, R9, R12, 0x2, 0x1f ;  /* 0x0c401f000c097f89 */ /* 0x000e6800000e0000 */
[----:B------:R-:W3:Y:S08]  /*4800*/  MUFU.EX2 R170, R170 ;  /* 0x000000aa00aa7308 */ /* 0x000ef00000000800 */
[----:B------:R-:W4:Y:S08]  /*4810*/  MUFU.EX2 R5, R14 ;  /* 0x0000000e00057308 */ /* 0x000f300000000800 */
[----:B------:R5:W-:Y:S01]  /*4820*/  MUFU.EX2 R158, R25 ;  /* 0x00000019009e7308 */ /* 0x000be20000000800 */
[----:B-1----:R-:W-:-:S07]  /*4830*/  FMNMX.FTZ R2, R12, R9, !PT ;  /* 0x000000090c027209 */ /* 0x002fce0007810000 */
[----:B------:R-:W1:Y:S01]  /*4840*/  MUFU.EX2 R164, R164 ;  /* 0x000000a400a47308 */ /* 0x000e620000000800 */
[----:B------:R-:W1:Y:S01]  /*4850*/  SHFL.BFLY PT, R9, R2, 0x1, 0x1f ;  /* 0x0c201f0002097f89 */ /* 0x000e6200000e0000 */
[----:B-----5:R-:W-:-:S04]  /*4860*/  FADD.FTZ R25, R101, R32 ;  /* 0x0000002065197221 */ /* 0x020fc80000010000 */
[----:B--2---:R-:W-:Y:S01]  /*4870*/  FADD.FTZ R34, R168, R25 ;  /* 0x00000019a8227221 */ /* 0x004fe20000010000 */
[C---:B0-----:R-:W-:Y:S01]  /*4880*/  F2FP.F16.F32.PACK_AB R168, R103.reuse, R168 ;  /* 0x000000a867a8723e */ /* 0x041fe200000000ff */
[----:B------:R-:W0:Y:S02]  /*4890*/  MUFU.EX2 R7, R7 ;  /* 0x0000000700077308 */ /* 0x000e240000000800 */
[----:B------:R-:W-:-:S04]  /*48a0*/  FADD.FTZ R25, R103, R34 ;  /* 0x0000002267197221 */ /* 0x000fc80000010000 */
[----:B---3--:R-:W-:Y:S01]  /*48b0*/  FADD.FTZ R34, R170, R25 ;  /* 0x00000019aa227221 */ /* 0x008fe20000010000 */
[C---:B----4-:R-:W-:Y:S01]  /*48c0*/  F2FP.F16.F32.PACK_AB R170, R5.reuse, R170 ;  /* 0x000000aa05aa723e */ /* 0x050fe200000000ff */
[----:B------:R-:W2:Y:S02]  /*48d0*/  MUFU.EX2 R107, R107 ;  /* 0x0000006b006b7308 */ /* 0x000ea40000000800 */
[----:B------:R-:W-:-:S04]  /*48e0*/  FADD.FTZ R25, R5, R34 ;  /* 0x0000002205197221 */ /* 0x000fc80000010000 */
[----:B-1----:R-:W-:Y:S02]  /*48f0*/  FADD.FTZ R36, R164, R25 ;  /* 0x00000019a4247221 */ /* 0x002fe40000010000 */
[----:B------:R-:W1:Y:S01]  /*4900*/  MUFU.EX2 R166, R105 ;  /* 0x0000006900a67308 */ /* 0x000e620000000800 */
[----:B------:R-:W-:Y:S01]  /*4910*/  FMNMX.FTZ R9, R2, R9, !PT ;  /* 0x0000000902097209 */ /* 0x000fe20007810000 */
[C---:B0-----:R-:W-:Y:S01]  /*4920*/  FADD.FTZ R36, R7.reuse, R36 ;  /* 0x0000002407247221 */ /* 0x041fe20000010000 */
[----:B------:R-:W-:Y:S02]  /*4930*/  F2FP.F16.F32.PACK_AB R164, R7, R164 ;  /* 0x000000a407a4723e */ /* 0x000fe400000000ff */
[C---:B------:R-:W-:Y:S01]  /*4940*/  FSETP.NEU.FTZ.AND P1, PT, R9.reuse, -INF , PT ;  /* 0xff8000000900780b */ /* 0x040fe20003f3d000 */
[----:B------:R-:W-:Y:S02]  /*4950*/  FMUL.FTZ R2, R9, R4 ;  /* 0x0000000409027220 */ /* 0x000fe40000410000 */
[----:B------:R-:W0:Y:S01]  /*4960*/  MUFU.EX2 R31, R31 ;  /* 0x0000001f001f7308 */ /* 0x000e220000000800 */
[----:B--2---:R-:W-:-:S02]  /*4970*/  FADD.FTZ R25, R107, R36 ;  /* 0x000000246b197221 */ /* 0x004fc40000010000 */
[----:B------:R-:W-:Y:S02]  /*4980*/  FSEL R2, R2, RZ, P1 ;  /* 0x000000ff02027208 */ /* 0x000fe40000800000 */
[----:B------:R-:W-:-:S03]  /*4990*/  PLOP3.LUT P1, PT, PT, PT, UP0, 0x40, 0x0 ;  /* 0x000000000000781c */ /* 0x000fc60003f2e808 */
        /* <DEDUP_REMOVED lines=15> */
[-CC-:B------:R-:W-:Y:S01]  /*4a90*/  FFMA.FTZ R65, R65, R4.reuse, -R2.reuse ;  /* 0x0000000441417223 */ /* 0x180fe20000010802 */
[-CC-:B------:R-:W-:Y:S01]  /*4aa0*/  FFMA.FTZ R67, R67, R4.reuse, -R2.reuse ;  /* 0x0000000443437223 */ /* 0x180fe20000010802 */
[-CC-:B------:R-:W-:Y:S01]  /*4ab0*/  FFMA.FTZ R69, R69, R4.reuse, -R2.reuse ;  /* 0x0000000445457223 */ /* 0x180fe20000010802 */
[----:B-1----:R-:W-:Y:S01]  /*4ac0*/  FADD.FTZ R36, R166, R25 ;  /* 0x00000019a6247221 */ /* 0x002fe20000010000 */
[-CC-:B------:R-:W-:Y:S01]  /*4ad0*/  FFMA.FTZ R71, R71, R4.reuse, -R2.reuse ;  /* 0x0000000447477223 */ /* 0x180fe20000010802 */
[-CC-:B------:R-:W-:Y:S01]  /*4ae0*/  FFMA.FTZ R73, R73, R4.reuse, -R2.reuse ;  /* 0x0000000449497223 */ /* 0x180fe20000010802 */
[-C--:B------:R-:W-:Y:S01]  /*4af0*/  FFMA.FTZ R75, R75, R4.reuse, -R2 ;  /* 0x000000044b4b7223 */ /* 0x080fe20000010802 */
[----:B------:R-:W1:Y:S01]  /*4b00*/  MUFU.EX2 R43, R43 ;  /* 0x0000002b002b7308 */ /* 0x000e620000000800 */
[----:B0-----:R-:W-:Y:S01]  /*4b10*/  FADD.FTZ R25, R31, R36 ;  /* 0x000000241f197221 */ /* 0x001fe20000010000 */
[-CC-:B------:R-:W-:Y:S01]  /*4b20*/  FFMA.FTZ R77, R77, R4.reuse, -R2.reuse ;  /* 0x000000044d4d7223 */ /* 0x180fe20000010802 */
[-CC-:B------:R-:W-:Y:S01]  /*4b30*/  FFMA.FTZ R79, R79, R4.reuse, -R2.reuse ;  /* 0x000000044f4f7223 */ /* 0x180fe20000010802 */
[-CC-:B------:R-:W-:Y:S01]  /*4b40*/  FFMA.FTZ R81, R81, R4.reuse, -R2.reuse ;  /* 0x0000000451517223 */ /* 0x180fe20000010802 */
        /* <DEDUP_REMOVED lines=10> */
[-C--:B------:R-:W-:Y:S01]  /*4bf0*/  FFMA.FTZ R109, R109, R4.reuse, -R2 ;  /* 0x000000046d6d7223 */ /* 0x080fe20000010802 */
[----:B------:R-:W2:Y:S01]  /*4c00*/  MUFU.EX2 R47, R47 ;  /* 0x0000002f002f7308 */ /* 0x000ea20000000800 */
[----:B-1----:R-:W-:Y:S01]  /*4c10*/  FADD.FTZ R21, R43, R30 ;  /* 0x0000001e2b157221 */ /* 0x002fe20000010000 */
[----:B------:R-:W-:Y:S01]  /*4c20*/  FFMA.FTZ R119, R119, R4, -R2 ;  /* 0x0000000477777223 */ /* 0x000fe20000010802 */
[----:B------:R-:W-:-:S02]  /*4c30*/  F2FP.F16.F32.PACK_AB R181, R41, R0 ;  /* 0x0000000029b5723e */ /* 0x000fc400000000ff */
[----:B------:R-:W-:-:S03]  /*4c40*/  F2FP.F16.F32.PACK_AB R166, R166, R107 ;  /* 0x0000006ba6a6723e */ /* 0x000fc600000000ff */
        /* <DEDUP_REMOVED lines=92> */
[----:B-1----:R-:W-:Y:S01]  /*5210*/  FADD.FTZ R5, R109, R8 ;  /* 0x000000086d057221 */ /* 0x002fe20000010000 */
[C---:B0-----:R-:W-:Y:S01]  /*5220*/  FADD.FTZ R2, R20.reuse, R7 ;  /* 0x0000000714027221 */ /* 0x041fe20000010000 */
[----:B------:R-:W-:Y:S01]  /*5230*/  F2FP.F16.F32.PACK_AB R154, R20, R11 ;  /* 0x0000000b149a723e */ /* 0x000fe200000000ff */
[----:B------:R-:W-:Y:S02]  /*5240*/  VIADD R7, R88, 0xfffffffe ;  /* 0xfffffffe58077836 */ /* 0x000fe40000000000 */
        /* <DEDUP_REMOVED lines=14> */
.L_x_1348:
[----:B------:R-:W-:Y:S02]  /*5330*/  ULDC UR18, c[0x0][0x9e4] ;  /* 0x0002790000127ab9 */ /* 0x000fe40000000800 */
[----:B------:R-:W-:-:S11]  /*5340*/  UISETP.NE.AND UP0, UPT, UR18, 0x1, UPT ;  /* 0x000000011200788c */ /* 0x000fd6000bf05270 */
[----:B------:R-:W-:Y:S02]  /*5350*/  @UP0 ULDC.64 UR6, c[0x0][0x9e8] ;  /* 0x00027a0000060ab9 */ /* 0x000fe40000000a00 */
[----:B------:R-:W-:-:S04]  /*5360*/  UIMAD.WIDE.U32 UR10, UR15, UR6, URZ ;  /* 0x000000060f0a72a5 */ /* 0x000fc8000f8e003f */
[----:B------:R-:W-:-:S12]  /*5370*/  @UP0 USHF.R.U32.HI UR15, URZ, UR7, UR11 ;  /* 0x000000073f0f0299 */ /* 0x000fd8000801160b */
.L_x_1349:
[----:B------:R-:W-:-:S04]  /*5380*/  UIMAD UR15, UR15, UR18, UR18 ;  /* 0x000000120f0f72a4 */ /* 0x000fc8000f8e0212 */
[----:B------:R-:W-:-:S04]  /*5390*/  UISETP.LT.AND UP0, UPT, UR14, UR15, UPT ;  /* 0x0000000f0e00728c */ /* 0x000fc8000bf01270 */
[----:B------:R-:W-:-:S12]  /*53a0*/  USEL UR14, UR14, UR15, UP0 ;  /* 0x0000000f0e0e7287 */ /* 0x000fd80008000000 */
.L_x_1347:
        /* <DEDUP_REMOVED lines=48> */
.L_x_1369:
[----:B------:R-:W-:Y:S01]  /*56b0*/  ISETP.NE.AND P2, PT, RZ, UR44, PT ;  /* 0x0000002cff007c0c */ /* 0x000fe2000bf45270 */
[----:B------:R-:W-:-:S04]  /*56c0*/  UISETP.NE.AND UP0, UPT, UR60, 0x1, UPT ;  /* 0x000000013c00788c */ /* 0x000fc8000bf05270 */
[----:B------:R-:W-:-:S04]  /*56d0*/  USEL UR47, URZ, 0x1, UP0 ;  /* 0x000000013f2f7887 */ /* 0x000fc80008000000 */
[----:B------:R-:W-:-:S04]  /*56e0*/  ULOP3.LUT UR47, UR61, UR47, URZ, 0x3c, !UPT ;  /* 0x0000002f3d2f7292 */ /* 0x000fc8000f8e3c3f */
[----:B------:R-:W-:Y:S08]  /*56f0*/  @P2 BRA `(.L_x_1351) ;  /* 0x0000000000382947 */ /* 0x000ff00003800000 */
[----:B------:R-:W-:Y:S05]  /*5700*/  @!P0 BRA `(.L_x_1352) ;  /* 0x0000000000048947 */ /* 0x000fea0003800000 */
[----:B------:R-:W-:Y:S01]  /*5710*/  BPT.TRAP 0x1 ;  /* 0x000000040000795c */ /* 0x000fe20000300000 */
.L_x_1352:
        /* <DEDUP_REMOVED lines=9> */
.L_x_1353:
[----:B-1----:R-:W-:Y:S05]  /*57b0*/  @P1 BRA `(.L_x_1351) ;  /* 0x0000000000081947 */ /* 0x002fea0003800000 */
[----:B------:R-:W1:Y:S02]  /*57c0*/  SYNCS.PHASECHK.TRANS64.TRYWAIT P1, [UR6+0x28830], R3 ;  /* 0x02883003ff0075a7 */ /* 0x000e640008020146 */
[----:B-1----:R-:W-:Y:S05]  /*57d0*/  @!P1 BRA `(.L_x_1354) ;  /* 0x0000012400209947 */ /* 0x002fea0003800000 */
.L_x_1351:
        /* <DEDUP_REMOVED lines=48> */
.L_x_1356:
[----:B------:R-:W-:Y:S01]  /*5ae0*/  ULEA UR6, UR60, UR41, 0x3 ;  /* 0x000000293c067291 */ /* 0x000fe2000f8e183f */
[----:B------:R-:W-:-:S05]  /*5af0*/  IMAD.U32 R3, RZ, RZ, UR61 ;  /* 0x0000003dff037e24 */ /* 0x000fca000f8e00ff */
[----:B------:R-:W-:-:S04]  /*5b00*/  SHF.L.U32 R3, R3, 0x1f, RZ ;  /* 0x0000001f03037819 */ /* 0x000fc800000006ff */
[----:B------:R0:W1:Y:S01]  /*5b10*/  SYNCS.PHASECHK.TRANS64.TRYWAIT P1, [UR6+0x28850], R3 ;  /* 0x02885003ff0075a7 */ /* 0x0000620008020146 */
[----:B------:R-:W-:Y:S05]  /*5b20*/  @!P0 BRA `(.L_x_1357) ;  /* 0x0000000000048947 */ /* 0x000fea0003800000 */
[----:B------:R-:W-:Y:S01]  /*5b30*/  BPT.TRAP 0x1 ;  /* 0x000000040000795c */ /* 0x000fe20000300000 */
.L_x_1357:
[----:B-1----:R-:W-:Y:S05]  /*5b40*/  @P1 BRA `(.L_x_1355) ;  /* 0x0000000000081947 */ /* 0x002fea0003800000 */
[----:B------:R-:W1:Y:S02]  /*5b50*/  SYNCS.PHASECHK.TRANS64.TRYWAIT P1, [UR6+0x28850], R3 ;  /* 0x02885003ff0075a7 */ /* 0x000e640008020146 */
[----:B-1----:R-:W-:Y:S05]  /*5b60*/  @!P1 BRA `(.L_x_1358) ;  /* 0x0000012000549947 */ /* 0x002fea0003800000 */
.L_x_1355:
        /* <DEDUP_REMOVED lines=49> */
.L_x_1359:
[----:B------:R-:W-:Y:S01]  /*5e80*/  UISETP.NE.AND UP1, UPT, UR51, URZ, UPT ;  /* 0x0000003f3300728c */ /* 0x000fe2000bf25270 */
[----:B------:R-:W-:Y:S01]  /*5e90*/  FMUL.FTZ R154, R36, UR58 ;  /* 0x0000003a249a7c20 */ /* 0x000fe20008410000 */
[----:B------:R-:W-:Y:S01]  /*5ea0*/  FMUL.FTZ R36, R62, UR58 ;  /* 0x0000003a3e247c20 */ /* 0x000fe20008410000 */
[----:B------:R-:W-:Y:S02]  /*5eb0*/  VIADD R62, R17, UR37 ;  /* 0x00000025113e7c36 */ /* 0x000fe40008000000 */
[----:B------:R-:W-:Y:S01]  /*5ec0*/  FMUL.FTZ R153, R33, UR58 ;  /* 0x0000003a21997c20 */ /* 0x000fe20008410000 */
[----:B------:R-:W-:Y:S01]  /*5ed0*/  FMUL.FTZ R33, R46, UR58 ;  /* 0x0000003a2e217c20 */ /* 0x000fe20008410000 */
[----:B------:R-:W-:Y:S01]  /*5ee0*/  PLOP3.LUT P1, PT, PT, PT, UP1, 0x80, 0x0 ;  /* 0x000000000000781c */ /* 0x000fe20003f2f018 */
[----:B------:R-:W-:Y:S01]  /*5ef0*/  ULEA UR6, UR46, UR41, 0x3 ;  /* 0x000000292e067291 */ /* 0x000fe2000f8e183f */
[----:B------:R-:W-:Y:S01]  /*5f00*/  PLOP3.LUT P2, PT, PT, PT, UP1, 0x80, 0x0 ;  /* 0x000000000000781c */ /* 0x000fe20003f4f018 */
[----:B------:R-:W-:Y:S01]  /*5f10*/  FMUL.FTZ R15, R34, UR58 ;  /* 0x0000003a220f7c20 */ /* 0x000fe20008410000 */
[----:B------:R-:W-:Y:S01]  /*5f20*/  FMUL.FTZ R158, R44, UR58 ;  /* 0x0000003a2c9e7c20 */ /* 0x000fe20008410000 */
[----:B------:R-:W-:Y:S01]  /*5f30*/  @UP1 ULDC UR7, c[0x0][0x44c] ;  /* 0x0001130000071ab9 */ /* 0x000fe20000000800 */
[----:B------:R-:W-:Y:S01]  /*5f40*/  FMUL.FTZ R34, R63, UR58 ;  /* 0x0000003a3f227c20 */ /* 0x000fe20008410000 */
[----:B------:R-:W-:Y:S01]  /*5f50*/  FMUL.FTZ R44, R82, UR58 ;  /* 0x0000003a522c7c20 */ /* 0x000fe20008410000 */
[----:B------:R-:W-:Y:S01]  /*5f60*/  UIADD3 UR6, UR6, 0x28840, URZ ;  /* 0x0002884006067890 */ /* 0x000fe2000fffe03f */
[----:B------:R-:W-:-:S02]  /*5f70*/  IMAD.SHL.U32 R82, R7, 0x80, RZ ;  /* 0x0000008007527824 */ /* 0x000fc400078e00ff */
[----:B------:R-:W-:Y:S01]  /*5f80*/  FMUL.FTZ R13, R29, UR58 ;  /* 0x0000003a1d0d7c20 */ /* 0x000fe20008410000 */
[----:B------:R-:W-:Y:S01]  /*5f90*/  FMUL.FTZ R29, R50, UR58 ;  /* 0x0000003a321d7c20 */ /* 0x000fe20008410000 */
[----:B------:R-:W-:Y:S01]  /*5fa0*/  FMUL.FTZ R20, R51, UR58 ;  /* 0x0000003a33147c20 */ /* 0x000fe20008410000 */
[----:B------:R-:W-:Y:S01]  /*5fb0*/  @P1 IMAD.HI.U32 R46, R62, UR7, RZ ;  /* 0x000000073e2e1c27 */ /* 0x000fe2000f8e00ff */
[----:B------:R-:W-:Y:S01]  /*5fc0*/  @UP1 ULDC UR7, c[0x0][0x450] ;  /* 0x0001140000071ab9 */ /* 0x000fe20000000800 */
[----:B------:R-:W-:Y:S02]  /*5fd0*/  UISETP.NE.AND UP0, UPT, UR50, URZ, UPT ;  /* 0x0000003f3200728c */ /* 0x000fe4000bf05270 */
[----:B------:R-:W-:Y:S01]  /*5fe0*/  FMUL.FTZ R12, R28, UR58 ;  /* 0x0000003a1c0c7c20 */ /* 0x000fe20008410000 */
[----:B------:R-:W-:Y:S01]  /*5ff0*/  FMUL.FTZ R50, R52, UR58 ;  /* 0x0000003a34327c20 */ /* 0x000fe20008410000 */
[----:B------:R-:W-:Y:S01]  /*6000*/  @P2 SHF.R.U32.HI R62, RZ, UR7, R46 ;  /* 0x00000007ff3e2c19 */ /* 0x000fe2000801162e */
[----:B------:R-:W-:Y:S01]  /*6010*/  FMUL.FTZ R51, R53, UR58 ;  /* 0x0000003a35337c20 */ /* 0x000fe20008410000 */
[----:B0-----:R-:W-:Y:S01]  /*6020*/  FMUL.FTZ R3, R24, UR58 ;  /* 0x0000003a18037c20 */ /* 0x001fe20008410000 */
[----:B------:R-:W-:Y:S01]  /*6030*/  FMUL.FTZ R4, R25, UR58 ;  /* 0x0000003a19047c20 */ /* 0x000fe20008410000 */
[----:B------:R-:W-:Y:S01]  /*6040*/  FMUL.FTZ R8, R26, UR58 ;  /* 0x0000003a1a087c20 */ /* 0x000fe20008410000 */
[----:B------:R-:W0:Y:S01]  /*6050*/  SHFL.IDX PT, R63, R62, RZ, 0x1c1f ;  /* 0x001c1fff3e3f7589 */ /* 0x000e2200000e0000 */
        /* <DEDUP_REMOVED lines=22> */
[----:B------:R-:W-:Y:S01]  /*61c0*/  IADD3 R55, -R82, 0x1, RZ ;  /* 0x0000000152377810 */ /* 0x000fe20007ffe1ff */
        /* <DEDUP_REMOVED lines=27> */
[----:B------:R-:W-:Y:S01]  /*6380*/  IMAD R55, R16, -0x2, R55 ;  /* 0xfffffffe10377824 */ /* 0x000fe200078e0237 */
[----:B------:R-:W1:Y:S01]  /*6390*/  MUFU.TANH R3, R3 ;  /* 0x0000000300037308 */ /* 0x000e620000002400 */
[----:B------:R-:W-:Y:S01]  /*63a0*/  IMAD.U32 R54, RZ, RZ, UR45 ;  /* 0x0000002dff367e24 */ /* 0x000fe2000f8e00ff */
[----:B------:R-:W-:Y:S01]  /*63b0*/  SYNCS.ARRIVE.TRANS64.RED.A1T0 RZ, [UR6], RZ ;  /* 0x000000ffffff79a7 */ /* 0x000fe20008100406 */
[----:B------:R-:W-:-:S03]  /*63c0*/  ULOP3.LUT UR6, URZ, UR56, URZ, 0x33, !UPT ;  /* 0x000000383f067292 */ /* 0x000fc6000f8e333f */
[----:B------:R-:W-:Y:S02]  /*63d0*/  IADD3 R55, -R54, UR38, R55 ;  /* 0x0000002636377c10 */ /* 0x000fe4000fffe137 */
[----:B------:R-:W2:Y:S03]  /*63e0*/  MUFU.TANH R4, R4 ;  /* 0x0000000400047308 */ /* 0x000ea60000002400 */
[C---:B------:R-:W-:Y:S02]  /*63f0*/  VIADD R86, R55.reuse, UR57 ;  /* 0x0000003937567c36 */ /* 0x040fe40008000000 */
[----:B------:R-:W-:Y:S02]  /*6400*/  VIADD R87, R55, UR6 ;  /* 0x0000000637577c36 */ /* 0x000fe40008000000 */
[--C-:B0-----:R-:W-:Y:S01]  /*6410*/  IMAD.IADD R64, R86, 0x1, R63.reuse ;  /* 0x0000000156407824 */ /* 0x101fe200078e023f */
[----:B------:R-:W0:Y:S01]  /*6420*/  MUFU.TANH R8, R8 ;  /* 0x0000000800087308 */ /* 0x000e220000002400 */
[----:B------:R-:W-:-:S07]  /*6430*/  IMAD.IADD R66, R87, 0x1, R63 ;  /* 0x0000000157427824 */ /* 0x000fce00078e023f */
        /* <DEDUP_REMOVED lines=75> */
.L_x_1362:
[----:B------:R-:W-:-:S05]  /*68f0*/  IMAD.U32 R65, RZ, RZ, UR53 ;  /* 0x00000035ff417e24 */ /* 0x000fca000f8e00ff */
[----:B------:R-:W-:-:S13]  /*6900*/  ISETP.NE.AND P1, PT, R65, 0x1, PT ;  /* 0x000000014100780c */ /* 0x000fda0003f25270 */
[----:B------:R-:W1:Y:S02]  /*6910*/  @P1 LDC.64 R54, c[0x0][0x9e8] ;  /* 0x00027a00ff361b82 */ /* 0x000e640000000a00 */
[----:B-1----:R-:W-:-:S05]  /*6920*/  @P1 IMAD.HI.U32 R54, R63, R54, RZ ;  /* 0x000000363f361227 */ /* 0x002fca00078e00ff */
[----:B------:R-:W-:-:S07]  /*6930*/  @P1 SHF.R.U32.HI R63, RZ, R55, R54 ;  /* 0x00000037ff3f1219 */ /* 0x000fce0000011636 */
.L_x_1363:
[----:B------:R-:W-:Y:S05]  /*6940*/  BSYNC B0 ;  /* 0x0000000000007941 */ /* 0x000fea0003800000 */
.L_x_1361:
[----:B------:R-:W-:-:S04]  /*6950*/  IMAD R63, R63, R65, -R82 ;  /* 0x000000413f3f7224 */ /* 0x000fc800078e0a52 */
[----:B------:R-:W-:-:S05]  /*6960*/  IMAD R63, R16, -0x2, R63 ;  /* 0xfffffffe103f7824 */ /* 0x000fca00078e023f */
[----:B------:R-:W-:Y:S02]  /*6970*/  VIADDMNMX R64, R63, R65, R64, PT ;  /* 0x000000413f407246 */ /* 0x000fe40003800140 */
[----:B------:R-:W-:-:S07]  /*6980*/  VIMNMX R66, R66, R63, !PT ;  /* 0x0000003f42427248 */ /* 0x000fce0007fe0100 */
.L_x_1360:
[----:B------:R-:W-:Y:S01]  /*6990*/  ISETP.GT.AND P1, PT, R7, -0x1, PT ;  /* 0xffffffff0700780c */ /* 0x000fe20003f24270 */
[----:B------:R-:W1:Y:S01]  /*69a0*/  SHFL.IDX PT, R62, R62, 0x1, 0x1c1f ;  /* 0x003c1f003e3e7f89 */ /* 0x000e6200000e0000 */
[----:B------:R-:W-:Y:S02]  /*69b0*/  UISETP.NE.AND UP0, UPT, UR50, URZ, UPT ;  /* 0x0000003f3200728c */ /* 0x000fe4000bf05270 */
[C---:B------:R-:W-:Y:S02]  /*69c0*/  ISETP.GT.AND P2, PT, R66.reuse, 0x1, P1 ;  /* 0x000000014200780c */ /* 0x040fe40000f44270 */
[----:B------:R-:W-:Y:S02]  /*69d0*/  ISETP.GT.AND P3, PT, R66, 0x8, P1 ;  /* 0x000000084200780c */ /* 0x000fe40000f64270 */
[C---:B------:R-:W-:Y:S02]  /*69e0*/  ISETP.LT.OR P2, PT, R64.reuse, 0x2, P2 ;  /* 0x000000024000780c */ /* 0x040fe40001741670 */
[----:B------:R-:W-:-:S02]  /*69f0*/  ISETP.LT.OR P3, PT, R64, 0x9, P3 ;  /* 0x000000094000780c */ /* 0x000fc40001f61670 */
[----:B------:R-:W-:Y:S02]  /*6a00*/  ISETP.GT.AND P6, PT, R66, RZ, P1 ;  /* 0x000000ff4200720c */ /* 0x000fe40000fc4270 */
[----:B------:R-:W-:Y:S02]  /*6a10*/  FSEL R169, R4, -INF , !P2 ;  /* 0xff80000004a97808 */ /* 0x000fe40005000000 */
[----:B------:R-:W-:Y:S02]  /*6a20*/  ISETP.GT.AND P2, PT, R66, 0x18, P1 ;  /* 0x000000184200780c */ /* 0x000fe40000f44270 */
[----:B------:R-:W-:Y:S02]  /*6a30*/  FSEL R173, R12, -INF , !P3 ;  /* 0xff8000000cad7808 */ /* 0x000fe40005800000 */
[----:B------:R-:W-:Y:S02]  /*6a40*/  ISETP.GT.AND P3, PT, R66, 0x19, P1 ;  /* 0x000000194200780c */ /* 0x000fe40000f64270 */
[----:B------:R-:W-:-:S02]  /*6a50*/  ISETP.LT.OR P6, PT, R64, 0x1, P6 ;  /* 0x000000014000780c */ /* 0x000fc400037c1670 */
[C---:B------:R-:W-:Y:S02]  /*6a60*/  ISETP.LT.OR P2, PT, R64.reuse, 0x19, P2 ;  /* 0x000000194000780c */ /* 0x040fe40001741670 */
[----:B------:R-:W-:Y:S02]  /*6a70*/  ISETP.LT.OR P3, PT, R64, 0x1a, P3 ;  /* 0x0000001a4000780c */ /* 0x000fe40001f61670 */
[C---:B------:R-:W-:Y:S02]  /*6a80*/  ISETP.GT.AND P5, PT, R66.reuse, 0x9, P1 ;  /* 0x000000094200780c */ /* 0x040fe40000fa4270 */
[----:B------:R-:W-:Y:S02]  /*6a90*/  FSEL R163, R3, -INF , !P6 ;  /* 0xff80000003a37808 */ /* 0x000fe40007000000 */
[C---:B------:R-:W-:Y:S02]  /*6aa0*/  ISETP.GT.AND P4, PT, R66.reuse, 0x10, P1 ;  /* 0x000000104200780c */ /* 0x040fe40000f84270 */
[----:B------:R-:W-:-:S02]  /*6ab0*/  ISETP.GT.AND P6, PT, R66, 0x11, P1 ;  /* 0x000000114200780c */ /* 0x000fc40000fc4270 */
[----:B0-----:R-:W-:Y:S02]  /*6ac0*/  FSEL R183, R154, -INF , !P2 ;  /* 0xff8000009ab77808 */ /* 0x001fe40005000000 */
[C---:B------:R-:W-:Y:S02]  /*6ad0*/  ISETP.GT.AND P2, PT, R66.reuse, 0x29, P1 ;  /* 0x000000294200780c */ /* 0x040fe40000f44270 */
[----:B------:R-:W-:Y:S02]  /*6ae0*/  FSEL R179, R155, -INF , !P3 ;  /* 0xff8000009bb37808 */ /* 0x000fe40005800000 */
        /* <DEDUP_REMOVED lines=10> */
[C---:B------:R-:W-:Y:S02]  /*6b90*/  ISETP.GT.AND P4, PT, R66.reuse, 0x21, P1 ;  /* 0x000000214200780c */ /* 0x040fe40000f84270 */
[----:B------:R-:W-:Y:S02]  /*6ba0*/  ISETP.GT.AND P6, PT, R66, 0x28, P1 ;  /* 0x000000284200780c */ /* 0x000fe40000fc4270 */
[----:B------:R-:W-:Y:S02]  /*6bb0*/  FSEL R161, R159, -INF , !P2 ;  /* 0xff8000009fa17808 */ /* 0x000fe40005000000 */
[----:B------:R-:W-:Y:S01]  /*6bc0*/  FSEL R159, R48, -INF , !P3 ;  /* 0xff800000309f7808 */ /* 0x000fe20005800000 */
[----:B-1----:R-:W-:Y:S01]  /*6bd0*/  IMAD.IADD R48, R86, 0x1, R62 ;  /* 0x0000000156307824 */ /* 0x002fe200078e023e */
[----:B------:R-:W-:-:S02]  /*6be0*/  ISETP.GT.AND P3, PT, R66, 0x41, P1 ;  /* 0x000000414200780c */ /* 0x000fc40000f64270 */
[C---:B------:R-:W-:Y:S02]  /*6bf0*/  ISETP.LT.OR P5, PT, R64.reuse, 0x21, P5 ;  /* 0x000000214000780c */ /* 0x040fe40002fa1670 */
[C---:B------:R-:W-:Y:S02]  /*6c00*/  ISETP.LT.OR P4, PT, R64.reuse, 0x22, P4 ;  /* 0x000000224000780c */ /* 0x040fe40002781670 */
[C---:B------:R-:W-:Y:S02]  /*6c10*/  ISETP.LT.OR P6, PT, R64.reuse, 0x29, P6 ;  /* 0x000000294000780c */ /* 0x040fe400037c1670 */
[----:B------:R-:W-:Y:S02]  /*6c20*/  ISETP.LT.OR P3, PT, R64, 0x42, P3 ;  /* 0x000000424000780c */ /* 0x000fe40001f61670 */
[----:B------:R-:W-:Y:S02]  /*6c30*/  FSEL R175, R156, -INF , !P5 ;  /* 0xff8000009caf7808 */ /* 0x000fe40006800000 */
[----:B------:R-:W-:-:S02]  /*6c40*/  ISETP.GT.AND P5, PT, R66, 0x31, P1 ;  /* 0x000000314200780c */ /* 0x000fc40000fa4270 */
[----:B------:R-:W-:Y:S02]  /*6c50*/  FSEL R171, R157, -INF , !P4 ;  /* 0xff8000009dab7808 */ /* 0x000fe40006000000 */
[----:B------:R-:W-:Y:S02]  /*6c60*/  FSEL R167, R158, -INF , !P6 ;  /* 0xff8000009ea77808 */ /* 0x000fe40007000000 */
[C---:B------:R-:W-:Y:S02]  /*6c70*/  ISETP.GT.AND P4, PT, R66.reuse, 0x38, P1 ;  /* 0x000000384200780c */ /* 0x040fe40000f84270 */
[C---:B------:R-:W-:Y:S02]  /*6c80*/  ISETP.GT.AND P6, PT, R66.reuse, 0x39, P1 ;  /* 0x000000394200780c */ /* 0x040fe40000fc4270 */
[----:B------:R-:W-:Y:S02]  /*6c90*/  ISETP.GT.AND P2, PT, R66, 0x40, P1 ;  /* 0x000000404200780c */ /* 0x000fe40000f44270 */
[----:B------:R-:W-:-:S02]  /*6ca0*/  FSEL R77, R53, -INF , !P3 ;  /* 0xff800000354d7808 */ /* 0x000fc40005800000 */
        /* <DEDUP_REMOVED lines=8> */
[----:B------:R-:W-:Y:S01]  /*6d30*/  FSEL R83, R50, -INF , !P4 ;  /* 0xff80000032537808 */ /* 0x000fe20006000000 */
[----:B------:R-:W-:Y:S01]  /*6d40*/  IMAD.IADD R50, R87, 0x1, R62 ;  /* 0x0000000157327824 */ /* 0x000fe200078e023e */
[----:B------:R-:W-:Y:S02]  /*6d50*/  FSEL R81, R51, -INF , !P6 ;  /* 0xff80000033517808 */ /* 0x000fe40007000000 */
[----:B------:R-:W-:Y:S02]  /*6d60*/  FSEL R79, R52, -INF , !P2 ;  /* 0xff800000344f7808 */ /* 0x000fe40005000000 */
[----:B------:R-:W-:-:S02]  /*6d70*/  ISETP.GT.AND P4, PT, R66, 0x49, P1 ;  /* 0x000000494200780c */ /* 0x000fc40000f84270 */
[C---:B------:R-:W-:Y:S02]  /*6d80*/  ISETP.GT.AND P6, PT, R66.reuse, 0x50, P1 ;  /* 0x000000504200780c */ /* 0x040fe40000fc4270 */
[----:B------:R-:W-:Y:S02]  /*6d90*/  ISETP.GT.AND P2, PT, R66, 0x51, P1 ;  /* 0x000000514200780c */ /* 0x000fe40000f44270 */
        /* <DEDUP_REMOVED lines=12> */
[C---:B------:R-:W-:Y:S02]  /*6e60*/  ISETP.GT.AND P4, PT, R66.reuse, 0x60, P1 ;  /* 0x000000604200780c */ /* 0x040fe40000f84270 */
[C---:B------:R-:W-:Y:S02]  /*6e70*/  ISETP.GT.AND P6, PT, R66.reuse, 0x61, P1 ;  /* 0x000000614200780c */ /* 0x040fe40000fc4270 */
[----:B------:R-:W-:Y:S02]  /*6e80*/  ISETP.GT.AND P2, PT, R66, 0x68, P1 ;  /* 0x000000684200780c */ /* 0x000fe40000f44270 */
[----:B------:R-:W-:-:S02]  /*6e90*/  FSEL R59, R70, -INF , !P3 ;  /* 0xff800000463b7808 */ /* 0x000fc40005800000 */
[----:B------:R-:W-:Y:S02]  /*6ea0*/  PLOP3.LUT P3, PT, PT, PT, UP0, 0x40, 0x0 ;  /* 0x000000000000781c */ /* 0x000fe40003f6e808 */
[C---:B------:R-:W-:Y:S02]  /*6eb0*/  ISETP.LT.OR P5, PT, R64.reuse, 0x5a, P5 ;  /* 0x0000005a4000780c */ /* 0x040fe40002fa1670 */
[C---:B------:R-:W-:Y:S02]  /*6ec0*/  ISETP.LT.OR P4, PT, R64.reuse, 0x61, P4 ;  /* 0x000000614000780c */ /* 0x040fe40002781670 */
[C---:B------:R-:W-:Y:S02]  /*6ed0*/  ISETP.LT.OR P6, PT, R64.reuse, 0x62, P6 ;  /* 0x000000624000780c */ /* 0x040fe400037c1670 */
[----:B------:R-:W-:Y:S02]  /*6ee0*/  ISETP.LT.OR P2, PT, R64, 0x69, P2 ;  /* 0x000000694000780c */ /* 0x000fe40001741670 */
        /* <DEDUP_REMOVED lines=11> */
[----:B------:R-:W-:Y:S02]  /*6fa0*/  ISETP.LT.OR P2, PT, R64, 0x7a, P2 ;  /* 0x0000007a4000780c */ /* 0x000fe40001741670 */
[----:B------:R-:W-:-:S02]  /*6fb0*/  FSEL R57, R80, -INF , !P5 ;  /* 0xff80000050397808 */ /* 0x000fc40006800000 */
[----:B------:R-:W-:Y:S02]  /*6fc0*/  FSEL R53, R74, -INF , !P4 ;  /* 0xff8000004a357808 */ /* 0x000fe40006000000 */
[----:B------:R-:W-:Y:S02]  /*6fd0*/  FSEL R51, R84, -INF , !P6 ;  /* 0xff80000054337808 */ /* 0x000fe40007000000 */
[----:B------:R-:W-:Y:S01]  /*6fe0*/  FSEL R49, R78, -INF , !P2 ;  /* 0xff8000004e317808 */ /* 0x000fe20005000000 */
[----:B------:R-:W-:Y:S06]  /*6ff0*/  @P3 BRA `(.L_x_1364) ;  /* 0x00000000005c3947 */ /* 0x000fec0003800000 */
        /* <DEDUP_REMOVED lines=13> */
.L_x_1366:
[----:B------:R-:W-:-:S05]  /*70d0*/  IMAD.U32 R4, RZ, RZ, UR53 ;  /* 0x00000035ff047e24 */ /* 0x000fca000f8e00ff */
[----:B------:R-:W-:-:S13]  /*70e0*/  ISETP.NE.AND P2, PT, R4, 0x1, PT ;  /* 0x000000010400780c */ /* 0x000fda0003f45270 */
[----:B------:R-:W0:Y:S02]  /*70f0*/  @P2 LDC.64 R12, c[0x0][0x9e8] ;  /* 0x00027a00ff0c2b82 */ /* 0x000e240000000a00 */
[----:B0-----:R-:W-:-:S05]  /*7100*/  @P2 IMAD.HI.U32 R12, R3, R12, RZ ;  /* 0x0000000c030c2227 */ /* 0x001fca00078e00ff */
[----:B------:R-:W-:-:S07]  /*7110*/  @P2 SHF.R.U32.HI R3, RZ, R13, R12 ;  /* 0x0000000dff032219 */ /* 0x000fce000001160c */
.L_x_1367:
[----:B------:R-:W-:Y:S05]  /*7120*/  BSYNC B0 ;  /* 0x0000000000007941 */ /* 0x000fea0003800000 */
.L_x_1365:
[----:B------:R-:W-:-:S04]  /*7130*/  IMAD R3, R3, R4, -R82 ;  /* 0x0000000403037224 */ /* 0x000fc800078e0a52 */
[----:B------:R-:W-:-:S05]  /*7140*/  IMAD R3, R16, -0x2, R3 ;  /* 0xfffffffe10037824 */ /* 0x000fca00078e0203 */
[----:B------:R-:W-:Y:S02]  /*7150*/  VIADDMNMX R48, R3, R4, R48, PT ;  /* 0x0000000403307246 */ /* 0x000fe40003800130 */
[----:B------:R-:W-:-:S07]  /*7160*/  VIMNMX R50, R50, R3, !PT ;  /* 0x0000000332327248 */ /* 0x000fce0007fe0100 */
.L_x_1364:
[----:B------:R-:W-:Y:S02]  /*7170*/  FMNMX.FTZ R4, R163, R5, !PT ;  /* 0x00000005a3047209 */ /* 0x000fe40007810000 */
[C---:B------:R-:W-:Y:S02]  /*7180*/  ISETP.GT.AND P6, PT, R50.reuse, 0x1, P1 ;  /* 0x000000013200780c */ /* 0x040fe40000fc4270 */
        /* <DEDUP_REMOVED lines=35> */
[C---:B------:R-:W-:Y:S02]  /*73c0*/  ISETP.LT.OR P3, PT, R48.reuse, 0x19, P3 ;  /* 0x000000193000780c */ /* 0x040fe40001f61670 */
[----:B------:R-:W-:Y:S02]  /*73d0*/  FMNMX.FTZ R4, R73, R4, !PT ;  /* 0x0000000449047209 */ /* 0x000fe40007810000 */
[----:B------:R-:W-:Y:S02]  /*73e0*/  ISETP.LT.OR P4, PT, R48, 0x1a, P4 ;  /* 0x0000001a3000780c */ /* 0x000fe40002781670 */
[----:B------:R-:W-:Y:S02]  /*73f0*/  FMNMX.FTZ R4, R65, R4, !PT ;  /* 0x0000000441047209 */ /* 0x000fe40007810000 */
[----:B------:R-:W-:-:S02]  /*7400*/  FSEL R165, R26, -INF , !P3 ;  /* 0xff8000001aa57808 */ /* 0x000fc40005800000 */
[----:B------:R-:W-:Y:S02]  /*7410*/  FMNMX.FTZ R4, R67, R4, !PT ;  /* 0x0000000443047209 */ /* 0x000fe40007810000 */
[----:B------:R-:W-:Y:S02]  /*7420*/  FSEL R25, R25, -INF , !P4 ;  /* 0xff80000019197808 */ /* 0x000fe40006000000 */
[----:B------:R-:W-:Y:S02]  /*7430*/  FMNMX.FTZ R4, R69, R4, !PT ;  /* 0x0000000445047209 */ /* 0x000fe40007810000 */
[C---:B------:R-:W-:Y:S02]  /*7440*/  ISETP.GT.AND P3, PT, R50.reuse, 0x28, P1 ;  /* 0x000000283200780c */ /* 0x040fe40000f64270 */
[----:B------:R-:W-:Y:S02]  /*7450*/  FMNMX.FTZ R4, R71, R4, !PT ;  /* 0x0000000447047209 */ /* 0x000fe40007810000 */
[----:B------:R-:W-:-:S02]  /*7460*/  ISETP.GT.AND P4, PT, R50, 0x29, P1 ;  /* 0x000000293200780c */ /* 0x000fc40000f84270 */
[----:B------:R-:W-:Y:S02]  /*7470*/  FMNMX.FTZ R4, R63, R4, !PT ;  /* 0x000000043f047209 */ /* 0x000fe40007810000 */
[C---:B------:R-:W-:Y:S02]  /*7480*/  ISETP.LT.OR P3, PT, R48.reuse, 0x29, P3 ;  /* 0x000000293000780c */ /* 0x040fe40001f61670 */
        /* <DEDUP_REMOVED lines=23> */
[----:B------:R-:W-:Y:S01]  /*7600*/  ISETP.GT.AND P5, PT, R50, RZ, P1 ;  /* 0x000000ff3200720c */ /* 0x000fe20000fa4270 */
[-CC-:B------:R-:W-:Y:S01]  /*7610*/  FFMA.FTZ R11, R163, R4.reuse, -R12.reuse ;  /* 0x00000004a30b7223 */ /* 0x180fe2000001080c */
[----:B------:R-:W-:Y:S01]  /*7620*/  FSEL R163, R14, -INF , !P2 ;  /* 0xff8000000ea37808 */ /* 0x000fe20005000000 */
[-CC-:B------:R-:W-:Y:S01]  /*7630*/  FFMA.FTZ R182, R173, R4.reuse, -R12.reuse ;  /* 0x00000004adb67223 */ /* 0x180fe2000001080c */
[----:B------:R-:W-:Y:S01]  /*7640*/  ISETP.LT.OR P5, PT, R48, 0x1, P5 ;  /* 0x000000013000780c */ /* 0x000fe20002fa1670 */
[-CC-:B------:R-:W-:Y:S01]  /*7650*/  FFMA.FTZ R176, R177, R4.reuse, -R12.reuse ;  /* 0x00000004b1b07223 */ /* 0x180fe2000001080c */
[----:B------:R-:W-:Y:S01]  /*7660*/  ISETP.GT.AND P2, PT, R50, 0x21, P1 ;  /* 0x000000213200780c */ /* 0x000fe20000f44270 */
[-CC-:B------:R-:W-:Y:S01]  /*7670*/  FFMA.FTZ R15, R181, R4.reuse, -R12.reuse ;  /* 0x00000004b50f7223 */ /* 0x180fe2000001080c */
[----:B------:R-:W-:Y:S01]  /*7680*/  FSEL R193, R8, -INF , !P5 ;  /* 0xff80000008c17808 */ /* 0x000fe20006800000 */
        /* <DEDUP_REMOVED lines=16> */
[----:B------:R-:W-:Y:S01]  /*7790*/  FADD.FTZ R51, -R10, R5 ;  /* 0x000000050a337221 */ /* 0x000fe20000010100 */
        /* <DEDUP_REMOVED lines=21> */
[----:B------:R-:W-:Y:S01]  /*78f0*/  FFMA.FTZ R53, R53, R4, -R12 ;  /* 0x0000000435357223 */ /* 0x000fe2000001080c */
[----:B------:R-:W-:Y:S01]  /*7900*/  FMNMX.FTZ R8, R173, R8, !PT ;  /* 0x00000008ad087209 */ /* 0x000fe20007810000 */
[----:B------:R-:W-:Y:S01]  /*7910*/  MUFU.EX2 R11, R11 ;  /* 0x0000000b000b7308 */ /* 0x000fe20000000800 */
[----:B------:R-:W-:-:S02]  /*7920*/  ISETP.GT.AND P2, PT, R50, 0x40, P1 ;  /* 0x000000403200780c */ /* 0x000fc40000f44270 */
[----:B------:R-:W-:Y:S02]  /*7930*/  FMNMX.FTZ R8, R33, R8, !PT ;  /* 0x0000000821087209 */ /* 0x000fe40007810000 */
[----:B------:R-:W-:Y:S02]  /*7940*/  FSEL R183, R32, -INF , !P5 ;  /* 0xff80000020b77808 */ /* 0x000fe40006800000 */
[----:B------:R-:W-:Y:S01]  /*7950*/  FMNMX.FTZ R8, R177, R8, !PT ;  /* 0x00000008b1087209 */ /* 0x000fe20007810000 */
[----:B------:R-:W-:Y:S01]  /*7960*/  MUFU.EX2 R180, R180 ;  /* 0x000000b400b47308 */ /* 0x000fe20000000800 */
[----:B------:R-:W-:Y:S02]  /*7970*/  ISETP.LT.OR P4, PT, R48, 0x3a, P4 ;  /* 0x0000003a3000780c */ /* 0x000fe40002781670 */
[----:B------:R-:W-:Y:S02]  /*7980*/  FMNMX.FTZ R8, R29, R8, !PT ;  /* 0x000000081d087209 */ /* 0x000fe40007810000 */
[----:B------:R-:W-:-:S02]  /*7990*/  ISETP.GT.AND P3, PT, R50, 0x41, P1 ;  /* 0x000000413200780c */ /* 0x000fc40000f64270 */
[----:B------:R-:W-:Y:S01]  /*79a0*/  FMNMX.FTZ R8, R181, R8, !PT ;  /* 0x00000008b5087209 */ /* 0x000fe20007810000 */
[----:B------:R-:W-:Y:S01]  /*79b0*/  MUFU.EX2 R182, R182 ;  /* 0x000000b600b67308 */ /* 0x000fe20000000800 */
[----:B------:R-:W-:Y:S02]  /*79c0*/  ISETP.LT.OR P2, PT, R48, 0x41, P2 ;  /* 0x000000413000780c */ /* 0x000fe40001741670 */
[----:B------:R-:W-:Y:S02]  /*79d0*/  FSEL R179, R28, -INF , !P4 ;  /* 0xff8000001cb37808 */ /* 0x000fe40006000000 */
[----:B------:R-:W-:Y:S02]  /*79e0*/  FMNMX.FTZ R8, R183, R8, !PT ;  /* 0x00000008b7087209 */ /* 0x000fe40007810000 */
[----:B------:R-:W-:Y:S01]  /*79f0*/  ISETP.GT.AND P5, PT, R50, 0x48, P1 ;  /* 0x000000483200780c */ /* 0x000fe20000fa4270 */
[----:B------:R-:W-:Y:S01]  /*7a00*/  MUFU.EX2 R13, R13 ;  /* 0x0000000d000d7308 */ /* 0x000fe20000000800 */
[----:B------:R-:W-:Y:S01]  /*7a10*/  FSEL R195, R31, -INF , !P2 ;  /* 0xff8000001fc37808 */ /* 0x000fe20005000000 */
[----:B------:R-:W-:Y:S01]  /*7a20*/  FFMA.FTZ R31, R161, R4, -R12 ;  /* 0x00000004a11f7223 */ /* 0x000fe2000001080c */
[----:B------:R-:W-:-:S02]  /*7a30*/  ISETP.LT.OR P3, PT, R48, 0x42, P3 ;  /* 0x000000423000780c */ /* 0x000fc40001f61670 */
[----:B------:R-:W-:Y:S02]  /*7a40*/  FMNMX.FTZ R8, R179, R8, !PT ;  /* 0x00000008b3087209 */ /* 0x000fe40007810000 */
[----:B------:R-:W-:Y:S01]  /*7a50*/  ISETP.GT.AND P4, PT, R50, 0x49, P1 ;  /* 0x000000493200780c */ /* 0x000fe20000f84270 */
[----:B------:R-:W-:Y:S01]  /*7a60*/  MUFU.EX2 R176, R176 ;  /* 0x000000b000b07308 */ /* 0x000fe20000000800 */
[----:B------:R-:W-:Y:S02]  /*7a70*/  ISETP.LT.OR P5, PT, R48, 0x49, P5 ;  /* 0x000000493000780c */ /* 0x000fe40002fa1670 */
[----:B------:R-:W-:Y:S01]  /*7a80*/  FSEL R175, R27, -INF , !P3 ;  /* 0xff8000001baf7808 */ /* 0x000fe20005800000 */
[----:B------:R-:W-:Y:S01]  /*7a90*/  FFMA.FTZ R27, R171, R4, -R12 ;  /* 0x00000004ab1b7223 */ /* 0x000fe2000001080c */
[----:B------:R-:W-:Y:S02]  /*7aa0*/  FMNMX.FTZ R8, R195, R8, !PT ;  /* 0x00000008c3087209 */ /* 0x000fe40007810000 */
[----:B------:R-:W-:Y:S01]  /*7ab0*/  ISETP.GT.AND P2, PT, R50, 0x50, P1 ;  /* 0x000000503200780c */ /* 0x000fe20000f44270 */
[----:B------:R-:W-:Y:S01]  /*7ac0*/  MUFU.EX2 R15, R15 ;  /* 0x0000000f000f7308 */ /* 0x000fe20000000800 */
[----:B------:R-:W-:-:S02]  /*7ad0*/  FSEL R171, R36, -INF , !P5 ;  /* 0xff80000024ab7808 */ /* 0x000fc40006800000 */
[----:B------:R-:W-:Y:S02]  /*7ae0*/  ISETP.LT.OR P4, PT, R48, 0x4a, P4 ;  /* 0x0000004a3000780c */ /* 0x000fe40002781670 */
[----:B------:R-:W-:Y:S02]  /*7af0*/  FMNMX.FTZ R8, R175, R8, !PT ;  /* 0x00000008af087209 */ /* 0x000fe40007810000 */
[----:B------:R-:W-:Y:S01]  /*7b00*/  ISETP.GT.AND P3, PT, R50, 0x51, P1 ;  /* 0x000000513200780c */ /* 0x000fe20000f64270 */
[----:B------:R-:W-:Y:S01]  /*7b10*/  MUFU.EX2 R178, R178 ;  /* 0x000000b200b27308 */ /* 0x000fe20000000800 */
[----:B------:R-:W-:Y:S02]  /*7b20*/  ISETP.LT.OR P2, PT, R48, 0x51, P2 ;  /* 0x000000513000780c */ /* 0x000fe40001741670 */
[----:B------:R-:W-:Y:S02]  /*7b30*/  FSEL R167, R34, -INF , !P4 ;  /* 0xff80000022a77808 */ /* 0x000fe40006000000 */
[----:B------:R-:W-:-:S02]  /*7b40*/  FMNMX.FTZ R8, R171, R8, !PT ;  /* 0x00000008ab087209 */ /* 0x000fc40007810000 */
[----:B------:R-:W-:Y:S01]  /*7b50*/  ISETP.GT.AND P5, PT, R50, 0x58, P1 ;  /* 0x000000583200780c */ /* 0x000fe20000fa4270 */
[----:B------:R-:W-:Y:S01]  /*7b60*/  MUFU.EX2 R21, R21 ;  /* 0x0000001500157308 */ /* 0x000fe20000000800 */
[----:B------:R-:W-:Y:S02]  /*7b70*/  FSEL R37, R37, -INF , !P2 ;  /* 0xff80000025257808 */ /* 0x000fe40005000000 */
[----:B------:R-:W-:Y:S02]  /*7b80*/  ISETP.LT.OR P3, PT, R48, 0x52, P3 ;  /* 0x000000523000780c */ /* 0x000fe40001f61670 */
[----:B------:R-:W-:Y:S02]  /*7b90*/  FMNMX.FTZ R8, R167, R8, !PT ;  /* 0x00000008a7087209 */ /* 0x000fe40007810000 */
[----:B------:R-:W-:Y:S01]  /*7ba0*/  ISETP.GT.AND P4, PT, R50, 0x59, P1 ;  /* 0x000000593200780c */ /* 0x000fe20000f84270 */
[----:B------:R-:W-:Y:S01]  /*7bb0*/  MUFU.EX2 R172, R172 ;  /* 0x000000ac00ac7308 */ /* 0x000fe20000000800 */
[----:B------:R-:W-:-:S02]  /*7bc0*/  ISETP.LT.OR P5, PT, R48, 0x59, P5 ;  /* 0x000000593000780c */ /* 0x000fc40002fa1670 */
[----:B------:R-:W-:Y:S01]  /*7bd0*/  FSEL R161, R35, -INF , !P3 ;  /* 0xff80000023a17808 */ /* 0x000fe20005800000 */
[----:B------:R-:W-:Y:S01]  /*7be0*/  FFMA.FTZ R35, R85, R4, -R12 ;  /* 0x0000000455237223 */ /* 0x000fe2000001080c */
[----:B------:R-:W-:Y:S02]  /*7bf0*/  FMNMX.FTZ R8, R37, R8, !PT ;  /* 0x0000000825087209 */ /* 0x000fe40007810000 */
[----:B------:R-:W-:Y:S01]  /*7c00*/  ISETP.GT.AND P2, PT, R50, 0x60, P1 ;  /* 0x000000603200780c */ /* 0x000fe20000f44270 */
[----:B------:R-:W-:Y:S01]  /*7c10*/  MUFU.EX2 R27, R27 ;  /* 0x0000001b001b7308 */ /* 0x000fe20000000800 */
[----:B------:R-:W-:Y:S02]  /*7c20*/  FSEL R159, R40, -INF , !P5 ;  /* 0xff800000289f7808 */ /* 0x000fe40006800000 */
[----:B------:R-:W-:Y:S02]  /*7c30*/  ISETP.LT.OR P4, PT, R48, 0x5a, P4 ;  /* 0x0000005a3000780c */ /* 0x000fe40002781670 */
[----:B------:R-:W-:-:S02]  /*7c40*/  FMNMX.FTZ R8, R161, R8, !PT ;  /* 0x00000008a1087209 */ /* 0x000fc40007810000 */
[----:B------:R-:W-:Y:S01]  /*7c50*/  ISETP.GT.AND P3, PT, R50, 0x61, P1 ;  /* 0x000000613200780c */ /* 0x000fe20000f64270 */
[----:B------:R-:W-:Y:S01]  /*7c60*/  MUFU.EX2 R174, R174 ;  /* 0x000000ae00ae7308 */ /* 0x000fe20000000800 */
[----:B------:R-:W-:Y:S02]  /*7c70*/  ISETP.LT.OR P2, PT, R48, 0x61, P2 ;  /* 0x000000613000780c */ /* 0x000fe40001741670 */
[----:B------:R-:W-:Y:S02]  /*7c80*/  FSEL R85, R38, -INF , !P4 ;  /* 0xff80000026557808 */ /* 0x000fe40006000000 */
        /* <DEDUP_REMOVED lines=9> */
[----:B------:R-:W-:Y:S01]  /*7d20*/  FSEL R83, R39, -INF , !P3 ;  /* 0xff80000027537808 */ /* 0x000fe20005800000 */
[----:B------:R-:W-:Y:S01]  /*7d30*/  FFMA.FTZ R39, R81, R4, -R12 ;  /* 0x0000000451277223 */ /* 0x000fe2000001080c */
[----:B------:R-:W-:-:S02]  /*7d40*/  FMNMX.FTZ R8, R41, R8, !PT ;  /* 0x0000000829087209 */ /* 0x000fc40007810000 */
[----:B------:R-:W-:Y:S01]  /*7d50*/  ISETP.GT.AND P2, PT, R50, 0x70, P1 ;  /* 0x000000703200780c */ /* 0x000fe20000f44270 */
[----:B------:R-:W-:Y:S01]  /*7d60*/  MUFU.EX2 R35, R35 ;  /* 0x0000002300237308 */ /* 0x000fe20000000800 */
[----:B------:R-:W-:Y:S01]  /*7d70*/  FSEL R81, R43, -INF , !P5 ;  /* 0xff8000002b517808 */ /* 0x000fe20006800000 */
[----:B------:R-:W-:Y:S01]  /*7d80*/  FFMA.FTZ R43, R77, R4, -R12 ;  /* 0x000000044d2b7223 */ /* 0x000fe2000001080c */
[----:B------:R-:W-:Y:S02]  /*7d90*/  ISETP.LT.OR P4, PT, R48, 0x6a, P4 ;  /* 0x0000006a3000780c */ /* 0x000fe40002781670 */
[----:B------:R-:W-:Y:S02]  /*7da0*/  FMNMX.FTZ R8, R83, R8, !PT ;  /* 0x0000000853087209 */ /* 0x000fe40007810000 */
[----:B------:R-:W-:Y:S01]  /*7db0*/  ISETP.GT.AND P3, PT, R50, 0x71, P1 ;  /* 0x000000713200780c */ /* 0x000fe20000f64270 */
[----:B------:R-:W-:Y:S01]  /*7dc0*/  MUFU.EX2 R170, R170 ;  /* 0x000000aa00aa7308 */ /* 0x000fe20000000800 */
[----:B------:R-:W-:-:S02]  /*7dd0*/  ISETP.LT.OR P2, PT, R48, 0x71, P2 ;  /* 0x000000713000780c */ /* 0x000fc40001741670 */
[----:B------:R-:W-:Y:S02]  /*7de0*/  FSEL R79, R42, -INF , !P4 ;  /* 0xff8000002a4f7808 */ /* 0x000fe40006000000 */
        /* <DEDUP_REMOVED lines=8> */
[C---:B------:R-:W-:Y:S02]  /*7e70*/  ISETP.LT.OR P5, PT, R48.reuse, 0x79, P5 ;  /* 0x000000793000780c */ /* 0x040fe40002fa1670 */
[----:B------:R-:W-:Y:S01]  /*7e80*/  FSEL R77, R45, -INF , !P3 ;  /* 0xff8000002d4d7808 */ /* 0x000fe20005800000 */
[--C-:B------:R-:W-:Y:S01]  /*7e90*/  FFMA.FTZ R45, R73, R4, -R12.reuse ;  /* 0x00000004492d7223 */ /* 0x100fe2000001080c */
[----:B------:R-:W-:Y:S02]  /*7ea0*/  FMNMX.FTZ R8, R197, R8, !PT ;  /* 0x00000008c5087209 */ /* 0x000fe40007810000 */
[----:B------:R-:W-:Y:S01]  /*7eb0*/  ISETP.LT.OR P1, PT, R48, 0x7a, P1 ;  /* 0x0000007a3000780c */ /* 0x000fe20000f21670 */
[----:B------:R-:W-:Y:S01]  /*7ec0*/  MUFU.EX2 R43, R43 ;  /* 0x0000002b002b7308 */ /* 0x000fe20000000800 */
[----:B------:R-:W-:Y:S01]  /*7ed0*/  FSEL R199, R47, -INF , !P5 ;  /* 0xff8000002fc77808 */ /* 0x000fe20006800000 */
[----:B------:R-:W-:Y:S01]  /*7ee0*/  FFMA.FTZ R47, R67, R4, -R12 ;  /* 0x00000004432f7223 */ /* 0x000fe2000001080c */
[----:B------:R-:W-:-:S02]  /*7ef0*/  FMNMX.FTZ R8, R77, R8, !PT ;  /* 0x000000084d087209 */ /* 0x000fc40007810000 */
[----:B------:R-:W-:Y:S02]  /*7f00*/  FSEL R75, R46, -INF , !P1 ;  /* 0xff8000002e4b7808 */ /* 0x000fe40004800000 */
        /* <DEDUP_REMOVED lines=58> */
[-C--:B------:R-:W-:Y:S01]  /*82b0*/  FFMA.FTZ R79, R79, R4.reuse, -R10 ;  /* 0x000000044f4f7223 */ /* 0x080fe2000001080a */
[----:B------:R-:W-:Y:S01]  /*82c0*/  FADD.FTZ R59, R13, R0 ;  /* 0x000000000d3b7221 */ /* 0x000fe20000010000 */
[-CC-:B------:R-:W-:Y:S01]  /*82d0*/  FFMA.FTZ R197, R197, R4.reuse, -R10.reuse ;  /* 0x00000004c5c57223 */ /* 0x180fe2000001080a */
[----:B------:R-:W0:Y:S01]  /*82e0*/  MUFU.EX2 R51, R51 ;  /* 0x0000003300337308 */ /* 0x000e220000000800 */
[----:B-1----:R-:W-:Y:S01]  /*82f0*/  FADD.FTZ R63, R12, R63 ;  /* 0x0000003f0c3f7221 */ /* 0x002fe20000010000 */
[----:B------:R-:W-:Y:S01]  /*8300*/  FADD.FTZ R0, R176, R59 ;  /* 0x0000003bb0007221 */ /* 0x000fe20000010000 */
[-CC-:B------:R-:W-:Y:S01]  /*8310*/  FFMA.FTZ R77, R77, R4.reuse, -R10.reuse ;  /* 0x000000044d4d7223 */ /* 0x180fe2000001080a */
[-CC-:B------:R-:W-:Y:S01]  /*8320*/  FFMA.FTZ R199, R199, R4.reuse, -R10.reuse ;  /* 0x00000004c7c77223 */ /* 0x180fe2000001080a */
[----:B------:R-:W-:Y:S01]  /*8330*/  FFMA.FTZ R10, R75, R4, -R10 ;  /* 0x000000044b0a7223 */ /* 0x000fe2000001080a */
[----:B------:R-:W-:-:S02]  /*8340*/  FADD.FTZ R59, R15, R0 ;  /* 0x000000000f3b7221 */ /* 0x000fc40000010000 */
        /* <DEDUP_REMOVED lines=14> */
[----:B------:R-:W-:-:S06]  /*8430*/  FADD.FTZ R0, R168, R59 ;  /* 0x0000003ba8007221 */ /* 0x000fcc0000010000 */
        /* <DEDUP_REMOVED lines=10> */
[----:B------:R-:W-:-:S06]  /*84e0*/  FADD.FTZ R63, R35, R0 ;  /* 0x00000000233f7221 */ /* 0x000fcc0000010000 */
[----:B------:R-:W1:Y:S01]  /*84f0*/  MUFU.EX2 R30, R30 ;  /* 0x0000001e001e7308 */ /* 0x000e620000000800 */
[----:B--2---:R-:W-:-:S07]  /*8500*/  FADD.FTZ R2, R33, R2 ;  /* 0x0000000221027221 */ /* 0x004fce0000010000 */
        /* <DEDUP_REMOVED lines=10> */
[----:B0-----:R-:W-:Y:S01]  /*85b0*/  FADD.FTZ R0, R32, R59 ;  /* 0x0000003b20007221 */ /* 0x001fe20000010000 */
[----:B------:R-:W-:-:S06]  /*85c0*/  FADD.FTZ R59, R43, R2 ;  /* 0x000000022b3b7221 */ /* 0x000fcc0000010000 */
[----:B------:R-:W0:Y:S08]  /*85d0*/  MUFU.EX2 R36, R36 ;  /* 0x0000002400247308 */ /* 0x000e300000000800 */
[----:B------:R-:W3:Y:S08]  /*85e0*/  MUFU.EX2 R167, R167 ;  /* 0x000000a700a77308 */ /* 0x000ef00000000800 */
[----:B------:R-:W4:Y:S08]  /*85f0*/  MUFU.EX2 R37, R37 ;  /* 0x0000002500257308 */ /* 0x000f300000000800 */
[----:B------:R1:W-:Y:S08]  /*8600*/  MUFU.EX2 R42, R41 ;  /* 0x00000029002a7308 */ /* 0x0003f00000000800 */
[----:B------:R-:W5:Y:S01]  /*8610*/  MUFU.EX2 R38, R38 ;  /* 0x0000002600267308 */ /* 0x000f620000000800 */
[----:B-1----:R-:W-:Y:S01]  /*8620*/  FADD.FTZ R41, R165, R0 ;  /* 0x00000000a5297221 */ /* 0x002fe20000010000 */
[----:B------:R-:W-:-:S03]  /*8630*/  FADD.FTZ R0, R166, R59 ;  /* 0x0000003ba6007221 */ /* 0x000fc60000010000 */
[----:B--2---:R-:W-:-:S03]  /*8640*/  FADD.FTZ R41, R34, R41 ;  /* 0x0000002922297221 */ /* 0x004fc60000010000 */
[----:B------:R-:W1:Y:S01]  /*8650*/  MUFU.EX2 R163, R163 ;  /* 0x000000a300a37308 */ /* 0x000e620000000800 */
[----:B0-----:R-:W-:Y:S01]  /*8660*/  FADD.FTZ R2, R36, R41 ;  /* 0x0000002924027221 */ /* 0x001fe20000010000 */
[----:B------:R-:W-:-:S03]  /*8670*/  FADD.FTZ R41, R45, R0 ;  /* 0x000000002d297221 */ /* 0x000fc60000010000 */
[----:B---3--:R-:W-:Y:S01]  /*8680*/  FADD.FTZ R2, R167, R2 ;  /* 0x00000002a7027221 */ /* 0x008fe20000010000 */
[----:B------:R-:W-:Y:S02]  /*8690*/  FADD.FTZ R0, R160, R41 ;  /* 0x00000029a0007221 */ /* 0x000fe40000010000 */
[----:B------:R-:W0:Y:S01]  /*86a0*/  MUFU.EX2 R40, R40 ;  /* 0x0000002800287308 */ /* 0x000e220000000800 */
[----:B----4-:R-:W-:Y:S01]  /*86b0*/  FADD.FTZ R41, R37, R2 ;  /* 0x0000000225297221 */ /* 0x010fe20000010000 */
[----:B------:R-:W-:-:S03]  /*86c0*/  FADD.FTZ R59, R47, R0 ;  /* 0x000000002f3b7221 */ /* 0x000fc60000010000 */
[----:B-----5:R-:W-:Y:S01]  /*86d0*/  FADD.FTZ R0, R38, R41 ;  /* 0x0000002926007221 */ /* 0x020fe20000010000 */
[----:B------:R-:W-:Y:S02]  /*86e0*/  FADD.FTZ R2, R162, R59 ;  /* 0x0000003ba2027221 */ /* 0x000fe40000010000 */
[----:B------:R-:W2:Y:S01]  /*86f0*/  MUFU.EX2 R83, R83 ;  /* 0x0000005300537308 */ /* 0x000ea20000000800 */
[----:B-1----:R-:W-:Y:S01]  /*8700*/  FADD.FTZ R41, R163, R0 ;  /* 0x00000000a3297221 */ /* 0x002fe20000010000 */
[----:B------:R-:W-:-:S04]  /*8710*/  FADD.FTZ R59, R65, R2 ;  /* 0x00000002413b7221 */ /* 0x000fc80000010000 */
[----:B------:R-:W-:Y:S02]  /*8720*/  FADD.FTZ R0, R156, R59 ;  /* 0x0000003b9c007221 */ /* 0x000fe40000010000 */
[----:B------:R-:W1:Y:S01]  /*8730*/  MUFU.EX2 R44, R81 ;  /* 0x00000051002c7308 */ /* 0x000e620000000800 */
[----:B0-----:R-:W-:Y:S01]  /*8740*/  FADD.FTZ R41, R40, R41 ;  /* 0x0000002928297221 */ /* 0x001fe20000010000 */
[----:B------:R-:W-:-:S03]  /*8750*/  FADD.FTZ R59, R61, R0 ;  /* 0x000000003d3b7221 */ /* 0x000fc60000010000 */
[----:B------:R-:W-:Y:S01]  /*8760*/  FADD.FTZ R41, R42, R41 ;  /* 0x000000292a297221 */ /* 0x000fe20000010000 */
[----:B------:R-:W-:Y:S02]  /*8770*/  FADD.FTZ R0, R158, R59 ;  /* 0x0000003b9e007221 */ /* 0x000fe40000010000 */
        /* <DEDUP_REMOVED lines=20> */
[----:B-1----:R-:W-:-:S03]  /*88c0*/  FADD.FTZ R2, R5, R2 ;  /* 0x0000000205027221 */ /* 0x002fc60000010000 */
[----:B0-----:R-:W-:Y:S01]  /*88d0*/  FADD.FTZ R0, R10, R41 ;  /* 0x000000290a007221 */ /* 0x001fe20000010000 */
[----:B------:R-:W-:Y:S06]  /*88e0*/  @!P0 BRA `(.L_x_1368) ;  /* 0x0000000000048947 */ /* 0x000fec0003800000 */
[----:B------:R-:W-:Y:S01]  /*88f0*/  BPT.TRAP 0x1 ;  /* 0x000000040000795c */ /* 0x000fe20000300000 */
.L_x_1368:
        /* <DEDUP_REMOVED lines=107> */
.L_x_1350:
[----:B------:R-:W-:Y:S02]  /*8fb0*/  UISETP.NE.AND UP1, UPT, UR51, URZ, UPT ;  /* 0x0000003f3300728c */ /* 0x000fe4000bf25270 */
[----:B------:R-:W-:Y:S02]  /*8fc0*/  UISETP.NE.AND UP0, UPT, UR50, URZ, UPT ;  /* 0x0000003f3200728c */ /* 0x000fe4000bf05270 */
[----:B------:R-:W-:Y:S02]  /*8fd0*/  UIADD3 UR10, UR37, 0x7f, URZ ;  /* 0x0000007f250a7890 */ /* 0x000fe4000fffe03f */
[----:B------:R-:W-:Y:S02]  /*8fe0*/  UIADD3 UR11, UR38, 0x1, -UR45 ;  /* 0x00000001260b7890 */ /* 0x000fe4000fffe82d */
[----:B------:R-:W-:-:S03]  /*8ff0*/  PLOP3.LUT P1, PT, PT, PT, UP0, 0x40, 0x0 ;  /* 0x000000000000781c */ /* 0x000fc60003f2e808 */
[----:B------:R-:W-:Y:S01]  /*9000*/  @UP1 ULDC UR6, c[0x0][0x44c] ;  /* 0x0001130000061ab9 */ /* 0x000fe20000000800 */
[----:B------:R-:W-:Y:S01]  /*9010*/  @UP1 ULDC UR14, c[0x0][0x450] ;  /* 0x00011400000e1ab9 */ /* 0x000fe20000000800 */
[----:B------:R-:W-:-:S04]  /*9020*/  UIMAD.WIDE.U32 UR6, UR10, UR6, URZ ;  /* 0x000000060a0672a5 */ /* 0x000fc8000f8e003f */
[----:B------:R-:W-:-:S04]  /*9030*/  @UP1 USHF.R.U32.HI UR10, URZ, UR14, UR7 ;  /* 0x0000000e3f0a1299 */ /* 0x000fc80008011607 */
[----:B------:R-:W-:-:S04]  /*9040*/  UIADD3 UR10, UR11, UR10, URZ ;  /* 0x0000000a0b0a7290 */ /* 0x000fc8000fffe03f */
[----:B------:R-:W-:Y:S01]  /*9050*/  UIADD3 UR56, UR10, -UR56, URZ ;  /* 0x800000380a387290 */ /* 0x000fe2000fffe03f */
[----:B------:R-:W-:Y:S11]  /*9060*/  @P1 BRA `(.L_x_1370) ;  /* 0x0000000000501947 */ /* 0x000ff60003800000 */
[----:B------:R-:W-:Y:S02]  /*9070*/  UMOV UR14, UR10 ;  /* 0x0000000a000e7c82 */ /* 0x000fe40008000000 */
[----:B------:R-:W-:-:S06]  /*9080*/  UISETP.GT.AND UP0, UPT, UR14, -0x1, UPT ;  /* 0xffffffff0e00788c */ /* 0x000fcc000bf04270 */
[----:B------:R-:W-:-:S13]  /*9090*/  PLOP3.LUT P1, PT, PT, PT, UP0, 0x80, 0x0 ;  /* 0x000000000000781c */ /* 0x000fda0003f2f008 */
[----:B------:R-:W-:Y:S05]  /*90a0*/  @P1 BRA `(.L_x_1371) ;  /* 0x0000000000201947 */ /* 0x000fea0003800000 */
[----:B------:R-:W-:Y:S01]  /*90b0*/  ULDC UR15, c[0x0][0x9e4] ;  /* 0x00027900000f7ab9 */ /* 0x000fe20000000800 */
[----:B------:R-:W-:Y:S02]  /*90c0*/  ULOP3.LUT UR14, URZ, UR14, URZ, 0x33, !UPT ;  /* 0x0000000e3f0e7292 */ /* 0x000fe4000f8e333f */
[----:B------:R-:W-:-:S11]  /*90d0*/  UISETP.NE.AND UP0, UPT, UR15, 0x1, UPT ;  /* 0x000000010f00788c */ /* 0x000fd6000bf05270 */
[----:B------:R-:W-:Y:S02]  /*90e0*/  @UP0 ULDC.64 UR6, c[0x0][0x9e8] ;  /* 0x00027a0000060ab9 */ /* 0x000fe40000000a00 */
[----:B------:R-:W-:-:S04]  /*90f0*/  UIMAD.WIDE.U32 UR10, UR14, UR6, URZ ;  /* 0x000000060e0a72a5 */ /* 0x000fc8000f8e003f */
[----:B------:R-:W-:-:S04]  /*9100*/  @UP0 USHF.R.U32.HI UR14, URZ, UR7, UR11 ;  /* 0x000000073f0e0299 */ /* 0x000fc8000801160b */
[----:B------:R-:W-:Y:S01]  /*9110*/  ULOP3.LUT UR14, URZ, UR14, URZ, 0x33, !UPT ;  /* 0x0000000e3f0e7292 */ /* 0x000fe2000f8e333f */
[----:B------:R-:W-:Y:S11]  /*9120*/  BRA `(.L_x_1372) ;  /* 0x0000000000147947 */ /* 0x000ff60003800000 */
.L_x_1371:
[----:B------:R-:W-:Y:S02]  /*9130*/  ULDC UR15, c[0x0][0x9e4] ;  /* 0x00027900000f7ab9 */ /* 0x000fe40000000800 */
[----:B------:R-:W-:-:S11]  /*9140*/  UISETP.NE.AND UP0, UPT, UR15, 0x1, UPT ;  /* 0x000000010f00788c */ /* 0x000fd6000bf05270 */
[----:B------:R-:W-:Y:S02]  /*9150*/  @UP0 ULDC.64 UR6, c[0x0][0x9e8] ;  /* 0x00027a0000060ab9 */ /* 0x000fe40000000a00 */
[----:B------:R-:W-:-:S04]  /*9160*/  UIMAD.WIDE.U32 UR10, UR14, UR6, URZ ;  /* 0x000000060e0a72a5 */ /* 0x000fc8000f8e003f */
[----:B------:R-:W-:-:S12]  /*9170*/  @UP0 USHF.R.U32.HI UR14, URZ, UR7, UR11 ;  /* 0x000000073f0e0299 */ /* 0x000fd8000801160b */
.L_x_1372:
[----:B------:R-:W-:-:S04]  /*9180*/  UIMAD UR14, UR14, UR15, URZ ;  /* 0x0000000f0e0e72a4 */ /* 0x000fc8000f8e023f */
[----:B------:R-:W-:-:S04]  /*9190*/  UISETP.LT.AND UP0, UPT, UR56, UR14, UPT ;  /* 0x0000000e3800728c */ /* 0x000fc8000bf01270 */
[----:B------:R-:W-:-:S12]  /*91a0*/  USEL UR56, UR56, UR14, !UP0 ;  /* 0x0000000e38387287 */ /* 0x000fd8000c000000 */
.L_x_1370:
[----:B------:R-:W-:-:S04]  /*91b0*/  UIADD3 UR56, UR56, 0x7f, URZ ;  /* 0x0000007f38387890 */ /* 0x000fc8000fffe03f */
[----:B------:R-:W-:-:S04]  /*91c0*/  USHF.R.S32.HI UR6, URZ, 0x1f, UR56 ;  /* 0x0000001f3f067899 */ /* 0x000fc80008011438 */
[----:B------:R-:W-:-:S04]  /*91d0*/  ULEA.HI UR6, UR6, UR56, URZ, 0x7 ;  /* 0x0000003806067291 */ /* 0x000fc8000f8f383f */
[----:B------:R-:W-:-:S04]  /*91e0*/  USHF.R.S32.HI UR6, URZ, 0x7, UR6 ;  /* 0x000000073f067899 */ /* 0x000fc80008011406 */
[----:B------:R-:W-:-:S04]  /*91f0*/  UISETP.LT.AND UP0, UPT, UR39, UR6, UPT ;  /* 0x000000062700728c */ /* 0x000fc8000bf01270 */
[----:B------:R-:W-:-:S06]  /*9200*/  USEL UR56, UR39, UR6, !UP0 ;  /* 0x0000000627387287 */ /* 0x000fcc000c000000 */
[----:B------:R-:W-:-:S13]  /*9210*/  ISETP.GE.AND P1, PT, R7, UR56, PT ;  /* 0x0000003807007c0c */ /* 0x000fda000bf26270 */
[----:B------:R-:W-:Y:S05]  /*9220*/  @!P1 BRA `(.L_x_1373) ;  /* 0x0000002800189947 */ /* 0x000fea0003800000 */
[----:B------:R-:W-:Y:S01]  /*9230*/  IMAD.MOV.U32 R8, RZ, RZ, R9 ;  /* 0x000000ffff087224 */ /* 0x000fe200078e0009 */
[----:B------:R-:W-:Y:S01]  /*9240*/  UMOV UR58, UR47 ;  /* 0x0000002f003a7c82 */ /* 0x000fe20008000000 */
[----:B------:R-:W-:Y:S01]  /*9250*/  IMAD.MOV.U32 R6, RZ, RZ, R3 ;  /* 0x000000ffff067224 */ /* 0x000fe200078e0003 */
[----:B------:R-:W-:Y:S01]  /*9260*/  UMOV UR57, UR46 ;  /* 0x0000002e00397c82 */ /* 0x000fe20008000000 */
[----:B------:R-:W-:Y:S01]  /*9270*/  IMAD.MOV.U32 R5, RZ, RZ, R7 ;  /* 0x000000ffff057224 */ /* 0x000fe200078e0007 */
[----:B------:R-:W-:-:S06]  /*9280*/  ULDC UR53, c[0x0][0x9d8] ;  /* 0x0002760000357ab9 */ /* 0x000fcc0000000800 */
.L_x_1384:
[----:B------:R-:W-:Y:S01]  /*9290*/  ISETP.NE.AND P2, PT, RZ, UR44, PT ;  /* 0x0000002cff007c0c */ /* 0x000fe2000bf45270 */
[----:B------:R-:W-:-:S04]  /*92a0*/  UISETP.NE.AND UP0, UPT, UR57, 0x1, UPT ;  /* 0x000000013900788c */ /* 0x000fc8000bf05270 */
[----:B------:R-:W-:-:S04]  /*92b0*/  USEL UR47, URZ, 0x1, UP0 ;  /* 0x000000013f2f7887 */ /* 0x000fc80008000000 */
[----:B------:R-:W-:-:S04]  /*92c0*/  ULOP3.LUT UR47, UR58, UR47, URZ, 0x3c, !UPT ;  /* 0x0000002f3a2f7292 */ /* 0x000fc8000f8e3c3f */
[----:B------:R-:W-:Y:S08]  /*92d0*/  @P2 BRA `(.L_x_1374) ;  /* 0x0000000000382947 */ /* 0x000ff00003800000 */
[----:B------:R-:W-:Y:S05]  /*92e0*/  @!P0 BRA `(.L_x_1375) ;  /* 0x0000000000048947 */ /* 0x000fea0003800000 */
[----:B------:R-:W-:Y:S01]  /*92f0*/  BPT.TRAP 0x1 ;  /* 0x000000040000795c */ /* 0x000fe20000300000 */
.L_x_1375:
        /* <DEDUP_REMOVED lines=9> */
.L_x_1376:
[----:B-1----:R-:W-:Y:S05]  /*9390*/  @P1 BRA `(.L_x_1374) ;  /* 0x0000000000081947 */ /* 0x002fea0003800000 */
[----:B------:R-:W1:Y:S02]  /*93a0*/  SYNCS.PHASECHK.TRANS64.TRYWAIT P1, [UR6+0x28830], R3 ;  /* 0x02883003ff0075a7 */ /* 0x000e640008020146 */
[----:B-1----:R-:W-:Y:S05]  /*93b0*/  @!P1 BRA `(.L_x_1377) ;  /* 0x000000e800589947 */ /* 0x002fea0003800000 */
.L_x_1374:
        /* <DEDUP_REMOVED lines=48> */
.L_x_1379:
[----:B------:R-:W-:Y:S01]  /*96c0*/  ULEA UR6, UR57, UR41, 0x3 ;  /* 0x0000002939067291 */ /* 0x000fe2000f8e183f */
[----:B------:R-:W-:-:S05]  /*96d0*/  IMAD.U32 R3, RZ, RZ, UR58 ;  /* 0x0000003aff037e24 */ /* 0x000fca000f8e00ff */
[----:B------:R-:W-:-:S04]  /*96e0*/  SHF.L.U32 R3, R3, 0x1f, RZ ;  /* 0x0000001f03037819 */ /* 0x000fc800000006ff */
[----:B------:R0:W1:Y:S01]  /*96f0*/  SYNCS.PHASECHK.TRANS64.TRYWAIT P1, [UR6+0x28850], R3 ;  /* 0x02885003ff0075a7 */ /* 0x0000620008020146 */
[----:B------:R-:W-:Y:S05]  /*9700*/  @!P0 BRA `(.L_x_1380) ;  /* 0x0000000000048947 */ /* 0x000fea0003800000 */
[----:B------:R-:W-:Y:S01]  /*9710*/  BPT.TRAP 0x1 ;  /* 0x000000040000795c */ /* 0x000fe20000300000 */
.L_x_1380:
[----:B-1----:R-:W-:Y:S05]  /*9720*/  @P1 BRA `(.L_x_1378) ;  /* 0x0000000000081947 */ /* 0x002fea0003800000 */
[----:B------:R-:W1:Y:S02]  /*9730*/  SYNCS.PHASECHK.TRANS64.TRYWAIT P1, [UR6+0x28850], R3 ;  /* 0x02885003ff0075a7 */ /* 0x000e640008020146 */
[----:B-1----:R-:W-:Y:S05]  /*9740*/  @!P1 BRA `(.L_x_1381) ;  /* 0x000000e4008c9947 */ /* 0x002fea0003800000 */
.L_x_1378:
        /* <DEDUP_REMOVED lines=49> */
.L_x_1382:
        /* <DEDUP_REMOVED lines=15> */
[----:B------:R-:W-:Y:S01]  /*9b50*/  FMUL.FTZ R25, R35, UR53 ;  /* 0x0000003523197c20 */ /* 0x000fe20008410000 */
[----:B------:R-:W-:Y:S01]  /*9b60*/  FMUL.FTZ R169, R40, UR53 ;  /* 0x0000003528a97c20 */ /* 0x000fe20008410000 */
[----:B------:R-:W-:Y:S01]  /*9b70*/  FMUL.FTZ R27, R38, UR53 ;  /* 0x00000035261b7c20 */ /* 0x000fe20008410000 */
[----:B------:R-:W-:Y:S01]  /*9b80*/  FMUL.FTZ R171, R41, UR53 ;  /* 0x0000003529ab7c20 */ /* 0x000fe20008410000 */
[----:B------:R-:W-:Y:S01]  /*9b90*/  FMUL.FTZ R29, R39, UR53 ;  /* 0x00000035271d7c20 */ /* 0x000fe20008410000 */
[----:B------:R-:W-:Y:S01]  /*9ba0*/  FMUL.FTZ R173, R44, UR53 ;  /* 0x000000352cad7c20 */ /* 0x000fe20008410000 */
[----:B------:R-:W-:Y:S01]  /*9bb0*/  FMUL.FTZ R31, R42, UR53 ;  /* 0x000000352a1f7c20 */ /* 0x000fe20008410000 */
[----:B------:R-:W3:Y:S01]  /*9bc0*/  MUFU.TANH R157, R157 ;  /* 0x0000009d009d7308 */ /* 0x000ee20000002400 */
        /* <DEDUP_REMOVED lines=16> */
[----:B---3--:R-:W-:Y:S01]  /*9cd0*/  FMNMX.FTZ R4, R157, R4, !PT ;  /* 0x000000049d047209 */ /* 0x008fe20007810000 */
        /* <DEDUP_REMOVED lines=42> */
[----:B------:R-:W-:-:S04]  /*9f80*/  ULEA UR6, UR46, UR41, 0x3 ;  /* 0x000000292e067291 */ /* 0x000fc8000f8e183f */
[----:B------:R-:W2:Y:S01]  /*9f90*/  MUFU.TANH R165, R165 ;  /* 0x000000a500a57308 */ /* 0x000ea20000002400 */
[----:B---3--:R-:W-:Y:S01]  /*9fa0*/  FMNMX.FTZ R4, R163, R4, !PT ;  /* 0x00000004a3047209 */ /* 0x008fe20007810000 */
[----:B------:R-:W-:-:S04]  /*9fb0*/  UIADD3 UR6, UR6, 0x28840, URZ ;  /* 0x0002884006067890 */ /* 0x000fc8000fffe03f */
[----:B------:R-:W-:Y:S02]  /*9fc0*/  UPRMT UR6, UR40, 0x654, UR6 ;  /* 0x0000065428067896 */ /* 0x000fe40008000006 */
[----:B------:R-:W3:Y:S01]  /*9fd0*/  MUFU.TANH R21, R21 ;  /* 0x0000001500157308 */ /* 0x000ee20000002400 */
[----:B-1----:R-:W-:-:S06]  /*9fe0*/  FMNMX.FTZ R10, R15, R10, !PT ;  /* 0x0000000a0f0a7209 */ /* 0x002fcc0007810000 */
[----:B------:R-:W-:Y:S01]  /*9ff0*/  SYNCS.ARRIVE.TRANS64.RED.A1T0 RZ, [UR6], RZ ;  /* 0x000000ffffff79a7 */ /* 0x000fe20008100406 */
[----:B------:R-:W1:Y:S01]  /*a000*/  MUFU.TANH R167, R167 ;  /* 0x000000a700a77308 */ /* 0x000e620000002400 */
[----:B--2---:R-:W-:-:S07]  /*a010*/  FMNMX.FTZ R4, R165, R4, !PT ;  /* 0x00000004a5047209 */ /* 0x004fce0007810000 */
[----:B------:R-:W2:Y:S01]  /*a020*/  MUFU.TANH R25, R25 ;  /* 0x0000001900197308 */ /* 0x000ea20000002400 */
[----:B---3--:R-:W-:-:S07]  /*a030*/  FMNMX.FTZ R10, R21, R10, !PT ;  /* 0x0000000a150a7209 */ /* 0x008fce0007810000 */
[----:B------:R-:W3:Y:S01]  /*a040*/  MUFU.TANH R169, R169 ;  /* 0x000000a900a97308 */ /* 0x000ee20000002400 */
[----:B-1----:R-:W-:-:S07]  /*a050*/  FMNMX.FTZ R4, R167, R4, !PT ;  /* 0x00000004a7047209 */ /* 0x002fce0007810000 */
        /* <DEDUP_REMOVED lines=95> */
[----:B-1----:R-:W-:Y:S02]  /*a650*/  FMNMX.FTZ R12, R219, R4, !PT ;  /* 0x00000004db0c7209 */ /* 0x002fe40007810000 */
[----:B------:R-:W1:Y:S03]  /*a660*/  LDC R4, c[0x0][0x988] ;  /* 0x00026200ff047b82 */ /* 0x000e660000000800 */
[----:B0-----:R-:W0:Y:S02]  /*a670*/  SHFL.BFLY PT, R3, R12, 0x2, 0x1f ;  /* 0x0c401f000c037f89 */ /* 0x001e2400000e0000 */
[----:B------:R-:W4:Y:S01]  /*a680*/  MUFU.TANH R85, R85 ;  /* 0x0000005500557308 */ /* 0x000f220000002400 */
[----:B--2---:R-:W-:-:S04]  /*a690*/  FMNMX.FTZ R10, R81, R10, !PT ;  /* 0x0000000a510a7209 */ /* 0x004fc80007810000 */
[----:B---3--:R-:W-:-:S04]  /*a6a0*/  FMNMX.FTZ R10, R83, R10, !PT ;  /* 0x0000000a530a7209 */ /* 0x008fc80007810000 */
[----:B----4-:R-:W-:-:S05]  /*a6b0*/  FMNMX.FTZ R10, R85, R10, !PT ;  /* 0x0000000a550a7209 */ /* 0x010fca0007810000 */
[----:B------:R-:W2:Y:S01]  /*a6c0*/  SHFL.BFLY PT, R9, R10, 0x2, 0x1f ;  /* 0x0c401f000a097f89 */ /* 0x000ea200000e0000 */
[----:B0-----:R-:W-:-:S05]  /*a6d0*/  FMNMX.FTZ R14, R12, R3, !PT ;  /* 0x000000030c0e7209 */ /* 0x001fca0007810000 */
[----:B------:R-:W0:Y:S01]  /*a6e0*/  SHFL.BFLY PT, R3, R14, 0x1, 0x1f ;  /* 0x0c201f000e037f89 */ /* 0x000e2200000e0000 */
[----:B--2---:R-:W-:-:S05]  /*a6f0*/  FMNMX.FTZ R20, R10, R9, !PT ;  /* 0x000000090a147209 */ /* 0x004fca0007810000 */
[----:B------:R-:W2:Y:S01]  /*a700*/  SHFL.BFLY PT, R9, R20, 0x1, 0x1f ;  /* 0x0c201f0014097f89 */ /* 0x000ea200000e0000 */
[----:B0-----:R-:W-:-:S05]  /*a710*/  FMNMX.FTZ R3, R14, R3, !PT ;  /* 0x000000030e037209 */ /* 0x001fca0007810000 */
        /* <DEDUP_REMOVED lines=16> */
[----:B--2---:R-:W-:Y:S01]  /*a820*/  FMNMX.FTZ R9, R20, R9, !PT ;  /* 0x0000000914097209 */ /* 0x004fe20007810000 */
        /* <DEDUP_REMOVED lines=56> */
[----:B------:R-:W-:-:S04]  /*abb0*/  FFMA.FTZ R83, R83, R4, -R6 ;  /* 0x0000000453537223 */ /* 0x000fc80000010806 */
        /* <DEDUP_REMOVED lines=129> */
.L_x_1383:
[----:B------:R-:W-:Y:S01]  /*b3d0*/  ULEA UR6, UR57, UR41, 0x3 ;  /* 0x0000002939067291 */ /* 0x000fe2000f8e183f */
[----:B------:R-:W-:Y:S01]  /*b3e0*/  ISETP.GT.AND P1, PT, R5, UR56, PT ;  /* 0x0000003805007c0c */ /* 0x000fe2000bf24270 */
        /* <DEDUP_REMOVED lines=105> */
[----:B------:R-:W-:-:S07]  /*ba80*/  IMAD.MOV.U32 R7, RZ, RZ, R5 ;  /* 0x000000ffff077224 */ /* 0x000fce00078e0005 */
.L_x_1373:
        /* <DEDUP_REMOVED lines=9> */
[----:B------:R-:W-:-:S05]  /*bb20*/  ULDC UR56, c[0x0][0x9e0] ;  /* 0x0002780000387ab9 */ /* 0x000fca0000000800 */
.L_x_1404:
        /* <DEDUP_REMOVED lines=9> */
.L_x_1387:
[----:B------:R-:W-:Y:S01]  /*bbc0*/  ULEA UR6, UR46, UR41, 0x3 ;  /* 0x000000292e067291 */ /* 0x000fe2000f8e183f */
[----:B------:R-:W-:-:S05]  /*bbd0*/  IMAD.U32 R3, RZ, RZ, UR47 ;  /* 0x0000002fff037e24 */ /* 0x000fca000f8e00ff */
[----:B------:R-:W-:-:S04]  /*bbe0*/  SHF.L.U32 R3, R3, 0x1f, RZ ;  /* 0x0000001f03037819 */ /* 0x000fc800000006ff */
[----:B------:R0:W1:Y:S01]  /*bbf0*/  SYNCS.PHASECHK.TRANS64.TRYWAIT P1, [UR6+0x28830], R3 ;  /* 0x02883003ff0075a7 */ /* 0x0000620008020146 */
[----:B------:R-:W-:Y:S05]  /*bc00*/  @!P0 BRA `(.L_x_1388) ;  /* 0x0000000000048947 */ /* 0x000fea0003800000 */
[----:B------:R-:W-:Y:S01]  /*bc10*/  BPT.TRAP 0x1 ;  /* 0x000000040000795c */ /* 0x000fe20000300000 */
.L_x_1388:
[----:B-1----:R-:W-:Y:S05]  /*bc20*/  @P1 BRA `(.L_x_1386) ;  /* 0x0000000000081947 */ /* 0x002fea0003800000 */
[----:B------:R-:W1:Y:S02]  /*bc30*/  SYNCS.PHASECHK.TRANS64.TRYWAIT P1, [UR6+0x28830], R3 ;  /* 0x02883003ff0075a7 */ /* 0x000e640008020146 */
[----:B-1----:R-:W-:Y:S05]  /*bc40*/  @!P1 BRA `(.L_x_1389) ;  /* 0x000000c000649947 */ /* 0x002fea0003800000 */
.L_x_1386:
        /* <DEDUP_REMOVED lines=45> */
.L_x_1391:
[----:B------:R-:W-:Y:S01]  /*bf20*/  ULEA UR6, UR59, UR41, 0x3 ;  /* 0x000000293b067291 */ /* 0x000fe2000f8e183f */
[----:B------:R-:W-:-:S05]  /*bf30*/  IMAD.U32 R3, RZ, RZ, UR60 ;  /* 0x0000003cff037e24 */ /* 0x000fca000f8e00ff */
[----:B------:R-:W-:-:S04]  /*bf40*/  SHF.L.U32 R3, R3, 0x1f, RZ ;  /* 0x0000001f03037819 */ /* 0x000fc800000006ff */
[----:B------:R0:W1:Y:S01]  /*bf50*/  SYNCS.PHASECHK.TRANS64.TRYWAIT P1, [UR6+0x28850], R3 ;  /* 0x02885003ff0075a7 */ /* 0x0000620008020146 */
[----:B------:R-:W-:Y:S05]  /*bf60*/  @!P0 BRA `(.L_x_1392) ;  /* 0x0000000000048947 */ /* 0x000fea0003800000 */
[----:B------:R-:W-:Y:S01]  /*bf70*/  BPT.TRAP 0x1 ;  /* 0x000000040000795c */ /* 0x000fe20000300000 */
.L_x_1392:
[----:B-1----:R-:W-:Y:S05]  /*bf80*/  @P1 BRA `(.L_x_1390) ;  /* 0x0000000000081947 */ /* 0x002fea0003800000 */
[----:B------:R-:W1:Y:S02]  /*bf90*/  SYNCS.PHASECHK.TRANS64.TRYWAIT P1, [UR6+0x28850], R3 ;  /* 0x02885003ff0075a7 */ /* 0x000e640008020146 */
[----:B-1----:R-:W-:Y:S05]  /*bfa0*/  @!P1 BRA `(.L_x_1393) ;  /* 0x000000bc00a49947 */ /* 0x002fea0003800000 */
.L_x_1390:
        /* <DEDUP_REMOVED lines=49> */
.L_x_1394:
        /* <DEDUP_REMOVED lines=167> */
.L_x_1397:
[----:B------:R-:W-:-:S05]  /*cd30*/  IMAD.U32 R65, RZ, RZ, UR53 ;  /* 0x00000035ff417e24 */ /* 0x000fca000f8e00ff */
[----:B------:R-:W-:-:S13]  /*cd40*/  ISETP.NE.AND P1, PT, R65, 0x1, PT ;  /* 0x000000014100780c */ /* 0x000fda0003f25270 */
[----:B------:R-:W1:Y:S02]  /*cd50*/  @P1 LDC.64 R54, c[0x0][0x9e8] ;  /* 0x00027a00ff361b82 */ /* 0x000e640000000a00 */
[----:B-1----:R-:W-:-:S05]  /*cd60*/  @P1 IMAD.HI.U32 R54, R63, R54, RZ ;  /* 0x000000363f361227 */ /* 0x002fca00078e00ff */
[----:B------:R-:W-:-:S07]  /*cd70*/  @P1 SHF.R.U32.HI R63, RZ, R55, R54 ;  /* 0x00000037ff3f1219 */ /* 0x000fce0000011636 */
.L_x_1398:
[----:B------:R-:W-:Y:S05]  /*cd80*/  BSYNC B0 ;  /* 0x0000000000007941 */ /* 0x000fea0003800000 */
.L_x_1396:
[----:B------:R-:W-:-:S04]  /*cd90*/  IMAD R63, R63, R65, -R82 ;  /* 0x000000413f3f7224 */ /* 0x000fc800078e0a52 */
[----:B------:R-:W-:-:S05]  /*cda0*/  IMAD R63, R16, -0x2, R63 ;  /* 0xfffffffe103f7824 */ /* 0x000fca00078e023f */
[----:B------:R-:W-:Y:S02]  /*cdb0*/  VIADDMNMX R64, R63, R65, R64, PT ;  /* 0x000000413f407246 */ /* 0x000fe40003800140 */
[----:B------:R-:W-:-:S07]  /*cdc0*/  VIMNMX R66, R66, R63, !PT ;  /* 0x0000003f42427248 */ /* 0x000fce0007fe0100 */
.L_x_1395:
        /* <DEDUP_REMOVED lines=116> */
.L_x_1401:
[----:B------:R-:W-:-:S05]  /*d510*/  IMAD.U32 R4, RZ, RZ, UR53 ;  /* 0x00000035ff047e24 */ /* 0x000fca000f8e00ff */
[----:B------:R-:W-:-:S13]  /*d520*/  ISETP.NE.AND P2, PT, R4, 0x1, PT ;  /* 0x000000010400780c */ /* 0x000fda0003f45270 */
[----:B------:R-:W0:Y:S02]  /*d530*/  @P2 LDC.64 R12, c[0x0][0x9e8] ;  /* 0x00027a00ff0c2b82 */ /* 0x000e240000000a00 */
[----:B0-----:R-:W-:-:S05]  /*d540*/  @P2 IMAD.HI.U32 R12, R3, R12, RZ ;  /* 0x0000000c030c2227 */ /* 0x001fca00078e00ff */
[----:B------:R-:W-:-:S07]  /*d550*/  @P2 SHF.R.U32.HI R3, RZ, R13, R12 ;  /* 0x0000000dff032219 */ /* 0x000fce000001160c */
.L_x_1402:
[----:B------:R-:W-:Y:S05]  /*d560*/  BSYNC B0 ;  /* 0x0000000000007941 */ /* 0x000fea0003800000 */
.L_x_1400:
[----:B------:R-:W-:-:S04]  /*d570*/  IMAD R3, R3, R4, -R82 ;  /* 0x0000000403037224 */ /* 0x000fc800078e0a52 */
[----:B------:R-:W-:-:S05]  /*d580*/  IMAD R3, R16, -0x2, R3 ;  /* 0xfffffffe10037824 */ /* 0x000fca00078e0203 */
[----:B------:R-:W-:Y:S02]  /*d590*/  VIADDMNMX R48, R3, R4, R48, PT ;  /* 0x0000000403307246 */ /* 0x000fe40003800130 */
[----:B------:R-:W-:-:S07]  /*d5a0*/  VIMNMX R50, R50, R3, !PT ;  /* 0x0000000332327248 */ /* 0x000fce0007fe0100 */
.L_x_1399:
        /* <DEDUP_REMOVED lines=102> */
[----:B------:R-:W-:Y:S01]  /*dc10*/  FADD.FTZ R51, -R10, R5 ;  /* 0x000000050a337221 */ /* 0x000fe20000010100 */
        /* <DEDUP_REMOVED lines=21> */
[----:B------:R-:W-:Y:S01]  /*dd70*/  FFMA.FTZ R53, R53, R4, -R12 ;  /* 0x0000000435357223 */ /* 0x000fe2000001080c */
[----:B------:R-:W-:Y:S01]  /*dd80*/  FMNMX.FTZ R8, R31, R8, !PT ;  /* 0x000000081f087209 */ /* 0x000fe20007810000 */
[----:B------:R-:W-:Y:S01]  /*dd90*/  MUFU.EX2 R11, R11 ;  /* 0x0000000b000b7308 */ /* 0x000fe20000000800 */
[----:B------:R-:W-:-:S02]  /*dda0*/  FSEL R183, R32, -INF , !P5 ;  /* 0xff80000020b77808 */ /* 0x000fc40006800000 */
[----:B------:R-:W-:Y:S02]  /*ddb0*/  FMNMX.FTZ R8, R177, R8, !PT ;  /* 0x00000008b1087209 */ /* 0x000fe40007810000 */
[----:B------:R-:W-:Y:S02]  /*ddc0*/  ISETP.LT.OR P4, PT, R48, 0x3a, P4 ;  /* 0x0000003a3000780c */ /* 0x000fe40002781670 */
[----:B------:R-:W-:Y:S01]  /*ddd0*/  FMNMX.FTZ R8, R29, R8, !PT ;  /* 0x000000081d087209 */ /* 0x000fe20007810000 */
[----:B------:R-:W-:Y:S01]  /*dde0*/  MUFU.EX2 R180, R180 ;  /* 0x000000b400b47308 */ /* 0x000fe20000000800 */
[----:B------:R-:W-:Y:S02]  /*ddf0*/  ISETP.GT.AND P3, PT, R50, 0x41, P1 ;  /* 0x000000413200780c */ /* 0x000fe40000f64270 */
[----:B------:R-:W-:Y:S02]  /*de00*/  FMNMX.FTZ R8, R181, R8, !PT ;  /* 0x00000008b5087209 */ /* 0x000fe40007810000 */
[----:B------:R-:W-:-:S02]  /*de10*/  ISETP.LT.OR P2, PT, R48, 0x41, P2 ;  /* 0x000000413000780c */ /* 0x000fc40001741670 */
[----:B------:R-:W-:Y:S01]  /*de20*/  FSEL R179, R28, -INF , !P4 ;  /* 0xff8000001cb37808 */ /* 0x000fe20006000000 */
[----:B------:R-:W-:Y:S01]  /*de30*/  MUFU.EX2 R182, R182 ;  /* 0x000000b600b67308 */ /* 0x000fe20000000800 */
        /* <DEDUP_REMOVED lines=10> */
[----:B------:R-:W-:Y:S01]  /*dee0*/  FFMA.FTZ R27, R171, R4, -R12 ;  /* 0x00000004ab1b7223 */ /* 0x000fe2000001080c */
[----:B------:R-:W-:Y:S01]  /*def0*/  FMNMX.FTZ R8, R195, R8, !PT ;  /* 0x00000008c3087209 */ /* 0x000fe20007810000 */
[----:B------:R-:W-:Y:S01]  /*df00*/  MUFU.EX2 R176, R176 ;  /* 0x000000b000b07308 */ /* 0x000fe20000000800 */
[----:B------:R-:W-:Y:S02]  /*df10*/  ISETP.GT.AND P2, PT, R50, 0x50, P1 ;  /* 0x000000503200780c */ /* 0x000fe40000f44270 */
[----:B------:R-:W-:-:S02]  /*df20*/  FSEL R171, R36, -INF , !P5 ;  /* 0xff80000024ab7808 */ /* 0x000fc40006800000 */
[----:B------:R-:W-:Y:S02]  /*df30*/  ISETP.LT.OR P4, PT, R48, 0x4a, P4 ;  /* 0x0000004a3000780c */ /* 0x000fe40002781670 */
        /* <DEDUP_REMOVED lines=40> */
[----:B------:R-:W-:Y:S02]  /*e1c0*/  FSEL R45, R45, -INF , !P5 ;  /* 0xff8000002d2d7808 */ /* 0x000fe40006800000 */
        /* <DEDUP_REMOVED lines=14> */
[----:B------:R-:W-:Y:S02]  /*e2b0*/  ISETP.LT.OR P5, PT, R48, 0x79, P5 ;  /* 0x000000793000780c */ /* 0x000fe40002fa1670 */
[----:B------:R-:W-:-:S02]  /*e2c0*/  FSEL R77, R43, -INF , !P3 ;  /* 0xff8000002b4d7808 */ /* 0x000fc40005800000 */
[----:B------:R-:W-:Y:S01]  /*e2d0*/  FMNMX.FTZ R8, R81, R8, !PT ;  /* 0x0000000851087209 */ /* 0x000fe20007810000 */
[----:B------:R0:W-:Y:S01]  /*e2e0*/  MUFU.EX2 R43, R9 ;  /* 0x00000009002b7308 */ /* 0x0001e20000000800 */
[----:B------:R-:W-:Y:S02]  /*e2f0*/  ISETP.LT.OR P1, PT, R48, 0x7a, P1 ;  /* 0x0000007a3000780c */ /* 0x000fe40000f21670 */
[----:B------:R-:W-:Y:S02]  /*e300*/  FSEL R197, R46, -INF , !P5 ;  /* 0xff8000002ec57808 */ /* 0x000fe40006800000 */
[----:B------:R-:W-:Y:S02]  /*e310*/  FMNMX.FTZ R8, R77, R8, !PT ;  /* 0x000000084d087209 */ /* 0x000fe40007810000 */
[----:B------:R-:W-:Y:S01]  /*e320*/  FSEL R75, R47, -INF , !P1 ;  /* 0xff8000002f4b7808 */ /* 0x000fe20004800000 */
[----:B------:R-:W-:Y:S01]  /*e330*/  FFMA.FTZ R47, R73, R4, -R12 ;  /* 0x00000004492f7223 */ /* 0x000fe2000001080c */
[----:B------:R-:W-:Y:S01]  /*e340*/  FMNMX.FTZ R8, R197, R8, !PT ;  /* 0x00000008c5087209 */ /* 0x000fe20007810000 */
[----:B------:R-:W-:Y:S03]  /*e350*/  MUFU.EX2 R164, R164 ;  /* 0x000000a400a47308 */ /* 0x000fe60000000800 */
[----:B------:R-:W-:-:S05]  /*e360*/  FMNMX.FTZ R8, R75, R8, !PT ;  /* 0x000000084b087209 */ /* 0x000fca0007810000 */
[----:B0-----:R-:W0:Y:S01]  /*e370*/  SHFL.BFLY PT, R9, R8, 0x2, 0x1f ;  /* 0x0c401f0008097f89 */ /* 0x001e2200000e0000 */
        /* <DEDUP_REMOVED lines=118> */
[----:B----4-:R-:W-:-:S07]  /*eae0*/  FADD.FTZ R41, R37, R2 ;  /* 0x0000000225297221 */ /* 0x010fce0000010000 */
[----:B------:R2:W-:Y:S08]  /*eaf0*/  MUFU.EX2 R44, R45 ;  /* 0x0000002d002c7308 */ /* 0x0005f00000000800 */
[----:B------:R-:W3:Y:S01]  /*eb00*/  MUFU.EX2 R83, R83 ;  /* 0x0000005300537308 */ /* 0x000ee20000000800 */
[----:B--2---:R-:W-:Y:S01]  /*eb10*/  FADD.FTZ R45, R65, R0 ;  /* 0x00000000412d7221 */ /* 0x004fe20000010000 */
[----:B-----5:R-:W-:-:S03]  /*eb20*/  FADD.FTZ R0, R38, R41 ;  /* 0x0000002926007221 */ /* 0x020fc60000010000 */
[----:B------:R-:W-:Y:S01]  /*eb30*/  FADD.FTZ R2, R162, R45 ;  /* 0x0000002da2027221 */ /* 0x000fe20000010000 */
[----:B-1----:R-:W-:Y:S02]  /*eb40*/  FADD.FTZ R41, R163, R0 ;  /* 0x00000000a3297221 */ /* 0x002fe40000010000 */
[----:B------:R-:W1:Y:S01]  /*eb50*/  MUFU.EX2 R158, R158 ;  /* 0x0000009e009e7308 */ /* 0x000e620000000800 */
[----:B------:R-:W-:Y:S01]  /*eb60*/  FADD.FTZ R45, R67, R2 ;  /* 0x00000002432d7221 */ /* 0x000fe20000010000 */
[----:B0-----:R-:W-:-:S03]  /*eb70*/  FADD.FTZ R41, R40, R41 ;  /* 0x0000002928297221 */ /* 0x001fc60000010000 */
[----:B------:R-:W-:Y:S01]  /*eb80*/  FADD.FTZ R0, R156, R45 ;  /* 0x0000002d9c007221 */ /* 0x000fe20000010000 */
[----:B------:R-:W-:Y:S02]  /*eb90*/  FADD.FTZ R41, R42, R41 ;  /* 0x000000292a297221 */ /* 0x000fe40000010000 */
[----:B------:R-:W0:Y:S01]  /*eba0*/  MUFU.EX2 R55, R55 ;  /* 0x0000003700377308 */ /* 0x000e220000000800 */
[----:B------:R-:W-:Y:S01]  /*ebb0*/  FADD.FTZ R45, R61, R0 ;  /* 0x000000003d2d7221 */ /* 0x000fe20000010000 */
[----:B---3--:R-:W-:-:S04]  /*ebc0*/  FADD.FTZ R41, R83, R41 ;  /* 0x0000002953297221 */ /* 0x008fc80000010000 */
[----:B------:R-:W-:Y:S02]  /*ebd0*/  FADD.FTZ R41, R44, R41 ;  /* 0x000000292c297221 */ /* 0x000fe40000010000 */
        /* <DEDUP_REMOVED lines=22> */
.L_x_1403:
        /* <DEDUP_REMOVED lines=107> */
.L_x_1385:
[----:B------:R-:W-:Y:S06]  /*f3f0*/  BAR.ARV 0x8, 0x180 ;  /* 0x0206000000007b1d */ /* 0x000fec0000002000 */
[----:B------:R-:W-:Y:S05]  /*f400*/  @!P0 BRA `(.L_x_1405) ;  /* 0x0000000000048947 */ /* 0x000fea0003800000 */
[----:B------:R-:W-:Y:S01]  /*f410*/  BPT.TRAP 0x1 ;  /* 0x000000040000795c */ /* 0x000fe20000300000 */
.L_x_1405:
[----:B------:R-:W-:Y:S01]  /*f420*/  ULEA UR5, UR46, UR41, 0x3 ;  /* 0x000000292e057291 */ /* 0x000fe2000f8e183f */
[----:B------:R-:W-:-:S05]  /*f430*/  IMAD.U32 R5, RZ, RZ, UR47 ;  /* 0x0000002fff057e24 */ /* 0x000fca000f8e00ff */
[----:B------:R-:W-:-:S04]  /*f440*/  SHF.L.U32 R5, R5, 0x1f, RZ ;  /* 0x0000001f05057819 */ /* 0x000fc800000006ff */
[----:B------:R0:W1:Y:S01]  /*f450*/  SYNCS.PHASECHK.TRANS64.TRYWAIT P1, [UR5+0x28850], R5 ;  /* 0x02885005ff0075a7 */ /* 0x0000620008020145 */
[----:B------:R-:W-:Y:S05]  /*f460*/  @!P0 BRA `(.L_x_1406) ;  /* 0x0000000000048947 */ /* 0x000fea0003800000 */
[----:B------:R-:W-:Y:S01]  /*f470*/  BPT.TRAP 0x1 ;  /* 0x000000040000795c */ /* 0x000fe20000300000 */
.L_x_1406:
[----:B-1----:R-:W-:Y:S05]  /*f480*/  @P1 BRA `(.L_x_1407) ;  /* 0x0000000000081947 */ /* 0x002fea0003800000 */
[----:B------:R-:W1:Y:S02]  /*f490*/  SYNCS.PHASECHK.TRANS64.TRYWAIT P1, [UR5+0x28850], R5 ;  /* 0x02885005ff0075a7 */ /* 0x000e640008020145 */
[----:B-1----:R-:W-:Y:S05]  /*f4a0*/  @!P1 BRA `(.L_x_1408) ;  /* 0x00000088007c9947 */ /* 0x002fea0003800000 */
.L_x_1407:
[----:B------:R-:W-:Y:S01]  /*f4b0*/  UIADD3 UR41, UR41, 0x400, URZ ;  /* 0x0000040029297890 */ /* 0x000fe2000fffe03f */
[----:B------:R-:W-:Y:S01]  /*f4c0*/  WARPGROUP.ARRIVE ;  /* 0x00000000000079c5 */ /* 0x000fe20000000000 */
[----:B------:R-:W-:Y:S01]  /*f4d0*/  UMOV UR7, 0x40000040 ;  /* 0x4000004000077882 */ /* 0x000fe20000000000 */
[----:B01----:R-:W0:Y:S01]  /*f4e0*/  SHFL.BFLY PT, R5, R2, 0x2, 0x1f ;  /* 0x0c401f0002057f89 */ /* 0x003e2200000e0000 */
[----:B------:R-:W-:Y:S01]  /*f4f0*/  USHF.R.U32.HI UR41, URZ, 0x4, UR41 ;  /* 0x000000043f297899 */ /* 0x000fe20008011629 */
[----:B------:R-:W-:Y:S02]  /*f500*/  IMAD.MOV.U32 R11, RZ, RZ, RZ ;  /* 0x000000ffff0b7224 */ /* 0x000fe400078e00ff */
[----:B------:R-:W1:Y:S01]  /*f510*/  SHFL.BFLY PT, R7, R0, 0x2, 0x1f ;  /* 0x0c401f0000077f89 */ /* 0x000e6200000e0000 */
[----:B------:R-:W-:-:S04]  /*f520*/  ULOP3.LUT UR41, UR41, 0x3fff, URZ, 0xc0, !UPT ;  /* 0x00003fff29297892 */ /* 0x000fc8000f8ec03f */
[----:B------:R-:W-:-:S04]  /*f530*/  ULOP3.LUT UR4, UR41, 0x4000000, URZ, 0xfc, !UPT ;  /* 0x0400000029047892 */ /* 0x000fc8000f8efc3f */
[----:B------:R-:W-:-:S07]  /*f540*/  ULEA UR4, UR46, UR4, 0xb ;  /* 0x000000042e047291 */ /* 0x000fce000f8e583f */
[----:B------:R-:W-:Y:S02]  /*f550*/  UMOV UR6, UR4 ;  /* 0x0000000400067c82 */ /* 0x000fe40008000000 */
[----:B------:R-:W-:Y:S01]  /*f560*/  HGMMA.64x128x16.F32 R88, R180, gdesc[UR4].tnspB, R88, gsb0 ;  /* 0x41e00004b4587df0 */ /* 0x000fe20008000858 */
[----:B------:R-:W-:Y:S01]  /*f570*/  UIADD3 UR6, UR4, 0x80, URZ ;  /* 0x0000008004067890 */ /* 0x000fe2000fffe03f */
[----:B0-----:R-:W-:Y:S01]  /*f580*/  FADD.FTZ R5, R5, R2 ;  /* 0x0000000205057221 */ /* 0x001fe20000010000 */
[----:B------:R-:W-:Y:S01]  /*f590*/  UMOV UR7, 0x40000040 ;  /* 0x4000004000077882 */ /* 0x000fe20000000000 */
[----:B------:R-:W-:Y:S02]  /*f5a0*/  IMAD.MOV.U32 R2, RZ, RZ, -0x800000 ;  /* 0xff800000ff027424 */ /* 0x000fe400078e00ff */
[----:B-1----:R-:W-:Y:S01]  /*f5b0*/  FADD.FTZ R7, R7, R0 ;  /* 0x0000000007077221 */ /* 0x002fe20000010000 */
[----:B------:R-:W0:Y:S01]  /*f5c0*/  SHFL.BFLY PT, R6, R5, 0x1, 0x1f ;  /* 0x0c201f0005067f89 */ /* 0x000e2200000e0000 */
[----:B------:R-:W-:-:S03]  /*f5d0*/  IMAD.MOV.U32 R0, RZ, RZ, -0x800000 ;  /* 0xff800000ff007424 */ /* 0x000fc600078e00ff */
[----:B------:R-:W1:Y:S01]  /*f5e0*/  SHFL.BFLY PT, R8, R7, 0x1, 0x1f ;  /* 0x0c201f0007087f89 */ /* 0x000e6200000e0000 */
[----:B0-----:R-:W-:Y:S01]  /*f5f0*/  FADD.FTZ R13, R5, R6 ;  /* 0x00000006050d7221 */ /* 0x001fe20000010000 */
[----:B------:R-:W-:Y:S02]  /*f600*/  IMAD.MOV.U32 R6, RZ, RZ, RZ ;  /* 0x000000ffff067224 */ /* 0x000fe400078e00ff */
[----:B-1----:R-:W-:Y:S02]  /*f610*/  FADD.FTZ R14, R7, R8 ;  /* 0x00000008070e7221 */ /* 0x002fe40000010000 */
[----:B------:R-:W-:-:S03]  /*f620*/  FSETP.NE.FTZ.AND P1, PT, R13, RZ, PT ;  /* 0x000000ff0d00720b */ /* 0x000fc60003f35000 */
[----:B------:R-:W-:-:S10]  /*f630*/  FSETP.NE.FTZ.AND P2, PT, R14, RZ, PT ;  /* 0x000000ff0e00720b */ /* 0x000fd40003f55000 */
[----:B------:R-:W0:Y:S01]  /*f640*/  @P1 MUFU.LG2 R10, R13 ;  /* 0x0000000d000a1308 */ /* 0x000e220000000c00 */
[C---:B------:R-:W-:Y:S02]  /*f650*/  @P1 FMUL.FTZ R8, R4.reuse, 0.69314718246459960938 ;  /* 0x3f31721804081820 */ /* 0x040fe40000410000 */
[----:B------:R-:W-:-:S05]  /*f660*/  @P2 FMUL.FTZ R7, R4, 0.69314718246459960938 ;  /* 0x3f31721804072820 */ /* 0x000fca0000410000 */
        /* <DEDUP_REMOVED lines=44> */
.L_x_1409:
        /* <DEDUP_REMOVED lines=74> */
.L_x_1331:
[----:B------:R-:W0:Y:S01]  /*fdd0*/  S2R R4, SR_CgaCtaId ;  /* 0x0000000000047919 */ /* 0x000e220000008800 */
[----:B------:R-:W-:Y:S01]  /*fde0*/  MOV R3, 0x400 ;  /* 0x0000040000037802 */ /* 0x000fe20000000f00 */
[----:B------:R-:W-:Y:S01]  /*fdf0*/  BSSY B0, `(.L_x_1410) ;  /* 0x000020d000007945 */ /* 0x000fe20003800000 */
[----:B------:R-:W-:Y:S02]  /*fe00*/  BAR.SYNC.DEFER_BLOCKING 0x5, 0x180 ;  /* 0x0146000000007b1d */ /* 0x000fe40000010000 */
[----:B0-----:R-:W-:-:S05]  /*fe10*/  LEA R3, R4, R3, 0x18 ;  /* 0x0000000304037211 */ /* 0x001fca00078ec0ff */
[----:B------:R-:W0:Y:S02]  /*fe20*/  LDS.128 R4, [R3+0x288d0] ;  /* 0x0288d00003047984 */ /* 0x000e240000000c00 */
[----:B0-----:R-:W-:Y:S02]  /*fe30*/  R2UR UR5, R5 ;  /* 0x00000000050572ca */ /* 0x001fe400000e0000 */
[----:B------:R-:W-:Y:S02]  /*fe40*/  R2UR UR7, R6 ;  /* 0x00000000060772ca */ /* 0x000fe400000e0000 */
[----:B------:R-:W-:Y:S01]  /*fe50*/  R2UR UR6, R7 ;  /* 0x00000000070672ca */ /* 0x000fe200000e0000 */
[----:B------:R-:W-:Y:S06]  /*fe60*/  BAR.ARV 0x4, 0x180 ;  /* 0x0106000000007b1d */ /* 0x000fec0000002000 */
[----:B------:R-:W-:Y:S08]  /*fe70*/  @P0 BRA `(.L_x_1411) ;  /* 0x0000001400300947 */ /* 0x000ff00003800000 */
[----:B------:R-:W0:Y:S01]  /*fe80*/  S2R R4, SR_SWINHI ;  /* 0x0000000000047919 */ /* 0x000e220000002f00 */
[----:B------:R-:W-:Y:S01]  /*fe90*/  F2FP.F16.F32.PACK_AB R128, R129, R128 ;  /* 0x000000808180723e */ /* 0x000fe200000000ff */
[----:B------:R-:W-:Y:S01]  /*fea0*/  ULDC.64 UR8, c[0x0][0xc00] ;  /* 0x0003000000087ab9 */ /* 0x000fe20000000a00 */
[----:B------:R-:W-:Y:S01]  /*feb0*/  F2FP.F16.F32.PACK_AB R129, R131, R130 ;  /* 0x000000828381723e */ /* 0x000fe200000000ff */
[----:B------:R-:W-:Y:S01]  /*fec0*/  UISETP.NE.U32.AND UP0, UPT, UR8, URZ, UPT ;  /* 0x0000003f0800728c */ /* 0x000fe2000bf05070 */
[----:B------:R-:W-:Y:S01]  /*fed0*/  F2FP.F16.F32.PACK_AB R136, R137, R136 ;  /* 0x000000888988723e */ /* 0x000fe200000000ff */
[----:B------:R-:W1:Y:S01]  /*fee0*/  LDC R49, c[0x0][0xbe8] ;  /* 0x0002fa00ff317b82 */ /* 0x000e620000000800 */
[----:B------:R-:W-:Y:S01]  /*fef0*/  F2FP.F16.F32.PACK_AB R130, R133, R132 ;  /* 0x000000848582723e */ /* 0x000fe200000000ff */
[----:B------:R-:W-:Y:S01]  /*ff00*/  UISETP.NE.AND.EX UP0, UPT, UR9, URZ, UPT, UP0 ;  /* 0x0000003f0900728c */ /* 0x000fe2000bf05300 */
[----:B------:R-:W-:Y:S02]  /*ff10*/  F2FP.F16.F32.PACK_AB R131, R135, R134 ;  /* 0x000000868783723e */ /* 0x000fe400000000ff */
[----:B------:R-:W-:Y:S01]  /*ff20*/  F2FP.F16.F32.PACK_AB R137, R139, R138 ;  /* 0x0000008a8b89723e */ /* 0x000fe200000000ff */
[----:B------:R-:W-:Y:S01]  /*ff30*/  ULDC.64 UR8, c[0x0][0xc00] ;  /* 0x0003000000087ab9 */ /* 0x000fe20000000a00 */
[----:B------:R-:W-:Y:S01]  /*ff40*/  F2FP.F16.F32.PACK_AB R144, R145, R144 ;  /* 0x000000909190723e */ /* 0x000fe200000000ff */
[----:B------:R-:W-:Y:S01]  /*ff50*/  UIMAD.WIDE UR8, UR36, 0x4, UR8 ;  /* 0x00000004240878a5 */ /* 0x000fe2000f8e0208 */
[----:B------:R-:W-:-:S02]  /*ff60*/  F2FP.F16.F32.PACK_AB R138, R141, R140 ;  /* 0x0000008c8d8a723e */ /* 0x000fc400000000ff */
[----:B------:R-:W-:Y:S02]  /*ff70*/  F2FP.F16.F32.PACK_AB R139, R143, R142 ;  /* 0x0000008e8f8b723e */ /* 0x000fe400000000ff */
[----:B------:R-:W-:Y:S02]  /*ff80*/  F2FP.F16.F32.PACK_AB R145, R147, R146 ;  /* 0x000000929391723e */ /* 0x000fe400000000ff */
[----:B------:R-:W-:Y:S02]  /*ff90*/  F2FP.F16.F32.PACK_AB R146, R149, R148 ;  /* 0x000000949592723e */ /* 0x000fe400000000ff */
[----:B------:R-:W-:Y:S02]  /*ffa0*/  F2FP.F16.F32.PACK_AB R147, R151, R150 ;  /* 0x000000969793723e */ /* 0x000fe400000000ff */
[----:B------:R-:W-:Y:S02]  /*ffb0*/  MOV R20, R3 ;  /* 0x0000000300147202 */ /* 0x000fe40000000f00 */
[----:B0-----:R-:W-:-:S03]  /*ffc0*/  MOV R21, R4 ;  /* 0x0000000400157202 */ /* 0x001fc60000000f00 */
[----:B------:R-:W-:-:S03]  /*ffd0*/  IMAD.WIDE R4, R188, 0x2, R20 ;  /* 0x00000002bc047825 */ /* 0x000fc600078e0214 */
[C---:B------:R-:W-:Y:S02]  /*ffe0*/  IADD3 R33, P4, R4.reuse, 0x60, RZ ;  /* 0x0000006004217810 */ /* 0x040fe40007f9e0ff */
[C---:B------:R-:W-:Y:S02]  /*fff0*/  IADD3 R35, P3, R4.reuse, 0x4000, RZ ;  /* 0x0000400004237810 */ /* 0x040fe40007f7e0ff */
[----:B------:R-:W-:Y:S01]  /*10000*/  LOP3.LUT R7, R4, 0x380, RZ, 0xc0, !PT ;  /* 0x0000038004077812 */ /* 0x000fe200078ec0ff */
[--C-:B------:R-:W-:Y:S01]  /*10010*/  IMAD.X R15, RZ, RZ, R5.reuse, P4 ;  /* 0x000000ffff0f7224 */ /* 0x100fe200020e0605 */
[----:B------:R-:W-:Y:S01]  /*10020*/  LOP3.LUT R12, R33, 0x380, RZ, 0xc0, !PT ;  /* 0x00000380210c7812 */ /* 0x000fe200078ec0ff */
[----:B------:R-:W-:Y:S01]  /*10030*/  IMAD.X R13, RZ, RZ, R5, P3 ;  /* 0x000000ffff0d7224 */ /* 0x000fe200018e0605 */
[----:B------:R-:W-:Y:S02]  /*10040*/  LOP3.LUT R24, R35, 0x380, RZ, 0xc0, !PT ;  /* 0x0000038023187812 */ /* 0x000fe400078ec0ff */
[----:B------:R-:W-:-:S02]  /*10050*/  SHF.R.U64 R7, R7, 0x3, RZ ;  /* 0x0000000307077819 */ /* 0x000fc400000012ff */
[----:B------:R-:W-:Y:S02]  /*10060*/  SHF.R.U64 R12, R12, 0x3, RZ ;  /* 0x000000030c0c7819 */ /* 0x000fe400000012ff */
[C---:B------:R-:W-:Y:S02]  /*10070*/  IADD3 R31, P6, R4.reuse, 0x20, RZ ;  /* 0x00000020041f7810 */ /* 0x040fe40007fde0ff */
[C---:B------:R-:W-:Y:S02]  /*10080*/  IADD3 R10, P5, R4.reuse, 0x40, RZ ;  /* 0x00000040040a7810 */ /* 0x040fe40007fbe0ff */
[C---:B------:R-:W-:Y:S01]  /*10090*/  IADD3 R37, P2, R4.reuse, 0x4020, RZ ;  /* 0x0000402004257810 */ /* 0x040fe20007f5e0ff */
[--C-:B------:R-:W-:Y:S01]  /*100a0*/  IMAD.X R29, RZ, RZ, R5.reuse, P6 ;  /* 0x000000ffff1d7224 */ /* 0x100fe200030e0605 */
[C---:B------:R-:W-:Y:S01]  /*100b0*/  IADD3 R39, P1, R4.reuse, 0x4040, RZ ;  /* 0x0000404004277810 */ /* 0x040fe20007f3e0ff */
[--C-:B------:R-:W-:Y:S01]  /*100c0*/  IMAD.X R27, RZ, RZ, R5.reuse, P5 ;  /* 0x000000ffff1b7224 */ /* 0x100fe200028e0605 */
[----:B------:R-:W-:Y:S01]  /*100d0*/  IADD3 R41, P0, R4, 0x4060, RZ ;  /* 0x0000406004297810 */ /* 0x000fe20007f1e0ff */
[--C-:B------:R-:W-:Y:S01]  /*100e0*/  IMAD.X R11, RZ, RZ, R5.reuse, P2 ;  /* 0x000000ffff0b7224 */ /* 0x100fe200010e0605 */
[----:B------:R-:W-:Y:S01]  /*100f0*/  SHF.R.U64 R24, R24, 0x3, RZ ;  /* 0x0000000318187819 */ /* 0x000fe200000012ff */
[--C-:B------:R-:W-:Y:S01]  /*10100*/  IMAD.X R9, RZ, RZ, R5.reuse, P1 ;  /* 0x000000ffff097224 */ /* 0x100fe200008e0605 */
[----:B------:R-:W-:Y:S01]  /*10110*/  LOP3.LUT R4, R7, R4, RZ, 0x3c, !PT ;  /* 0x0000000407047212 */ /* 0x000fe200078e3cff */
[----:B------:R-:W-:Y:S01]  /*10120*/  IMAD.X R25, RZ, RZ, R5, P0 ;  /* 0x000000ffff197224 */ /* 0x000fe200000e0605 */
[----:B------:R-:W-:-:S02]  /*10130*/  LOP3.LUT R14, R12, R33, RZ, 0x3c, !PT ;  /* 0x000000210c0e7212 */ /* 0x000fc400078e3cff */
[----:B------:R-:W-:Y:S02]  /*10140*/  LOP3.LUT R12, R24, R35, RZ, 0x3c, !PT ;  /* 0x00000023180c7212 */ /* 0x000fe400078e3cff */
[----:B------:R-:W-:Y:S02]  /*10150*/  MOV R35, R4 ;  /* 0x0000000400237202 */ /* 0x000fe40000000f00 */
[----:B------:R-:W-:Y:S02]  /*10160*/  LOP3.LUT R7, R10, 0x380, RZ, 0xc0, !PT ;  /* 0x000003800a077812 */ /* 0x000fe400078ec0ff */
[----:B------:R-:W-:Y:S02]  /*10170*/  F2FP.F16.F32.PACK_AB R4, R89, R8 ;  /* 0x000000085904723e */ /* 0x000fe400000000ff */
[----:B------:R-:W-:Y:S02]  /*10180*/  LOP3.LUT R6, R31, 0x380, RZ, 0xc0, !PT ;  /* 0x000003801f067812 */ /* 0x000fe400078ec0ff */
[----:B------:R-:W-:-:S02]  /*10190*/  LOP3.LUT R8, R37, 0x380, RZ, 0xc0, !PT ;  /* 0x0000038025087812 */ /* 0x000fc400078ec0ff */
[----:B------:R-:W-:Y:S02]  /*101a0*/  LOP3.LUT R24, R39, 0x380, RZ, 0xc0, !PT ;  /* 0x0000038027187812 */ /* 0x000fe400078ec0ff */
[----:B------:R-:W-:Y:S02]  /*101b0*/  SHF.R.U64 R7, R7, 0x3, RZ ;  /* 0x0000000307077819 */ /* 0x000fe400000012ff */
[----:B------:R-:W-:Y:S02]  /*101c0*/  SHF.R.U64 R6, R6, 0x3, RZ ;  /* 0x0000000306067819 */ /* 0x000fe400000012ff */
[----:B------:R-:W-:Y:S02]  /*101d0*/  LOP3.LUT R30, R41, 0x380, RZ, 0xc0, !PT ;  /* 0x00000380291e7812 */ /* 0x000fe400078ec0ff */
[----:B------:R-:W-:Y:S02]  /*101e0*/  SHF.R.U64 R8, R8, 0x3, RZ ;  /* 0x0000000308087819 */ /* 0x000fe400000012ff */
[----:B------:R-:W-:-:S02]  /*101f0*/  SHF.R.U64 R24, R24, 0x3, RZ ;  /* 0x0000000318187819 */ /* 0x000fc400000012ff */
[----:B------:R-:W-:Y:S02]  /*10200*/  LOP3.LUT R26, R7, R10, RZ, 0x3c, !PT ;  /* 0x0000000a071a7212 */ /* 0x000fe400078e3cff */
[----:B------:R-:W-:Y:S02]  /*10210*/  LOP3.LUT R28, R6, R31, RZ, 0x3c, !PT ;  /* 0x0000001f061c7212 */ /* 0x000fe400078e3cff */
[----:B------:R-:W-:Y:S02]  /*10220*/  SHF.R.U64 R30, R30, 0x3, RZ ;  /* 0x000000031e1e7819 */ /* 0x000fe400000012ff */
[----:B------:R-:W-:Y:S02]  /*10230*/  LOP3.LUT R10, R8, R37, RZ, 0x3c, !PT ;  /* 0x00000025080a7212 */ /* 0x000fe400078e3cff */
[----:B------:R-:W-:Y:S02]  /*10240*/  F2FP.F16.F32.PACK_AB R5, R91, R90 ;  /* 0x0000005a5b05723e */ /* 0x000fe400000000ff */
[----:B------:R-:W-:-:S02]  /*10250*/  F2FP.F16.F32.PACK_AB R6, R93, R92 ;  /* 0x0000005c5d06723e */ /* 0x000fc400000000ff */
[----:B------:R-:W-:Y:S01]  /*10260*/  F2FP.F16.F32.PACK_AB R7, R95, R94 ;  /* 0x0000005e5f07723e */ /* 0x000fe200000000ff */
[----:B------:R-:W-:Y:S01]  /*10270*/  BAR.SYNC.DEFER_BLOCKING 0x1, 0x100 ;  /* 0x0044000000007b1d */ /* 0x000fe20000010000 */
[----:B------:R-:W-:Y:S02]  /*10280*/  LOP3.LUT R8, R24, R39, RZ, 0x3c, !PT ;  /* 0x0000002718087212 */ /* 0x000fe400078e3cff */
[----:B------:R-:W-:Y:S02]  /*10290*/  LOP3.LUT R24, R30, R41, RZ, 0x3c, !PT ;  /* 0x000000291e187212 */ /* 0x000fe400078e3cff */
[----:B------:R-:W-:Y:S02]  /*102a0*/  MOV R34, R28 ;  /* 0x0000001c00227202 */ /* 0x000fe40000000f00 */
[----:B------:R-:W-:Y:S02]  /*102b0*/  MOV R30, R10 ;  /* 0x0000000a001e7202 */ /* 0x000fe40000000f00 */
[----:B------:R-:W-:-:S02]  /*102c0*/  MOV R29, R8 ;  /* 0x00000008001d7202 */ /* 0x000fc40000000f00 */
[----:B------:R-:W-:Y:S02]  /*102d0*/  F2FP.F16.F32.PACK_AB R8, R97, R96 ;  /* 0x000000606108723e */ /* 0x000fe400000000ff */
[----:B------:R-:W-:Y:S02]  /*102e0*/  F2FP.F16.F32.PACK_AB R9, R99, R98 ;  /* 0x000000626309723e */ /* 0x000fe400000000ff */
[----:B------:R-:W-:Y:S02]  /*102f0*/  F2FP.F16.F32.PACK_AB R10, R101, R100 ;  /* 0x00000064650a723e */ /* 0x000fe400000000ff */
[----:B------:R-:W-:Y:S02]  /*10300*/  F2FP.F16.F32.PACK_AB R11, R103, R102 ;  /* 0x00000066670b723e */ /* 0x000fe400000000ff */
[----:B------:R-:W-:Y:S02]  /*10310*/  MOV R33, R26 ;  /* 0x0000001a00217202 */ /* 0x000fe40000000f00 */
[----:B------:R-:W-:-:S02]  /*10320*/  MOV R32, R14 ;  /* 0x0000000e00207202 */ /* 0x000fc40000000f00 */
[----:B------:R-:W-:Y:S01]  /*10330*/  MOV R31, R12 ;  /* 0x0000000c001f7202 */ /* 0x000fe20000000f00 */
[----:B------:R0:W-:Y:S01]  /*10340*/  STSM.16.M88.4 [R35], R4 ;  /* 0x0000000423007844 */ /* 0x0001e20000000200 */
[----:B------:R-:W-:Y:S02]  /*10350*/  F2FP.F16.F32.PACK_AB R12, R113, R112 ;  /* 0x00000070710c723e */ /* 0x000fe400000000ff */
[----:B------:R-:W-:Y:S01]  /*10360*/  F2FP.F16.F32.PACK_AB R13, R115, R114 ;  /* 0x00000072730d723e */ /* 0x000fe200000000ff */
[----:B------:R-:W-:Y:S01]  /*10370*/  STSM.16.M88.4 [R34], R8 ;  /* 0x0000000822007844 */ /* 0x000fe20000000200 */
[----:B------:R-:W-:Y:S02]  /*10380*/  F2FP.F16.F32.PACK_AB R14, R117, R116 ;  /* 0x00000074750e723e */ /* 0x000fe400000000ff */
[----:B------:R-:W-:Y:S02]  /*10390*/  F2FP.F16.F32.PACK_AB R15, R119, R118 ;  /* 0x00000076770f723e */ /* 0x000fe400000000ff */
[----:B------:R-:W-:-:S02]  /*103a0*/  MOV R28, R24 ;  /* 0x00000018001c7202 */ /* 0x000fc40000000f00 */
[----:B------:R-:W-:Y:S02]  /*103b0*/  F2FP.F16.F32.PACK_AB R24, R121, R120 ;  /* 0x000000787918723e */ /* 0x000fe400000000ff */
[----:B------:R-:W-:Y:S02]  /*103c0*/  F2FP.F16.F32.PACK_AB R25, R123, R122 ;  /* 0x0000007a7b19723e */ /* 0x000fe400000000ff */
[----:B------:R-:W-:Y:S02]  /*103d0*/  F2FP.F16.F32.PACK_AB R26, R125, R124 ;  /* 0x0000007c7d1a723e */ /* 0x000fe400000000ff */
[----:B0-----:R-:W-:Y:S02]  /*103e0*/  F2FP.F16.F32.PACK_AB R4, R105, R104 ;  /* 0x000000686904723e */ /* 0x001fe400000000ff */
[----:B------:R-:W-:Y:S02]  /*103f0*/  F2FP.F16.F32.PACK_AB R5, R107, R106 ;  /* 0x0000006a6b05723e */ /* 0x000fe400000000ff */
[----:B------:R-:W-:-:S02]  /*10400*/  F2FP.F16.F32.PACK_AB R6, R109, R108 ;  /* 0x0000006c6d06723e */ /* 0x000fc400000000ff */
[----:B------:R-:W-:Y:S02]  /*10410*/  F2FP.F16.F32.PACK_AB R7, R111, R110 ;  /* 0x0000006e6f07723e */ /* 0x000fe400000000ff */
[----:B------:R-:W-:Y:S02]  /*10420*/  F2FP.F16.F32.PACK_AB R27, R127, R126 ;  /* 0x0000007e7f1b723e */ /* 0x000fe400000000ff */
[----:B------:R-:W-:Y:S01]  /*10430*/  PLOP3.LUT P0, PT, PT, PT, UP0, 0x80, 0x0 ;  /* 0x000000000000781c */ /* 0x000fe20003f0f008 */
[----:B------:R0:W-:Y:S04]  /*10440*/  STSM.16.M88.4 [R33], R4 ;  /* 0x0000000421007844 */ /* 0x0001e80000000200 */
[----:B------:R2:W-:Y:S04]  /*10450*/  STSM.16.M88.4 [R32], R12 ;  /* 0x0000000c20007844 */ /* 0x0005e80000000200 */
[----:B------:R2:W-:Y:S04]  /*10460*/  STSM.16.M88.4 [R31], R24 ;  /* 0x000000181f007844 */ /* 0x0005e80000000200 */
[----:B------:R2:W-:Y:S04]  /*10470*/  STSM.16.M88.4 [R30], R128 ;  /* 0x000000801e007844 */ /* 0x0005e80000000200 */
[----:B------:R2:W-:Y:S01]  /*10480*/  STSM.16.M88.4 [R29], R136 ;  /* 0x000000881d007844 */ /* 0x0005e20000000200 */
[----:B0-----:R-:W-:-:S02]  /*10490*/  IMAD.U32 R4, RZ, RZ, UR8 ;  /* 0x00000008ff047e24 */ /* 0x001fc4000f8e00ff */
[----:B------:R-:W-:Y:S01]  /*104a0*/  IMAD.U32 R5, RZ, RZ, UR9 ;  /* 0x00000009ff057e24 */ /* 0x000fe2000f8e00ff */
[----:B------:R2:W-:Y:S01]  /*104b0*/  STSM.16.M88.4 [R28], R144 ;  /* 0x000000901c007844 */ /* 0x0005e20000000200 */
[----:B------:R-:W-:Y:S01]  /*104c0*/  ULDC.64 UR8, c[0x0][0xc08] ;  /* 0x0003020000087ab9 */ /* 0x000fe20000000a00 */
[----:B------:R-:W-:Y:S06]  /*104d0*/  BAR.SYNC.DEFER_BLOCKING 0x1, 0x100 ;  /* 0x0044000000007b1d */ /* 0x000fec0000010000 */
[----:B------:R-:W3:Y:S01]  /*104e0*/  @P0 LDG.E R6, desc[UR54][R4.64] ;  /* 0x0000003604060981 */ /* 0x000ee2000c1e1900 */
[----:B------:R-:W-:Y:S01]  /*104f0*/  UISETP.NE.U32.AND UP1, UPT, UR8, URZ, UPT ;  /* 0x0000003f0800728c */ /* 0x000fe2000bf25070 */
[----:B-1----:R-:W-:Y:S01]  /*10500*/  ISETP.NE.AND P1, PT, R49, 0x1, PT ;  /* 0x000000013100780c */ /* 0x002fe20003f25270 */
[----:B------:R-:W-:Y:S01]  /*10510*/  ULDC UR10, c[0x0][0xa88] ;  /* 0x0002a200000a7ab9 */ /* 0x000fe20000000800 */
[----:B------:R-:W-:Y:S01]  /*10520*/  UMOV UR4, URZ ;  /* 0x0000003f00047c82 */ /* 0x000fe20008000000 */
[----:B------:R-:W-:-:S06]  /*10530*/  UISETP.NE.AND.EX UP1, UPT, UR9, URZ, UPT, UP1 ;  /* 0x0000003f0900728c */ /* 0x000fcc000bf25310 */
[----:B------:R-:W-:-:S04]  /*10540*/  PLOP3.LUT P2, PT, PT, PT, UP1, 0x80, 0x0 ;  /* 0x000000000000781c */ /* 0x000fc80003f4f018 */
[----:B------:R-:W0:Y:S01]  /*10550*/  @P1 LDC R7, c[0x0][0xbec] ;  /* 0x0002fb00ff071b82 */ /* 0x000e220000000800 */
[----:B------:R-:W-:Y:S02]  /*10560*/  @UP1 ULDC.64 UR8, c[0x0][0xc08] ;  /* 0x0003020000081ab9 */ /* 0x000fe40000000a00 */
[----:B------:R-:W-:-:S05]  /*10570*/  @UP1 UIMAD.WIDE UR8, UR36, 0x4, UR8 ;  /* 0x00000004240818a5 */ /* 0x000fca000f8e0208 */
[----:B------:R-:W1:Y:S01]  /*10580*/  @P1 LDC R8, c[0x0][0xbf0] ;  /* 0x0002fc00ff081b82 */ /* 0x000e620000000800 */
[----:B------:R-:W-:Y:S02]  /*10590*/  IMAD.U32 R10, RZ, RZ, UR8 ;  /* 0x00000008ff0a7e24 */ /* 0x000fe4000f8e00ff */
[----:B------:R-:W-:Y:S01]  /*105a0*/  IMAD.U32 R11, RZ, RZ, UR9 ;  /* 0x00000009ff0b7e24 */ /* 0x000fe2000f8e00ff */
[----:B---3--:R-:W-:Y:S01]  /*105b0*/  @P0 R2UR UR4, R6 ;  /* 0x00000000060402ca */ /* 0x008fe200000e0000 */
[----:B------:R-:W-:-:S06]  /*105c0*/  IMAD.U32 R6, RZ, RZ, UR10 ;  /* 0x0000000aff067e24 */ /* 0x000fcc000f8e00ff */
[----:B------:R2:W5:Y:S01]  /*105d0*/  @P2 LDG.E R6, desc[UR54][R10.64] ;  /* 0x000000360a062981 */ /* 0x000562000c1e1900 */
[----:B01----:R-:W-:Y:S07]  /*105e0*/  @P2 BRA `(.L_x_1412) ;  /* 0x0000000000102947 */ /* 0x003fee0003800000 */
[----:B------:R-:W-:Y:S05]  /*105f0*/  @!P0 BRA `(.L_x_1412) ;  /* 0x00000000000c8947 */ /* 0x000fea0003800000 */
[----:B------:R-:W3:Y:S04]  /*10600*/  LDG.E R9, desc[UR54][R4.64] ;  /* 0x0000003604097981 */ /* 0x000ee8000c1e1900 */
[----:B-----5:R-:W3:Y:S02]  /*10610*/  LDG.E R6, desc[UR54][R4.64+0x4] ;  /* 0x0000043604067981 */ /* 0x020ee4000c1e1900 */
[----:B---3--:R-:W-:-:S07]  /*10620*/  IMAD.IADD R6, R6, 0x1, -R9 ;  /* 0x0000000106067824 */ /* 0x008fce00078e0a09 */
.L_x_1412:
[----:B------:R-:W-:Y:S01]  /*10630*/  USHF.R.S32.HI UR9, URZ, 0x1f, UR4 ;  /* 0x0000001f3f097899 */ /* 0x000fe20008011404 */
[----:B--2---:R-:W-:Y:S01]  /*10640*/  VIADD R10, R17, UR37 ;  /* 0x00000025110a7c36 */ /* 0x004fe20008000000 */
[----:B------:R-:W-:Y:S01]  /*10650*/  USHF.R.S32.HI UR16, URZ, 0x1f, UR42 ;  /* 0x0000001f3f107899 */ /* 0x000fe2000801142a */
[----:B------:R-:W-:Y:S01]  /*10660*/  VIADD R24, R187, UR37 ;  /* 0x00000025bb187c36 */ /* 0x000fe20008000000 */
[----:B------:R-:W-:Y:S01]  /*10670*/  ULDC.64 UR14, c[0x0][0xb90] ;  /* 0x0002e400000e7ab9 */ /* 0x000fe20000000a00 */
[----:B------:R-:W-:Y:S01]  /*10680*/  UMOV UR8, UR4 ;  /* 0x0000000400087c82 */ /* 0x000fe20008000000 */
[----:B------:R-:W-:Y:S01]  /*10690*/  UIMAD UR12, UR16, UR14, URZ ;  /* 0x0000000e100c72a4 */ /* 0x000fe2000f8e023f */
[----:B------:R-:W-:Y:S01]  /*106a0*/  @P1 IMAD.HI.U32 R5, R10, R7, RZ ;  /* 0x000000070a051227 */ /* 0x000fe200078e00ff */
[----:B------:R-:W-:Y:S01]  /*106b0*/  UIMAD.WIDE.U32 UR10, UR42, UR14, UR8 ;  /* 0x0000000e2a0a72a5 */ /* 0x000fe2000f8e0008 */
[----:B------:R-:W0:Y:S01]  /*106c0*/  @P1 LDC R53, c[0x0][0xbec] ;  /* 0x0002fb00ff351b82 */ /* 0x000e220000000800 */
[----:B------:R-:W-:Y:S01]  /*106d0*/  USHF.R.S32.HI UR8, URZ, 0x1f, UR36 ;  /* 0x0000001f3f087899 */ /* 0x000fe20008011424 */
[----:B------:R-:W-:Y:S01]  /*106e0*/  IMAD.MOV.U32 R4, RZ, RZ, R10 ;  /* 0x000000ffff047224 */ /* 0x000fe200078e000a */
[----:B------:R-:W-:Y:S01]  /*106f0*/  UIMAD UR12, UR42, UR15, UR12 ;  /* 0x0000000f2a0c72a4 */ /* 0x000fe2000f8e020c */
[----:B------:R-:W-:Y:S01]  /*10700*/  @P1 SHF.R.U32.HI R4, RZ, R8, R5 ;  /* 0x00000008ff041219 */ /* 0x000fe20000011605 */
[----:B------:R-:W-:Y:S01]  /*10710*/  USEL UR18, UR8, URZ, !UP0 ;  /* 0x0000003f08127287 */ /* 0x000fe2000c000000 */
[----:B------:R-:W-:Y:S01]  /*10720*/  IMAD R5, R184, 0x40, R18 ;  /* 0x00000040b8057824 */ /* 0x000fe200078e0212 */
[----:B------:R-:W-:Y:S01]  /*10730*/  ULDC.64 UR14, c[0x0][0xb98] ;  /* 0x0002e600000e7ab9 */ /* 0x000fe20000000a00 */
[----:B------:R-:W-:Y:S01]  /*10740*/  USEL UR17, UR36, URZ, !UP0 ;  /* 0x0000003f24117287 */ /* 0x000fe2000c000000 */
[----:B------:R-:W-:Y:S01]  /*10750*/  IMAD.MOV R8, RZ, RZ, -R4 ;  /* 0x000000ffff087224 */ /* 0x000fe200078e0a04 */
[----:B------:R-:W-:Y:S01]  /*10760*/  UIMAD UR8, UR18, UR14, URZ ;  /* 0x0000000e120872a4 */ /* 0x000fe2000f8e023f */
[----:B------:R-:W-:Y:S01]  /*10770*/  IMAD.WIDE R20, R5, 0x2, R20 ;  /* 0x0000000205147825 */ /* 0x000fe200078e0214 */
[----:B------:R-:W-:Y:S01]  /*10780*/  UIADD3 UR11, UR11, UR12, URZ ;  /* 0x0000000c0b0b7290 */ /* 0x000fe2000fffe03f */
[----:B------:R-:W-:Y:S01]  /*10790*/  SHF.R.S32.HI R5, RZ, 0x1f, R4 ;  /* 0x0000001fff057819 */ /* 0x000fe20000011404 */
[----:B------:R-:W-:Y:S01]  /*107a0*/  UIMAD UR8, UR17, UR15, UR8 ;  /* 0x0000000f110872a4 */ /* 0x000fe2000f8e0208 */
[----:B------:R-:W-:Y:S01]  /*107b0*/  IMAD R7, R49, R8, R10 ;  /* 0x0000000831077224 */ /* 0x000fe200078e020a */
[----:B------:R-:W-:Y:S01]  /*107c0*/  UIMAD.WIDE.U32 UR10, UR17, UR14, UR10 ;  /* 0x0000000e110a72a5 */ /* 0x000fe2000f8e000a */
[----:B------:R-:W-:Y:S01]  /*107d0*/  IADD3 R11, P3, R20, 0x2000, RZ ;  /* 0x00002000140b7810 */ /* 0x000fe20007f7e0ff */
[----:B-----5:R-:W-:Y:S01]  /*107e0*/  IMAD R51, R6, R49, RZ ;  /* 0x0000003106337224 */ /* 0x020fe200078e02ff */
[----:B------:R-:W-:Y:S01]  /*107f0*/  IADD3 R13, P0, R20, 0x1000, RZ ;  /* 0x00001000140d7810 */ /* 0x000fe20007f1e0ff */
[----:B------:R-:W-:Y:S01]  /*10800*/  IMAD.U32 R10, RZ, RZ, UR8 ;  /* 0x00000008ff0a7e24 */ /* 0x000fe2000f8e00ff */
[----:B------:R-:W-:Y:S01]  /*10810*/  SHF.R.S32.HI R8, RZ, 0x1f, R7 ;  /* 0x0000001fff087819 */ /* 0x000fe20000011407 */
[----:B------:R-:W-:Y:S01]  /*10820*/  ULDC.64 UR12, c[0x0][0xaa0] ;  /* 0x0002a800000c7ab9 */ /* 0x000fe20000000a00 */
[----:B------:R-:W-:-:S02]  /*10830*/  IADD3 R4, P2, R4, UR10, RZ ;  /* 0x0000000a04047c10 */ /* 0x000fc4000ff5e0ff */
[----:B------:R-:W-:Y:S02]  /*10840*/  LOP3.LUT R9, R11, 0x380, RZ, 0xc0, !PT ;  /* 0x000003800b097812 */ /* 0x000fe400078ec0ff */
[----:B------:R-:W-:Y:S01]  /*10850*/  IADD3.X R5, R5, UR11, R10, P2, !PT ;  /* 0x0000000b05057c10 */ /* 0x000fe200097fe40a */
[----:B------:R-:W-:Y:S01]  /*10860*/  ULDC.64 UR10, c[0x0][0xb88] ;  /* 0x0002e200000a7ab9 */ /* 0x000fe20000000a00 */
[----:B------:R-:W-:Y:S01]  /*10870*/  LOP3.LUT R12, R13, 0x380, RZ, 0xc0, !PT ;  /* 0x000003800d0c7812 */ /* 0x000fe200078ec0ff */
[----:B------:R-:W-:Y:S01]  /*10880*/  IMAD R10, R8, UR10, RZ ;  /* 0x0000000a080a7c24 */ /* 0x000fe2000f8e02ff */
[----:B------:R-:W-:Y:S01]  /*10890*/  SHF.R.U64 R8, R9, 0x3, RZ ;  /* 0x0000000309087819 */ /* 0x000fe200000012ff */
[C---:B------:R-:W-:Y:S01]  /*108a0*/  IMAD.WIDE.U32 R4, R7.reuse, UR10, R4 ;  /* 0x0000000a07047c25 */ /* 0x040fe2000f8e0004 */
[----:B------:R-:W-:Y:S02]  /*108b0*/  SHF.R.U64 R12, R12, 0x3, RZ ;  /* 0x000000030c0c7819 */ /* 0x000fe400000012ff */
[C---:B------:R-:W-:Y:S01]  /*108c0*/  IADD3 R41, P6, R20.reuse, 0x4000, RZ ;  /* 0x0000400014297810 */ /* 0x040fe20007fde0ff */
[----:B------:R-:W-:Y:S01]  /*108d0*/  IMAD R9, R7, UR11, R10 ;  /* 0x0000000b07097c24 */ /* 0x000fe2000f8e020a */
[----:B------:R-:W-:Y:S01]  /*108e0*/  ULDC.64 UR10, c[0x0][0xb50] ;  /* 0x0002d400000a7ab9 */ /* 0x000fe20000000a00 */
[----:B------:R-:W-:-:S02]  /*108f0*/  IADD3 R7, P2, R20, 0x3000, RZ ;  /* 0x0000300014077810 */ /* 0x000fc40007f5e0ff */
[----:B------:R-:W-:Y:S01]  /*10900*/  IMAD.IADD R9, R5, 0x1, R9 ;  /* 0x0000000105097824 */ /* 0x000fe200078e0209 */
[C---:B------:R-:W-:Y:S02]  /*10910*/  LEA R10, P4, R4.reuse, UR10, 0x2 ;  /* 0x0000000a040a7c11 */ /* 0x040fe4000f8810ff */
[----:B------:R-:W-:Y:S02]  /*10920*/  LOP3.LUT R5, R7, 0x380, RZ, 0xc0, !PT ;  /* 0x0000038007057812 */ /* 0x000fe400078ec0ff */
[----:B------:R-:W-:Y:S01]  /*10930*/  LEA.HI.X R14, R4, UR11, R9, 0x2, P4 ;  /* 0x0000000b040e7c11 */ /* 0x000fe2000a0f1409 */
[----:B------:R-:W-:Y:S01]  /*10940*/  SHFL.IDX PT, R44, R10, RZ, 0x1c1f ;  /* 0x001c1fff0a2c7589 */ /* 0x000fe200000e0000 */
[----:B------:R-:W-:Y:S01]  /*10950*/  SHF.R.U64 R4, R5, 0x3, RZ ;  /* 0x0000000305047819 */ /* 0x000fe200000012ff */
[--C-:B------:R-:W-:Y:S01]  /*10960*/  IMAD.X R5, RZ, RZ, R21.reuse, P2 ;  /* 0x000000ffff057224 */ /* 0x100fe200010e0615 */
[----:B------:R-:W-:Y:S01]  /*10970*/  LOP3.LUT R12, R12, R13, RZ, 0x3c, !PT ;  /* 0x0000000d0c0c7212 */ /* 0x000fe200078e3cff */
[----:B------:R-:W1:Y:S01]  /*10980*/  SHFL.IDX PT, R45, R14, RZ, 0x1c1f ;  /* 0x001c1fff0e2d7589 */ /* 0x000e6200000e0000 */
[----:B------:R-:W-:Y:S01]  /*10990*/  LOP3.LUT R4, R4, R7, RZ, 0x3c, !PT ;  /* 0x0000000704047212 */ /* 0x000fe200078e3cff */
[--C-:B------:R-:W-:Y:S01]  /*109a0*/  IMAD.X R13, RZ, RZ, R21.reuse, P0 ;  /* 0x000000ffff0d7224 */ /* 0x100fe200000e0615 */
[----:B------:R-:W-:Y:S01]  /*109b0*/  LOP3.LUT P0, RZ, R185, 0x3, RZ, 0xc0, !PT ;  /* 0x00000003b9ff7812 */ /* 0x000fe2000780c0ff */
[----:B------:R-:W-:Y:S01]  /*109c0*/  SHFL.IDX PT, R46, R10, 0x1, 0x1c1f ;  /* 0x003c1f000a2e7f89 */ /* 0x000fe200000e0000 */
[----:B------:R-:W-:Y:S01]  /*109d0*/  VIADD R7, R24, 0x8 ;  /* 0x0000000818077836 */ /* 0x000fe20000000000 */
[----:B------:R-:W-:Y:S01]  /*109e0*/  IADD3 R37, P5, R20, 0x5000, RZ ;  /* 0x0000500014257810 */ /* 0x000fe20007fbe0ff */
[----:B------:R-:W-:Y:S01]  /*109f0*/  IMAD.X R9, RZ, RZ, R21, P3 ;  /* 0x000000ffff097224 */ /* 0x000fe200018e0615 */
[----:B------:R-:W2:Y:S01]  /*10a00*/  SHFL.IDX PT, R47, R14, 0x1, 0x1c1f ;  /* 0x003c1f000e2f7f89 */ /* 0x000ea200000e0000 */
[----:B------:R-:W-:-:S02]  /*10a10*/  ISETP.GE.OR P2, PT, R24, R51, P0 ;  /* 0x000000331800720c */ /* 0x000fc40000746670 */
[----:B------:R-:W-:Y:S02]  /*10a20*/  ISETP.GE.OR P0, PT, R7, R51, P0 ;  /* 0x000000330700720c */ /* 0x000fe40000706670 */
[C---:B------:R-:W-:Y:S02]  /*10a30*/  IADD3 R33, P4, R20.reuse, 0x6000, RZ ;  /* 0x0000600014217810 */ /* 0x040fe40007f9e0ff */
[----:B------:R-:W-:Y:S02]  /*10a40*/  LOP3.LUT R15, R20, 0x380, RZ, 0xc0, !PT ;  /* 0x00000380140f7812 */ /* 0x000fe400078ec0ff */
[----:B------:R-:W-:Y:S02]  /*10a50*/  LOP3.LUT R40, R41, 0x380, RZ, 0xc0, !PT ;  /* 0x0000038029287812 */ /* 0x000fe400078ec0ff */
[----:B------:R-:W-:Y:S02]  /*10a60*/  LOP3.LUT R36, R37, 0x380, RZ, 0xc0, !PT ;  /* 0x0000038025247812 */ /* 0x000fe400078ec0ff */
[----:B------:R-:W-:-:S02]  /*10a70*/  LOP3.LUT R32, R33, 0x380, RZ, 0xc0, !PT ;  /* 0x0000038021207812 */ /* 0x000fc400078ec0ff */
[----:B------:R-:W-:Y:S01]  /*10a80*/  SHF.R.U64 R15, R15, 0x3, RZ ;  /* 0x000000030f0f7819 */ /* 0x000fe200000012ff */
[----:B-1----:R-:W-:Y:S01]  /*10a90*/  @!P2 ST.E desc[UR54][R44.64], R2 ;  /* 0x000000022c00a985 */ /* 0x002fe2000c101936 */
[----:B------:R-:W-:Y:S02]  /*10aa0*/  LOP3.LUT R8, R8, R11, RZ, 0x3c, !PT ;  /* 0x0000000b08087212 */ /* 0x000fe400078e3cff */
[----:B------:R-:W-:Y:S02]  /*10ab0*/  IADD3 R11, P3, R20, 0x7000, RZ ;  /* 0x00007000140b7810 */ /* 0x000fe40007f7e0ff */
[----:B------:R-:W-:Y:S02]  /*10ac0*/  SHF.R.U64 R40, R40, 0x3, RZ ;  /* 0x0000000328287819 */ /* 0x000fe400000012ff */
[----:B------:R-:W-:Y:S01]  /*10ad0*/  SHF.R.U64 R36, R36, 0x3, RZ ;  /* 0x0000000324247819 */ /* 0x000fe200000012ff */
[----:B--2---:R1:W-:Y:S01]  /*10ae0*/  @!P0 ST.E desc[UR54][R46.64], R0 ;  /* 0x000000002e008985 */ /* 0x0043e2000c101936 */
[----:B------:R-:W-:Y:S01]  /*10af0*/  SHF.R.U64 R32, R32, 0x3, RZ ;  /* 0x0000000320207819 */ /* 0x000fe200000012ff */
[----:B------:R-:W-:Y:S01]  /*10b00*/  IMAD.X R29, RZ, RZ, R21, P3 ;  /* 0x000000ffff1d7224 */ /* 0x000fe200018e0615 */
[----:B------:R-:W-:-:S02]  /*10b10*/  LOP3.LUT R20, R15, R20, RZ, 0x3c, !PT ;  /* 0x000000140f147212 */ /* 0x000fc400078e3cff */
[----:B------:R-:W-:Y:S01]  /*10b20*/  LOP3.LUT R40, R40, R41, RZ, 0x3c, !PT ;  /* 0x0000002928287212 */ /* 0x000fe200078e3cff */
[--C-:B------:R-:W-:Y:S01]  /*10b30*/  IMAD.X R41, RZ, RZ, R21.reuse, P6 ;  /* 0x000000ffff297224 */ /* 0x100fe200030e0615 */
[----:B------:R-:W-:Y:S01]  /*10b40*/  LOP3.LUT R36, R36, R37, RZ, 0x3c, !PT ;  /* 0x0000002524247212 */ /* 0x000fe200078e3cff */
[--C-:B------:R-:W-:Y:S01]  /*10b50*/  IMAD.X R37, RZ, RZ, R21.reuse, P5 ;  /* 0x000000ffff257224 */ /* 0x100fe200028e0615 */
[----:B------:R-:W-:Y:S01]  /*10b60*/  LOP3.LUT R32, R32, R33, RZ, 0x3c, !PT ;  /* 0x0000002120207212 */ /* 0x000fe200078e3cff */
[----:B------:R-:W-:Y:S01]  /*10b70*/  IMAD.X R33, RZ, RZ, R21, P4 ;  /* 0x000000ffff217224 */ /* 0x000fe200020e0615 */
[----:B------:R2:W5:Y:S01]  /*10b80*/  LD.E.128 R24, desc[UR54][R20.64] ;  /* 0x0000003614187980 */ /* 0x000562000c101d00 */
[----:B------:R-:W-:Y:S01]  /*10b90*/  UIMAD UR10, UR9, UR12, URZ ;  /* 0x0000000c090a72a4 */ /* 0x000fe2000f8e023f */
[----:B-1----:R-:W-:Y:S01]  /*10ba0*/  IMAD R0, R22, 0x20, R184 ;  /* 0x0000002016007824 */ /* 0x002fe200078e02b8 */
[----:B------:R-:W-:Y:S01]  /*10bb0*/  LOP3.LUT R6, R11, 0x380, RZ, 0xc0, !PT ;  /* 0x000003800b067812 */ /* 0x000fe200078ec0ff */
[----:B------:R-:W5:Y:S04]  /*10bc0*/  LD.E.128 R12, desc[UR54][R12.64] ;  /* 0x000000360c0c7980 */ /* 0x000f68000c101d00 */
[----:B------:R-:W5:Y:S01]  /*10bd0*/  LD.E.128 R40, desc[UR54][R40.64] ;  /* 0x0000003628287980 */ /* 0x000f62000c101d00 */
[----:B--2---:R-:W1:Y:S01]  /*10be0*/  @P1 LDC R21, c[0x0][0xbf0] ;  /* 0x0002fc00ff151b82 */ /* 0x004e620000000800 */
[----:B------:R-:W-:-:S02]  /*10bf0*/  UIMAD.WIDE.U32 UR8, UR4, UR12, URZ ;  /* 0x0000000c040872a5 */ /* 0x000fc4000f8e003f */
[----:B------:R-:W5:Y:S01]  /*10c00*/  LD.E.128 R36, desc[UR54][R36.64] ;  /* 0x0000003624247980 */ /* 0x000f62000c101d00 */
[----:B------:R-:W-:Y:S01]  /*10c10*/  UIMAD UR10, UR4, UR13, UR10 ;  /* 0x0000000d040a72a4 */ /* 0x000fe2000f8e020a */
[----:B------:R-:W-:Y:S01]  /*10c20*/  VIADD R44, R0, UR37 ;  /* 0x00000025002c7c36 */ /* 0x000fe20008000000 */
[----:B------:R-:W-:Y:S01]  /*10c30*/  SHF.R.U64 R6, R6, 0x3, RZ ;  /* 0x0000000306067819 */ /* 0x000fe200000012ff */
[----:B------:R-:W-:Y:S01]  /*10c40*/  ULDC.64 UR12, c[0x0][0xae8] ;  /* 0x0002ba00000c7ab9 */ /* 0x000fe20000000a00 */
[----:B------:R-:W-:Y:S01]  /*10c50*/  UIADD3 UR9, UR9, UR10, URZ ;  /* 0x0000000a09097290 */ /* 0x000fe2000fffe03f */
[----:B------:R-:W5:Y:S01]  /*10c60*/  LD.E.128 R32, desc[UR54][R32.64] ;  /* 0x0000003620207980 */ /* 0x000f62000c101d00 */
[----:B------:R-:W-:Y:S01]  /*10c70*/  UIMAD UR4, UR16, UR12, URZ ;  /* 0x0000000c100472a4 */ /* 0x000fe2000f8e023f */
[----:B0-----:R-:W-:Y:S01]  /*10c80*/  @P1 IMAD.HI.U32 R0, R44, R53, RZ ;  /* 0x000000352c001227 */ /* 0x001fe200078e00ff */
[----:B------:R-:W-:Y:S01]  /*10c90*/  UIMAD.WIDE.U32 UR8, UR42, UR12, UR8 ;  /* 0x0000000c2a0872a5 */ /* 0x000fe2000f8e0008 */
[----:B------:R-:W-:Y:S01]  /*10ca0*/  LOP3.LUT R28, R6, R11, RZ, 0x3c, !PT ;  /* 0x0000000b061c7212 */ /* 0x000fe200078e3cff */
[----:B------:R-:W-:Y:S01]  /*10cb0*/  UIMAD UR4, UR42, UR13, UR4 ;  /* 0x0000000d2a0472a4 */ /* 0x000fe2000f8e0204 */
[----:B------:R-:W-:Y:S01]  /*10cc0*/  IMAD.MOV.U32 R45, RZ, RZ, R44 ;  /* 0x000000ffff2d7224 */ /* 0x000fe200078e002c */
[----:B------:R-:W-:Y:S01]  /*10cd0*/  ULDC.64 UR10, c[0x0][0xaf0] ;  /* 0x0002bc00000a7ab9 */ /* 0x000fe20000000a00 */
[----:B------:R-:W5:Y:S01]  /*10ce0*/  LD.E.128 R8, desc[UR54][R8.64] ;  /* 0x0000003608087980 */ /* 0x000f62000c101d00 */
[----:B------:R-:W-:-:S02]  /*10cf0*/  UIADD3 UR9, UR9, UR4, URZ ;  /* 0x0000000409097290 */ /* 0x000fc4000fffe03f */
[----:B------:R-:W-:Y:S01]  /*10d00*/  UIMAD UR4, UR18, UR10, URZ ;  /* 0x0000000a120472a4 */ /* 0x000fe2000f8e023f */
[----:B------:R-:W5:Y:S01]  /*10d10*/  LD.E.128 R4, desc[UR54][R4.64] ;  /* 0x0000003604047980 */ /* 0x000f62000c101d00 */
[----:B------:R-:W-:Y:S02]  /*10d20*/  UIMAD.WIDE.U32 UR8, UR17, UR10, UR8 ;  /* 0x0000000a110872a5 */ /* 0x000fe4000f8e0008 */
[----:B------:R-:W-:Y:S01]  /*10d30*/  UIMAD UR4, UR17, UR11, UR4 ;  /* 0x0000000b110472a4 */ /* 0x000fe2000f8e0204 */
[----:B-1----:R-:W-:Y:S01]  /*10d40*/  @P1 SHF.R.U32.HI R45, RZ, R21, R0 ;  /* 0x00000015ff2d1219 */ /* 0x002fe20000011600 */
[----:B------:R-:W5:Y:S01]  /*10d50*/  LD.E.128 R28, desc[UR54][R28.64] ;  /* 0x000000361c1c7980 */ /* 0x000f62000c101d00 */
[----:B------:R-:W-:Y:S01]  /*10d60*/  ULDC.64 UR10, c[0x0][0xae0] ;  /* 0x0002b800000a7ab9 */ /* 0x000fe20000000a00 */
[----:B------:R-:W-:Y:S01]  /*10d70*/  UIADD3 UR4, UR9, UR4, URZ ;  /* 0x0000000409047290 */ /* 0x000fe2000fffe03f */
[--C-:B------:R-:W-:Y:S01]  /*10d80*/  SHF.R.S32.HI R0, RZ, 0x1f, R45.reuse ;  /* 0x0000001fff007819 */ /* 0x100fe2000001142d */
[----:B------:R-:W-:Y:S01]  /*10d90*/  IMAD.MOV R2, RZ, RZ, -R45 ;  /* 0x000000ffff027224 */ /* 0x000fe200078e0a2d */
[----:B------:R-:W-:Y:S01]  /*10da0*/  @!PT LDS RZ, [RZ] ;  /* 0x00000000fffff984 */ /* 0x000fe20000000800 */
[----:B------:R-:W-:Y:S01]  /*10db0*/  @!PT LDS RZ, [RZ] ;  /* 0x00000000fffff984 */ /* 0x000fe20000000800 */
[----:B------:R-:W-:Y:S01]  /*10dc0*/  @!PT LDS RZ, [RZ] ;  /* 0x00000000fffff984 */ /* 0x000fe20000000800 */
[----:B------:R-:W-:Y:S01]  /*10dd0*/  @!PT LDS RZ, [RZ] ;  /* 0x00000000fffff984 */ /* 0x000fe20000000800 */
[----:B------:R0:W-:Y:S06]  /*10de0*/  MEMBAR.ALL.CTA ;  /* 0x0000000000007992 */ /* 0x0001ec0000008000 */
[----:B0-----:R-:W0:Y:S01]  /*10df0*/  FENCE.VIEW.ASYNC.S ;  /* 0x00000000000073c6 */ /* 0x001e220000000000 */
[----:B------:R-:W-:-:S02]  /*10e00*/  IMAD.U32 R21, RZ, RZ, UR9 ;  /* 0x00000009ff157e24 */ /* 0x000fc4000f8e00ff */
[----:B------:R-:W-:Y:S02]  /*10e10*/  IMAD R0, R0, UR10, RZ ;  /* 0x0000000a00007c24 */ /* 0x000fe4000f8e02ff */
[----:B------:R-:W-:Y:S02]  /*10e20*/  IMAD R47, R49, R2, R44 ;  /* 0x00000002312f7224 */ /* 0x000fe400078e022c */
[----:B------:R-:W-:Y:S01]  /*10e30*/  IMAD.U32 R20, RZ, RZ, UR8 ;  /* 0x00000008ff147e24 */ /* 0x000fe2000f8e00ff */
[----:B------:R-:W-:Y:S01]  /*10e40*/  ULDC.64 UR8, c[0x0][0xad8] ;  /* 0x0002b60000087ab9 */ /* 0x000fe20000000a00 */
[----:B------:R-:W-:Y:S02]  /*10e50*/  IMAD.U32 R21, RZ, RZ, UR4 ;  /* 0x00000004ff157e24 */ /* 0x000fe4000f8e00ff */
[C---:B------:R-:W-:Y:S01]  /*10e60*/  IMAD R49, R45.reuse, UR11, R0 ;  /* 0x0000000b2d317c24 */ /* 0x040fe2000f8e0200 */
        /* <DEDUP_REMOVED lines=17> */
[----:B0-----:R0:W1:Y:S01]  /*10f80*/  SHFL.IDX PT, R20, R44, RZ, 0x181f ;  /* 0x00181fff2c147589 */ /* 0x00106200000e0000 */
        /* <DEDUP_REMOVED lines=10> */
[-C--:B0-2---:R-:W-:Y:S02]  /*11030*/  @!P2 LEA.HI.X R3, R18, R0.reuse, R190, 0x1, P4 ;  /* 0x000000001203a211 */ /* 0x085fe400020f0cbe */
[----:B------:R-:W-:-:S03]  /*11040*/  @!P3 LEA.HI.X R21, R19, R0, R189, 0x1, P5 ;  /* 0x000000001315b211 */ /* 0x000fc600028f0cbd */
[----:B-----5:R3:W-:Y:S04]  /*11050*/  @!P2 ST.E.128 desc[UR54][R2.64], R24 ;  /* 0x000000180200a985 */ /* 0x0207e8000c101d36 */
[----:B------:R3:W-:Y:S02]  /*11060*/  @!P3 ST.E.128 desc[UR54][R20.64], R40 ;  /* 0x000000281400b985 */ /* 0x0007e4000c101d36 */
.L_x_1414:
[----:B------:R-:W-:Y:S05]  /*11070*/  BSYNC B1 ;  /* 0x0000000000017941 */ /* 0x000fea0003800000 */
.L_x_1413:
        /* <DEDUP_REMOVED lines=9> */
[-C--:B0---4-:R-:W-:Y:S02]  /*11110*/  @!P3 LEA.HI.X R3, R18, R0.reuse, R190, 0x1, P0 ;  /* 0x000000001203b211 */ /* 0x091fe400000f0cbe */
[----:B------:R-:W-:-:S03]  /*11120*/  @!P4 LEA.HI.X R21, R19, R0, R189, 0x1, P2 ;  /* 0x000000001315c211 */ /* 0x000fc600010f0cbd */
[----:B-----5:R3:W-:Y:S04]  /*11130*/  @!P3 ST.E.128 desc[UR54][R2.64], R12 ;  /* 0x0000000c0200b985 */ /* 0x0207e8000c101d36 */
[----:B------:R3:W-:Y:S02]  /*11140*/  @!P4 ST.E.128 desc[UR54][R20.64], R36 ;  /* 0x000000241400c985 */ /* 0x0007e4000c101d36 */
.L_x_1416:
[----:B------:R-:W-:Y:S05]  /*11150*/  BSYNC B1 ;  /* 0x0000000000017941 */ /* 0x000fea0003800000 */
.L_x_1415:
[----:B----4-:R4:W0:Y:S01]  /*11160*/  SHFL.IDX PT, R0, R45, 0x2, 0x181f ;  /* 0x00581f002d007f89 */ /* 0x01082200000e0000 */
[----:B------:R-:W-:Y:S03]  /*11170*/  BSSY B1, `(.L_x_1417) ;  /* 0x000000c000017945 */ /* 0x000fe60003800000 */
[----:B---3-5:R4:W3:Y:S01]  /*11180*/  SHFL.IDX PT, R12, R44, 0x2, 0x181f ;  /* 0x00581f002c0c7f89 */ /* 0x0288e200000e0000 */
[----:B------:R-:W-:Y:S05]  /*11190*/  @P1 BRA `(.L_x_1418) ;  /* 0x0000000000241947 */ /* 0x000fea0003800000 */
[----:B------:R-:W-:Y:S02]  /*111a0*/  ULDC UR4, c[0x0][0xac8] ;  /* 0x0002b20000047ab9 */ /* 0x000fe40000000800 */
[----:B------:R-:W-:Y:S02]  /*111b0*/  ISETP.GE.AND P2, PT, R18, UR4, PT ;  /* 0x0000000412007c0c */ /* 0x000fe4000bf46270 */
[----:B------:R-:W-:-:S11]  /*111c0*/  ISETP.GE.AND P3, PT, R19, UR4, PT ;  /* 0x0000000413007c0c */ /* 0x000fd6000bf66270 */
[CC--:B---3--:R-:W-:Y:S02]  /*111d0*/  @!P2 LEA R2, P0, R18.reuse, R12.reuse, 0x1 ;  /* 0x0000000c1202a211 */ /* 0x0c8fe400078008ff */
[C---:B------:R-:W-:Y:S02]  /*111e0*/  @!P3 LEA R12, P1, R19.reuse, R12, 0x1 ;  /* 0x0000000c130cb211 */ /* 0x040fe400078208ff */
[-C--:B0-----:R-:W-:Y:S02]  /*111f0*/  @!P2 LEA.HI.X R3, R18, R0.reuse, R190, 0x1, P0 ;  /* 0x000000001203a211 */ /* 0x081fe400000f0cbe */
[----:B------:R-:W-:-:S03]  /*11200*/  @!P3 LEA.HI.X R13, R19, R0, R189, 0x1, P1 ;  /* 0x00000000130db211 */ /* 0x000fc600008f0cbd */
[----:B------:R0:W-:Y:S04]  /*11210*/  @!P2 ST.E.128 desc[UR54][R2.64], R8 ;  /* 0x000000080200a985 */ /* 0x0001e8000c101d36 */
[----:B------:R0:W-:Y:S02]  /*11220*/  @!P3 ST.E.128 desc[UR54][R12.64], R32 ;  /* 0x000000200c00b985 */ /* 0x0001e4000c101d36 */
.L_x_1418:
[----:B------:R-:W-:Y:S05]  /*11230*/  BSYNC B1 ;  /* 0x0000000000017941 */ /* 0x000fea0003800000 */
.L_x_1417:
[----:B0-----:R-:W-:Y:S01]  /*11240*/  VIADD R0, R46, 0x60 ;  /* 0x000000602e007836 */ /* 0x001fe20000000000 */
[----:B--2-4-:R-:W4:Y:S04]  /*11250*/  SHFL.IDX PT, R45, R45, 0x3, 0x181f ;  /* 0x00781f002d2d7f89 */ /* 0x014f2800000e0000 */
[----:B------:R-:W-:Y:S01]  /*11260*/  ISETP.GE.AND P0, PT, R0, R51, PT ;  /* 0x000000330000720c */ /* 0x000fe20003f06270 */
[----:B------:R-:W0:-:S12]  /*11270*/  SHFL.IDX PT, R44, R44, 0x3, 0x181f ;  /* 0x00781f002c2c7f89 */ /* 0x000e1800000e0000 */
[----:B------:R-:W-:Y:S05]  /*11280*/  @P0 BRA `(.L_x_1419) ;  /* 0x0000000c000c0947 */ /* 0x000fea0003800000 */
[----:B------:R-:W-:Y:S02]  /*11290*/  ULDC UR4, c[0x0][0xac8] ;  /* 0x0002b20000047ab9 */ /* 0x000fe40000000800 */
[----:B------:R-:W-:-:S13]  /*112a0*/  ISETP.GE.AND P1, PT, R18, UR4, PT ;  /* 0x0000000412007c0c */ /* 0x000fda000bf26270 */
[----:B0-----:R-:W-:-:S04]  /*112b0*/  @!P1 LEA R2, P0, R18, R44, 0x1 ;  /* 0x0000002c12029211 */ /* 0x001fc800078008ff */
[----:B----4-:R-:W-:Y:S02]  /*112c0*/  @!P1 LEA.HI.X R3, R18, R45, R190, 0x1, P0 ;  /* 0x0000002d12039211 */ /* 0x010fe400000f0cbe */
[----:B------:R-:W-:-:S03]  /*112d0*/  ISETP.GE.AND P0, PT, R19, UR4, PT ;  /* 0x0000000413007c0c */ /* 0x000fc6000bf06270 */
[----:B------:R0:W-:Y:S10]  /*112e0*/  @!P1 ST.E.128 desc[UR54][R2.64], R4 ;  /* 0x0000000402009985 */ /* 0x0001f4000c101d36 */
[----:B------:R-:W-:Y:S05]  /*112f0*/  @P0 BRA `(.L_x_1419) ;  /* 0x0000000800f00947 */ /* 0x000fea0003800000 */
[----:B0-----:R-:W-:-:S04]  /*11300*/  LEA R2, P0, R19, R44, 0x1 ;  /* 0x0000002c13027211 */ /* 0x001fc800078008ff */
[----:B------:R-:W-:-:S05]  /*11310*/  LEA.HI.X R3, R19, R45, R189, 0x1, P0 ;  /* 0x0000002d13037211 */ /* 0x000fca00000f0cbd */
[----:B------:R0:W-:Y:S01]  /*11320*/  ST.E.128 desc[UR54][R2.64], R28 ;  /* 0x0000001c02007985 */ /* 0x0001e2000c101d36 */
[----:B------:R-:W-:Y:S05]  /*11330*/  BRA `(.L_x_1419) ;  /* 0x0000000800e07947 */ /* 0x000fea0003800000 */
.L_x_1411:
        /* <DEDUP_REMOVED lines=8> */
[----:B------:R-:W-:Y:S02]  /*113c0*/  IMAD.U32 R2, RZ, RZ, UR8 ;  /* 0x00000008ff027e24 */ /* 0x000fe4000f8e00ff */
[----:B------:R-:W-:Y:S01]  /*113d0*/  IMAD.U32 R3, RZ, RZ, UR9 ;  /* 0x00000009ff037e24 */ /* 0x000fe2000f8e00ff */
[----:B------:R-:W-:Y:S02]  /*113e0*/  ULDC.64 UR8, c[0x0][0xc08] ;  /* 0x0003020000087ab9 */ /* 0x000fe40000000a00 */
[----:B------:R-:W-:Y:S01]  /*113f0*/  UISETP.NE.U32.AND UP1, UPT, UR8, URZ, UPT ;  /* 0x0000003f0800728c */ /* 0x000fe2000bf25070 */
[----:B------:R-:W-:Y:S02]  /*11400*/  IMAD.U32 R0, RZ, RZ, UR4 ;  /* 0x00000004ff007e24 */ /* 0x000fe4000f8e00ff */
[----:B------:R-:W2:Y:S01]  /*11410*/  @P2 LDG.E R6, desc[UR54][R2.64] ;  /* 0x0000003602062981 */ /* 0x000ea2000c1e1900 */
[----:B------:R-:W-:-:S06]  /*11420*/  UISETP.NE.AND.EX UP1, UPT, UR9, URZ, UPT, UP1 ;  /* 0x0000003f0900728c */ /* 0x000fcc000bf25310 */
        /* <DEDUP_REMOVED lines=11> */
[----:B--2---:R-:W-:Y:S01]  /*114e0*/  @P2 R2UR UR4, R6 ;  /* 0x00000000060422ca */ /* 0x004fe200000e0000 */
[----:B01----:R-:W-:-:S14]  /*114f0*/  @P3 BRA `(.L_x_1420) ;  /* 0x0000000000103947 */ /* 0x003fdc0003800000 */
[----:B------:R-:W-:Y:S05]  /*11500*/  @!P2 BRA `(.L_x_1420) ;  /* 0x00000000000ca947 */ /* 0x000fea0003800000 */
[----:B------:R-:W2:Y:S04]  /*11510*/  LDG.E R5, desc[UR54][R2.64] ;  /* 0x0000003602057981 */ /* 0x000ea8000c1e1900 */
[----:B-----5:R-:W2:Y:S02]  /*11520*/  LDG.E R0, desc[UR54][R2.64+0x4] ;  /* 0x0000043602007981 */ /* 0x020ea4000c1e1900 */
[----:B--2---:R-:W-:-:S07]  /*11530*/  IMAD.IADD R0, R0, 0x1, -R5 ;  /* 0x0000000100007824 */ /* 0x004fce00078e0a05 */
.L_x_1420:
[----:B------:R-:W-:Y:S01]  /*11540*/  USHF.R.S32.HI UR8, URZ, 0x1f, UR36 ;  /* 0x0000001f3f087899 */ /* 0x000fe20008011424 */
[----:B------:R-:W-:Y:S01]  /*11550*/  BSSY B1, `(.L_x_1421) ;  /* 0x000002e000017945 */ /* 0x000fe20003800000 */
[----:B------:R-:W-:Y:S02]  /*11560*/  USHF.R.S32.HI UR11, URZ, 0x1f, UR4 ;  /* 0x0000001f3f0b7899 */ /* 0x000fe40008011404 */
[----:B------:R-:W-:Y:S02]  /*11570*/  USEL UR13, UR36, URZ, !UP0 ;  /* 0x0000003f240d7287 */ /* 0x000fe4000c000000 */
[----:B------:R-:W-:Y:S01]  /*11580*/  USEL UR14, UR8, URZ, !UP0 ;  /* 0x0000003f080e7287 */ /* 0x000fe2000c000000 */
[----:B------:R-:W-:Y:S11]  /*11590*/  @P1 BRA `(.L_x_1422) ;  /* 0x0000000000a41947 */ /* 0x000ff60003800000 */
[----:B------:R-:W0:Y:S01]  /*115a0*/  S2R R3, SR_TID.X ;  /* 0x0000000000037919 */ /* 0x000e220000002100 */
[----:B------:R-:W1:Y:S01]  /*115b0*/  LDC R7, c[0x0][0xbe8] ;  /* 0x0002fa00ff077b82 */ /* 0x000e620000000800 */
[----:B------:R-:W-:Y:S02]  /*115c0*/  IMAD.U32 R4, RZ, RZ, UR37 ;  /* 0x00000025ff047e24 */ /* 0x000fe4000f8e00ff */
[----:B-1---5:R-:W-:-:S03]  /*115d0*/  IMAD R2, R0, R7, RZ ;  /* 0x0000000700027224 */ /* 0x022fc600078e02ff */
[----:B0-----:R-:W-:-:S04]  /*115e0*/  IADD3 R4, R4, -0x80, R3 ;  /* 0xffffff8004047810 */ /* 0x001fc80007ffe003 */
[----:B------:R-:W-:-:S13]  /*115f0*/  ISETP.GE.AND P1, PT, R4, R2, PT ;  /* 0x000000020400720c */ /* 0x000fda0003f26270 */
[----:B------:R-:W-:Y:S05]  /*11600*/  @P1 BRA `(.L_x_1422) ;  /* 0x0000000000881947 */ /* 0x000fea0003800000 */
[----:B------:R-:W-:Y:S01]  /*11610*/  ISETP.NE.AND P1, PT, R7, 0x1, PT ;  /* 0x000000010700780c */ /* 0x000fe20003f25270 */
[----:B------:R-:W-:Y:S01]  /*11620*/  ULDC.64 UR16, c[0x0][0xb90] ;  /* 0x0002e40000107ab9 */ /* 0x000fe20000000a00 */
[----:B------:R-:W-:Y:S01]  /*11630*/  UMOV UR8, UR4 ;  /* 0x0000000400087c82 */ /* 0x000fe20008000000 */
[----:B------:R-:W-:Y:S01]  /*11640*/  UIMAD UR10, UR12, UR16, URZ ;  /* 0x000000100c0a72a4 */ /* 0x000fe2000f8e023f */
[----:B------:R-:W-:Y:S01]  /*11650*/  IMAD.MOV.U32 R2, RZ, RZ, R4 ;  /* 0x000000ffff027224 */ /* 0x000fe200078e0004 */
[----:B------:R-:W-:Y:S02]  /*11660*/  UMOV UR9, UR11 ;  /* 0x0000000b00097c82 */ /* 0x000fe40008000000 */
[----:B------:R-:W-:Y:S02]  /*11670*/  UIMAD.WIDE.U32 UR8, UR42, UR16, UR8 ;  /* 0x000000102a0872a5 */ /* 0x000fe4000f8e0008 */
[----:B------:R-:W-:-:S03]  /*11680*/  UIMAD UR10, UR42, UR17, UR10 ;  /* 0x000000112a0a72a4 */ /* 0x000fc6000f8e020a */
[----:B------:R-:W-:Y:S01]  /*11690*/  ULDC.64 UR16, c[0x0][0xb98] ;  /* 0x0002e60000107ab9 */ /* 0x000fe20000000a00 */
[----:B------:R-:W0:Y:S01]  /*116a0*/  @P1 LDC R3, c[0x0][0xbec] ;  /* 0x0002fb00ff031b82 */ /* 0x000e220000000800 */
[----:B------:R-:W-:Y:S02]  /*116b0*/  UIADD3 UR9, UR9, UR10, URZ ;  /* 0x0000000a09097290 */ /* 0x000fe4000fffe03f */
[----:B------:R-:W-:Y:S02]  /*116c0*/  UIMAD UR10, UR14, UR16, URZ ;  /* 0x000000100e0a72a4 */ /* 0x000fe4000f8e023f */
[----:B------:R-:W-:Y:S02]  /*116d0*/  UIMAD.WIDE.U32 UR8, UR13, UR16, UR8 ;  /* 0x000000100d0872a5 */ /* 0x000fe4000f8e0008 */
[----:B------:R-:W-:Y:S01]  /*116e0*/  UIMAD UR10, UR13, UR17, UR10 ;  /* 0x000000110d0a72a4 */ /* 0x000fe2000f8e020a */
[----:B------:R-:W1:Y:S02]  /*116f0*/  @P1 LDC R6, c[0x0][0xbf0] ;  /* 0x0002fc00ff061b82 */ /* 0x000e640000000800 */
[----:B------:R-:W-:Y:S01]  /*11700*/  ULDC.64 UR16, c[0x0][0xb88] ;  /* 0x0002e20000107ab9 */ /* 0x000fe20000000a00 */
[----:B0-----:R-:W-:-:S05]  /*11710*/  @P1 IMAD.HI.U32 R3, R4, R3, RZ ;  /* 0x0000000304031227 */ /* 0x001fca00078e00ff */
[----:B-1----:R-:W-:Y:S01]  /*11720*/  @P1 SHF.R.U32.HI R2, RZ, R6, R3 ;  /* 0x00000006ff021219 */ /* 0x002fe20000011603 */
[----:B------:R-:W-:-:S03]  /*11730*/  IMAD.U32 R6, RZ, RZ, UR10 ;  /* 0x0000000aff067e24 */ /* 0x000fc6000f8e00ff */
[--C-:B------:R-:W-:Y:S01]  /*11740*/  SHF.R.S32.HI R3, RZ, 0x1f, R2.reuse ;  /* 0x0000001fff037819 */ /* 0x100fe20000011402 */
[----:B------:R-:W-:Y:S01]  /*11750*/  IMAD.MOV R5, RZ, RZ, -R2 ;  /* 0x000000ffff057224 */ /* 0x000fe200078e0a02 */
[----:B------:R-:W-:-:S03]  /*11760*/  IADD3 R2, P1, R2, UR8, RZ ;  /* 0x0000000802027c10 */ /* 0x000fc6000ff3e0ff */
[----:B------:R-:W-:Y:S01]  /*11770*/  IMAD R5, R7, R5, R4 ;  /* 0x0000000507057224 */ /* 0x000fe200078e0204 */
[----:B------:R-:W-:Y:S01]  /*11780*/  IADD3.X R3, R3, UR9, R6, P1, !PT ;  /* 0x0000000903037c10 */ /* 0x000fe20008ffe406 */
[----:B------:R-:W-:-:S03]  /*11790*/  ULDC.64 UR8, c[0x0][0xb50] ;  /* 0x0002d40000087ab9 */ /* 0x000fc60000000a00 */
[----:B------:R-:W-:Y:S01]  /*117a0*/  SHF.R.S32.HI R4, RZ, 0x1f, R5 ;  /* 0x0000001fff047819 */ /* 0x000fe20000011405 */
[----:B------:R-:W-:-:S04]  /*117b0*/  IMAD.WIDE.U32 R2, R5, UR16, R2 ;  /* 0x0000001005027c25 */ /* 0x000fc8000f8e0002 */
[----:B------:R-:W-:-:S04]  /*117c0*/  IMAD R4, R4, UR16, RZ ;  /* 0x0000001004047c24 */ /* 0x000fc8000f8e02ff */
[----:B------:R-:W-:Y:S01]  /*117d0*/  IMAD R7, R5, UR17, R4 ;  /* 0x0000001105077c24 */ /* 0x000fe2000f8e0204 */
[----:B------:R-:W-:-:S03]  /*117e0*/  LEA R4, P1, R2, UR8, 0x2 ;  /* 0x0000000802047c11 */ /* 0x000fc6000f8210ff */
[----:B------:R-:W-:-:S05]  /*117f0*/  IMAD.IADD R3, R3, 0x1, R7 ;  /* 0x0000000103037824 */ /* 0x000fca00078e0207 */
[----:B------:R-:W-:Y:S01]  /*11800*/  LEA.HI.X R5, R2, UR9, R3, 0x2, P1 ;  /* 0x0000000902057c11 */ /* 0x000fe200088f1403 */
[----:B------:R-:W-:-:S05]  /*11810*/  IMAD.MOV.U32 R3, RZ, RZ, -0x800000 ;  /* 0xff800000ff037424 */ /* 0x000fca00078e00ff */
[----:B------:R0:W-:Y:S02]  /*11820*/  STG.E desc[UR54][R4.64], R3 ;  /* 0x0000000304007986 */ /* 0x0001e4000c101936 */
.L_x_1422:
[----:B------:R-:W-:Y:S05]  /*11830*/  BSYNC B1 ;  /* 0x0000000000017941 */ /* 0x000fea0003800000 */
.L_x_1421:
[----:B0-----:R-:W0:Y:S01]  /*11840*/  @P0 LDC R3, c[0x0][0xbf0] ;  /* 0x0002fc00ff030b82 */ /* 0x001e220000000800 */
[----:B------:R-:W-:Y:S01]  /*11850*/  ULDC.64 UR16, c[0x0][0xaa0] ;  /* 0x0002a80000107ab9 */ /* 0x000fe20000000a00 */
[----:B------:R-:W-:Y:S01]  /*11860*/  IMAD R2, R22, 0x20, R184 ;  /* 0x0000002016027824 */ /* 0x000fe200078e02b8 */
[----:B------:R-:W-:Y:S01]  /*11870*/  UIMAD UR10, UR11, UR16, URZ ;  /* 0x000000100b0a72a4 */ /* 0x000fe2000f8e023f */
[----:B------:R-:W-:Y:S01]  /*11880*/  BSSY B1, `(.L_x_1423) ;  /* 0x0000039000017945 */ /* 0x000fe20003800000 */
[----:B------:R-:W-:Y:S01]  /*11890*/  UIMAD.WIDE.U32 UR8, UR4, UR16, URZ ;  /* 0x00000010040872a5 */ /* 0x000fe2000f8e003f */
[----:B------:R-:W-:Y:S01]  /*118a0*/  VIADD R6, R2, UR37 ;  /* 0x0000002502067c36 */ /* 0x000fe20008000000 */
[----:B------:R-:W-:-:S03]  /*118b0*/  UIMAD UR10, UR4, UR17, UR10 ;  /* 0x00000011040a72a4 */ /* 0x000fc6000f8e020a */
[----:B------:R-:W-:Y:S01]  /*118c0*/  ULDC.64 UR16, c[0x0][0xae8] ;  /* 0x0002ba0000107ab9 */ /* 0x000fe20000000a00 */
[----:B------:R-:W-:Y:S01]  /*118d0*/  UIADD3 UR9, UR9, UR10, URZ ;  /* 0x0000000a09097290 */ /* 0x000fe2000fffe03f */
[----:B------:R-:W-:Y:S01]  /*118e0*/  @P0 IMAD.HI.U32 R2, R6, R9, RZ ;  /* 0x0000000906020227 */ /* 0x000fe200078e00ff */
[----:B------:R-:W-:Y:S02]  /*118f0*/  UIMAD UR4, UR12, UR16, URZ ;  /* 0x000000100c0472a4 */ /* 0x000fe4000f8e023f */
[----:B------:R-:W-:Y:S01]  /*11900*/  UIMAD.WIDE.U32 UR8, UR42, UR16, UR8 ;  /* 0x000000102a0872a5 */ /* 0x000fe2000f8e0008 */
[----:B------:R-:W-:Y:S01]  /*11910*/  IMAD.MOV.U32 R5, RZ, RZ, R6 ;  /* 0x000000ffff057224 */ /* 0x000fe200078e0006 */
[----:B------:R-:W-:Y:S01]  /*11920*/  UIMAD UR4, UR42, UR17, UR4 ;  /* 0x000000112a0472a4 */ /* 0x000fe2000f8e0204 */
[----:B------:R-:W-:-:S03]  /*11930*/  ULDC.64 UR10, c[0x0][0xaf0] ;  /* 0x0002bc00000a7ab9 */ /* 0x000fc60000000a00 */
[----:B------:R-:W-:Y:S02]  /*11940*/  UIADD3 UR9, UR9, UR4, URZ ;  /* 0x0000000409097290 */ /* 0x000fe4000fffe03f */
[----:B------:R-:W-:Y:S01]  /*11950*/  UIMAD UR4, UR14, UR10, URZ ;  /* 0x0000000a0e0472a4 */ /* 0x000fe2000f8e023f */
[----:B0-----:R-:W-:Y:S01]  /*11960*/  @P0 SHF.R.U32.HI R5, RZ, R3, R2 ;  /* 0x00000003ff050219 */ /* 0x001fe20000011602 */
        /* <DEDUP_REMOVED lines=18> */
[----:B-----5:R-:W-:Y:S02]  /*11a90*/  IMAD R11, R0, R11, RZ ;  /* 0x0000000b000b7224 */ /* 0x020fe400078e02ff */
        /* <DEDUP_REMOVED lines=23> */
.L_x_1424:
[----:B------:R-:W-:Y:S05]  /*11c10*/  BSYNC B1 ;  /* 0x0000000000017941 */ /* 0x000fea0003800000 */
.L_x_1423:
        /* <DEDUP_REMOVED lines=13> */
.L_x_1426:
[----:B------:R-:W-:Y:S05]  /*11cf0*/  BSYNC B1 ;  /* 0x0000000000017941 */ /* 0x000fea0003800000 */
.L_x_1425:
        /* <DEDUP_REMOVED lines=13> */
.L_x_1428:
[----:B------:R-:W-:Y:S05]  /*11dd0*/  BSYNC B1 ;  /* 0x0000000000017941 */ /* 0x000fea0003800000 */
.L_x_1427:
[----:B0-----:R-:W-:Y:S01]  /*11de0*/  VIADD R0, R6, 0x60 ;  /* 0x0000006006007836 */ /* 0x001fe20000000000 */
[----:B--2-4-:R-:W0:Y:S04]  /*11df0*/  SHFL.IDX PT, R5, R5, 0x3, 0x181f ;  /* 0x00781f0005057f89 */ /* 0x014e2800000e0000 */
[----:B------:R-:W-:Y:S01]  /*11e00*/  ISETP.GE.AND P0, PT, R0, R11, PT ;  /* 0x0000000b0000720c */ /* 0x000fe20003f06270 */
[----:B-1-3--:R1:W2:-:S12]  /*11e10*/  SHFL.IDX PT, R2, R4, 0x3, 0x181f ;  /* 0x00781f0004027f89 */ /* 0x00a29800000e0000 */
[----:B-1----:R-:W-:Y:S05]  /*11e20*/  @P0 BRA `(.L_x_1419) ;  /* 0x0000000000240947 */ /* 0x002fea0003800000 */
[----:B------:R-:W-:Y:S02]  /*11e30*/  ULDC UR4, c[0x0][0xac8] ;  /* 0x0002b20000047ab9 */ /* 0x000fe40000000800 */
[----:B------:R-:W-:Y:S02]  /*11e40*/  ISETP.GE.AND P2, PT, R18, UR4, PT ;  /* 0x0000000412007c0c */ /* 0x000fe4000bf46270 */
[----:B------:R-:W-:-:S11]  /*11e50*/  ISETP.GE.AND P3, PT, R19, UR4, PT ;  /* 0x0000000413007c0c */ /* 0x000fd6000bf66270 */
[CC--:B--2---:R-:W-:Y:S02]  /*11e60*/  @!P2 LEA R6, P0, R18.reuse, R2.reuse, 0x1 ;  /* 0x000000021206a211 */ /* 0x0c4fe400078008ff */
[C---:B------:R-:W-:Y:S02]  /*11e70*/  @!P3 LEA R2, P1, R19.reuse, R2, 0x1 ;  /* 0x000000021302b211 */ /* 0x040fe400078208ff */
[-C--:B0-----:R-:W-:Y:S02]  /*11e80*/  @!P2 LEA.HI.X R7, R18, R5.reuse, R190, 0x1, P0 ;  /* 0x000000051207a211 */ /* 0x081fe400000f0cbe */
[----:B------:R-:W-:-:S03]  /*11e90*/  @!P3 LEA.HI.X R3, R19, R5, R189, 0x1, P1 ;  /* 0x000000051303b211 */ /* 0x000fc600008f0cbd */
[----:B------:R1:W-:Y:S04]  /*11ea0*/  @!P2 ST.E.128 desc[UR54][R6.64], RZ ;  /* 0x000000ff0600a985 */ /* 0x0003e8000c101d36 */
[----:B------:R1:W-:Y:S02]  /*11eb0*/  @!P3 ST.E.128 desc[UR54][R2.64], RZ ;  /* 0x000000ff0200b985 */ /* 0x0003e4000c101d36 */
.L_x_1419:
[----:B------:R-:W-:Y:S05]  /*11ec0*/  BSYNC B0 ;  /* 0x0000000000007941 */ /* 0x000fea0003800000 */
.L_x_1410:
[----:B------:R-:W-:Y:S02]  /*11ed0*/  ULDC UR4, c[0x0][0xc3c] ;  /* 0x00030f0000047ab9 */ /* 0x000fe40000000800 */
[----:B------:R-:W-:-:S06]  /*11ee0*/  UISETP.GE.AND UP0, UPT, UR6, UR4, UPT ;  /* 0x000000040600728c */ /* 0x000fcc000bf06270 */
[----:B------:R-:W-:-:S13]  /*11ef0*/  PLOP3.LUT P0, PT, PT, PT, UP0, 0x80, 0x0 ;  /* 0x000000000000781c */ /* 0x000fda0003f0f008 */
[----:B------:R-:W-:Y:S05]  /*11f00*/  @!P0 BRA `(.L_x_1429) ;  /* 0xfffffeec008c8947 */ /* 0x000fea000383ffff */
[----:B------:R-:W-:Y:S05]  /*11f10*/  EXIT ;  /* 0x000000000000794d */ /* 0x000fea0003800000 */
.L_x_1320:
        /* <DEDUP_REMOVED lines=9> */
[----:B-1----:R-:W0:Y:S08]  /*11fb0*/  S2UR UR5, SR_CgaCtaId ;  /* 0x00000000000579c3 */ /* 0x002e300000008800 */
[----:B------:R-:W-:Y:S06]  /*11fc0*/  BAR.SYNC.DEFER_BLOCKING 0x5, 0x180 ;  /* 0x0146000000007b1d */ /* 0x000fec0000010000 */
[----:B------:R-:W-:-:S02]  /*11fd0*/  UMOV UR4, 0x400 ;  /* 0x0000040000047882 */ /* 0x000fc40000000000 */
[----:B0-----:R-:W-:-:S09]  /*11fe0*/  ULEA UR4, UR5, UR4, 0x18 ;  /* 0x0000000405047291 */ /* 0x001fd2000f8ec03f */
[----:B------:R-:W0:Y:S01]  /*11ff0*/  LDS.128 R16, [UR4+0x288d0] ;  /* 0x0288d004ff107984 */ /* 0x000e220008000c00 */
[----:B------:R-:W-:Y:S06]  /*12000*/  BAR.ARV 0x4, 0x180 ;  /* 0x0106000000007b1d */ /* 0x000fec0000002000 */
[----:B------:R-:W-:Y:S05]  /*12010*/  BRA `(.L_x_1431) ;  /* 0x00000008008c7947 */ /* 0x000fea0003800000 */
.L_x_1430:
[----:B------:R-:W0:Y:S01]  /*12020*/  S2R R2, SR_TID.X ;  /* 0x0000000000027919 */ /* 0x000e220000002100 */
[----:B-1----:R-:W-:Y:S01]  /*12030*/  ULDC UR4, c[0x0][0xc3c] ;  /* 0x00030f0000047ab9 */ /* 0x002fe20000000800 */
        /* <DEDUP_REMOVED lines=15> */
[----:B--2---:R-:W0:Y:S02]  /*12130*/  SHFL.UP PT, R4, R0, 0x1, RZ ;  /* 0x0420000000047989 */ /* 0x004e2400000e00ff */
        /* <DEDUP_REMOVED lines=22> */
.L_x_1436:
        /* <DEDUP_REMOVED lines=12> */
.L_x_1435:
[----:B------:R-:W-:Y:S05]  /*12360*/  BSYNC B0 ;  /* 0x0000000000007941 */ /* 0x000fea0003800000 */
.L_x_1434:
[----:B0----5:R-:W0:Y:S02]  /*12370*/  SHFL.UP PT, R2, R0, 0x1, RZ ;  /* 0x0420000000027989 */ /* 0x021e2400000e00ff */
        /* <DEDUP_REMOVED lines=16> */
[----:B------:R-:W-:-:S05]  /*12480*/  IMAD.IADD R4, R3, 0x1, R4 ;  /* 0x0000000103047824 */ /* 0x000fca00078e0204 */
[----:B------:R-:W-:-:S13]  /*12490*/  ISETP.GT.AND P6, PT, R4, UR6, PT ;  /* 0x0000000604007c0c */ /* 0x000fda000bfc4270 */
[----:B------:R-:W-:Y:S05]  /*124a0*/  @!P6 BRA `(.L_x_1436) ;  /* 0xfffffffc007ce947 */ /* 0x000fea000383ffff */
.L_x_1432:
[----:B------:R-:W-:-:S04]  /*124b0*/  IMAD.IADD R11, R4, 0x1, -R3 ;  /* 0x00000001040b7824 */ /* 0x000fc800078e0a03 */
[----:B------:R-:W-:-:S05]  /*124c0*/  IMAD R2, R6, UR5, R11 ;  /* 0x0000000506027c24 */ /* 0x000fca000f8e020b */
[----:B------:R-:W-:Y:S02]  /*124d0*/  ISETP.GT.AND P0, PT, R2, UR6, PT ;  /* 0x0000000602007c0c */ /* 0x000fe4000bf04270 */
[----:B------:R-:W0:Y:S11]  /*124e0*/  LDC.64 R2, c[0x0][0xc90] ;  /* 0x00032400ff027b82 */ /* 0x000e360000000a00 */
[----:B------:R-:W-:-:S04]  /*124f0*/  VOTE.ANY R8, PT, !P0 ;  /* 0x0000000000087806 */ /* 0x000fc800040e0100 */
[----:B------:R-:W1:Y:S02]  /*12500*/  POPC R13, R8 ;  /* 0x00000008000d7309 */ /* 0x000e640000000000 */
[----:B-1----:R-:W-:-:S04]  /*12510*/  VIADD R19, R13, UR4 ;  /* 0x000000040d137c36 */ /* 0x002fc80008000000 */
[----:B0-----:R-:W-:-:S05]  /*12520*/  IMAD.WIDE R2, R19, 0x4, R2 ;  /* 0x0000000413027825 */ /* 0x001fca00078e0202 */
[----:B------:R-:W2:Y:S01]  /*12530*/  LDG.E R7, desc[UR54][R2.64] ;  /* 0x0000003602077981 */ /* 0x000ea2000c1e1900 */
[----:B------:R-:W-:-:S03]  /*12540*/  ISETP.NE.AND P0, PT, R8, RZ, PT ;  /* 0x000000ff0800720c */ /* 0x000fc60003f05270 */
[----:B------:R-:W2:Y:S02]  /*12550*/  SHFL.IDX PT, R0, R0, R13, 0x1f ;  /* 0x00001f0d00007589 */ /* 0x000ea400000e0000 */
[----:B--2---:R-:W-:-:S05]  /*12560*/  IMAD R4, R0, R7, RZ ;  /* 0x0000000700047224 */ /* 0x004fca00078e02ff */
[----:B------:R-:W-:-:S04]  /*12570*/  IABS R12, R4 ;  /* 0x00000004000c7213 */ /* 0x000fc80000000000 */
[----:B------:R-:W0:Y:S08]  /*12580*/  I2F.RP R9, R12 ;  /* 0x0000000c00097306 */ /* 0x000e300000209400 */
[----:B0-----:R-:W0:Y:S02]  /*12590*/  MUFU.RCP R9, R9 ;  /* 0x0000000900097308 */ /* 0x001e240000001000 */
[----:B0-----:R-:W-:-:S06]  /*125a0*/  VIADD R10, R9, 0xffffffe ;  /* 0x0ffffffe090a7836 */ /* 0x001fcc0000000000 */
[----:B------:R0:W1:Y:S01]  /*125b0*/  F2I.FTZ.U32.TRUNC.NTZ R3, R10 ;  /* 0x0000000a00037305 */ /* 0x000062000021f000 */
[----:B------:R-:W-:Y:S05]  /*125c0*/  @!P0 BRA `(.L_x_1437) ;  /* 0x0000000000088947 */ /* 0x000fea0003800000 */
[----:B------:R-:W-:-:S05]  /*125d0*/  VIADD R9, R13, 0xffffffff ;  /* 0xffffffff0d097836 */ /* 0x000fca0000000000 */
[----:B------:R2:W3:Y:S02]  /*125e0*/  SHFL.IDX PT, R16, R6, R9, 0x1f ;  /* 0x00001f0906107589 */ /* 0x0004e400000e0000 */
.L_x_1437:
[----:B---3--:R-:W-:Y:S01]  /*125f0*/  IMAD R16, R16, UR5, R11 ;  /* 0x0000000510107c24 */ /* 0x008fe2000f8e020b */
[----:B------:R-:W-:Y:S01]  /*12600*/  IABS R2, R4 ;  /* 0x0000000400027213 */ /* 0x000fe20000000000 */
[----:B-12---:R-:W-:-:S03]  /*12610*/  IMAD.MOV R9, RZ, RZ, -R3 ;  /* 0x000000ffff097224 */ /* 0x006fc600078e0a03 */
[----:B------:R-:W-:Y:S01]  /*12620*/  IADD3 R11, -R16, UR6, RZ ;  /* 0x00000006100b7c10 */ /* 0x000fe2000fffe1ff */
[----:B------:R-:W-:Y:S02]  /*12630*/  IMAD.MOV R8, RZ, RZ, -R2 ;  /* 0x000000ffff087224 */ /* 0x000fe400078e0a02 */
[----:B------:R-:W-:Y:S01]  /*12640*/  IMAD R9, R9, R12, RZ ;  /* 0x0000000c09097224 */ /* 0x000fe200078e02ff */
        /* <DEDUP_REMOVED lines=17> */
[----:B------:R-:W-:-:S04]  /*12760*/  IMAD R13, R7, R2, RZ ;  /* 0x00000002070d7224 */ /* 0x000fc800078e02ff */
[----:B------:R-:W-:-:S05]  /*12770*/  IMAD.MOV R6, RZ, RZ, -R13 ;  /* 0x000000ffff067224 */ /* 0x000fca00078e0a0d */
[----:B------:R-:W-:Y:S01]  /*12780*/  VIADDMNMX R15, R6, UR5, R7, PT ;  /* 0x00000005060f7c46 */ /* 0x000fe2000b800107 */
[----:B------:R-:W-:-:S03]  /*12790*/  IMAD.MOV R7, RZ, RZ, -R2 ;  /* 0x000000ffff077224 */ /* 0x000fc600078e0a02 */
[----:B------:R-:W-:Y:S01]  /*127a0*/  IABS R8, R15 ;  /* 0x0000000f00087213 */ /* 0x000fe20000000000 */
[----:B------:R-:W-:Y:S01]  /*127b0*/  IMAD R4, R4, R7, R11 ;  /* 0x0000000704047224 */ /* 0x000fe200078e020b */
[----:B0-----:R-:W-:Y:S01]  /*127c0*/  IABS R10, R15 ;  /* 0x0000000f000a7213 */ /* 0x001fe20000000000 */
[----:B------:R-:W-:Y:S01]  /*127d0*/  IMAD.MOV R18, RZ, RZ, -R15 ;  /* 0x000000ffff127224 */ /* 0x000fe200078e0a0f */
[----:B------:R-:W0:Y:S02]  /*127e0*/  I2F.RP R6, R8 ;  /* 0x0000000800067306 */ /* 0x000e240000209400 */
[----:B------:R-:W-:-:S06]  /*127f0*/  IABS R9, R4 ;  /* 0x0000000400097213 */ /* 0x000fcc0000000000 */
[----:B0-----:R-:W0:Y:S02]  /*12800*/  MUFU.RCP R6, R6 ;  /* 0x0000000600067308 */ /* 0x001e240000001000 */
[----:B0-----:R-:W-:-:S06]  /*12810*/  VIADD R3, R6, 0xffffffe ;  /* 0x0ffffffe06037836 */ /* 0x001fcc0000000000 */
[----:B------:R-:W0:Y:S02]  /*12820*/  F2I.FTZ.U32.TRUNC.NTZ R3, R3 ;  /* 0x0000000300037305 */ /* 0x000e24000021f000 */
[----:B0-----:R-:W-:-:S04]  /*12830*/  IMAD.MOV R2, RZ, RZ, -R3 ;  /* 0x000000ffff027224 */ /* 0x001fc800078e0a03 */
[----:B------:R-:W-:Y:S02]  /*12840*/  IMAD.MOV.U32 R7, RZ, RZ, R2 ;  /* 0x000000ffff077224 */ /* 0x000fe400078e0002 */
[----:B------:R-:W-:Y:S02]  /*12850*/  IMAD.MOV.U32 R2, RZ, RZ, RZ ;  /* 0x000000ffff027224 */ /* 0x000fe400078e00ff */
[----:B------:R-:W-:-:S04]  /*12860*/  IMAD R7, R7, R8, RZ ;  /* 0x0000000807077224 */ /* 0x000fc800078e02ff */
[----:B------:R-:W-:-:S04]  /*12870*/  IMAD.HI.U32 R2, R3, R7, R2 ;  /* 0x0000000703027227 */ /* 0x000fc800078e0002 */
[----:B------:R-:W-:Y:S02]  /*12880*/  IMAD.MOV R3, RZ, RZ, -R10 ;  /* 0x000000ffff037224 */ /* 0x000fe400078e0a0a */
        /* <DEDUP_REMOVED lines=8> */
[----:B------:R-:W-:Y:S01]  /*12910*/  ISETP.GE.AND P2, PT, R3, RZ, PT ;  /* 0x000000ff0300720c */ /* 0x000fe20003f46270 */
[----:B------:R-:W-:-:S06]  /*12920*/  IMAD.IADD R3, R4, 0x1, R13 ;  /* 0x0000000104037824 */ /* 0x000fcc00078e020d */
[----:B------:R-:W-:-:S06]  /*12930*/  @P0 VIADD R2, R2, 0x1 ;  /* 0x0000000102020836 */ /* 0x000fcc0000000000 */
[----:B------:R-:W-:Y:S01]  /*12940*/  @!P2 IMAD.MOV R2, RZ, RZ, -R2 ;  /* 0x000000ffff02a224 */ /* 0x000fe200078e0a02 */
[----:B------:R-:W-:-:S04]  /*12950*/  @!P1 LOP3.LUT R2, RZ, R15, RZ, 0x33, !PT ;  /* 0x0000000fff029212 */ /* 0x000fc800078e33ff */
[----:B------:R-:W-:Y:S01]  /*12960*/  LOP3.LUT R17, RZ, R2, RZ, 0x33, !PT ;  /* 0x00000002ff117212 */ /* 0x000fe200078e33ff */
[----:B------:R-:W-:-:S04]  /*12970*/  IMAD R18, R2, R18, R3 ;  /* 0x0000001202127224 */ /* 0x000fc800078e0203 */
[----:B------:R-:W-:Y:S01]  /*12980*/  IMAD.IADD R17, R0, 0x1, R17 ;  /* 0x0000000100117824 */ /* 0x000fe200078e0211 */
[----:B------:R-:W-:Y:S06]  /*12990*/  BRA `(.L_x_1438) ;  /* 0x0000000000147947 */ /* 0x000fec0003800000 */
.L_x_1433:
[----:B------:R-:W-:Y:S01]  /*129a0*/  ULDC UR4, c[0x0][0xc3c] ;  /* 0x00030f0000047ab9 */ /* 0x000fe20000000800 */
[----:B------:R-:W-:Y:S02]  /*129b0*/  IMAD.MOV.U32 R17, RZ, RZ, RZ ;  /* 0x000000ffff117224 */ /* 0x000fe400078e00ff */
[----:B------:R-:W-:Y:S02]  /*129c0*/  IMAD.U32 R16, RZ, RZ, UR6 ;  /* 0x00000006ff107e24 */ /* 0x000fe4000f8e00ff */
[----:B------:R-:W-:Y:S02]  /*129d0*/  IMAD.MOV.U32 R18, RZ, RZ, RZ ;  /* 0x000000ffff127224 */ /* 0x000fe400078e00ff */
[----:B------:R-:W-:-:S07]  /*129e0*/  IMAD.U32 R19, RZ, RZ, UR4 ;  /* 0x00000004ff137e24 */ /* 0x000fce000f8e00ff */
.L_x_1438:
[----:B------:R-:W-:-:S13]  /*129f0*/  ISETP.NE.AND P0, PT, R5, RZ, PT ;  /* 0x000000ff0500720c */ /* 0x000fda0003f05270 */
[----:B------:R-:W0:Y:S01]  /*12a00*/  @!P0 S2R R3, SR_CgaCtaId ;  /* 0x0000000000038919 */ /* 0x000e220000008800 */
[----:B------:R-:W-:-:S04]  /*12a10*/  @!P0 MOV R0, 0x400 ;  /* 0x0000040000008802 */ /* 0x000fc80000000f00 */
[----:B0-----:R-:W-:-:S05]  /*12a20*/  @!P0 LEA R0, R3, R0, 0x18 ;  /* 0x0000000003008211 */ /* 0x001fca00078ec0ff */
[----:B------:R1:W-:Y:S01]  /*12a30*/  @!P0 STS.128 [R0+0x288d0], R16 ;  /* 0x0288d01000008388 */ /* 0x0003e20000000c00 */
[----:B------:R-:W-:Y:S06]  /*12a40*/  BAR.ARV 0x5, 0x180 ;  /* 0x0146000000007b1d */ /* 0x000fec0000002000 */
.L_x_1431:
        /* <DEDUP_REMOVED lines=12> */
[----:B------:R-:W-:Y:S01]  /*12b10*/  ULOP3.LUT UR36, UR43, 0x2, URZ, 0xfc, !UPT ;  /* 0x000000022b247892 */ /* 0x000fe2000f8efc3f */
[----:B------:R-:W-:Y:S01]  /*12b20*/  IMAD.MOV.U32 R24, RZ, RZ, RZ ;  /* 0x000000ffff187224 */ /* 0x000fe200078e00ff */
[----:B------:R-:W-:Y:S01]  /*12b30*/  ULDC UR37, c[0x0][0xc] ;  /* 0x0000030000257ab9 */ /* 0x000fe20000000800 */
[----:B--2---:R-:W-:-:S06]  /*12b40*/  ULEA UR4, UR5, UR4, 0x18 ;  /* 0x0000000405047291 */ /* 0x004fcc000f8ec03f */
[----:B------:R-:W-:Y:S01]  /*12b50*/  IMAD.U32 R22, RZ, RZ, UR4 ;  /* 0x00000004ff167e24 */ /* 0x000fe2000f8e00ff */
[C---:B0-----:R-:W-:Y:S01]  /*12b60*/  LOP3.LUT R4, R3.reuse, 0x7f, RZ, 0xc0, !PT ;  /* 0x0000007f03047812 */ /* 0x041fe200078ec0ff */
[C---:B------:R-:W-:Y:S02]  /*12b70*/  IMAD.SHL.U32 R30, R3.reuse, 0x8, RZ ;  /* 0x00000008031e7824 */ /* 0x040fe400078e00ff */
[----:B------:R-:W-:-:S03]  /*12b80*/  IMAD.SHL.U32 R2, R3, 0x10, RZ ;  /* 0x0000001003027824 */ /* 0x000fc600078e00ff */
[----:B-1----:R-:W-:Y:S02]  /*12b90*/  LOP3.LUT R0, R30, 0x1f8, RZ, 0xc0, !PT ;  /* 0x000001f81e007812 */ /* 0x002fe400078ec0ff */
[----:B------:R-:W-:Y:S02]  /*12ba0*/  LOP3.LUT R2, R2, 0x70, RZ, 0xc0, !PT ;  /* 0x0000007002027812 */ /* 0x000fe400078ec0ff */
[----:B------:R-:W-:Y:S02]  /*12bb0*/  LOP3.LUT R3, R0, 0x38, R3, 0x78, !PT ;  /* 0x0000003800037812 */ /* 0x000fe400078e7803 */
[----:B------:R-:W-:Y:S02]  /*12bc0*/  SHF.R.U32.HI R0, RZ, 0x3, R4 ;  /* 0x00000003ff007819 */ /* 0x000fe40000011604 */
[----:B------:R-:W-:Y:S02]  /*12bd0*/  LOP3.LUT R34, R3, 0x200, R30, 0xf8, !PT ;  /* 0x0000020003227812 */ /* 0x000fe400078ef81e */
[----:B------:R-:W-:-:S02]  /*12be0*/  LOP3.LUT R2, R0, R2, RZ, 0xfc, !PT ;  /* 0x0000000200027212 */ /* 0x000fc400078efcff */
[----:B------:R-:W-:Y:S01]  /*12bf0*/  LOP3.LUT R30, R30, 0x38, RZ, 0xc0, !PT ;  /* 0x000000381e1e7812 */ /* 0x000fe200078ec0ff */
[----:B------:R-:W-:-:S03]  /*12c00*/  IMAD R0, R34, 0x2, R22 ;  /* 0x0000000222007824 */ /* 0x000fc600078e0216 */
[----:B------:R-:W-:Y:S02]  /*12c10*/  LOP3.LUT R29, R30, 0x40, RZ, 0xfc, !PT ;  /* 0x000000401e1d7812 */ /* 0x000fe400078efcff */
[----:B------:R3:W-:Y:S05]  /*12c20*/  STL [R1+0x4], R0 ;  /* 0x0000040001007387 */ /* 0x0007ea0000100800 */
.L_x_1510:
[----:B------:R-:W-:Y:S05]  /*12c30*/  YIELD ;  /* 0x0000000000007946 */ /* 0x000fea0003800000 */
[----:B------:R-:W-:Y:S01]  /*12c40*/  ULDC.64 UR4, c[0x0][0xa28] ;  /* 0x00028a0000047ab9 */ /* 0x000fe20000000a00 */
[----:B------:R-:W-:Y:S01]  /*12c50*/  IMAD.MOV.U32 R37, RZ, RZ, RZ ;  /* 0x000000ffff257224 */ /* 0x000fe200078e00ff */
[----:B------:R-:W-:-:S04]  /*12c60*/  ISETP.NE.U32.AND P0, PT, RZ, UR4, PT ;  /* 0x00000004ff007c0c */ /* 0x000fc8000bf05070 */
[----:B------:R-:W-:Y:S01]  /*12c70*/  ISETP.NE.AND.EX P0, PT, RZ, UR5, PT, P0 ;  /* 0x00000005ff007c0c */ /* 0x000fe2000bf05300 */
[----:B------:R-:W-:-:S12]  /*12c80*/  ULDC.64 UR4, c[0x0][0xa18] ;  /* 0x0002860000047ab9 */ /* 0x000fd80000000a00 */
[----:B0-----:R-:W0:Y:S02]  /*12c90*/  @P0 LDC.64 R2, c[0x0][0xa28] ;  /* 0x00028a00ff020b82 */ /* 0x001e240000000a00 */
[----:B0-----:R-:W-:-:S05]  /*12ca0*/  @P0 IMAD.WIDE R2, R19, 0x4, R2 ;  /* 0x0000000413020825 */ /* 0x001fca00078e0202 */
[----:B------:R0:W5:Y:S01]  /*12cb0*/  @P0 LDG.E R37, desc[UR54][R2.64] ;  /* 0x0000003602250981 */ /* 0x000162000c1e1900 */
[----:B------:R-:W-:Y:S01]  /*12cc0*/  ISETP.NE.U32.AND P0, PT, RZ, UR4, PT ;  /* 0x00000004ff007c0c */ /* 0x000fe2000bf05070 */
[----:B---3--:R-:W-:Y:S01]  /*12cd0*/  IMAD.MOV.U32 R0, RZ, RZ, RZ ;  /* 0x000000ffff007224 */ /* 0x008fe200078e00ff */
[----:B------:R-:W-:Y:S02]  /*12ce0*/  LOP3.LUT R26, R26, 0xffffffdf, RZ, 0xc0, !PT ;  /* 0xffffffdf1a1a7812 */ /* 0x000fe400078ec0ff */
[----:B------:R-:W-:Y:S01]  /*12cf0*/  ISETP.NE.AND.EX P1, PT, RZ, UR5, PT, P0 ;  /* 0x00000005ff007c0c */ /* 0x000fe2000bf25300 */
[----:B------:R-:W-:Y:S02]  /*12d00*/  ULDC.64 UR4, c[0x0][0xa00] ;  /* 0x0002800000047ab9 */ /* 0x000fe40000000a00 */
[----:B------:R-:W-:Y:S01]  /*12d10*/  ISETP.NE.U32.AND P0, PT, RZ, UR4, PT ;  /* 0x00000004ff007c0c */ /* 0x000fe2000bf05070 */
[----:B0-----:R-:W0:Y:S03]  /*12d20*/  LDC.64 R2, c[0x0][0xa00] ;  /* 0x00028000ff027b82 */ /* 0x001e260000000a00 */
[----:B------:R-:W-:Y:S01]  /*12d30*/  ISETP.NE.AND.EX P2, PT, RZ, UR5, PT, P0 ;  /* 0x00000005ff007c0c */ /* 0x000fe2000bf45300 */
[----:B------:R-:W-:-:S05]  /*12d40*/  ULDC.64 UR4, c[0x0][0x418] ;  /* 0x0001060000047ab9 */ /* 0x000fca0000000a00 */
[----:B-1----:R-:W1:Y:S07]  /*12d50*/  @P1 LDC.64 R4, c[0x0][0xa18] ;  /* 0x00028600ff041b82 */ /* 0x002e6e0000000a00 */
[----:B------:R-:W-:Y:S01]  /*12d60*/  @P2 LOP3.LUT R26, R26, 0x20, RZ, 0xfc, !PT ;  /* 0x000000201a1a2812 */ /* 0x000fe200078efcff */
[----:B0-----:R-:W-:-:S05]  /*12d70*/  IMAD.WIDE R2, R19, 0x4, R2 ;  /* 0x0000000413027825 */ /* 0x001fca00078e0202 */
[----:B--2---:R-:W2:Y:S01]  /*12d80*/  @P2 LDG.E R0, desc[UR54][R2.64] ;  /* 0x0000003602002981 */ /* 0x004ea2000c1e1900 */
[----:B-1----:R-:W-:-:S05]  /*12d90*/  @P1 IMAD.WIDE R4, R19, 0x4, R4 ;  /* 0x0000000413041825 */ /* 0x002fca00078e0204 */
[----:B------:R0:W5:Y:S01]  /*12da0*/  @P1 LDG.E R31, desc[UR54][R4.64] ;  /* 0x00000036041f1981 */ /* 0x000162000c1e1900 */
[----:B------:R-:W-:-:S03]  /*12db0*/  UISETP.NE.U32.AND UP0, UPT, UR4, URZ, UPT ;  /* 0x0000003f0400728c */ /* 0x000fc6000bf05070 */
[----:B------:R-:W-:Y:S01]  /*12dc0*/  ULDC UR4, c[0x0][0x424] ;  /* 0x0001090000047ab9 */ /* 0x000fe20000000800 */
[----:B------:R-:W-:-:S03]  /*12dd0*/  UISETP.NE.AND.EX UP0, UPT, UR5, URZ, UPT, UP0 ;  /* 0x0000003f0500728c */ /* 0x000fc6000bf05300 */
[----:B------:R-:W-:Y:S01]  /*12de0*/  ULDC UR5, c[0x0][0x2f0] ;  /* 0x0000bc0000057ab9 */ /* 0x000fe20000000800 */
[----:B------:R-:W-:-:S04]  /*12df0*/  USEL UR4, UR4, 0x1, UP0 ;  /* 0x0000000104047887 */ /* 0x000fc80008000000 */
[----:B------:R-:W-:Y:S01]  /*12e00*/  UIMAD UR4, UR4, UR5, URZ ;  /* 0x00000005040472a4 */ /* 0x000fe2000f8e023f */
[----:B--2---:R1:W-:Y:S05]  /*12e10*/  STL [R1+0x8], R0 ;  /* 0x0000080001007387 */ /* 0x0043ea0000100800 */
[----:B-1----:R-:W-:Y:S01]  /*12e20*/  IMAD.U32 R0, RZ, RZ, UR4 ;  /* 0x00000004ff007e24 */ /* 0x002fe2000f8e00ff */
[----:B0-----:R-:W-:Y:S06]  /*12e30*/  @P1 BRA `(.L_x_1440) ;  /* 0x0000000000181947 */ /* 0x001fec0003800000 */
[----:B------:R-:W-:Y:S02]  /*12e40*/  ULDC UR4, c[0x0][0x288] ;  /* 0x0000a20000047ab9 */ /* 0x000fe40000000800 */
[----:B-----5:R-:W-:Y:S01]  /*12e50*/  IMAD.U32 R31, RZ, RZ, UR4 ;  /* 0x00000004ff1f7e24 */ /* 0x020fe2000f8e00ff */
[----:B------:R-:W-:Y:S06]  /*12e60*/  @!P2 BRA `(.L_x_1440) ;  /* 0x00000000000ca947 */ /* 0x000fec0003800000 */
[----:B------:R-:W2:Y:S04]  /*12e70*/  LDG.E R4, desc[UR54][R2.64] ;  /* 0x0000003602047981 */ /* 0x000ea8000c1e1900 */
[----:B------:R-:W2:Y:S02]  /*12e80*/  LDG.E R31, desc[UR54][R2.64+0x4] ;  /* 0x00000436021f7981 */ /* 0x000ea4000c1e1900 */
[----:B--2---:R-:W-:-:S07]  /*12e90*/  IMAD.IADD R31, R31, 0x1, -R4 ;  /* 0x000000011f1f7824 */ /* 0x004fce00078e0a04 */
.L_x_1440:
[----:B------:R-:W-:Y:S02]  /*12ea0*/  ULDC.64 UR4, c[0x0][0xa20] ;  /* 0x0002880000047ab9 */ /* 0x000fe40000000a00 */
[----:B------:R-:W-:-:S04]  /*12eb0*/  ISETP.NE.U32.AND P0, PT, RZ, UR4, PT ;  /* 0x00000004ff007c0c */ /* 0x000fc8000bf05070 */
[----:B------:R-:W-:-:S13]  /*12ec0*/  ISETP.NE.AND.EX P0, PT, RZ, UR5, PT, P0 ;  /* 0x00000005ff007c0c */ /* 0x000fda000bf05300 */
[----:B------:R-:W-:Y:S05]  /*12ed0*/  @!P0 BRA `(.L_x_1441) ;  /* 0x0000000000108947 */ /* 0x000fea0003800000 */
[----:B------:R-:W0:Y:S02]  /*12ee0*/  LDC.64 R2, c[0x0][0xa20] ;  /* 0x00028800ff027b82 */ /* 0x000e240000000a00 */
[----:B0-----:R-:W-:-:S05]  /*12ef0*/  IMAD.WIDE R2, R19, 0x4, R2 ;  /* 0x0000000413027825 */ /* 0x001fca00078e0202 */
[----:B------:R0:W5:Y:S01]  /*12f00*/  LDG.E R0, desc[UR54][R2.64] ;  /* 0x0000003602007981 */ /* 0x000162000c1e1900 */
[----:B------:R-:W-:Y:S05]  /*12f10*/  BRA `(.L_x_1442) ;  /* 0x0000000000247947 */ /* 0x000fea0003800000 */
.L_x_1441:
[----:B------:R-:W-:Y:S02]  /*12f20*/  ULDC.64 UR4, c[0x0][0xa08] ;  /* 0x0002820000047ab9 */ /* 0x000fe40000000a00 */
[----:B------:R-:W-:-:S04]  /*12f30*/  ISETP.NE.U32.AND P0, PT, RZ, UR4, PT ;  /* 0x00000004ff007c0c */ /* 0x000fc8000bf05070 */
[----:B------:R-:W-:-:S13]  /*12f40*/  ISETP.NE.AND.EX P0, PT, RZ, UR5, PT, P0 ;  /* 0x00000005ff007c0c */ /* 0x000fda000bf05300 */
[----:B------:R-:W-:Y:S05]  /*12f50*/  @!P0 BRA `(.L_x_1442) ;  /* 0x0000000000148947 */ /* 0x000fea0003800000 */
[----:B------:R-:W0:Y:S02]  /*12f60*/  LDC.64 R2, c[0x0][0xa08] ;  /* 0x00028200ff027b82 */ /* 0x000e240000000a00 */
[----:B0-----:R-:W-:-:S05]  /*12f70*/  IMAD.WIDE R2, R19, 0x4, R2 ;  /* 0x0000000413027825 */ /* 0x001fca00078e0202 */
[----:B------:R-:W2:Y:S04]  /*12f80*/  LDG.E R0, desc[UR54][R2.64] ;  /* 0x0000003602007981 */ /* 0x000ea8000c1e1900 */
[----:B------:R-:W2:Y:S02]  /*12f90*/  LDG.E R5, desc[UR54][R2.64+0x4] ;  /* 0x0000043602057981 */ /* 0x000ea4000c1e1900 */
[----:B--2---:R-:W-:-:S07]  /*12fa0*/  IMAD.IADD R0, R5, 0x1, -R0 ;  /* 0x0000000105007824 */ /* 0x004fce00078e0a00 */
.L_x_1442:
[----:B0-----:R-:W0:Y:S01]  /*12fb0*/  LDC R2, c[0x0][0x448] ;  /* 0x00011200ff027b82 */ /* 0x001e220000000800 */
[----:B------:R-:W-:Y:S01]  /*12fc0*/  IMAD.SHL.U32 R27, R17, 0x80, RZ ;  /* 0x00000080111b7824 */ /* 0x000fe200078e00ff */
[----:B------:R-:W-:Y:S01]  /*12fd0*/  LOP3.LUT R26, R26, 0xffffffef, RZ, 0xc0, !PT ;  /* 0xffffffef1a1a7812 */ /* 0x000fe200078ec0ff */
[----:B-----5:R-:W-:Y:S02]  /*12fe0*/  IMAD.IADD R35, R0, 0x1, -R37 ;  /* 0x0000000100237824 */ /* 0x020fe400078e0a25 */
[----:B------:R-:W-:Y:S01]  /*12ff0*/  VIADD R4, R27, 0x7f ;  /* 0x0000007f1b047836 */ /* 0x000fe20000000000 */
[----:B0-----:R-:W-:Y:S02]  /*13000*/  ISETP.NE.AND P2, PT, R2, 0x1, PT ;  /* 0x000000010200780c */ /* 0x001fe40003f45270 */
[----:B------:R-:W0:Y:S11]  /*13010*/  LDC.64 R2, c[0x0][0x9e0] ;  /* 0x00027800ff027b82 */ /* 0x000e360000000a00 */
[----:B------:R-:W1:Y:S01]  /*13020*/  @P2 LDC R5, c[0x0][0x44c] ;  /* 0x00011300ff052b82 */ /* 0x000e620000000800 */
[----:B------:R-:W-:-:S07]  /*13030*/  @P2 LOP3.LUT R26, R26, 0x10, RZ, 0xfc, !PT ;  /* 0x000000101a1a2812 */ /* 0x000fce00078efcff */
[----:B------:R-:W2:Y:S01]  /*13040*/  @P2 LDC R6, c[0x0][0x450] ;  /* 0x00011400ff062b82 */ /* 0x000ea20000000800 */
[----:B0-----:R-:W-:Y:S01]  /*13050*/  ISETP.GE.AND P1, PT, R3, 0x1, PT ;  /* 0x000000010300780c */ /* 0x001fe20003f26270 */
[----:B-1----:R-:W-:-:S05]  /*13060*/  @P2 IMAD.HI.U32 R5, R4, R5, RZ ;  /* 0x0000000504052227 */ /* 0x002fca00078e00ff */
[----:B--2---:R-:W-:Y:S02]  /*13070*/  @P2 SHF.R.U32.HI R4, RZ, R6, R5 ;  /* 0x00000006ff042219 */ /* 0x004fe40000011605 */
[----:B------:R-:W-:-:S05]  /*13080*/  IADD3 R5, R35, 0x1, -R31 ;  /* 0x0000000123057810 */ /* 0x000fca0007ffe81f */
[----:B------:R-:W-:-:S04]  /*13090*/  IMAD.IADD R7, R5, 0x1, R4 ;  /* 0x0000000105077824 */ /* 0x000fc800078e0204 */
[----:B------:R-:W-:Y:S01]  /*130a0*/  IMAD.IADD R2, R7, 0x1, R2 ;  /* 0x0000000107027824 */ /* 0x000fe200078e0202 */
[----:B------:R-:W-:Y:S06]  /*130b0*/  @!P1 BRA `(.L_x_1443) ;  /* 0x0000000000489947 */ /* 0x000fec0003800000 */
[C---:B------:R-:W-:Y:S01]  /*130c0*/  ISETP.GT.AND P0, PT, R7.reuse, RZ, PT ;  /* 0x000000ff0700720c */ /* 0x040fe20003f04270 */
[----:B------:R-:W-:Y:S01]  /*130d0*/  BSSY B0, `(.L_x_1444) ;  /* 0x000000e000007945 */ /* 0x000fe20003800000 */
[----:B------:R-:W-:-:S11]  /*130e0*/  VIADD R0, R7, 0xffffffff ;  /* 0xffffffff07007836 */ /* 0x000fd60000000000 */
[----:B------:R-:W-:Y:S05]  /*130f0*/  @P0 BRA `(.L_x_1445) ;  /* 0x00000000001c0947 */ /* 0x000fea0003800000 */
[----:B------:R-:W-:Y:S01]  /*13100*/  ISETP.NE.AND P0, PT, R3, 0x1, PT ;  /* 0x000000010300780c */ /* 0x000fe20003f05270 */
[----:B------:R-:W-:-:S12]  /*13110*/  IMAD.MOV R7, RZ, RZ, -R7 ;  /* 0x000000ffff077224 */ /* 0x000fd800078e0a07 */
[----:B------:R-:W0:Y:S02]  /*13120*/  @P0 LDC.64 R4, c[0x0][0x9e8] ;  /* 0x00027a00ff040b82 */ /* 0x000e240000000a00 */
[----:B0-----:R-:W-:-:S05]  /*13130*/  @P0 IMAD.HI.U32 R4, R7, R4, RZ ;  /* 0x0000000407040227 */ /* 0x001fca00078e00ff */
[----:B------:R-:W-:-:S04]  /*13140*/  @P0 SHF.R.U32.HI R7, RZ, R5, R4 ;  /* 0x00000005ff070219 */ /* 0x000fc80000011604 */
[----:B------:R-:W-:Y:S01]  /*13150*/  LOP3.LUT R0, RZ, R7, RZ, 0x33, !PT ;  /* 0x00000007ff007212 */ /* 0x000fe200078e33ff */
[----:B------:R-:W-:Y:S06]  /*13160*/  BRA `(.L_x_1446) ;  /* 0x0000000000107947 */ /* 0x000fec0003800000 */
.L_x_1445:
[----:B------:R-:W-:-:S13]  /*13170*/  ISETP.NE.AND P0, PT, R3, 0x1, PT ;  /* 0x000000010300780c */ /* 0x000fda0003f05270 */
[----:B------:R-:W0:Y:S02]  /*13180*/  @P0 LDC.64 R4, c[0x0][0x9e8] ;  /* 0x00027a00ff040b82 */ /* 0x000e240000000a00 */
[----:B0-----:R-:W-:-:S05]  /*13190*/  @P0 IMAD.HI.U32 R4, R0, R4, RZ ;  /* 0x0000000400040227 */ /* 0x001fca00078e00ff */
[----:B------:R-:W-:-:S07]  /*131a0*/  @P0 SHF.R.U32.HI R0, RZ, R5, R4 ;  /* 0x00000005ff000219 */ /* 0x000fce0000011604 */
.L_x_1446:
[----:B------:R-:W-:Y:S05]  /*131b0*/  BSYNC B0 ;  /* 0x0000000000007941 */ /* 0x000fea0003800000 */
.L_x_1444:
[----:B------:R-:W-:-:S05]  /*131c0*/  IMAD R5, R0, R3, R3 ;  /* 0x0000000300057224 */ /* 0x000fca00078e0203 */
[----:B------:R-:W-:-:S07]  /*131d0*/  VIMNMX R2, R2, R5, PT ;  /* 0x0000000502027248 */ /* 0x000fce0003fe0100 */
.L_x_1443:
[----:B------:R-:W0:Y:S01]  /*131e0*/  @P2 LDC R4, c[0x0][0x44c] ;  /* 0x00011300ff042b82 */ /* 0x000e220000000800 */
[----:B------:R-:W-:Y:S01]  /*131f0*/  VIADD R2, R2, 0x7f ;  /* 0x0000007f02027836 */ /* 0x000fe20000000000 */
[----:B------:R-:W-:Y:S01]  /*13200*/  ULDC UR4, c[0x0][0x9dc] ;  /* 0x0002770000047ab9 */ /* 0x000fe20000000800 */
[----:B------:R-:W-:-:S05]  /*13210*/  IMAD.MOV.U32 R0, RZ, RZ, R27 ;  /* 0x000000ffff007224 */ /* 0x000fca00078e001b */
[----:B------:R-:W1:Y:S01]  /*13220*/  @P2 LDC R5, c[0x0][0x450] ;  /* 0x00011400ff052b82 */ /* 0x000e620000000800 */
[----:B0-----:R-:W-:-:S05]  /*13230*/  @P2 IMAD.HI.U32 R4, R27, R4, RZ ;  /* 0x000000041b042227 */ /* 0x001fca00078e00ff */
[----:B-1----:R-:W-:Y:S02]  /*13240*/  @P2 SHF.R.U32.HI R0, RZ, R5, R4 ;  /* 0x00000005ff002219 */ /* 0x002fe40000011604 */
[----:B------:R-:W-:-:S04]  /*13250*/  SHF.R.S32.HI R5, RZ, 0x1f, R2 ;  /* 0x0000001fff057819 */ /* 0x000fc80000011402 */
[----:B------:R-:W-:Y:S01]  /*13260*/  LEA.HI R4, R5, R2, RZ, 0x7 ;  /* 0x0000000205047211 */ /* 0x000fe200078f38ff */
[----:B------:R-:W-:-:S03]  /*13270*/  VIADD R2, R35, 0x7f ;  /* 0x0000007f23027836 */ /* 0x000fc60000000000 */
[----:B------:R-:W-:Y:S02]  /*13280*/  SHF.R.S32.HI R4, RZ, 0x7, R4 ;  /* 0x00000007ff047819 */ /* 0x000fe40000011404 */
[----:B------:R-:W-:-:S04]  /*13290*/  SHF.R.S32.HI R5, RZ, 0x1f, R2 ;  /* 0x0000001fff057819 */ /* 0x000fc80000011402 */
[----:B------:R-:W-:Y:S02]  /*132a0*/  LEA.HI R5, R5, R2, RZ, 0x7 ;  /* 0x0000000205057211 */ /* 0x000fe400078f38ff */
[----:B------:R-:W-:Y:S02]  /*132b0*/  IADD3 R2, R0, R35, -R31 ;  /* 0x0000002300027210 */ /* 0x000fe40007ffe81f */
[----:B------:R-:W-:-:S03]  /*132c0*/  SHF.R.S32.HI R5, RZ, 0x7, R5 ;  /* 0x00000007ff057819 */ /* 0x000fc60000011405 */
[----:B------:R-:W-:Y:S01]  /*132d0*/  VIADD R0, R2, -UR4 ;  /* 0x8000000402007c36 */ /* 0x000fe20008000000 */
[----:B------:R-:W-:-:S05]  /*132e0*/  VIMNMX R23, R5, R4, PT ;  /* 0x0000000405177248 */ /* 0x000fca0003fe0100 */
[----:B------:R0:W-:Y:S01]  /*132f0*/  STL [R1+0x10], R23 ;  /* 0x0000101701007387 */ /* 0x0001e20000100800 */
[----:B------:R-:W-:Y:S05]  /*13300*/  @!P1 BRA `(.L_x_1447) ;  /* 0x0000000000449947 */ /* 0x000fea0003800000 */
[----:B------:R-:W-:Y:S01]  /*13310*/  ISETP.GT.AND P0, PT, R2, -0x1, PT ;  /* 0xffffffff0200780c */ /* 0x000fe20003f04270 */
[----:B------:R-:W-:-:S12]  /*13320*/  BSSY B0, `(.L_x_1448) ;  /* 0x000000d000007945 */ /* 0x000fd80003800000 */
[----:B------:R-:W-:Y:S05]  /*13330*/  @P0 BRA `(.L_x_1449) ;  /* 0x00000000001c0947 */ /* 0x000fea0003800000 */
[----:B------:R-:W-:Y:S02]  /*13340*/  ISETP.NE.AND P0, PT, R3, 0x1, PT ;  /* 0x000000010300780c */ /* 0x000fe40003f05270 */
[----:B------:R-:W-:-:S11]  /*13350*/  LOP3.LUT R7, RZ, R2, RZ, 0x33, !PT ;  /* 0x00000002ff077212 */ /* 0x000fd600078e33ff */
[----:B------:R-:W1:Y:S02]  /*13360*/  @P0 LDC.64 R4, c[0x0][0x9e8] ;  /* 0x00027a00ff040b82 */ /* 0x000e640000000a00 */
[----:B-1----:R-:W-:-:S05]  /*13370*/  @P0 IMAD.HI.U32 R4, R7, R4, RZ ;  /* 0x0000000407040227 */ /* 0x002fca00078e00ff */
[----:B------:R-:W-:-:S04]  /*13380*/  @P0 SHF.R.U32.HI R7, RZ, R5, R4 ;  /* 0x00000005ff070219 */ /* 0x000fc80000011604 */
[----:B------:R-:W-:Y:S01]  /*13390*/  LOP3.LUT R2, RZ, R7, RZ, 0x33, !PT ;  /* 0x00000007ff027212 */ /* 0x000fe200078e33ff */
[----:B------:R-:W-:Y:S06]  /*133a0*/  BRA `(.L_x_1450) ;  /* 0x0000000000107947 */ /* 0x000fec0003800000 */
.L_x_1449:
[----:B------:R-:W-:-:S13]  /*133b0*/  ISETP.NE.AND P0, PT, R3, 0x1, PT ;  /* 0x000000010300780c */ /* 0x000fda0003f05270 */
[----:B------:R-:W1:Y:S02]  /*133c0*/  @P0 LDC.64 R4, c[0x0][0x9e8] ;  /* 0x00027a00ff040b82 */ /* 0x000e640000000a00 */
[----:B-1----:R-:W-:-:S05]  /*133d0*/  @P0 IMAD.HI.U32 R4, R2, R4, RZ ;  /* 0x0000000402040227 */ /* 0x002fca00078e00ff */
[----:B------:R-:W-:-:S07]  /*133e0*/  @P0 SHF.R.U32.HI R2, RZ, R5, R4 ;  /* 0x00000005ff020219 */ /* 0x000fce0000011604 */
.L_x_1450:
[----:B------:R-:W-:Y:S05]  /*133f0*/  BSYNC B0 ;  /* 0x0000000000007941 */ /* 0x000fea0003800000 */
.L_x_1448:
[----:B------:R-:W-:-:S05]  /*13400*/  IMAD R3, R2, R3, RZ ;  /* 0x0000000302037224 */ /* 0x000fca00078e02ff */
[----:B------:R-:W-:-:S07]  /*13410*/  VIMNMX R0, R0, R3, !PT ;  /* 0x0000000300007248 */ /* 0x000fce0007fe0100 */
.L_x_1447:
[----:B------:R-:W-:Y:S01]  /*13420*/  SHF.R.S32.HI R3, RZ, 0x1f, R0 ;  /* 0x0000001fff037819 */ /* 0x000fe20000011400 */
[----:B------:R-:W-:Y:S03]  /*13430*/  BSSY B7, `(.L_x_1451) ;  /* 0x000037b000077945 */ /* 0x000fe60003800000 */
[----:B------:R-:W-:-:S04]  /*13440*/  LEA.HI R3, R3, R0, RZ, 0x7 ;  /* 0x0000000003037211 */ /* 0x000fc800078f38ff */
[----:B------:R-:W-:-:S04]  /*13450*/  SHF.R.S32.HI R3, RZ, 0x7, R3 ;  /* 0x00000007ff037819 */ /* 0x000fc80000011403 */
[----:B------:R-:W-:-:S04]  /*13460*/  VIMNMX R36, RZ, R3, !PT ;  /* 0x00000003ff247248 */ /* 0x000fc80007fe0100 */
[----:B------:R-:W-:-:S13]  /*13470*/  ISETP.GT.AND P0, PT, R23, R36, PT ;  /* 0x000000241700720c */ /* 0x000fda0003f04270 */
        /* <DEDUP_REMOVED lines=18> */
.L_x_1452:
        /* <DEDUP_REMOVED lines=8> */
[----:B------:R-:W-:Y:S02]  /*13620*/  IMAD.U32 R4, RZ, RZ, UR6 ;  /* 0x00000006ff047e24 */ /* 0x000fe4000f8e00ff */
[----:B------:R-:W1:Y:S01]  /*13630*/  LDC.64 R2, c[0x4][R2] ;  /* 0x0100000002027b82 */ /* 0x000e620000000a00 */
[----:B------:R-:W-:Y:S02]  /*13640*/  IMAD.U32 R5, RZ, RZ, UR7 ;  /* 0x00000007ff057e24 */ /* 0x000fe4000f8e00ff */
        /* <DEDUP_REMOVED lines=8> */
[----:B01----:R-:W-:Y:S05]  /*136d0*/  CALL.ABS.NOINC R2 ;  /* 0x0000000002007343 */ /* 0x003fea0003c00000 */
.L_x_1455:
[----:B------:R-:W-:Y:S05]  /*136e0*/  BSYNC B6 ;  /* 0x0000000000067941 */ /* 0x000fea0003800000 */
.L_x_1454:
        /* <DEDUP_REMOVED lines=10> */
[----:B------:R-:W-:Y:S01]  /*13790*/  MOV R13, RZ ;  /* 0x000000ff000d7202 */ /* 0x000fe20000000f00 */
[----:B------:R-:W-:Y:S02]  /*137a0*/  IMAD.U32 R5, RZ, RZ, UR7 ;  /* 0x00000007ff057e24 */ /* 0x000fe4000f8e00ff */
[----:B------:R-:W-:Y:S02]  /*137b0*/  IMAD.U32 R6, RZ, RZ, UR8 ;  /* 0x00000008ff067e24 */ /* 0x000fe4000f8e00ff */
[----:B------:R-:W-:-:S02]  /*137c0*/  IMAD.U32 R7, RZ, RZ, UR9 ;  /* 0x00000009ff077e24 */ /* 0x000fc4000f8e00ff */
[----:B------:R-:W-:Y:S02]  /*137d0*/  IMAD.U32 R10, RZ, RZ, UR4 ;  /* 0x00000004ff0a7e24 */ /* 0x000fe4000f8e00ff */
[----:B------:R-:W-:Y:S02]  /*137e0*/  IMAD.U32 R11, RZ, RZ, UR5 ;  /* 0x00000005ff0b7e24 */ /* 0x000fe4000f8e00ff */
[----:B------:R-:W-:Y:S02]  /*137f0*/  IMAD.MOV.U32 R8, RZ, RZ, 0x70 ;  /* 0x00000070ff087424 */ /* 0x000fe400078e00ff */
[----:B-1----:R-:W-:-:S07]  /*13800*/  IMAD.MOV.U32 R12, RZ, RZ, 0x1 ;  /* 0x00000001ff0c7424 */ /* 0x002fce00078e00ff */
[----:B------:R-:W-:-:S07]  /*13810*/  LEPC R20, `(.L_x_1458) ;  /* 0x000000001014794e */ /* 0x000fce0000000000 */
[----:B0-2---:R-:W-:Y:S05]  /*13820*/  CALL.ABS.NOINC R2 ;  /* 0x0000000002007343 */ /* 0x005fea0003c00000 */
.L_x_1458:
[----:B------:R0:W1:Y:S01]  /*13830*/  LDC.64 R2, c[0x4][R17] ;  /* 0x0100000011027b82 */ /* 0x0000620000000a00 */
[----:B------:R-:W-:Y:S01]  /*13840*/  ULDC.64 UR6, c[0x4][0x80] ;  /* 0x0100200000067ab9 */ /* 0x000fe20000000a00 */
[----:B------:R-:W-:Y:S01]  /*13850*/  ULDC.64 UR8, c[0x4][0x88] ;  /* 0x0100220000087ab9 */ /* 0x000fe20000000a00 */
[----:B------:R-:W-:Y:S01]  /*13860*/  ULDC.64 UR4, c[0x4][0x18] ;  /* 0x0100060000047ab9 */ /* 0x000fe20000000a00 */
[----:B------:R-:W-:Y:S02]  /*13870*/  IMAD.U32 R4, RZ, RZ, UR6 ;  /* 0x00000006ff047e24 */ /* 0x000fe4000f8e00ff */
[----:B------:R-:W-:Y:S02]  /*13880*/  IMAD.U32 R5, RZ, RZ, UR7 ;  /* 0x00000007ff057e24 */ /* 0x000fe4000f8e00ff */
[----:B------:R-:W-:Y:S02]  /*13890*/  IMAD.U32 R6, RZ, RZ, UR8 ;  /* 0x00000008ff067e24 */ /* 0x000fe4000f8e00ff */
[----:B------:R-:W-:-:S02]  /*138a0*/  IMAD.U32 R7, RZ, RZ, UR9 ;  /* 0x00000009ff077e24 */ /* 0x000fc4000f8e00ff */
[----:B------:R-:W-:Y:S02]  /*138b0*/  IMAD.U32 R10, RZ, RZ, UR4 ;  /* 0x00000004ff0a7e24 */ /* 0x000fe4000f8e00ff */
[----:B------:R-:W-:Y:S02]  /*138c0*/  IMAD.U32 R11, RZ, RZ, UR5 ;  /* 0x00000005ff0b7e24 */ /* 0x000fe4000f8e00ff */
[----:B------:R-:W-:Y:S02]  /*138d0*/  IMAD.MOV.U32 R8, RZ, RZ, 0x70 ;  /* 0x00000070ff087424 */ /* 0x000fe400078e00ff */
[----:B------:R-:W-:Y:S02]  /*138e0*/  IMAD.MOV.U32 R12, RZ, RZ, 0x1 ;  /* 0x00000001ff0c7424 */ /* 0x000fe400078e00ff */
[----:B0-----:R-:W-:-:S07]  /*138f0*/  IMAD.MOV.U32 R13, RZ, RZ, RZ ;  /* 0x000000ffff0d7224 */ /* 0x001fce00078e00ff */
[----:B------:R-:W-:-:S07]  /*13900*/  LEPC R20, `(.L_x_1457) ;  /* 0x000000001014794e */ /* 0x000fce0000000000 */
[----:B-1----:R-:W-:Y:S05]  /*13910*/  CALL.ABS.NOINC R2 ;  /* 0x0000000002007343 */ /* 0x002fea0003c00000 */
.L_x_1457:
[----:B------:R-:W-:Y:S05]  /*13920*/  BSYNC B6 ;  /* 0x0000000000067941 */ /* 0x000fea0003800000 */
.L_x_1456:
[----:B------:R-:W-:Y:S01]  /*13930*/  ULDC.64 UR4, c[0x0][0x9f8] ;  /* 0x00027e0000047ab9 */ /* 0x000fe20000000a00 */
[----:B------:R-:W-:Y:S01]  /*13940*/  IMAD.MOV.U32 R33, RZ, RZ, R19 ;  /* 0x000000ffff217224 */ /* 0x000fe200078e0013 */
[----:B------:R-:W-:Y:S01]  /*13950*/  ISETP.NE.U32.AND P0, PT, RZ, UR4, PT ;  /* 0x00000004ff007c0c */ /* 0x000fe2000bf05070 */
[----:B------:R-:W1:Y:S01]  /*13960*/  S2R R20, SR_TID.X ;  /* 0x0000000000147919 */ /* 0x000e620000002100 */
[----:B------:R-:W2:Y:S01]  /*13970*/  LDC R9, c[0x0][0x430] ;  /* 0x00010c00ff097b82 */ /* 0x000ea20000000800 */
[----:B------:R-:W3:Y:S01]  /*13980*/  S2R R17, SR_TID.X ;  /* 0x0000000000117919 */ /* 0x000ee20000002100 */
[----:B------:R-:W-:Y:S01]  /*13990*/  ISETP.NE.AND.EX P0, PT, RZ, UR5, PT, P0 ;  /* 0x00000005ff007c0c */ /* 0x000fe2000bf05300 */
[----:B------:R-:W-:Y:S01]  /*139a0*/  VIADD R25, R23, 0xffffffff ;  /* 0xffffffff17197836 */ /* 0x000fe20000000000 */
[----:B------:R-:W-:Y:S01]  /*139b0*/  LOP3.LUT R26, R26, 0xfffffff7, RZ, 0xc0, !PT ;  /* 0xfffffff71a1a7812 */ /* 0x000fe200078ec0ff */
[----:B------:R-:W-:-:S10]  /*139c0*/  ULDC UR4, c[0x0][0x2f4] ;  /* 0x0000bd0000047ab9 */ /* 0x000fd40000000800 */
[----:B------:R-:W4:Y:S02]  /*139d0*/  @P0 LDC.64 R2, c[0x0][0x9f8] ;  /* 0x00027e00ff020b82 */ /* 0x000f240000000a00 */
[----:B----4-:R-:W-:-:S05]  /*139e0*/  @P0 IMAD.WIDE R2, R19, 0x4, R2 ;  /* 0x0000000413020825 */ /* 0x010fca00078e0202 */
[----:B------:R4:W4:Y:S01]  /*139f0*/  @P0 LDG.E R33, desc[UR54][R2.64] ;  /* 0x0000003602210981 */ /* 0x000922000c1e1900 */
[----:B--2---:R-:W-:Y:S01]  /*13a00*/  ISETP.NE.AND P1, PT, R9, 0x1, PT ;  /* 0x000000010900780c */ /* 0x004fe20003f25270 */
[----:B-1----:R-:W-:Y:S01]  /*13a10*/  IMAD.SHL.U32 R20, R20, 0x10, RZ ;  /* 0x0000001014147824 */ /* 0x002fe200078e00ff */
[----:B---3--:R-:W-:Y:S01]  /*13a20*/  LOP3.LUT R17, R17, 0x7f, RZ, 0xc0, !PT ;  /* 0x0000007f11117812 */ /* 0x008fe200078ec0ff */
[----:B------:R-:W-:-:S03]  /*13a30*/  IMAD.SHL.U32 R8, R25, 0x80, RZ ;  /* 0x0000008019087824 */ /* 0x000fc600078e00ff */
[----:B------:R-:W-:Y:S02]  /*13a40*/  SHF.R.U32.HI R17, RZ, 0x3, R17 ;  /* 0x00000003ff117819 */ /* 0x000fe40000011611 */
[----:B------:R-:W-:-:S04]  /*13a50*/  LOP3.LUT R20, R20, 0x70, RZ, 0xc0, !PT ;  /* 0x0000007014147812 */ /* 0x000fc800078ec0ff */
[----:B------:R-:W-:Y:S01]  /*13a60*/  LOP3.LUT R0, R8, R17, R20, 0xfe, !PT ;  /* 0x0000001108007212 */ /* 0x000fe200078efe14 */
[----:B------:R-:W1:Y:S01]  /*13a70*/  @P1 LDC R7, c[0x0][0x434] ;  /* 0x00010d00ff071b82 */ /* 0x000e620000000800 */
[----:B------:R-:W-:Y:S02]  /*13a80*/  @P1 LOP3.LUT R26, R26, 0x8, RZ, 0xfc, !PT ;  /* 0x000000081a1a1812 */ /* 0x000fe400078efcff */
[C---:B------:R-:W-:Y:S01]  /*13a90*/  ISETP.GE.AND P0, PT, R0.reuse, R35, PT ;  /* 0x000000230000720c */ /* 0x040fe20003f06270 */
[----:B------:R-:W-:-:S04]  /*13aa0*/  IMAD.IADD R0, R0, 0x1, R37 ;  /* 0x0000000100007824 */ /* 0x000fc800078e0225 */
[----:B------:R-:W2:Y:S01]  /*13ab0*/  @P1 LDC R5, c[0x0][0x438] ;  /* 0x00010e00ff051b82 */ /* 0x000ea20000000800 */
[----:B------:R-:W-:-:S07]  /*13ac0*/  IMAD.MOV.U32 R4, RZ, RZ, R0 ;  /* 0x000000ffff047224 */ /* 0x000fce00078e0000 */
[----:B----4-:R-:W3:Y:S01]  /*13ad0*/  @!P0 LDC.64 R2, c[0x0][0x428] ;  /* 0x00010a00ff028b82 */ /* 0x010ee20000000a00 */
[----:B-1----:R-:W-:-:S05]  /*13ae0*/  @P1 IMAD.HI.U32 R6, R0, R7, RZ ;  /* 0x0000000700061227 */ /* 0x002fca00078e00ff */
[----:B--2---:R-:W-:-:S05]  /*13af0*/  @P1 SHF.R.U32.HI R4, RZ, R5, R6 ;  /* 0x00000005ff041219 */ /* 0x004fca0000011606 */
[----:B------:R-:W-:-:S04]  /*13b00*/  IMAD.MOV R5, RZ, RZ, -R4 ;  /* 0x000000ffff057224 */ /* 0x000fc800078e0a04 */
[----:B------:R-:W-:Y:S01]  /*13b10*/  IMAD R0, R9, R5, R0 ;  /* 0x0000000509007224 */ /* 0x000fe200078e0200 */
[----:B------:R-:W-:Y:S01]  /*13b20*/  @!P0 SHF.R.S32.HI R5, RZ, 0x1f, R4 ;  /* 0x0000001fff058819 */ /* 0x000fe20000011404 */
[----:B------:R-:W-:-:S05]  /*13b30*/  IMAD.U32 R9, RZ, RZ, UR36 ;  /* 0x00000024ff097e24 */ /* 0x000fca000f8e00ff */
[----:B------:R-:W-:Y:S02]  /*13b40*/  ISETP.NE.AND P2, PT, R9, 0x3, PT ;  /* 0x000000030900780c */ /* 0x000fe40003f45270 */
[----:B------:R-:W-:-:S11]  /*13b50*/  LOP3.LUT R26, R26, 0xfffffffb, RZ, 0xc0, !PT ;  /* 0xfffffffb1a1a7812 */ /* 0x000fd600078ec0ff */
[----:B------:R-:W-:-:S04]  /*13b60*/  @P2 LOP3.LUT R26, R26, 0x4, RZ, 0xfc, !PT ;  /* 0x000000041a1a2812 */ /* 0x000fc800078efcff */
[----:B------:R-:W-:Y:S01]  /*13b70*/  LOP3.LUT R26, R26, 0xfffffffd, RZ, 0xc0, !PT ;  /* 0xfffffffd1a1a7812 */ /* 0x000fe200078ec0ff */
[----:B------:R-:W-:Y:S01]  /*13b80*/  UMOV UR5, 0xffffffff ;  /* 0xffffffff00057882 */ /* 0x000fe20000000000 */
[----:B------:R-:W-:Y:S01]  /*13b90*/  SHF.R.S32.HI R6, RZ, 0x1f, R33 ;  /* 0x0000001fff067819 */ /* 0x000fe20000011421 */
[----:B---3--:R-:W-:-:S04]  /*13ba0*/  @!P0 IMAD.WIDE.U32 R4, R33, R2, R4 ;  /* 0x0000000221048225 */ /* 0x008fc800078e0004 */
[----:B------:R1:W-:Y:S02]  /*13bb0*/  STL [R1], R6 ;  /* 0x0000000601007387 */ /* 0x0003e40000100800 */
[----:B-1----:R-:W-:-:S04]  /*13bc0*/  @!P0 IMAD R6, R6, R2, RZ ;  /* 0x0000000206068224 */ /* 0x002fc800078e02ff */
[----:B------:R-:W-:Y:S02]  /*13bd0*/  @!P0 IMAD R7, R33, R3, R6 ;  /* 0x0000000321078224 */ /* 0x000fe400078e0206 */
[----:B------:R-:W1:Y:S02]  /*13be0*/  @!P0 LDC.64 R2, c[0x0][0x418] ;  /* 0x00010600ff028b82 */ /* 0x000e640000000a00 */
[----:B------:R-:W-:Y:S01]  /*13bf0*/  @!P0 IMAD.IADD R5, R5, 0x1, R7 ;  /* 0x0000000105058824 */ /* 0x000fe200078e0207 */
[----:B-1----:R-:W-:-:S04]  /*13c00*/  @!P0 LEA R2, P1, R4, R2, 0x2 ;  /* 0x0000000204028211 */ /* 0x002fc800078210ff */
[----:B------:R-:W-:Y:S01]  /*13c10*/  @!P0 LEA.HI.X R3, R4, R3, R5, 0x2, P1 ;  /* 0x0000000304038211 */ /* 0x000fe200008f1405 */
[----:B------:R-:W-:-:S06]  /*13c20*/  IMAD.MOV.U32 R4, RZ, RZ, RZ ;  /* 0x000000ffff047224 */ /* 0x000fcc00078e00ff */
[----:B------:R1:W5:Y:S01]  /*13c30*/  @!P0 LDG.E R4, desc[UR54][R2.64] ;  /* 0x0000003602048981 */ /* 0x000362000c1e1900 */
[----:B------:R-:W-:-:S13]  /*13c40*/  ISETP.GE.AND P0, PT, R30, UR4, PT ;  /* 0x000000041e007c0c */ /* 0x000fda000bf06270 */
[----:B------:R-:W-:Y:S02]  /*13c50*/  @P0 LOP3.LUT R26, R26, 0x2, RZ, 0xfc, !PT ;  /* 0x000000021a1a0812 */ /* 0x000fe400078efcff */
[----:B------:R-:W-:Y:S02]  /*13c60*/  ISETP.GE.AND P0, PT, R29, UR4, PT ;  /* 0x000000041d007c0c */ /* 0x000fe4000bf06270 */
[----:B------:R-:W-:-:S11]  /*13c70*/  LOP3.LUT R26, R26, 0xfffffffe, RZ, 0xc0, !PT ;  /* 0xfffffffe1a1a7812 */ /* 0x000fd600078ec0ff */
[----:B------:R-:W-:Y:S01]  /*13c80*/  @P0 LOP3.LUT R26, R26, 0x1, RZ, 0xfc, !PT ;  /* 0x000000011a1a0812 */ /* 0x000fe200078efcff */
[----:B-1----:R-:W-:Y:S06]  /*13c90*/  BRA.DIV UR5, `(.L_x_1459) ;  /* 0x0000004205987947 */ /* 0x002fec000b800000 */
.L_x_1527:
[----:B------:R-:W-:Y:S01]  /*13ca0*/  SHF.R.S32.HI R32, RZ, 0x1f, R18 ;  /* 0x0000001fff207819 */ /* 0x000fe20000011412 */
[----:B------:R-:W-:Y:S06]  /*13cb0*/  @!P2 BRA `(.L_x_1460) ;  /* 0x000000000004a947 */ /* 0x000fec0003800000 */
[----:B------:R-:W-:Y:S01]  /*13cc0*/  BPT.TRAP 0x1 ;  /* 0x000000040000795c */ /* 0x000fe20000300000 */
.L_x_1460:
        /* <DEDUP_REMOVED lines=20> */
[----:B0-----:R-:W-:Y:S01]  /*13e10*/  LEA.HI.X R23, R2, UR5, R7, 0x1, P0 ;  /* 0x0000000502177c11 */ /* 0x001fe200080f0c07 */
[----:B------:R-:W-:Y:S01]  /*13e20*/  IMAD R7, R24, 0x8, R22 ;  /* 0x0000000818077824 */ /* 0x000fe200078e0216 */
[----:B------:R-:W-:-:S04]  /*13e30*/  SHF.L.U32 R2, R28, 0x1f, RZ ;  /* 0x0000001f1c027819 */ /* 0x000fc800000006ff */
[----:B------:R-:W0:Y:S02]  /*13e40*/  SYNCS.PHASECHK.TRANS64.TRYWAIT P0, [R7+URZ+0x28840], R2 ;  /* 0x02884002070075a7 */ /* 0x000e24000800017f */
[----:B0-----:R-:W-:Y:S05]  /*13e50*/  @!P0 BRA `(.L_x_1462) ;  /* 0x00000040005c8947 */ /* 0x001fea0003800000 */
.L_x_1528:
[----:B------:R-:W-:Y:S05]  /*13e60*/  BSYNC B0 ;  /* 0x0000000000007941 */ /* 0x000fea0003800000 */
.L_x_1461:
        /* <DEDUP_REMOVED lines=18> */
[----:B-1----:R-:W-:Y:S01]  /*13f90*/  LOP3.LUT R9, R9, 0x7f, RZ, 0xc0, !PT ;  /* 0x0000007f09097812 */ /* 0x002fe200078ec0ff */
[----:B------:R-:W-:Y:S01]  /*13fa0*/  IMAD R5, R24, 0x4000, R34 ;  /* 0x0000400018057824 */ /* 0x000fe200078e0222 */
[----:B------:R-:W-:Y:S01]  /*13fb0*/  LEA R4, P0, R2, UR4, 0x1 ;  /* 0x0000000402047c11 */ /* 0x000fe2000f8008ff */
[----:B------:R-:W-:Y:S01]  /*13fc0*/  IMAD.IADD R0, R3, 0x1, R0 ;  /* 0x0000000103007824 */ /* 0x000fe200078e0200 */
[----:B------:R-:W-:Y:S01]  /*13fd0*/  SHF.R.U32.HI R9, RZ, 0x3, R9 ;  /* 0x00000003ff097819 */ /* 0x000fe20000011609 */
[----:B------:R-:W-:-:S03]  /*13fe0*/  UMOV UR4, 0xffffffff ;  /* 0xffffffff00047882 */ /* 0x000fc60000000000 */
[----:B------:R-:W-:Y:S02]  /*13ff0*/  IADD3 R6, -R9, R35, -R8 ;  /* 0x0000002309067210 */ /* 0x000fe40007ffe908 */
[----:B------:R-:W-:Y:S02]  /*14000*/  LEA.HI.X R0, R2, UR5, R0, 0x1, P0 ;  /* 0x0000000502007c11 */ /* 0x000fe400080f0c00 */
        /* <DEDUP_REMOVED lines=81> */
.L_x_1546:
        /* <DEDUP_REMOVED lines=11> */
.L_x_1464:
        /* <DEDUP_REMOVED lines=11> */
.L_x_1465:
[----:B-1----:R1:W5:Y:S01]  /*14680*/  LDL.LU R2, [R1+0x8] ;  /* 0x0000080001027983 */ /* 0x0023620000300800 */
[----:B------:R1:W-:Y:S02]  /*14690*/  SYNCS.ARRIVE.TRANS64.A1T0 RZ, [R7+URZ+0x28830], RZ ;  /* 0x028830ff07ff79a7 */ /* 0x0003e4000810003f */
[----:B------:R-:W-:Y:S05]  /*146a0*/  WARPSYNC.ALL ;  /* 0x0000000000007948 */ /* 0x000fea0003800000 */
[----:B------:R-:W-:Y:S01]  /*146b0*/  ULDC.64 UR4, c[0x0][0x298] ;  /* 0x0000a60000047ab9 */ /* 0x000fe20000000a00 */
[----:B------:R-:W-:Y:S01]  /*146c0*/  BSSY B6, `(.L_x_1466) ;  /* 0x000001c000067945 */ /* 0x000fe20003800000 */
[----:B------:R-:W-:Y:S01]  /*146d0*/  BAR.SYNC.DEFER_BLOCKING 0x8, 0x180 ;  /* 0x0206000000007b1d */ /* 0x000fe20000010000 */
[----:B-----5:R-:W-:Y:S01]  /*146e0*/  SHF.R.S32.HI R0, RZ, 0x1f, R2 ;  /* 0x0000001fff007819 */ /* 0x020fe20000011402 */
[----:B0-----:R-:W-:-:S04]  /*146f0*/  IMAD.WIDE.U32 R4, R2, UR4, RZ ;  /* 0x0000000402047c25 */ /* 0x001fc8000f8e00ff */
[----:B------:R-:W-:Y:S01]  /*14700*/  IMAD R0, R0, UR4, RZ ;  /* 0x0000000400007c24 */ /* 0x000fe2000f8e02ff */
[----:B------:R0:W-:Y:S03]  /*14710*/  STL.64 [R1+0x8], R4 ;  /* 0x0000080401007387 */ /* 0x0001e60000100a00 */
[----:B------:R-:W-:Y:S02]  /*14720*/  IMAD R0, R2, UR5, R0 ;  /* 0x0000000502007c24 */ /* 0x000fe4000f8e0200 */
[----:B------:R-:W-:Y:S02]  /*14730*/  VIADD R2, R22, 0x10400 ;  /* 0x0001040016027836 */ /* 0x000fe40000000000 */
[----:B------:R-:W-:-:S03]  /*14740*/  IMAD.IADD R0, R5, 0x1, R0 ;  /* 0x0000000105007824 */ /* 0x000fc600078e0200 */
[----:B------:R-:W-:Y:S02]  /*14750*/  LOP3.LUT P0, RZ, R2, 0x3ff, RZ, 0xc0, !PT ;  /* 0x000003ff02ff7812 */ /* 0x000fe4000780c0ff */
[----:B------:R0:W-:Y:S11]  /*14760*/  STL [R1+0x14], R0 ;  /* 0x0000140001007387 */ /* 0x0001f60000100800 */
[----:B0-----:R-:W-:Y:S05]  /*14770*/  @!P0 BRA `(.L_x_1467) ;  /* 0x0000000000408947 */ /* 0x001fea0003800000 */
[----:B------:R-:W-:Y:S01]  /*14780*/  MOV R2, 0x0 ;  /* 0x0000000000027802 */ /* 0x000fe20000000f00 */
        /* <DEDUP_REMOVED lines=15> */
.L_x_1467:
[----:B------:R-:W-:Y:S05]  /*14880*/  BSYNC B6 ;  /* 0x0000000000067941 */ /* 0x000fea0003800000 */
.L_x_1466:
[----:B------:R-:W2:Y:S01]  /*14890*/  LDL.LU R2, [R1+0x14] ;  /* 0x0000140001027983 */ /* 0x000ea20000300800 */
[----:B------:R-:W0:Y:S01]  /*148a0*/  LDC R4, c[0x0][0x448] ;  /* 0x00011200ff047b82 */ /* 0x000e220000000800 */
[----:B------:R-:W-:Y:S02]  /*148b0*/  ULDC.64 UR4, c[0x0][0x2d8] ;  /* 0x0000b60000047ab9 */ /* 0x000fe40000000a00 */
[----:B------:R-:W3:Y:S01]  /*148c0*/  LDL.LU.64 R20, [R1+0x8] ;  /* 0x0000080001147983 */ /* 0x000ee20000300a00 */
[----:B------:R-:W-:Y:S01]  /*148d0*/  IMAD R0, R32, UR4, RZ ;  /* 0x0000000420007c24 */ /* 0x000fe2000f8e02ff */
[----:B------:R-:W-:Y:S02]  /*148e0*/  LOP3.LUT P5, RZ, R26, 0x20, RZ, 0xc0, !PT ;  /* 0x000000201aff7812 */ /* 0x000fe400078ac0ff */
[----:B------:R4:W5:Y:S01]  /*148f0*/  LDL R8, [R1+0x4] ;  /* 0x0000040001087983 */ /* 0x0009620000100800 */
[----:B------:R-:W-:Y:S01]  /*14900*/  IMAD R5, R18, UR5, R0 ;  /* 0x0000000512057c24 */ /* 0x000fe2000f8e0200 */
[----:B------:R-:W-:-:S02]  /*14910*/  SHF.R.S32.HI R0, RZ, 0x1f, R19 ;  /* 0x0000001fff007819 */ /* 0x000fc40000011413 */
[----:B-1----:R-:W-:Y:S02]  /*14920*/  SEL R7, R19, RZ, !P5 ;  /* 0x000000ff13077207 */ /* 0x002fe40006800000 */
[----:B------:R-:W-:Y:S02]  /*14930*/  SEL R0, R0, RZ, !P5 ;  /* 0x000000ff00007207 */ /* 0x000fe40006800000 */
[----:B0-----:R-:W-:-:S13]  /*14940*/  ISETP.NE.AND P6, PT, R4, 0x1, PT ;  /* 0x000000010400780c */ /* 0x001fda0003fc5270 */
[----:B------:R-:W0:Y:S01]  /*14950*/  @P6 LDC R4, c[0x0][0x44c] ;  /* 0x00011300ff046b82 */ /* 0x000e220000000800 */
[----:B--2---:R-:W-:Y:S02]  /*14960*/  IMAD.MOV.U32 R3, RZ, RZ, R2 ;  /* 0x000000ffff037224 */ /* 0x004fe400078e0002 */
[----:B---3--:R-:W-:Y:S01]  /*14970*/  IMAD.MOV.U32 R2, RZ, RZ, R20 ;  /* 0x000000ffff027224 */ /* 0x008fe200078e0014 */
[----:B------:R-:W1:Y:S03]  /*14980*/  S2R R21, SR_TID.X ;  /* 0x0000000000157919 */ /* 0x000e660000002100 */
[----:B------:R-:W-:Y:S01]  /*14990*/  IMAD.WIDE.U32 R2, R18, UR4, R2 ;  /* 0x0000000412027c25 */ /* 0x000fe2000f8e0002 */
[----:B------:R-:W2:Y:S01]  /*149a0*/  S2R R20, SR_TID.X ;  /* 0x0000000000147919 */ /* 0x000ea20000002100 */
[----:B------:R-:W-:Y:S02]  /*149b0*/  ULDC.64 UR4, c[0x0][0x2e0] ;  /* 0x0000b80000047ab9 */ /* 0x000fe40000000a00 */
[----:B------:R-:W-:-:S02]  /*149c0*/  IMAD R0, R0, UR4, RZ ;  /* 0x0000000400007c24 */ /* 0x000fc4000f8e02ff */
[----:B------:R-:W-:Y:S02]  /*149d0*/  IMAD.IADD R3, R3, 0x1, R5 ;  /* 0x0000000103037824 */ /* 0x000fe400078e0205 */
[C---:B------:R-:W-:Y:S02]  /*149e0*/  IMAD R5, R7.reuse, UR5, R0 ;  /* 0x0000000507057c24 */ /* 0x040fe4000f8e0200 */
[----:B------:R-:W3:Y:S01]  /*149f0*/  @P6 LDC R0, c[0x0][0x450] ;  /* 0x00011400ff006b82 */ /* 0x000ee20000000800 */
[----:B------:R-:W-:Y:S01]  /*14a00*/  IMAD.WIDE.U32 R2, R7, UR4, R2 ;  /* 0x0000000407027c25 */ /* 0x000fe2000f8e0002 */
[----:B------:R-:W-:-:S03]  /*14a10*/  ULDC.64 UR4, c[0x0][0x2d0] ;  /* 0x0000b40000047ab9 */ /* 0x000fc60000000a00 */
[----:B------:R-:W-:Y:S02]  /*14a20*/  IMAD.IADD R3, R3, 0x1, R5 ;  /* 0x0000000103037824 */ /* 0x000fe400078e0205 */
[----:B-1----:R-:W-:Y:S01]  /*14a30*/  IMAD.SHL.U32 R21, R21, 0x10, RZ ;  /* 0x0000001015157824 */ /* 0x002fe200078e00ff */
[----:B--2---:R-:W-:-:S04]  /*14a40*/  LOP3.LUT R20, R20, 0x7f, RZ, 0xc0, !PT ;  /* 0x0000007f14147812 */ /* 0x004fc800078ec0ff */
[----:B------:R-:W-:Y:S02]  /*14a50*/  LOP3.LUT R21, R21, 0x70, RZ, 0xc0, !PT ;  /* 0x0000007015157812 */ /* 0x000fe400078ec0ff */
[----:B------:R-:W-:-:S04]  /*14a60*/  SHF.R.U32.HI R20, RZ, 0x3, R20 ;  /* 0x00000003ff147819 */ /* 0x000fc80000011614 */
[----:B------:R-:W-:-:S05]  /*14a70*/  LOP3.LUT R20, R20, R21, RZ, 0xfc, !PT ;  /* 0x0000001514147212 */ /* 0x000fca00078efcff */
[----:B------:R-:W-:-:S04]  /*14a80*/  IMAD.IADD R6, R20, 0x1, R27 ;  /* 0x0000000114067824 */ /* 0x000fc800078e021b */
[----:B0-----:R-:W-:-:S04]  /*14a90*/  @P6 IMAD.HI.U32 R5, R6, R4, RZ ;  /* 0x0000000406056227 */ /* 0x001fc800078e00ff */
[----:B------:R-:W-:Y:S01]  /*14aa0*/  IMAD.MOV.U32 R4, RZ, RZ, R6 ;  /* 0x000000ffff047224 */ /* 0x000fe200078e0006 */
[----:B---3--:R-:W-:Y:S02]  /*14ab0*/  @P6 SHF.R.U32.HI R4, RZ, R0, R5 ;  /* 0x00000000ff046219 */ /* 0x008fe40000011605 */
[----:B------:R-:W0:Y:S03]  /*14ac0*/  LDC R5, c[0x0][0x448] ;  /* 0x00011200ff057b82 */ /* 0x000e260000000800 */
[----:B------:R-:W-:Y:S01]  /*14ad0*/  IMAD.MOV R0, RZ, RZ, -R4 ;  /* 0x000000ffff007224 */ /* 0x000fe200078e0a04 */
[----:B------:R-:W1:Y:S01]  /*14ae0*/  S2R R20, SR_TID.X ;  /* 0x0000000000147919 */ /* 0x000e620000002100 */
[----:B------:R-:W-:-:S04]  /*14af0*/  IMAD.WIDE.U32 R2, R4, UR4, R2 ;  /* 0x0000000404027c25 */ /* 0x000fc8000f8e0002 */
[----:B0-----:R-:W-:Y:S01]  /*14b00*/  IMAD R0, R5, R0, R6 ;  /* 0x0000000005007224 */ /* 0x001fe200078e0206 */
[----:B------:R-:W-:-:S05]  /*14b10*/  SHF.R.S32.HI R6, RZ, 0x1f, R4 ;  /* 0x0000001fff067819 */ /* 0x000fca0000011404 */
[----:B------:R-:W-:-:S04]  /*14b20*/  IMAD R6, R6, UR4, RZ ;  /* 0x0000000406067c24 */ /* 0x000fc8000f8e02ff */
        /* <DEDUP_REMOVED lines=8> */
[C---:B------:R-:W-:Y:S01]  /*14bb0*/  LEA R0, P0, R2.reuse, UR4, 0x1 ;  /* 0x0000000402007c11 */ /* 0x040fe2000f8008ff */
[----:B------:R-:W-:Y:S01]  /*14bc0*/  IMAD.IADD R3, R3, 0x1, R4 ;  /* 0x0000000103037824 */ /* 0x000fe200078e0204 */
[----:B------:R-:W-:Y:S02]  /*14bd0*/  ULDC UR4, c[0x0][0x2b8] ;  /* 0x0000ae0000047ab9 */ /* 0x000fe40000000800 */
[----:B------:R-:W-:Y:S02]  /*14be0*/  ISETP.GE.AND P1, PT, R29, UR4, PT ;  /* 0x000000041d007c0c */ /* 0x000fe4000bf26270 */
[----:B------:R-:W-:Y:S02]  /*14bf0*/  LEA.HI.X R4, R2, UR5, R3, 0x1, P0 ;  /* 0x0000000502047c11 */ /* 0x000fe400080f0c03 */
[----:B------:R-:W-:Y:S01]  /*14c00*/  ISETP.GE.AND P0, PT, R30, UR4, PT ;  /* 0x000000041e007c0c */ /* 0x000fe2000bf06270 */
[----:B------:R-:W-:Y:S01]  /*14c10*/  UMOV UR4, 0xffffffff ;  /* 0xffffffff00047882 */ /* 0x000fe20000000000 */
[----:B-1----:R-:W-:-:S04]  /*14c20*/  LOP3.LUT R20, R20, 0x7f, RZ, 0xc0, !PT ;  /* 0x0000007f14147812 */ /* 0x002fc800078ec0ff */
[----:B------:R-:W-:Y:S01]  /*14c30*/  SHF.R.U32.HI R9, RZ, 0x3, R20 ;  /* 0x00000003ff097819 */ /* 0x000fe20000011614 */
[----:B----4-:R-:W-:Y:S06]  /*14c40*/  BRA.DIV UR4, `(.L_x_1468) ;  /* 0x0000003e04c07947 */ /* 0x010fec000b800000 */
[----:B------:R-:W0:Y:S01]  /*14c50*/  SHFL.IDX PT, R14, R0, RZ, 0x181f ;  /* 0x00181fff000e7589 */ /* 0x000e2200000e0000 */
[----:B------:R-:W-:Y:S02]  /*14c60*/  IMAD R31, R31, R5, RZ ;  /* 0x000000051f1f7224 */ /* 0x000fe400078e02ff */
[----:B------:R-:W-:Y:S01]  /*14c70*/  IMAD.IADD R27, R9, 0x1, R27 ;  /* 0x00000001091b7824 */ /* 0x000fe200078e021b */
[----:B------:R-:W1:Y:S03]  /*14c80*/  SHFL.IDX PT, R2, R4, RZ, 0x181f ;  /* 0x00181fff04027589 */ /* 0x000e6600000e0000 */
[C---:B------:R-:W-:Y:S01]  /*14c90*/  VIADD R6, R27.reuse, 0x10 ;  /* 0x000000101b067836 */ /* 0x040fe20000000000 */
[----:B------:R-:W-:-:S13]  /*14ca0*/  ISETP.GE.AND P2, PT, R27, R31, PT ;  /* 0x0000001f1b00720c */ /* 0x000fda0003f46270 */
[----:B0-----:R-:W-:-:S05]  /*14cb0*/  @!P2 LEA R14, P3, R30, R14, 0x1 ;  /* 0x0000000e1e0ea211 */ /* 0x001fca00078608ff */
[----:B-1----:R-:W-:Y:S02]  /*14cc0*/  @!P2 IMAD.X R3, RZ, RZ, R2, P3 ;  /* 0x000000ffff03a224 */ /* 0x002fe400018e0602 */
[----:B------:R-:W-:Y:S02]  /*14cd0*/  @!P2 IMAD.MOV.U32 R2, RZ, RZ, R14 ;  /* 0x000000ffff02a224 */ /* 0x000fe400078e000e */
[----:B------:R-:W0:Y:S04]  /*14ce0*/  SHFL.IDX PT, R14, R0, 0x1, 0x181f ;  /* 0x00381f00000e7f89 */ /* 0x000e2800000e0000 */
[----:B-----5:R-:W-:Y:S04]  /*14cf0*/  @!P2 LDGSTS.E.BYPASS.LTC128B.128 [R8+0x10400], desc[UR54][R2.64], !P0 ;  /* 0x104000000208afae */ /* 0x020fe8000c101d76 */
[----:B------:R1:W-:Y:S01]  /*14d00*/  @!P2 LDGSTS.E.BYPASS.LTC128B.128 [R8+0x14400], desc[UR54][R2.64+0x80], !P1 ;  /* 0x144000800208afae */ /* 0x0003e2000c901d76 */
[----:B------:R-:W-:Y:S01]  /*14d10*/  ISETP.GE.AND P2, PT, R6, R31, PT ;  /* 0x0000001f0600720c */ /* 0x000fe20003f46270 */
[----:B------:R-:W-:-:S02]  /*14d20*/  VIADD R6, R27, 0x20 ;  /* 0x000000201b067836 */ /* 0x000fc40000000000 */
[----:B-1----:R-:W1:Y:S10]  /*14d30*/  SHFL.IDX PT, R2, R4, 0x1, 0x181f ;  /* 0x00381f0004027f89 */ /* 0x002e7400000e0000 */
[----:B0-----:R-:W-:-:S05]  /*14d40*/  @!P2 LEA R14, P3, R30, R14, 0x1 ;  /* 0x0000000e1e0ea211 */ /* 0x001fca00078608ff */
[----:B-1----:R-:W-:Y:S02]  /*14d50*/  @!P2 IMAD.X R5, RZ, RZ, R2, P3 ;  /* 0x000000ffff05a224 */ /* 0x002fe400018e0602 */
[----:B------:R-:W-:Y:S02]  /*14d60*/  @!P2 IMAD.MOV.U32 R2, RZ, RZ, R14 ;  /* 0x000000ffff02a224 */ /* 0x000fe400078e000e */
[----:B------:R-:W-:Y:S01]  /*14d70*/  @!P2 IMAD.MOV.U32 R3, RZ, RZ, R5 ;  /* 0x000000ffff03a224 */ /* 0x000fe200078e0005 */
[----:B------:R-:W0:Y:S04]  /*14d80*/  SHFL.IDX PT, R14, R0, 0x2, 0x181f ;  /* 0x00581f00000e7f89 */ /* 0x000e2800000e0000 */
[----:B------:R-:W-:Y:S04]  /*14d90*/  @!P2 LDGSTS.E.BYPASS.LTC128B.128 [R8+0x10c00], desc[UR54][R2.64], !P0 ;  /* 0x10c000000208afae */ /* 0x000fe8000c101d76 */
        /* <DEDUP_REMOVED lines=47> */
[----:B------:R-:W-:Y:S01]  /*15090*/  @!P2 IMAD.MOV.U32 R3, RZ, RZ, R5 ;  /* 0x000000ffff03a224 */ /* 0x000fe200078e0005 */
[----:B------:R1:W2:Y:S04]  /*150a0*/  SHFL.IDX PT, R14, R0, 0x7, 0x181f ;  /* 0x00f81f00000e7f89 */ /* 0x0002a800000e0000 */
[----:B------:R1:W-:Y:S04]  /*150b0*/  @!P2 LDGSTS.E.BYPASS.LTC128B.128 [R8+0x13400], desc[UR54][R2.64], !P0 ;  /* 0x134000000208afae */ /* 0x0003e8000c101d76 */
[----:B0-----:R1:W-:Y:S02]  /*150c0*/  @!P2 LDGSTS.E.BYPASS.LTC128B.128 [R8+0x17400], desc[UR54][R2.64+0x80], !P1 ;  /* 0x174000800208afae */ /* 0x0013e4000c901d76 */
.L_x_1563:
        /* <DEDUP_REMOVED lines=11> */
.L_x_1470:
[----:B------:R-:W-:Y:S05]  /*15180*/  BSYNC B0 ;  /* 0x0000000000007941 */ /* 0x000fea0003800000 */
.L_x_1469:
[----:B------:R-:W-:Y:S01]  /*15190*/  NOP ;  /* 0x0000000000007918 */ /* 0x000fe20000000000 */
[----:B------:R-:W-:-:S13]  /*151a0*/  PLOP3.LUT P0, PT, PT, PT, PT, 0x80, 0x0 ;  /* 0x000000000000781c */ /* 0x000fda0003f0f070 */
.L_x_1471:
        /* <DEDUP_REMOVED lines=10> */
[----:B------:R-:W-:-:S05]  /*15250*/  LOP3.LUT R0, R0, 0xfffffffe, RZ, 0xc0, !PT ;  /* 0xfffffffe00007812 */ /* 0x000fca00078ec0ff */
[----:B------:R-:W-:-:S05]  /*15260*/  IMAD.IADD R0, R2, 0x1, -R0 ;  /* 0x0000000102007824 */ /* 0x000fca00078e0a00 */
[----:B------:R-:W-:Y:S01]  /*15270*/  SHF.L.U32 R3, R0, 0x1f, RZ ;  /* 0x0000001f00037819 */ /* 0x000fe200000006ff */
[----:B------:R-:W-:Y:S01]  /*15280*/  NOP ;  /* 0x0000000000007918 */ /* 0x000fe20000000000 */
[----:B0-----:R-:W3:Y:S01]  /*15290*/  LDL.LU R2, [R1+0x10] ;  /* 0x0000100001027983 */ /* 0x001ee20000300800 */
[----:B------:R0:W-:Y:S01]  /*152a0*/  SYNCS.ARRIVE.TRANS64.A1T0 RZ, [R22+URZ+0x28800], RZ ;  /* 0x028800ff16ff79a7 */ /* 0x0001e2000810003f */
[----:B------:R-:W-:Y:S01]  /*152b0*/  BSSY B0, `(.L_x_1472) ;  /* 0x0000005000007945 */ /* 0x000fe20003800000 */
[----:B------:R-:W1:Y:S01]  /*152c0*/  SYNCS.PHASECHK.TRANS64.TRYWAIT P1, [R22+URZ+0x28820], R3 ;  /* 0x02882003160075a7 */ /* 0x000e62000802017f */
[----:B---3--:R-:W-:-:S05]  /*152d0*/  VIADD R6, R2, 0xfffffffe ;  /* 0xfffffffe02067836 */ /* 0x008fca0000000000 */
[----:B------:R-:W-:Y:S01]  /*152e0*/  ISETP.GE.AND P0, PT, R6, R36, PT ;  /* 0x000000240600720c */ /* 0x000fe20003f06270 */
[----:B01----:R-:W-:-:S12]  /*152f0*/  @!P1 BRA `(.L_x_1473) ;  /* 0x0000004000949947 */ /* 0x003fd80003800000 */
.L_x_1564:
[----:B------:R-:W-:Y:S05]  /*15300*/  BSYNC B0 ;  /* 0x0000000000007941 */ /* 0x000fea0003800000 */
.L_x_1472:
[----:B------:R-:W-:Y:S04]  /*15310*/  BSSY B0, `(.L_x_1474) ;  /* 0x000010d000007945 */ /* 0x000fe80003800000 */
[----:B------:R-:W-:Y:S05]  /*15320*/  @!P0 BRA `(.L_x_1475) ;  /* 0x00000010002c8947 */ /* 0x000fea0003800000 */
[----:B------:R-:W-:Y:S01]  /*15330*/  ULDC UR4, c[0x0][0x2f4] ;  /* 0x0000bd0000047ab9 */ /* 0x000fe20000000800 */
[----:B------:R-:W-:Y:S01]  /*15340*/  IMAD.MOV.U32 R10, RZ, RZ, R24 ;  /* 0x000000ffff0a7224 */ /* 0x000fe200078e0018 */
[----:B------:R-:W-:Y:S01]  /*15350*/  ISETP.GE.AND P2, PT, R30, UR4, PT ;  /* 0x000000041e007c0c */ /* 0x000fe2000bf46270 */
[----:B------:R-:W-:Y:S01]  /*15360*/  IMAD.MOV.U32 R20, RZ, RZ, R28 ;  /* 0x000000ffff147224 */ /* 0x000fe200078e001c */
[----:B------:R-:W-:Y:S01]  /*15370*/  ISETP.GE.AND P1, PT, R29, UR4, PT ;  /* 0x000000041d007c0c */ /* 0x000fe2000bf26270 */
[----:B------:R-:W-:-:S12]  /*15380*/  IMAD.MOV.U32 R31, RZ, RZ, R25 ;  /* 0x000000ffff1f7224 */ /* 0x000fd800078e0019 */
.L_x_1488:
[----:B------:R-:W3:Y:S01]  /*15390*/  LDL R4, [R1] ;  /* 0x0000000001047983 */ /* 0x000ee20000100800 */
[----:B0-----:R-:W0:Y:S01]  /*153a0*/  LDC R3, c[0x0][0x430] ;  /* 0x00010c00ff037b82 */ /* 0x001e220000000800 */
[----:B------:R-:W1:Y:S01]  /*153b0*/  S2R R2, SR_TID.X ;  /* 0x0000000000027919 */ /* 0x000e620000002100 */
[----:B0-----:R-:W-:Y:S02]  /*153c0*/  ISETP.NE.AND P0, PT, R3, 0x1, PT ;  /* 0x000000010300780c */ /* 0x001fe40003f05270 */
[C---:B-1----:R-:W-:Y:S01]  /*153d0*/  LOP3.LUT R0, R2.reuse, 0x7f, RZ, 0xc0, !PT ;  /* 0x0000007f02007812 */ /* 0x042fe200078ec0ff */
[----:B------:R-:W-:-:S10]  /*153e0*/  IMAD.SHL.U32 R5, R2, 0x10, RZ ;  /* 0x0000001002057824 */ /* 0x000fd400078e00ff */
[----:B------:R-:W0:Y:S08]  /*153f0*/  @P0 LDC R3, c[0x0][0x438] ;  /* 0x00010e00ff030b82 */ /* 0x000e300000000800 */
[----:B------:R-:W1:Y:S01]  /*15400*/  @P0 LDC R2, c[0x0][0x434] ;  /* 0x00010d00ff020b82 */ /* 0x000e620000000800 */
[----:B------:R-:W-:Y:S02]  /*15410*/  SHF.R.U32.HI R0, RZ, 0x3, R0 ;  /* 0x00000003ff007819 */ /* 0x000fe40000011600 */
[----:B------:R-:W-:-:S03]  /*15420*/  LOP3.LUT R5, R5, 0x70, RZ, 0xc0, !PT ;  /* 0x0000007005057812 */ /* 0x000fc600078ec0ff */
[----:B------:R-:W-:-:S05]  /*15430*/  IMAD R0, R6, 0x80, R0 ;  /* 0x0000008006007824 */ /* 0x000fca00078e0200 */
[----:B------:R-:W-:Y:S01]  /*15440*/  IADD3 R7, R5, R0, R37 ;  /* 0x0000000005077210 */ /* 0x000fe20007ffe025 */
[----:B------:R-:W-:Y:S05]  /*15450*/  YIELD ;  /* 0x0000000000007946 */ /* 0x000fea0003800000 */
[----:B------:R-:W-:Y:S01]  /*15460*/  IMAD.MOV.U32 R8, RZ, RZ, R7 ;  /* 0x000000ffff087224 */ /* 0x000fe200078e0007 */
[----:B------:R-:W-:Y:S01]  /*15470*/  ULDC.64 UR4, c[0x0][0x428] ;  /* 0x00010a0000047ab9 */ /* 0x000fe20000000a00 */
[----:B-1----:R-:W-:-:S05]  /*15480*/  @P0 IMAD.HI.U32 R0, R7, R2, RZ ;  /* 0x0000000207000227 */ /* 0x002fca00078e00ff */
[----:B0-----:R-:W-:-:S04]  /*15490*/  @P0 SHF.R.U32.HI R8, RZ, R3, R0 ;  /* 0x00000003ff080219 */ /* 0x001fc80000011600 */
[--C-:B------:R-:W-:Y:S01]  /*154a0*/  SHF.R.S32.HI R3, RZ, 0x1f, R8.reuse ;  /* 0x0000001fff037819 */ /* 0x100fe20000011408 */
[----:B------:R-:W-:-:S04]  /*154b0*/  IMAD.MOV.U32 R2, RZ, RZ, R8 ;  /* 0x000000ffff027224 */ /* 0x000fc800078e0008 */
[----:B------:R-:W-:-:S04]  /*154c0*/  IMAD.WIDE.U32 R2, R33, UR4, R2 ;  /* 0x0000000421027c25 */ /* 0x000fc8000f8e0002 */
[----:B---3--:R-:W-:-:S04]  /*154d0*/  IMAD R0, R4, UR4, RZ ;  /* 0x0000000404007c24 */ /* 0x008fc8000f8e02ff */
[----:B------:R-:W-:Y:S01]  /*154e0*/  IMAD R5, R33, UR5, R0 ;  /* 0x0000000521057c24 */ /* 0x000fe2000f8e0200 */
[----:B------:R-:W-:Y:S02]  /*154f0*/  ULDC.64 UR4, c[0x0][0x418] ;  /* 0x0001060000047ab9 */ /* 0x000fe40000000a00 */
[----:B------:R-:W-:Y:S01]  /*15500*/  LEA R4, P0, R2, UR4, 0x2 ;  /* 0x0000000402047c11 */ /* 0x000fe2000f8010ff */
[----:B------:R-:W-:Y:S01]  /*15510*/  IMAD.IADD R3, R5, 0x1, R3 ;  /* 0x0000000105037824 */ /* 0x000fe200078e0203 */
[----:B------:R-:W-:-:S04]  /*15520*/  ULDC UR4, c[0x0][0x430] ;  /* 0x00010c0000047ab9 */ /* 0x000fc80000000800 */
[----:B------:R-:W-:-:S05]  /*15530*/  LEA.HI.X R5, R2, UR5, R3, 0x2, P0 ;  /* 0x0000000502057c11 */ /* 0x000fca00080f1403 */
[----:B------:R0:W3:Y:S01]  /*15540*/  LDG.E R0, desc[UR54][R4.64] ;  /* 0x0000003604007981 */ /* 0x0000e2000c1e1900 */
[----:B------:R-:W-:Y:S02]  /*15550*/  IMAD.U32 R9, RZ, RZ, UR36 ;  /* 0x00000024ff097e24 */ /* 0x000fe4000f8e00ff */
[----:B------:R-:W-:-:S03]  /*15560*/  VIADD R24, R10, 0x1 ;  /* 0x000000010a187836 */ /* 0x000fc60000000000 */
[----:B------:R-:W-:Y:S01]  /*15570*/  ISETP.NE.AND P3, PT, R9, 0x3, PT ;  /* 0x000000030900780c */ /* 0x000fe20003f65270 */
[----:B------:R-:W-:Y:S01]  /*15580*/  IMAD.MOV R2, RZ, RZ, -R8 ;  /* 0x000000ffff027224 */ /* 0x000fe200078e0a08 */
[----:B------:R-:W-:-:S03]  /*15590*/  ISETP.NE.AND P0, PT, R24, 0x2, PT ;  /* 0x000000021800780c */ /* 0x000fc60003f05270 */
[----:B0-----:R-:W-:Y:S01]  /*155a0*/  IMAD R4, R2, UR4, R7 ;  /* 0x0000000402047c24 */ /* 0x001fe2000f8e0207 */
[----:B------:R-:W-:Y:S01]  /*155b0*/  SEL R28, RZ, 0x1, P0 ;  /* 0x00000001ff1c7807 */ /* 0x000fe20000000000 */
[----:B------:R-:W-:Y:S01]  /*155c0*/  IMAD.MOV.U32 R25, RZ, RZ, R6 ;  /* 0x000000ffff197224 */ /* 0x000fe200078e0006 */
[----:B------:R-:W-:Y:S02]  /*155d0*/  SEL R24, R24, RZ, P0 ;  /* 0x000000ff18187207 */ /* 0x000fe40000000000 */
[----:B------:R-:W-:Y:S02]  /*155e0*/  LOP3.LUT R28, R20, R28, RZ, 0x3c, !PT ;  /* 0x0000001c141c7212 */ /* 0x000fe400078e3cff */
[----:B---3--:R-:W-:Y:S01]  /*155f0*/  SHF.R.S32.HI R27, RZ, 0x1f, R0 ;  /* 0x0000001fff1b7819 */ /* 0x008fe20000011400 */
[----:B------:R-:W-:Y:S06]  /*15600*/  @!P3 BRA `(.L_x_1476) ;  /* 0x000000000004b947 */ /* 0x000fec0003800000 */
[----:B------:R-:W-:Y:S01]  /*15610*/  BPT.TRAP 0x1 ;  /* 0x000000040000795c */ /* 0x000fe20000300000 */
.L_x_1476:
[----:B------:R-:W-:Y:S01]  /*15620*/  IMAD R6, R24, 0x8, R22 ;  /* 0x0000000818067824 */ /* 0x000fe200078e0216 */
[----:B------:R-:W-:Y:S01]  /*15630*/  SHF.L.U32 R3, R28, 0x1f, RZ ;  /* 0x0000001f1c037819 */ /* 0x000fe200000006ff */
[----:B------:R-:W-:Y:S03]  /*15640*/  BSSY B1, `(.L_x_1477) ;  /* 0x0000003000017945 */ /* 0x000fe60003800000 */
[----:B------:R-:W0:Y:S02]  /*15650*/  SYNCS.PHASECHK.TRANS64.TRYWAIT P0, [R6+URZ+0x28840], R3 ;  /* 0x02884003060075a7 */ /* 0x000e24000800017f */
[----:B0-----:R-:W-:Y:S05]  /*15660*/  @!P0 BRA `(.L_x_1478) ;  /* 0x0000003c00cc8947 */ /* 0x001fea0003800000 */
.L_x_1565:
[----:B------:R-:W-:Y:S05]  /*15670*/  BSYNC B1 ;  /* 0x0000000000017941 */ /* 0x000fea0003800000 */
.L_x_1477:
        /* <DEDUP_REMOVED lines=71> */
.L_x_1583:
        /* <DEDUP_REMOVED lines=9> */
.L_x_1480:
        /* <DEDUP_REMOVED lines=11> */
.L_x_1481:
[----:B------:R1:W-:Y:S01]  /*15c30*/  SYNCS.ARRIVE.TRANS64.A1T0 RZ, [R6+URZ+0x28830], RZ ;  /* 0x028830ff06ff79a7 */ /* 0x0003e2000810003f */
[----:B------:R-:W-:Y:S05]  /*15c40*/  @!P4 BRA `(.L_x_1482) ;  /* 0x000000000004c947 */ /* 0x000fea0003800000 */
[----:B------:R-:W-:Y:S01]  /*15c50*/  BPT.TRAP 0x1 ;  /* 0x000000040000795c */ /* 0x000fe20000300000 */
.L_x_1482:
[----:B------:R-:W-:Y:S01]  /*15c60*/  SHF.L.U32 R2, R20, 0x1f, RZ ;  /* 0x0000001f14027819 */ /* 0x000fe200000006ff */
[----:B-1----:R-:W-:Y:S01]  /*15c70*/  IMAD R6, R10, 0x8, R22 ;  /* 0x000000080a067824 */ /* 0x002fe200078e0216 */
[----:B------:R-:W-:Y:S03]  /*15c80*/  BSSY B1, `(.L_x_1483) ;  /* 0x0000003000017945 */ /* 0x000fe60003800000 */
[----:B------:R-:W1:Y:S02]  /*15c90*/  SYNCS.PHASECHK.TRANS64.TRYWAIT P0, [R6+URZ+0x28860], R2 ;  /* 0x02886002060075a7 */ /* 0x000e64000800017f */
[----:B-1----:R-:W-:Y:S05]  /*15ca0*/  @!P0 BRA `(.L_x_1484) ;  /* 0x00000040009c8947 */ /* 0x002fea0003800000 */
.L_x_1584:
[----:B------:R-:W-:Y:S05]  /*15cb0*/  BSYNC B1 ;  /* 0x0000000000017941 */ /* 0x000fea0003800000 */
.L_x_1483:
[----:B------:R-:W3:Y:S01]  /*15cc0*/  S2R R3, SR_TID.X ;  /* 0x0000000000037919 */ /* 0x000ee20000002100 */
[----:B------:R-:W-:Y:S01]  /*15cd0*/  UMOV UR4, 0xffffffff ;  /* 0xffffffff00047882 */ /* 0x000fe20000000000 */
[----:B------:R-:W-:Y:S02]  /*15ce0*/  IMAD R8, R31, -0x80, R35 ;  /* 0xffffff801f087824 */ /* 0x000fe400078e0223 */
[----:B0-----:R-:W-:Y:S01]  /*15cf0*/  IMAD R7, R10, 0x4000, R34 ;  /* 0x000040000a077824 */ /* 0x001fe200078e0222 */
[----:B---3--:R-:W-:-:S04]  /*15d00*/  LOP3.LUT R3, R3, 0x7f, RZ, 0xc0, !PT ;  /* 0x0000007f03037812 */ /* 0x008fc800078ec0ff */
[----:B------:R-:W-:-:S05]  /*15d10*/  SHF.R.U32.HI R3, RZ, 0x3, R3 ;  /* 0x00000003ff037819 */ /* 0x000fca0000011603 */
[----:B------:R-:W-:Y:S01]  /*15d20*/  IMAD.IADD R8, R8, 0x1, -R3 ;  /* 0x0000000108087824 */ /* 0x000fe200078e0a03 */
[----:B------:R-:W-:Y:S06]  /*15d30*/  BRA.DIV UR4, `(.L_x_1485) ;  /* 0x00000042048c7947 */ /* 0x000fec000b800000 */
[----:B-1----:R-:W0:Y:S01]  /*15d40*/  SHFL.IDX PT, R2, R17, RZ, 0x181f ;  /* 0x00181fff11027589 */ /* 0x002e2200000e0000 */
[----:B------:R-:W-:-:S03]  /*15d50*/  IMAD R7, R7, 0x2, R22 ;  /* 0x0000000207077824 */ /* 0x000fc600078e0216 */
[----:B------:R-:W1:Y:S04]  /*15d60*/  SHFL.IDX PT, R3, R23, RZ, 0x181f ;  /* 0x00181fff17037589 */ /* 0x000e6800000e0000 */
[----:B--2---:R-:W-:Y:S01]  /*15d70*/  SHFL.IDX PT, R14, R17, 0x7, 0x181f ;  /* 0x00f81f00110e7f89 */ /* 0x004fe200000e0000 */
        /* <DEDUP_REMOVED lines=55> */
.L_x_1602:
        /* <DEDUP_REMOVED lines=29> */
.L_x_1486:
        /* <DEDUP_REMOVED lines=11> */
.L_x_1487:
[C---:B------:R-:W-:Y:S01]  /*16370*/  ISETP.GT.AND P0, PT, R25.reuse, R36, PT ;  /* 0x000000241900720c */ /* 0x040fe20003f04270 */
[----:B------:R0:W-:Y:S01]  /*16380*/  SYNCS.ARRIVE.TRANS64.A1T0 RZ, [R6+URZ+0x28850], RZ ;  /* 0x028850ff06ff79a7 */ /* 0x0001e2000810003f */
[----:B------:R-:W-:Y:S02]  /*16390*/  IMAD.MOV.U32 R10, RZ, RZ, R24 ;  /* 0x000000ffff0a7224 */ /* 0x000fe400078e0018 */
[----:B------:R-:W-:Y:S02]  /*163a0*/  IMAD.MOV.U32 R20, RZ, RZ, R28 ;  /* 0x000000ffff147224 */ /* 0x000fe400078e001c */
[----:B------:R-:W-:Y:S02]  /*163b0*/  IMAD.MOV.U32 R31, RZ, RZ, R25 ;  /* 0x000000ffff1f7224 */ /* 0x000fe400078e0019 */
[----:B0-----:R-:W-:-:S05]  /*163c0*/  VIADD R6, R25, 0xffffffff ;  /* 0xffffffff19067836 */ /* 0x001fca0000000000 */
[----:B------:R-:W-:Y:S05]  /*163d0*/  @P0 BRA `(.L_x_1488) ;  /* 0xffffffec00ec0947 */ /* 0x000fea000383ffff */
.L_x_1475:
[----:B------:R-:W-:Y:S05]  /*163e0*/  BSYNC B0 ;  /* 0x0000000000007941 */ /* 0x000fea0003800000 */
.L_x_1474:
        /* <DEDUP_REMOVED lines=17> */
.L_x_1490:
[----:B------:R-:W-:Y:S05]  /*16500*/  BSYNC B0 ;  /* 0x0000000000007941 */ /* 0x000fea0003800000 */
.L_x_1489:
[----:B------:R-:W-:-:S05]  /*16510*/  IMAD.U32 R0, RZ, RZ, UR36 ;  /* 0x00000024ff007e24 */ /* 0x000fca000f8e00ff */
[----:B------:R-:W-:-:S13]  /*16520*/  ISETP.NE.AND P0, PT, R0, 0x3, PT ;  /* 0x000000030000780c */ /* 0x000fda0003f05270 */
[----:B------:R-:W-:Y:S05]  /*16530*/  @!P0 BRA `(.L_x_1491) ;  /* 0x0000000000048947 */ /* 0x000fea0003800000 */
[----:B------:R-:W-:Y:S01]  /*16540*/  BPT.TRAP 0x1 ;  /* 0x000000040000795c */ /* 0x000fe20000300000 */
.L_x_1491:
[----:B------:R-:W-:Y:S01]  /*16550*/  IMAD R0, R24, 0x8, R22 ;  /* 0x0000000818007824 */ /* 0x000fe200078e0216 */
[----:B0-----:R-:W-:Y:S01]  /*16560*/  SHF.L.U32 R3, R28, 0x1f, RZ ;  /* 0x0000001f1c037819 */ /* 0x001fe200000006ff */
[----:B------:R-:W-:Y:S01]  /*16570*/  BSSY B0, `(.L_x_1492) ;  /* 0x0000004000007945 */ /* 0x000fe20003800000 */
[----:B------:R-:W-:Y:S02]  /*16580*/  IMAD R6, R25, -0x80, R35 ;  /* 0xffffff8019067824 */ /* 0x000fe400078e0223 */
[----:B------:R-:W0:Y:S02]  /*16590*/  SYNCS.PHASECHK.TRANS64.TRYWAIT P0, [R0+URZ+0x28860], R3 ;  /* 0x02886003000075a7 */ /* 0x000e24000800017f */
[----:B0-----:R-:W-:Y:S05]  /*165a0*/  @!P0 BRA `(.L_x_1493) ;  /* 0x0000004000f88947 */ /* 0x001fea0003800000 */
.L_x_1603:
[----:B------:R-:W-:Y:S05]  /*165b0*/  BSYNC B0 ;  /* 0x0000000000007941 */ /* 0x000fea0003800000 */
.L_x_1492:
        /* <DEDUP_REMOVED lines=20> */
[----:B------:R-:W1:Y:S02]  /*16700*/  SHFL.IDX PT, R14, R17, 0x2, 0x181f ;  /* 0x00581f00110e7f89 */ /* 0x000e6400000e0000 */
[----:B0-----:R-:W-:-:S05]  /*16710*/  IMAD.X R3, RZ, RZ, R3, P4 ;  /* 0x000000ffff037224 */ /* 0x001fca00020e0603 */
        /* <DEDUP_REMOVED lines=48> */
.L_x_1621:
        /* <DEDUP_REMOVED lines=11> */
.L_x_1495:
        /* <DEDUP_REMOVED lines=11> */
.L_x_1496:
[----:B------:R0:W-:Y:S01]  /*16b80*/  SYNCS.ARRIVE.TRANS64.A1T0 RZ, [R0+URZ+0x28850], RZ ;  /* 0x028850ff00ff79a7 */ /* 0x0001e2000810003f */
[----:B------:R-:W-:-:S05]  /*16b90*/  VIADD R24, R24, 0x1 ;  /* 0x0000000118187836 */ /* 0x000fca0000000000 */
[----:B------:R-:W-:-:S04]  /*16ba0*/  ISETP.NE.AND P0, PT, R24, 0x2, PT ;  /* 0x000000021800780c */ /* 0x000fc80003f05270 */
[----:B------:R-:W-:Y:S02]  /*16bb0*/  SEL R3, RZ, 0x1, P0 ;  /* 0x00000001ff037807 */ /* 0x000fe40000000000 */
[----:B------:R-:W-:Y:S02]  /*16bc0*/  SEL R24, R24, RZ, P0 ;  /* 0x000000ff18187207 */ /* 0x000fe40000000000 */
[----:B0-----:R-:W-:-:S07]  /*16bd0*/  LOP3.LUT R28, R28, R3, RZ, 0x3c, !PT ;  /* 0x000000031c1c7212 */ /* 0x001fce00078e3cff */
.L_x_1453:
[----:B------:R-:W-:Y:S05]  /*16be0*/  BSYNC B7 ;  /* 0x0000000000077941 */ /* 0x000fea0003800000 */
.L_x_1451:
[----:B------:R-:W-:-:S13]  /*16bf0*/  LOP3.LUT P0, RZ, R26, 0x40, RZ, 0xc0, !PT ;  /* 0x000000401aff7812 */ /* 0x000fda000780c0ff */
[----:B------:R-:W-:Y:S05]  /*16c00*/  @!P0 BRA `(.L_x_1497) ;  /* 0x0000000000248947 */ /* 0x000fea0003800000 */
[----:B------:R-:W-:Y:S05]  /*16c10*/  WARPSYNC.ALL ;  /* 0x0000000000007948 */ /* 0x000fea0003800000 */
[----:B------:R-:W1:Y:S08]  /*16c20*/  S2UR UR5, SR_CgaCtaId ;  /* 0x00000000000579c3 */ /* 0x000e700000008800 */
[----:B------:R-:W-:Y:S06]  /*16c30*/  BAR.SYNC.DEFER_BLOCKING 0x5, 0x180 ;  /* 0x0146000000007b1d */ /* 0x000fec0000010000 */
[----:B------:R-:W-:-:S02]  /*16c40*/  UMOV UR4, 0x400 ;  /* 0x0000040000047882 */ /* 0x000fc40000000000 */
[----:B-1----:R-:W-:-:S06]  /*16c50*/  ULEA UR4, UR5, UR4, 0x18 ;  /* 0x0000000405047291 */ /* 0x002fcc000f8ec03f */
[----:B------:R-:W-:-:S05]  /*16c60*/  IMAD.U32 R22, RZ, RZ, UR4 ;  /* 0x00000004ff167e24 */ /* 0x000fca000f8e00ff */
[----:B------:R3:W4:Y:S01]  /*16c70*/  LDS.128 R16, [R22+0x288d0] ;  /* 0x0288d00016107984 */ /* 0x0007220000000c00 */
[----:B------:R-:W-:Y:S06]  /*16c80*/  BAR.ARV 0x4, 0x180 ;  /* 0x0106000000007b1d */ /* 0x000fec0000002000 */
[----:B------:R-:W-:Y:S05]  /*16c90*/  BRA `(.L_x_1498) ;  /* 0x0000000800cc7947 */ /* 0x000fea0003800000 */
.L_x_1497:
        /* <DEDUP_REMOVED lines=36> */
.L_x_1631:
[----:B------:R-:W-:Y:S02]  /*16ee0*/  ULDC UR4, c[0x0][0xc38] ;  /* 0x00030e0000047ab9 */ /* 0x000fe40000000800 */
[----:B------:R-:W-:-:S04]  /*16ef0*/  IMAD.U32 R7, RZ, RZ, UR4 ;  /* 0x00000004ff077e24 */ /* 0x000fc8000f8e00ff */
[----:B--2---:R-:W-:-:S04]  /*16f00*/  IMAD R3, R14, R7, RZ ;  /* 0x000000070e037224 */ /* 0x004fc800078e02ff */
[----:B------:R-:W-:-:S05]  /*16f10*/  IMAD.IADD R8, R0, 0x1, R3 ;  /* 0x0000000100087824 */ /* 0x000fca00078e0203 */
[----:B------:R-:W-:-:S13]  /*16f20*/  ISETP.GT.AND P6, PT, R8, R5, PT ;  /* 0x000000050800720c */ /* 0x000fda0003fc4270 */
[----:B------:R-:W-:Y:S05]  /*16f30*/  @P6 BRA `(.L_x_1500) ;  /* 0x00000000009c6947 */ /* 0x000fea0003800000 */
.L_x_1505:
        /* <DEDUP_REMOVED lines=14> */
.L_x_1503:
[----:B------:R-:W-:Y:S05]  /*17020*/  BSYNC B0 ;  /* 0x0000000000007941 */ /* 0x000fea0003800000 */
.L_x_1502:
[----:B------:R-:W-:-:S03]  /*17030*/  UMOV UR4, 0xffffffff ;  /* 0xffffffff00047882 */ /* 0x000fc60000000000 */
[----:B------:R-:W-:Y:S05]  /*17040*/  BRA.DIV UR4, `(.L_x_1504) ;  /* 0x0000004a04047947 */ /* 0x000fea000b800000 */
[----:B-----5:R-:W3:Y:S02]  /*17050*/  SHFL.UP PT, R14, R4, 0x1, RZ ;  /* 0x04200000040e7989 */ /* 0x020ee400000e00ff */
[----:B---3--:R-:W-:-:S05]  /*17060*/  SEL R13, R14, RZ, P1 ;  /* 0x000000ff0e0d7207 */ /* 0x008fca0000800000 */
[----:B------:R-:W-:-:S05]  /*17070*/  IMAD.IADD R13, R4, 0x1, R13 ;  /* 0x00000001040d7824 */ /* 0x000fca00078e020d */
[----:B------:R-:W3:Y:S02]  /*17080*/  SHFL.UP PT, R14, R13, 0x2, RZ ;  /* 0x044000000d0e7989 */ /* 0x000ee400000e00ff */
[----:B---3--:R-:W-:-:S05]  /*17090*/  SEL R0, R14, RZ, P2 ;  /* 0x000000ff0e007207 */ /* 0x008fca0001000000 */
[----:B------:R-:W-:-:S05]  /*170a0*/  IMAD.IADD R0, R13, 0x1, R0 ;  /* 0x000000010d007824 */ /* 0x000fca00078e0200 */
        /* <DEDUP_REMOVED lines=10> */
.L_x_1639:
[----:B------:R-:W-:Y:S02]  /*17150*/  ULDC UR4, c[0x0][0xc38] ;  /* 0x00030e0000047ab9 */ /* 0x000fe40000000800 */
[----:B------:R-:W-:-:S04]  /*17160*/  IMAD.U32 R7, RZ, RZ, UR4 ;  /* 0x00000004ff077e24 */ /* 0x000fc8000f8e00ff */
[----:B--2---:R-:W-:-:S04]  /*17170*/  IMAD R3, R14, R7, RZ ;  /* 0x000000070e037224 */ /* 0x004fc800078e02ff */
[----:B------:R-:W-:-:S05]  /*17180*/  IMAD.IADD R8, R3, 0x1, R8 ;  /* 0x0000000103087824 */ /* 0x000fca00078e0208 */
[----:B------:R-:W-:-:S13]  /*17190*/  ISETP.GT.AND P6, PT, R8, R5, PT ;  /* 0x000000050800720c */ /* 0x000fda0003fc4270 */
[----:B------:R-:W-:Y:S05]  /*171a0*/  @!P6 BRA `(.L_x_1505) ;  /* 0xfffffffc0064e947 */ /* 0x000fea000383ffff */
.L_x_1500:
        /* <DEDUP_REMOVED lines=8> */
.L_x_1643:
[----:B------:R-:W-:Y:S01]  /*17230*/  ISETP.NE.AND P0, PT, R0, RZ, PT ;  /* 0x000000ff0000720c */ /* 0x000fe20003f05270 */
[----:B------:R-:W-:-:S12]  /*17240*/  IMAD.MOV.U32 R14, RZ, RZ, RZ ;  /* 0x000000ffff0e7224 */ /* 0x000fd800078e00ff */
[----:B------:R-:W-:Y:S05]  /*17250*/  @!P0 BRA `(.L_x_1507) ;  /* 0x0000000000108947 */ /* 0x000fea0003800000 */
[----:B------:R-:W-:Y:S01]  /*17260*/  UMOV UR4, 0xffffffff ;  /* 0xffffffff00047882 */ /* 0x000fe20000000000 */
[----:B------:R-:W-:Y:S02]  /*17270*/  VIADD R12, R8, 0xffffffff ;  /* 0xffffffff080c7836 */ /* 0x000fe40000000000 */
[----:B------:R-:W-:Y:S05]  /*17280*/  BRA.DIV UR4, `(.L_x_1508) ;  /* 0x0000004a04787947 */ /* 0x000fea000b800000 */
[----:B------:R4:W0:Y:S02]  /*17290*/  SHFL.IDX PT, R14, R6, R12, 0x1f ;  /* 0x00001f0c060e7589 */ /* 0x00082400000e0000 */
.L_x_1507:
[----:B------:R-:W5:Y:S01]  /*172a0*/  LDC.64 R2, c[0x0][0xc90] ;  /* 0x00032400ff027b82 */ /* 0x000f620000000a00 */
[----:B------:R-:W-:-:S04]  /*172b0*/  IMAD.IADD R19, R8, 0x1, R19 ;  /* 0x0000000108137824 */ /* 0x000fc800078e0213 */
[----:B-----5:R-:W-:-:S05]  /*172c0*/  IMAD.WIDE R2, R19, 0x4, R2 ;  /* 0x0000000413027825 */ /* 0x020fca00078e0202 */
[----:B-1--4-:R1:W3:Y:S01]  /*172d0*/  LDG.E R6, desc[UR54][R2.64] ;  /* 0x0000003602067981 */ /* 0x0122e2000c1e1900 */
[----:B0-----:R-:W-:-:S04]  /*172e0*/  IMAD R16, R14, R7, R16 ;  /* 0x000000070e107224 */ /* 0x001fc800078e0210 */
[----:B------:R-:W-:Y:S02]  /*172f0*/  IMAD.IADD R5, R5, 0x1, -R16 ;  /* 0x0000000105057824 */ /* 0x000fe400078e0a10 */
[----:B-1----:R-:W-:Y:S02]  /*17300*/  IMAD.MOV.U32 R2, RZ, RZ, RZ ;  /* 0x000000ffff027224 */ /* 0x002fe400078e00ff */
[----:B---3--:R-:W-:-:S05]  /*17310*/  IMAD R0, R4, R6, RZ ;  /* 0x0000000604007224 */ /* 0x008fca00078e02ff */
[----:B--2---:R-:W-:-:S04]  /*17320*/  IABS R8, R0 ;  /* 0x0000000000087213 */ /* 0x004fc80000000000 */
[----:B------:R-:W0:Y:S08]  /*17330*/  I2F.RP R9, R8 ;  /* 0x0000000800097306 */ /* 0x000e300000209400 */
[----:B0-----:R-:W0:Y:S02]  /*17340*/  MUFU.RCP R9, R9 ;  /* 0x0000000900097308 */ /* 0x001e240000001000 */
[----:B0-----:R-:W-:Y:S01]  /*17350*/  VIADD R10, R9, 0xffffffe ;  /* 0x0ffffffe090a7836 */ /* 0x001fe20000000000 */
[----:B------:R-:W-:-:S05]  /*17360*/  IABS R9, R0 ;  /* 0x0000000000097213 */ /* 0x000fca0000000000 */
[----:B------:R-:W0:Y:S01]  /*17370*/  F2I.FTZ.U32.TRUNC.NTZ R3, R10 ;  /* 0x0000000a00037305 */ /* 0x000e22000021f000 */
[----:B------:R-:W-:Y:S02]  /*17380*/  IMAD.MOV R9, RZ, RZ, -R9 ;  /* 0x000000ffff097224 */ /* 0x000fe400078e0a09 */
[----:B0-----:R-:W-:-:S04]  /*17390*/  IMAD.MOV R11, RZ, RZ, -R3 ;  /* 0x000000ffff0b7224 */ /* 0x001fc800078e0a03 */
[----:B------:R-:W-:-:S04]  /*173a0*/  IMAD R11, R11, R8, RZ ;  /* 0x000000080b0b7224 */ /* 0x000fc800078e02ff */
[----:B------:R-:W-:Y:S01]  /*173b0*/  IMAD.HI.U32 R2, R3, R11, R2 ;  /* 0x0000000b03027227 */ /* 0x000fe200078e0002 */
[----:B------:R-:W-:-:S05]  /*173c0*/  IABS R3, R5 ;  /* 0x0000000500037213 */ /* 0x000fca0000000000 */
        /* <DEDUP_REMOVED lines=12> */
[----:B------:R-:W-:Y:S02]  /*17490*/  IMAD R8, R6, R2, RZ ;  /* 0x0000000206087224 */ /* 0x000fe400078e02ff */
[----:B------:R-:W-:Y:S02]  /*174a0*/  IMAD.MOV R2, RZ, RZ, -R2 ;  /* 0x000000ffff027224 */ /* 0x000fe400078e0a02 */
[----:B------:R-:W-:Y:S02]  /*174b0*/  IMAD.MOV R3, RZ, RZ, -R8 ;  /* 0x000000ffff037224 */ /* 0x000fe400078e0a08 */
[----:B------:R-:W-:Y:S02]  /*174c0*/  IMAD R11, R0, R2, R5 ;  /* 0x00000002000b7224 */ /* 0x000fe400078e0205 */
[----:B------:R-:W-:Y:S01]  /*174d0*/  IMAD.MOV.U32 R2, RZ, RZ, RZ ;  /* 0x000000ffff027224 */ /* 0x000fe200078e00ff */
[----:B------:R-:W-:-:S04]  /*174e0*/  VIADDMNMX R6, R3, R7, R6, PT ;  /* 0x0000000703067246 */ /* 0x000fc80003800106 */
[----:B------:R-:W-:-:S04]  /*174f0*/  IABS R7, R6 ;  /* 0x0000000600077213 */ /* 0x000fc80000000000 */
[----:B------:R-:W0:Y:S08]  /*17500*/  I2F.RP R9, R7 ;  /* 0x0000000700097306 */ /* 0x000e300000209400 */
[----:B0-----:R-:W0:Y:S02]  /*17510*/  MUFU.RCP R9, R9 ;  /* 0x0000000900097308 */ /* 0x001e240000001000 */
[----:B0-----:R-:W-:-:S06]  /*17520*/  VIADD R3, R9, 0xffffffe ;  /* 0x0ffffffe09037836 */ /* 0x001fcc0000000000 */
[----:B------:R-:W0:Y:S02]  /*17530*/  F2I.FTZ.U32.TRUNC.NTZ R3, R3 ;  /* 0x0000000300037305 */ /* 0x000e24000021f000 */
[----:B0-----:R-:W-:-:S04]  /*17540*/  IMAD.MOV R0, RZ, RZ, -R3 ;  /* 0x000000ffff007224 */ /* 0x001fc800078e0a03 */
[----:B------:R-:W-:Y:S01]  /*17550*/  IMAD R5, R0, R7, RZ ;  /* 0x0000000700057224 */ /* 0x000fe200078e02ff */
[----:B------:R-:W-:-:S03]  /*17560*/  IABS R0, R6 ;  /* 0x0000000600007213 */ /* 0x000fc60000000000 */
[----:B------:R-:W-:Y:S01]  /*17570*/  IMAD.HI.U32 R2, R3, R5, R2 ;  /* 0x0000000503027227 */ /* 0x000fe200078e0002 */
[----:B------:R-:W-:-:S03]  /*17580*/  IABS R5, R11 ;  /* 0x0000000b00057213 */ /* 0x000fc60000000000 */
[----:B------:R-:W-:Y:S02]  /*17590*/  IMAD.MOV R0, RZ, RZ, -R0 ;  /* 0x000000ffff007224 */ /* 0x000fe400078e0a00 */
[----:B------:R-:W-:-:S04]  /*175a0*/  IMAD.HI.U32 R2, R2, R5, RZ ;  /* 0x0000000502027227 */ /* 0x000fc800078e00ff */
[----:B------:R-:W-:Y:S02]  /*175b0*/  IMAD R0, R2, R0, R5 ;  /* 0x0000000002007224 */ /* 0x000fe400078e0205 */
[----:B------:R-:W-:-:S03]  /*175c0*/  IMAD.IADD R3, R11, 0x1, R8 ;  /* 0x000000010b037824 */ /* 0x000fc600078e0208 */
        /* <DEDUP_REMOVED lines=9> */
[----:B------:R-:W-:Y:S01]  /*17660*/  @!P1 LOP3.LUT R2, RZ, R6, RZ, 0x33, !PT ;  /* 0x00000006ff029212 */ /* 0x000fe200078e33ff */
[----:B------:R-:W-:-:S03]  /*17670*/  IMAD.MOV R6, RZ, RZ, -R6 ;  /* 0x000000ffff067224 */ /* 0x000fc600078e0a06 */
[----:B------:R-:W-:Y:S01]  /*17680*/  LOP3.LUT R17, RZ, R2, RZ, 0x33, !PT ;  /* 0x00000002ff117212 */ /* 0x000fe200078e33ff */
[----:B------:R-:W-:-:S04]  /*17690*/  IMAD R18, R2, R6, R3 ;  /* 0x0000000602127224 */ /* 0x000fc800078e0203 */
[----:B------:R-:W-:Y:S01]  /*176a0*/  IMAD.IADD R17, R4, 0x1, R17 ;  /* 0x0000000104117824 */ /* 0x000fe200078e0211 */
[----:B------:R-:W-:Y:S06]  /*176b0*/  BRA `(.L_x_1509) ;  /* 0x00000000001c7947 */ /* 0x000fec0003800000 */
.L_x_1501:
[----:B------:R-:W-:Y:S01]  /*176c0*/  UMOV UR4, URZ ;  /* 0x0000003f00047c82 */ /* 0x000fe20008000000 */
[----:B------:R-:W-:Y:S01]  /*176d0*/  UMOV UR5, URZ ;  /* 0x0000003f00057c82 */ /* 0x000fe20008000000 */
[----:B------:R-:W-:Y:S01]  /*176e0*/  ULDC UR6, c[0x0][0xc3c] ;  /* 0x00030f0000067ab9 */ /* 0x000fe20000000800 */
[----:B------:R-:W-:Y:S02]  /*176f0*/  IMAD.MOV.U32 R16, RZ, RZ, R5 ;  /* 0x000000ffff107224 */ /* 0x000fe400078e0005 */
[----:B------:R-:W-:Y:S02]  /*17700*/  IMAD.U32 R17, RZ, RZ, UR4 ;  /* 0x00000004ff117e24 */ /* 0x000fe4000f8e00ff */
[----:B------:R-:W-:Y:S02]  /*17710*/  IMAD.U32 R18, RZ, RZ, UR5 ;  /* 0x00000005ff127e24 */ /* 0x000fe4000f8e00ff */
[----:B------:R-:W-:-:S07]  /*17720*/  IMAD.U32 R19, RZ, RZ, UR6 ;  /* 0x00000006ff137e24 */ /* 0x000fce000f8e00ff */
.L_x_1509:
[----:B------:R-:W2:Y:S01]  /*17730*/  S2R R0, SR_TID.X ;  /* 0x0000000000007919 */ /* 0x000ea20000002100 */
        /* <DEDUP_REMOVED lines=9> */
.L_x_1498:
[----:B------:R-:W-:Y:S02]  /*177d0*/  ULDC UR4, c[0x0][0xc3c] ;  /* 0x00030f0000047ab9 */ /* 0x000fe40000000800 */
[----:B----4-:R-:W-:-:S13]  /*177e0*/  ISETP.GE.AND P0, PT, R19, UR4, PT ;  /* 0x0000000413007c0c */ /* 0x010fda000bf06270 */
[----:B------:R-:W-:Y:S05]  /*177f0*/  @!P0 BRA `(.L_x_1510) ;  /* 0xffffffb4000c8947 */ /* 0x000fea000383ffff */
[----:B------:R-:W-:Y:S05]  /*17800*/  BSYNC B8 ;  /* 0x0000000000087941 */ /* 0x000fea0003800000 */
.L_x_1439:
[----:B-1----:R-:W4:Y:S01]  /*17810*/  LDL.LU R0, [R1+0x18] ;  /* 0x0000180001007983 */ /* 0x002f220000300800 */
[----:B------:R-:W-:Y:S01]  /*17820*/  BSSY B0, `(.L_x_1511) ;  /* 0x000000b000007945 */ /* 0x000fe20003800000 */
[----:B------:R-:W1:Y:S01]  /*17830*/  S2R R5, SR_CgaCtaId ;  /* 0x0000000000057919 */ /* 0x000e620000008800 */
[----:B----4-:R-:W-:-:S05]  /*17840*/  VIADD R0, R0, 0x1 ;  /* 0x0000000100007836 */ /* 0x010fca0000000000 */
        /* <DEDUP_REMOVED lines=8> */
.L_x_1646:
[----:B------:R-:W-:Y:S05]  /*178d0*/  BSYNC B0 ;  /* 0x0000000000007941 */ /* 0x000fea0003800000 */
.L_x_1511:
[----:B------:R-:W-:-:S03]  /*178e0*/  UMOV UR4, 0xffffffff ;  /* 0xffffffff00047882 */ /* 0x000fc60000000000 */
[----:B------:R-:W-:Y:S05]  /*178f0*/  BRA.DIV UR4, `(.L_x_1513) ;  /* 0x0000004604147947 */ /* 0x000fea000b800000 */
[----:B-1----:R-:W1:Y:S02]  /*17900*/  S2R R0, SR_TID.X ;  /* 0x0000000000007919 */ /* 0x002e640000002100 */
[----:B-1----:R-:W-:-:S04]  /*17910*/  SHF.R.U32.HI R0, RZ, 0x5, R0 ;  /* 0x00000005ff007819 */ /* 0x002fc80000011600 */
[----:B------:R-:W-:-:S05]  /*17920*/  LOP3.LUT R0, R0, 0x3, RZ, 0xc0, !PT ;  /* 0x0000000300007812 */ /* 0x000fca00078ec0ff */
[----:B------:R1:W4:Y:S02]  /*17930*/  SHFL.IDX PT, R14, R0, RZ, 0x1f ;  /* 0x00001fff000e7589 */ /* 0x00032400000e0000 */
.L_x_1649:
[----:B----4-:R-:W-:Y:S01]  /*17940*/  ISETP.NE.AND P0, PT, R14, RZ, PT ;  /* 0x000000ff0e00720c */ /* 0x010fe20003f05270 */
[----:B------:R-:W-:-:S12]  /*17950*/  BSSY B0, `(.L_x_1514) ;  /* 0x0000024000007945 */ /* 0x000fd80003800000 */
[----:B------:R-:W-:Y:S05]  /*17960*/  @P0 BRA `(.L_x_1515) ;  /* 0x0000000000880947 */ /* 0x000fea0003800000 */
[----:B------:R-:W-:-:S03]  /*17970*/  UMOV UR4, 0xffffffff ;  /* 0xffffffff00047882 */ /* 0x000fc60000000000 */
[----:B------:R-:W-:Y:S05]  /*17980*/  BRA.DIV UR4, `(.L_x_1516) ;  /* 0x0000004604247947 */ /* 0x000fea000b800000 */
[----:B------:R-:W-:-:S13]  /*17990*/  ELECT P6, URZ, PT ;  /* 0x00000000003f782f */ /* 0x000fda00038c0000 */
.L_x_1652:
[----:B------:R-:W-:Y:S05]  /*179a0*/  @!P6 BRA `(.L_x_1515) ;  /* 0x000000000078e947 */ /* 0x000fea0003800000 */
[----:B------:R-:W-:-:S06]  /*179b0*/  ULOP3.LUT UR4, UR43, 0x2, URZ, 0xfc, !UPT ;  /* 0x000000022b047892 */ /* 0x000fcc000f8efc3f */
[----:B-1----:R-:W-:-:S05]  /*179c0*/  IMAD.U32 R0, RZ, RZ, UR4 ;  /* 0x00000004ff007e24 */ /* 0x002fca000f8e00ff */
[----:B------:R-:W-:-:S13]  /*179d0*/  ISETP.NE.AND P0, PT, R0, 0x3, PT ;  /* 0x000000030000780c */ /* 0x000fda0003f05270 */
[----:B------:R-:W-:Y:S05]  /*179e0*/  @!P0 BRA `(.L_x_1517) ;  /* 0x0000000000048947 */ /* 0x000fea0003800000 */
[----:B------:R-:W-:Y:S01]  /*179f0*/  BPT.TRAP 0x1 ;  /* 0x000000040000795c */ /* 0x000fe20000300000 */
.L_x_1517:
[----:B------:R-:W-:Y:S01]  /*17a00*/  IMAD R5, R24, 0x8, R7 ;  /* 0x0000000818057824 */ /* 0x000fe200078e0207 */
[----:B------:R-:W-:Y:S01]  /*17a10*/  SHF.L.U32 R0, R28, 0x1f, RZ ;  /* 0x0000001f1c007819 */ /* 0x000fe200000006ff */
[----:B------:R-:W-:-:S03]  /*17a20*/  VIADD R24, R24, 0x1 ;  /* 0x0000000118187836 */ /* 0x000fc60000000000 */
[----:B------:R-:W1:Y:S02]  /*17a30*/  SYNCS.PHASECHK.TRANS64.TRYWAIT P1, [R5+URZ+0x28840], R0 ;  /* 0x02884000050075a7 */ /* 0x000e64000802017f */
[----:B------:R-:W-:-:S04]  /*17a40*/  ISETP.NE.AND P2, PT, R24, 0x2, PT ;  /* 0x000000021800780c */ /* 0x000fc80003f45270 */
[----:B------:R-:W-:Y:S01]  /*17a50*/  SEL R3, RZ, 0x1, P2 ;  /* 0x00000001ff037807 */ /* 0x000fe20001000000 */
[----:B-1----:R-:W-:Y:S08]  /*17a60*/  @!P1 BRA `(.L_x_1518) ;  /* 0x00000044000c9947 */ /* 0x002ff00003800000 */
.L_x_1653:
[----:B------:R-:W-:Y:S02]  /*17a70*/  SEL R24, R24, RZ, P2 ;  /* 0x000000ff18187207 */ /* 0x000fe40001000000 */
[----:B------:R-:W-:Y:S01]  /*17a80*/  LOP3.LUT R2, R28, R3, RZ, 0x3c, !PT ;  /* 0x000000031c027212 */ /* 0x000fe200078e3cff */
[----:B------:R-:W-:Y:S06]  /*17a90*/  @!P0 BRA `(.L_x_1519) ;  /* 0x0000000000048947 */ /* 0x000fec0003800000 */
[----:B------:R-:W-:Y:S01]  /*17aa0*/  BPT.TRAP 0x1 ;  /* 0x000000040000795c */ /* 0x000fe20000300000 */
.L_x_1519:
[----:B------:R-:W-:Y:S01]  /*17ab0*/  IMAD R3, R24, 0x8, R7 ;  /* 0x0000000818037824 */ /* 0x000fe200078e0207 */
[----:B------:R-:W-:-:S04]  /*17ac0*/  SHF.L.U32 R2, R2, 0x1f, RZ ;  /* 0x0000001f02027819 */ /* 0x000fc800000006ff */
[----:B------:R-:W4:Y:S02]  /*17ad0*/  SYNCS.PHASECHK.TRANS64.TRYWAIT P1, [R3+URZ+0x28840], R2 ;  /* 0x02884002030075a7 */ /* 0x000f24000802017f */
[----:B----4-:R-:W-:Y:S05]  /*17ae0*/  @!P1 BRA `(.L_x_1520) ;  /* 0x0000004400009947 */ /* 0x010fea0003800000 */
.L_x_1654:
[----:B------:R-:W-:Y:S05]  /*17af0*/  @!P0 BRA `(.L_x_1521) ;  /* 0x0000000000048947 */ /* 0x000fea0003800000 */
[----:B------:R-:W-:Y:S01]  /*17b00*/  BPT.TRAP 0x1 ;  /* 0x000000040000795c */ /* 0x000fe20000300000 */
.L_x_1521:
[----:B------:R-:W5:Y:S02]  /*17b10*/  SYNCS.PHASECHK.TRANS64.TRYWAIT P1, [R5+URZ+0x28860], R0 ;  /* 0x02886000050075a7 */ /* 0x000f64000802017f */
[----:B-----5:R-:W-:Y:S05]  /*17b20*/  @!P1 BRA `(.L_x_1522) ;  /* 0x0000004400049947 */ /* 0x020fea0003800000 */
.L_x_1655:
[----:B------:R-:W-:Y:S05]  /*17b30*/  @!P0 BRA `(.L_x_1523) ;  /* 0x0000000000048947 */ /* 0x000fea0003800000 */
[----:B------:R-:W-:Y:S01]  /*17b40*/  BPT.TRAP 0x1 ;  /* 0x000000040000795c */ /* 0x000fe20000300000 */
.L_x_1523:
[----:B------:R0:W0:Y:S02]  /*17b50*/  SYNCS.PHASECHK.TRANS64.TRYWAIT P0, [R3+URZ+0x28860], R2 ;  /* 0x02886002030075a7 */ /* 0x000024000800017f */
[----:B0-----:R-:W-:Y:S05]  /*17b60*/  @!P0 NANOSLEEP.SYNCS 0x989680 ;  /* 0x009896800000895d */ /* 0x001fea0003900000 */
[----:B------:R-:W0:Y:S02]  /*17b70*/  @!P0 SYNCS.PHASECHK.TRANS64 P0, [R3+URZ+0x28860], R2 ;  /* 0x02886002030085a7 */ /* 0x000e24000800007f */
[----:B0-----:R-:W-:Y:S05]  /*17b80*/  @!P0 BRA `(.L_x_1523) ;  /* 0xfffffffc00f08947 */ /* 0x001fea000383ffff */
.L_x_1515:
[----:B------:R-:W-:Y:S05]  /*17b90*/  BSYNC B0 ;  /* 0x0000000000007941 */ /* 0x000fea0003800000 */
.L_x_1514:
[----:B------:R-:W-:Y:S05]  /*17ba0*/  EXIT ;  /* 0x000000000000794d */ /* 0x000fea0003800000 */
.L_x_1333:
[----:B0-----:R-:W-:-:S04]  /*17bb0*/  IMAD.U32 R3, RZ, RZ, UR41 ;  /* 0x00000029ff037e24 */ /* 0x001fc8000f8e00ff */
[----:B------:R0:W1:Y:S03]  /*17bc0*/  SYNCS.PHASECHK.TRANS64.TRYWAIT P1, [R3+URZ+0x28800], R0 ;  /* 0x02880000030075a7 */ /* 0x000066000802017f */
[----:B-1----:R-:W-:Y:S05]  /*17bd0*/  @!P1 NANOSLEEP.SYNCS 0x989680 ;  /* 0x009896800000995d */ /* 0x002fea0003900000 */
[----:B------:R-:W1:Y:S02]  /*17be0*/  @!P1 SYNCS.PHASECHK.TRANS64 P1, [R3+URZ+0x28800], R0 ;  /* 0x02880000030095a7 */ /* 0x000e64000802007f */
[----:B-1----:R-:W-:Y:S05]  /*17bf0*/  @!P1 BRA `(.L_x_1333) ;  /* 0xfffffffc00ec9947 */ /* 0x002fea000383ffff */
[----:B------:R-:W-:Y:S05]  /*17c00*/  BRA `(.L_x_1524) ;  /* 0xfffffe9c00d47947 */ /* 0x000fea000383ffff */
.L_x_1337:
[----:B-1----:R1:W2:Y:S02]  /*17c10*/  SYNCS.PHASECHK.TRANS64.TRYWAIT P1, [R9+URZ+0x28830], R0 ;  /* 0x02883000090075a7 */ /* 0x0022a4000802017f */
[----:B--2---:R-:W-:Y:S05]  /*17c20*/  @!P1 NANOSLEEP.SYNCS 0x989680 ;  /* 0x009896800000995d */ /* 0x004fea0003900000 */
[----:B------:R-:W2:Y:S02]  /*17c30*/  @!P1 SYNCS.PHASECHK.TRANS64 P1, [R9+URZ+0x28830], R0 ;  /* 0x02883000090095a7 */ /* 0x000ea4000802007f */
[----:B--2---:R-:W-:Y:S05]  /*17c40*/  @!P1 BRA `(.L_x_1337) ;  /* 0xfffffffc00f09947 */ /* 0x004fea000383ffff */
[----:B------:R-:W-:Y:S05]  /*17c50*/  BRA `(.L_x_1336) ;  /* 0xfffffe9c00f07947 */ /* 0x000fea000383ffff */
.L_x_1354:
[----:B-1----:R-:W-:-:S04]  /*17c60*/  IMAD.U32 R4, RZ, RZ, UR6 ;  /* 0x00000006ff047e24 */ /* 0x002fc8000f8e00ff */
[----:B------:R1:W2:Y:S03]  /*17c70*/  SYNCS.PHASECHK.TRANS64.TRYWAIT P1, [R4+URZ+0x28830], R3 ;  /* 0x02883003040075a7 */ /* 0x0002a6000802017f */
[----:B--2---:R-:W-:Y:S05]  /*17c80*/  @!P1 NANOSLEEP.SYNCS 0x989680 ;  /* 0x009896800000995d */ /* 0x004fea0003900000 */
[----:B------:R-:W2:Y:S02]  /*17c90*/  @!P1 SYNCS.PHASECHK.TRANS64 P1, [R4+URZ+0x28830], R3 ;  /* 0x02883003040095a7 */ /* 0x000ea4000802007f */
[----:B--2---:R-:W-:Y:S05]  /*17ca0*/  @!P1 BRA `(.L_x_1354) ;  /* 0xfffffffc00ec9947 */ /* 0x004fea000383ffff */
[----:B------:R-:W-:Y:S05]  /*17cb0*/  BRA `(.L_x_1351) ;  /* 0xfffffed800c87947 */ /* 0x000fea000383ffff */
.L_x_1358:
[----:B-1----:R-:W-:-:S04]  /*17cc0*/  IMAD.U32 R4, RZ, RZ, UR6 ;  /* 0x00000006ff047e24 */ /* 0x002fc8000f8e00ff */
[----:B------:R1:W2:Y:S03]  /*17cd0*/  SYNCS.PHASECHK.TRANS64.TRYWAIT P1, [R4+URZ+0x28850], R3 ;  /* 0x02885003040075a7 */ /* 0x0002a6000802017f */
[----:B--2---:R-:W-:Y:S05]  /*17ce0*/  @!P1 NANOSLEEP.SYNCS 0x989680 ;  /* 0x009896800000995d */ /* 0x004fea0003900000 */
[----:B------:R-:W2:Y:S02]  /*17cf0*/  @!P1 SYNCS.PHASECHK.TRANS64 P1, [R4+URZ+0x28850], R3 ;  /* 0x02885003040095a7 */ /* 0x000ea4000802007f */
[----:B--2---:R-:W-:Y:S05]  /*17d00*/  @!P1 BRA `(.L_x_1358) ;  /* 0xfffffffc00ec9947 */ /* 0x004fea000383ffff */
[----:B------:R-:W-:Y:S05]  /*17d10*/  BRA `(.L_x_1355) ;  /* 0xfffffedc00947947 */ /* 0x000fea000383ffff */
.L_x_1377:
[----:B-1----:R-:W-:-:S04]  /*17d20*/  IMAD.U32 R4, RZ, RZ, UR6 ;  /* 0x00000006ff047e24 */ /* 0x002fc8000f8e00ff */
[----:B------:R1:W2:Y:S03]  /*17d30*/  SYNCS.PHASECHK.TRANS64.TRYWAIT P1, [R4+URZ+0x28830], R3 ;  /* 0x02883003040075a7 */ /* 0x0002a6000802017f */
[----:B--2---:R-:W-:Y:S05]  /*17d40*/  @!P1 NANOSLEEP.SYNCS 0x989680 ;  /* 0x009896800000995d */ /* 0x004fea0003900000 */
[----:B------:R-:W2:Y:S02]  /*17d50*/  @!P1 SYNCS.PHASECHK.TRANS64 P1, [R4+URZ+0x28830], R3 ;  /* 0x02883003040095a7 */ /* 0x000ea4000802007f */
[----:B--2---:R-:W-:Y:S05]  /*17d60*/  @!P1 BRA `(.L_x_1377) ;  /* 0xfffffffc00ec9947 */ /* 0x004fea000383ffff */
[----:B------:R-:W-:Y:S05]  /*17d70*/  BRA `(.L_x_1374) ;  /* 0xffffff1400907947 */ /* 0x000fea000383ffff */
.L_x_1381:
[----:B-1----:R-:W-:-:S04]  /*17d80*/  IMAD.U32 R4, RZ, RZ, UR6 ;  /* 0x00000006ff047e24 */ /* 0x002fc8000f8e00ff */
[----:B------:R1:W2:Y:S03]  /*17d90*/  SYNCS.PHASECHK.TRANS64.TRYWAIT P1, [R4+URZ+0x28850], R3 ;  /* 0x02885003040075a7 */ /* 0x0002a6000802017f */
[----:B--2---:R-:W-:Y:S05]  /*17da0*/  @!P1 NANOSLEEP.SYNCS 0x989680 ;  /* 0x009896800000995d */ /* 0x004fea0003900000 */
[----:B------:R-:W2:Y:S02]  /*17db0*/  @!P1 SYNCS.PHASECHK.TRANS64 P1, [R4+URZ+0x28850], R3 ;  /* 0x02885003040095a7 */ /* 0x000ea4000802007f */
[----:B--2---:R-:W-:Y:S05]  /*17dc0*/  @!P1 BRA `(.L_x_1381) ;  /* 0xfffffffc00ec9947 */ /* 0x004fea000383ffff */
[----:B------:R-:W-:Y:S05]  /*17dd0*/  BRA `(.L_x_1378) ;  /* 0xffffff18005c7947 */ /* 0x000fea000383ffff */
.L_x_1389:
[----:B-1----:R-:W-:-:S04]  /*17de0*/  IMAD.U32 R4, RZ, RZ, UR6 ;  /* 0x00000006ff047e24 */ /* 0x002fc8000f8e00ff */
[----:B------:R1:W2:Y:S03]  /*17df0*/  SYNCS.PHASECHK.TRANS64.TRYWAIT P1, [R4+URZ+0x28830], R3 ;  /* 0x02883003040075a7 */ /* 0x0002a6000802017f */
[----:B--2---:R-:W-:Y:S05]  /*17e00*/  @!P1 NANOSLEEP.SYNCS 0x989680 ;  /* 0x009896800000995d */ /* 0x004fea0003900000 */
[----:B------:R-:W2:Y:S02]  /*17e10*/  @!P1 SYNCS.PHASECHK.TRANS64 P1, [R4+URZ+0x28830], R3 ;  /* 0x02883003040095a7 */ /* 0x000ea4000802007f */
[----:B--2---:R-:W-:Y:S05]  /*17e20*/  @!P1 BRA `(.L_x_1389) ;  /* 0xfffffffc00ec9947 */ /* 0x004fea000383ffff */
[----:B------:R-:W-:Y:S05]  /*17e30*/  BRA `(.L_x_1386) ;  /* 0xffffff3c00847947 */ /* 0x000fea000383ffff */
.L_x_1393:
[----:B-1----:R-:W-:-:S04]  /*17e40*/  IMAD.U32 R4, RZ, RZ, UR6 ;  /* 0x00000006ff047e24 */ /* 0x002fc8000f8e00ff */
[----:B------:R1:W2:Y:S03]  /*17e50*/  SYNCS.PHASECHK.TRANS64.TRYWAIT P1, [R4+URZ+0x28850], R3 ;  /* 0x02885003040075a7 */ /* 0x0002a6000802017f */
[----:B--2---:R-:W-:Y:S05]  /*17e60*/  @!P1 NANOSLEEP.SYNCS 0x989680 ;  /* 0x009896800000995d */ /* 0x004fea0003900000 */
[----:B------:R-:W2:Y:S02]  /*17e70*/  @!P1 SYNCS.PHASECHK.TRANS64 P1, [R4+URZ+0x28850], R3 ;  /* 0x02885003040095a7 */ /* 0x000ea4000802007f */
[----:B--2---:R-:W-:Y:S05]  /*17e80*/  @!P1 BRA `(.L_x_1393) ;  /* 0xfffffffc00ec9947 */ /* 0x004fea000383ffff */
[----:B------:R-:W-:Y:S05]  /*17e90*/  BRA `(.L_x_1390) ;  /* 0xffffff4000447947 */ /* 0x000fea000383ffff */
.L_x_1408:
[----:B-1----:R-:W-:-:S04]  /*17ea0*/  IMAD.U32 R6, RZ, RZ, UR5 ;  /* 0x00000005ff067e24 */ /* 0x002fc8000f8e00ff */
[----:B------:R1:W2:Y:S03]  /*17eb0*/  SYNCS.PHASECHK.TRANS64.TRYWAIT P1, [R6+URZ+0x28850], R5 ;  /* 0x02885005060075a7 */ /* 0x0002a6000802017f */
[----:B--2---:R-:W-:Y:S05]  /*17ec0*/  @!P1 NANOSLEEP.SYNCS 0x989680 ;  /* 0x009896800000995d */ /* 0x004fea0003900000 */
[----:B------:R-:W2:Y:S02]  /*17ed0*/  @!P1 SYNCS.PHASECHK.TRANS64 P1, [R6+URZ+0x28850], R5 ;  /* 0x02885005060095a7 */ /* 0x000ea4000802007f */
[----:B--2---:R-:W-:Y:S05]  /*17ee0*/  @!P1 BRA `(.L_x_1408) ;  /* 0xfffffffc00ec9947 */ /* 0x004fea000383ffff */
[----:B------:R-:W-:Y:S05]  /*17ef0*/  BRA `(.L_x_1407) ;  /* 0xffffff74006c7947 */ /* 0x000fea000383ffff */
.L_x_1459:
[----:B------:R-:W1:Y:S01]  /*17f00*/  S2R R17, SR_TID.X ;  /* 0x0000000000117919 */ /* 0x000e620000002100 */
[----:B------:R-:W-:Y:S01]  /*17f10*/  BSSY B0, `(.L_x_1525) ;  /* 0x000000a000007945 */ /* 0x000fe20003800000 */
[----:B------:R-:W-:Y:S02]  /*17f20*/  IMAD.MOV.U32 R12, RZ, RZ, RZ ;  /* 0x000000ffff0c7224 */ /* 0x000fe400078e00ff */
[----:B------:R-:W-:Y:S02]  /*17f30*/  IMAD.MOV.U32 R11, RZ, RZ, 0x1f ;  /* 0x0000001fff0b7424 */ /* 0x000fe400078e00ff */
[----:B------:R-:W-:Y:S01]  /*17f40*/  IMAD.MOV.U32 R15, RZ, RZ, -0x1 ;  /* 0xffffffffff0f7424 */ /* 0x000fe200078e00ff */
[----:B-1----:R-:W-:-:S04]  /*17f50*/  SHF.R.U32.HI R9, RZ, 0x5, R17 ;  /* 0x00000005ff097819 */ /* 0x002fc80000011611 */
[----:B------:R-:W-:-:S05]  /*17f60*/  LOP3.LUT R9, R9, 0x3, RZ, 0xc0, !PT ;  /* 0x0000000309097812 */ /* 0x000fca00078ec0ff */
[----:B------:R-:W-:-:S07]  /*17f70*/  IMAD.MOV.U32 R13, RZ, RZ, R9 ;  /* 0x000000ffff0d7224 */ /* 0x000fce00078e0009 */
[----:B0----5:R-:W-:Y:S05]  /*17f80*/  WARPSYNC.COLLECTIVE R15, `(.L_x_1526) ;  /* 0x000000000f087348 */ /* 0x021fea0003c00000 */
[----:B------:R1:W2:Y:S02]  /*17f90*/  SHFL.IDX P6, R14, R13, R12, R11 ;  /* 0x0000000c0d0e7389 */ /* 0x0002a400000c000b */
[----:B012--5:R-:W-:Y:S01]  /*17fa0*/  ENDCOLLECTIVE ;  /* 0x000000000000791b */ /* 0x027fe20003800000 */
.L_x_1526:
[----:B------:R-:W-:Y:S05]  /*17fb0*/  BSYNC B0 ;  /* 0x0000000000007941 */ /* 0x000fea0003800000 */
.L_x_1525:
[----:B------:R-:W-:Y:S05]  /*17fc0*/  BRA `(.L_x_1527) ;  /* 0xffffffbc00347947 */ /* 0x000fea000383ffff */
.L_x_1462:
[----:B0-----:R0:W1:Y:S02]  /*17fd0*/  SYNCS.PHASECHK.TRANS64.TRYWAIT P0, [R7+URZ+0x28840], R2 ;  /* 0x02884002070075a7 */ /* 0x001064000800017f */
[----:B-1----:R-:W-:Y:S05]  /*17fe0*/  @!P0 NANOSLEEP.SYNCS 0x989680 ;  /* 0x009896800000895d */ /* 0x002fea0003900000 */
[----:B------:R-:W1:Y:S02]  /*17ff0*/  @!P0 SYNCS.PHASECHK.TRANS64 P0, [R7+URZ+0x28840], R2 ;  /* 0x02884002070085a7 */ /* 0x000e64000800007f */
[----:B-1----:R-:W-:Y:S05]  /*18000*/  @!P0 BRA `(.L_x_1462) ;  /* 0xfffffffc00f08947 */ /* 0x002fea000383ffff */
[----:B------:R-:W-:Y:S05]  /*18010*/  BRA `(.L_x_1528) ;  /* 0xffffffbc00907947 */ /* 0x000fea000383ffff */
.L_x_1463:
        /* <DEDUP_REMOVED lines=8> */
.L_x_1530:
[----:B------:R-:W-:Y:S05]  /*180a0*/  BSYNC B0 ;  /* 0x0000000000007941 */ /* 0x000fea0003800000 */
.L_x_1529:
        /* <DEDUP_REMOVED lines=9> */
.L_x_1531:
[----:B------:R-:W-:Y:S02]  /*18140*/  IMAD.MOV.U32 R13, RZ, RZ, R0 ;  /* 0x000000ffff0d7224 */ /* 0x000fe400078e0000 */
[----:B------:R-:W-:Y:S02]  /*18150*/  IMAD.MOV.U32 R12, RZ, RZ, 0x1 ;  /* 0x00000001ff0c7424 */ /* 0x000fe400078e00ff */
[----:B------:R-:W-:-:S07]  /*18160*/  IMAD.MOV.U32 R3, RZ, RZ, R14 ;  /* 0x000000ffff037224 */ /* 0x000fce00078e000e */
[----:B------:R-:W-:Y:S05]  /*18170*/  WARPSYNC.COLLECTIVE R15, `(.L_x_1532) ;  /* 0x000000000f087348 */ /* 0x000fea0003c00000 */
[----:B------:R0:W1:Y:S02]  /*18180*/  SHFL.IDX P6, R14, R13, R12, R11 ;  /* 0x0000000c0d0e7389 */ /* 0x00006400000c000b */
[----:B01----:R-:W-:Y:S01]  /*18190*/  ENDCOLLECTIVE ;  /* 0x000000000000791b */ /* 0x003fe20003800000 */
.L_x_1532:
        /* <DEDUP_REMOVED lines=16> */
.L_x_1533:
[----:B------:R-:W-:Y:S02]  /*182a0*/  @P1 IMAD R8, R5, 0x2, R22 ;  /* 0x0000000205081824 */ /* 0x000fe400078e0216 */
[----:B------:R-:W-:Y:S02]  /*182b0*/  IMAD.MOV.U32 R13, RZ, RZ, R0 ;  /* 0x000000ffff0d7224 */ /* 0x000fe400078e0000 */
[----:B------:R-:W-:Y:S02]  /*182c0*/  IMAD.MOV.U32 R12, RZ, RZ, 0x2 ;  /* 0x00000002ff0c7424 */ /* 0x000fe400078e00ff */
[----:B------:R-:W-:-:S07]  /*182d0*/  IMAD.MOV.U32 R3, RZ, RZ, R14 ;  /* 0x000000ffff037224 */ /* 0x000fce00078e000e */
[----:B------:R-:W-:Y:S05]  /*182e0*/  WARPSYNC.COLLECTIVE R15, `(.L_x_1534) ;  /* 0x000000000f087348 */ /* 0x000fea0003c00000 */
[----:B------:R0:W1:Y:S02]  /*182f0*/  SHFL.IDX P6, R14, R13, R12, R11 ;  /* 0x0000000c0d0e7389 */ /* 0x00006400000c000b */
[----:B01----:R-:W-:Y:S01]  /*18300*/  ENDCOLLECTIVE ;  /* 0x000000000000791b */ /* 0x003fe20003800000 */
.L_x_1534:
        /* <DEDUP_REMOVED lines=16> */
.L_x_1535:
[----:B------:R-:W-:Y:S02]  /*18410*/  @P1 IMAD R8, R5, 0x2, R22 ;  /* 0x0000000205081824 */ /* 0x000fe400078e0216 */
[----:B------:R-:W-:Y:S02]  /*18420*/  IMAD.MOV.U32 R13, RZ, RZ, R0 ;  /* 0x000000ffff0d7224 */ /* 0x000fe400078e0000 */
[----:B------:R-:W-:Y:S02]  /*18430*/  IMAD.MOV.U32 R12, RZ, RZ, 0x3 ;  /* 0x00000003ff0c7424 */ /* 0x000fe400078e00ff */
[----:B------:R-:W-:-:S07]  /*18440*/  IMAD.MOV.U32 R3, RZ, RZ, R14 ;  /* 0x000000ffff037224 */ /* 0x000fce00078e000e */
[----:B------:R-:W-:Y:S05]  /*18450*/  WARPSYNC.COLLECTIVE R15, `(.L_x_1536) ;  /* 0x000000000f087348 */ /* 0x000fea0003c00000 */
[----:B------:R0:W1:Y:S02]  /*18460*/  SHFL.IDX P6, R14, R13, R12, R11 ;  /* 0x0000000c0d0e7389 */ /* 0x00006400000c000b */
[----:B01----:R-:W-:Y:S01]  /*18470*/  ENDCOLLECTIVE ;  /* 0x000000000000791b */ /* 0x003fe20003800000 */
.L_x_1536:
        /* <DEDUP_REMOVED lines=16> */
.L_x_1537:
[----:B------:R-:W-:Y:S02]  /*18580*/  @P1 IMAD R8, R5, 0x2, R22 ;  /* 0x0000000205081824 */ /* 0x000fe400078e0216 */
[----:B------:R-:W-:Y:S02]  /*18590*/  IMAD.MOV.U32 R13, RZ, RZ, R0 ;  /* 0x000000ffff0d7224 */ /* 0x000fe400078e0000 */
[----:B------:R-:W-:Y:S02]  /*185a0*/  IMAD.MOV.U32 R12, RZ, RZ, 0x4 ;  /* 0x00000004ff0c7424 */ /* 0x000fe400078e00ff */
[----:B------:R-:W-:-:S07]  /*185b0*/  IMAD.MOV.U32 R3, RZ, RZ, R14 ;  /* 0x000000ffff037224 */ /* 0x000fce00078e000e */
[----:B------:R-:W-:Y:S05]  /*185c0*/  WARPSYNC.COLLECTIVE R15, `(.L_x_1538) ;  /* 0x000000000f087348 */ /* 0x000fea0003c00000 */
[----:B------:R0:W1:Y:S02]  /*185d0*/  SHFL.IDX P6, R14, R13, R12, R11 ;  /* 0x0000000c0d0e7389 */ /* 0x00006400000c000b */
[----:B01----:R-:W-:Y:S01]  /*185e0*/  ENDCOLLECTIVE ;  /* 0x000000000000791b */ /* 0x003fe20003800000 */
.L_x_1538:
        /* <DEDUP_REMOVED lines=16> */
.L_x_1539:
[----:B------:R-:W-:Y:S02]  /*186f0*/  @P1 IMAD R8, R5, 0x2, R22 ;  /* 0x0000000205081824 */ /* 0x000fe400078e0216 */
[----:B------:R-:W-:Y:S02]  /*18700*/  IMAD.MOV.U32 R13, RZ, RZ, R0 ;  /* 0x000000ffff0d7224 */ /* 0x000fe400078e0000 */
[----:B------:R-:W-:Y:S02]  /*18710*/  IMAD.MOV.U32 R12, RZ, RZ, 0x5 ;  /* 0x00000005ff0c7424 */ /* 0x000fe400078e00ff */
[----:B------:R-:W-:-:S07]  /*18720*/  IMAD.MOV.U32 R3, RZ, RZ, R14 ;  /* 0x000000ffff037224 */ /* 0x000fce00078e000e */
[----:B------:R-:W-:Y:S05]  /*18730*/  WARPSYNC.COLLECTIVE R15, `(.L_x_1540) ;  /* 0x000000000f087348 */ /* 0x000fea0003c00000 */
[----:B------:R0:W1:Y:S02]  /*18740*/  SHFL.IDX P6, R14, R13, R12, R11 ;  /* 0x0000000c0d0e7389 */ /* 0x00006400000c000b */
[----:B01----:R-:W-:Y:S01]  /*18750*/  ENDCOLLECTIVE ;  /* 0x000000000000791b */ /* 0x003fe20003800000 */
.L_x_1540:
        /* <DEDUP_REMOVED lines=16> */
.L_x_1541:
[----:B------:R-:W-:Y:S02]  /*18860*/  @P1 IMAD R8, R5, 0x2, R22 ;  /* 0x0000000205081824 */ /* 0x000fe400078e0216 */
[----:B------:R-:W-:Y:S02]  /*18870*/  IMAD.MOV.U32 R13, RZ, RZ, R0 ;  /* 0x000000ffff0d7224 */ /* 0x000fe400078e0000 */
[----:B------:R-:W-:Y:S02]  /*18880*/  IMAD.MOV.U32 R12, RZ, RZ, 0x6 ;  /* 0x00000006ff0c7424 */ /* 0x000fe400078e00ff */
[----:B------:R-:W-:-:S07]  /*18890*/  IMAD.MOV.U32 R3, RZ, RZ, R14 ;  /* 0x000000ffff037224 */ /* 0x000fce00078e000e */
[----:B------:R-:W-:Y:S05]  /*188a0*/  WARPSYNC.COLLECTIVE R15, `(.L_x_1542) ;  /* 0x000000000f087348 */ /* 0x000fea0003c00000 */
[----:B------:R0:W1:Y:S02]  /*188b0*/  SHFL.IDX P6, R14, R13, R12, R11 ;  /* 0x0000000c0d0e7389 */ /* 0x00006400000c000b */
[----:B01----:R-:W-:Y:S01]  /*188c0*/  ENDCOLLECTIVE ;  /* 0x000000000000791b */ /* 0x003fe20003800000 */
.L_x_1542:
        /* <DEDUP_REMOVED lines=16> */
.L_x_1543:
[----:B------:R-:W-:Y:S02]  /*189d0*/  @P1 IMAD R8, R5, 0x2, R22 ;  /* 0x0000000205081824 */ /* 0x000fe400078e0216 */
[----:B------:R-:W-:Y:S02]  /*189e0*/  IMAD.MOV.U32 R13, RZ, RZ, R0 ;  /* 0x000000ffff0d7224 */ /* 0x000fe400078e0000 */
[----:B------:R-:W-:Y:S02]  /*189f0*/  IMAD.MOV.U32 R12, RZ, RZ, 0x7 ;  /* 0x00000007ff0c7424 */ /* 0x000fe400078e00ff */
[----:B------:R-:W-:-:S07]  /*18a00*/  IMAD.MOV.U32 R3, RZ, RZ, R14 ;  /* 0x000000ffff037224 */ /* 0x000fce00078e000e */
[----:B------:R-:W-:Y:S05]  /*18a10*/  WARPSYNC.COLLECTIVE R15, `(.L_x_1544) ;  /* 0x000000000f087348 */ /* 0x000fea0003c00000 */
[----:B------:R0:W1:Y:S02]  /*18a20*/  SHFL.IDX P6, R14, R13, R12, R11 ;  /* 0x0000000c0d0e7389 */ /* 0x00006400000c000b */
[----:B01----:R-:W-:Y:S01]  /*18a30*/  ENDCOLLECTIVE ;  /* 0x000000000000791b */ /* 0x003fe20003800000 */
.L_x_1544:
[----:B------:R-:W-:-:S05]  /*18a40*/  @P1 LEA R3, P0, R30, R3, 0x1 ;  /* 0x000000031e031211 */ /* 0x000fca00078008ff */
[----:B------:R-:W-:-:S05]  /*18a50*/  @P1 IMAD.X R2, RZ, RZ, R2, P0 ;  /* 0x000000ffff021224 */ /* 0x000fca00000e0602 */
[----:B------:R-:W-:Y:S01]  /*18a60*/  @P1 LOP3.LUT R3, R3, R2, RZ, 0x3c, !PT ;  /* 0x0000000203031212 */ /* 0x000fe200078e3cff */
[----:B------:R-:W-:-:S03]  /*18a70*/  IMAD.MOV.U32 R13, RZ, RZ, R4 ;  /* 0x000000ffff0d7224 */ /* 0x000fc600078e0004 */
[----:B------:R-:W-:-:S04]  /*18a80*/  @P1 LOP3.LUT R2, R3, R2, RZ, 0x3c, !PT ;  /* 0x0000000203021212 */ /* 0x000fc800078e3cff */
[----:B------:R-:W-:Y:S01]  /*18a90*/  @P1 LOP3.LUT R3, R3, R2, RZ, 0x3c, !PT ;  /* 0x0000000203031212 */ /* 0x000fe200078e3cff */
[----:B------:R-:W-:-:S07]  /*18aa0*/  IMAD.MOV.U32 R0, RZ, RZ, R14 ;  /* 0x000000ffff007224 */ /* 0x000fce00078e000e */
[----:B------:R-:W-:Y:S05]  /*18ab0*/  WARPSYNC.COLLECTIVE R15, `(.L_x_1545) ;  /* 0x000000000f087348 */ /* 0x000fea0003c00000 */
[----:B------:R0:W1:Y:S02]  /*18ac0*/  SHFL.IDX P6, R14, R13, R12, R11 ;  /* 0x0000000c0d0e7389 */ /* 0x00006400000c000b */
[----:B01----:R-:W-:Y:S01]  /*18ad0*/  ENDCOLLECTIVE ;  /* 0x000000000000791b */ /* 0x003fe20003800000 */
.L_x_1545:
[----:B------:R-:W-:Y:S01]  /*18ae0*/  @!PT LDS RZ, [RZ] ;  /* 0x00000000fffff984 */ /* 0x000fe20000000800 */
[----:B------:R-:W-:Y:S01]  /*18af0*/  @!PT LDS RZ, [RZ] ;  /* 0x00000000fffff984 */ /* 0x000fe20000000800 */
[----:B------:R-:W-:Y:S01]  /*18b00*/  @!PT LDS RZ, [RZ] ;  /* 0x00000000fffff984 */ /* 0x000fe20000000800 */
[----:B------:R-:W-:Y:S04]  /*18b10*/  @P1 LDGSTS.E.BYPASS.LTC128B.128 [R8+0x1b400], desc[UR54][R2.64], !P3 ;  /* 0x1b40000002081fae */ /* 0x000fe8000d901d76 */
[----:B------:R0:W-:Y:S02]  /*18b20*/  @P1 LDGSTS.E.BYPASS.LTC128B.128 [R8+0x1f400], desc[UR54][R2.64+0x80], !P2 ;  /* 0x1f40008002081fae */ /* 0x0001e4000d101d76 */
[----:B0-----:R-:W-:Y:S01]  /*18b30*/  IMAD.MOV.U32 R2, RZ, RZ, R14 ;  /* 0x000000ffff027224 */ /* 0x001fe200078e000e */
[----:B------:R-:W-:Y:S06]  /*18b40*/  BRA `(.L_x_1546) ;  /* 0xffffffb800747947 */ /* 0x000fec000383ffff */
.L_x_1468:
[----:B------:R-:W-:Y:S02]  /*18b50*/  IMAD.MOV.U32 R13, RZ, RZ, R4 ;  /* 0x000000ffff0d7224 */ /* 0x000fe400078e0004 */
[----:B------:R-:W-:Y:S02]  /*18b60*/  IMAD.MOV.U32 R12, RZ, RZ, RZ ;  /* 0x000000ffff0c7224 */ /* 0x000fe400078e00ff */
[----:B------:R-:W-:Y:S02]  /*18b70*/  IMAD.MOV.U32 R11, RZ, RZ, 0x181f ;  /* 0x0000181fff0b7424 */ /* 0x000fe400078e00ff */
[----:B------:R-:W-:Y:S02]  /*18b80*/  IMAD.MOV.U32 R15, RZ, RZ, -0x1 ;  /* 0xffffffffff0f7424 */ /* 0x000fe400078e00ff */
[----:B------:R-:W-:Y:S02]  /*18b90*/  IMAD R31, R31, R5, RZ ;  /* 0x000000051f1f7224 */ /* 0x000fe400078e02ff */
[----:B------:R-:W-:-:S07]  /*18ba0*/  IMAD.IADD R27, R9, 0x1, R27 ;  /* 0x00000001091b7824 */ /* 0x000fce00078e021b */
[----:B-----5:R-:W-:Y:S05]  /*18bb0*/  WARPSYNC.COLLECTIVE R15, `(.L_x_1547) ;  /* 0x000000000f087348 */ /* 0x020fea0003c00000 */
[----:B------:R0:W1:Y:S02]  /*18bc0*/  SHFL.IDX P6, R14, R13, R12, R11 ;  /* 0x0000000c0d0e7389 */ /* 0x00006400000c000b */
[----:B01---5:R-:W-:Y:S01]  /*18bd0*/  ENDCOLLECTIVE ;  /* 0x000000000000791b */ /* 0x023fe20003800000 */
.L_x_1547:
[C---:B------:R-:W-:Y:S01]  /*18be0*/  VIADD R6, R27.reuse, 0x10 ;  /* 0x000000101b067836 */ /* 0x040fe20000000000 */
[----:B------:R-:W-:Y:S01]  /*18bf0*/  ISETP.GE.AND P2, PT, R27, R31, PT ;  /* 0x0000001f1b00720c */ /* 0x000fe20003f46270 */
[----:B------:R-:W-:Y:S02]  /*18c00*/  IMAD.MOV.U32 R13, RZ, RZ, R0 ;  /* 0x000000ffff0d7224 */ /* 0x000fe400078e0000 */
[----:B------:R-:W-:-:S10]  /*18c10*/  IMAD.MOV.U32 R2, RZ, RZ, R14 ;  /* 0x000000ffff027224 */ /* 0x000fd400078e000e */
[----:B------:R-:W-:Y:S05]  /*18c20*/  WARPSYNC.COLLECTIVE R15, `(.L_x_1548) ;  /* 0x000000000f087348 */ /* 0x000fea0003c00000 */
[----:B------:R0:W1:Y:S02]  /*18c30*/  SHFL.IDX P6, R14, R13, R12, R11 ;  /* 0x0000000c0d0e7389 */ /* 0x00006400000c000b */
[----:B01----:R-:W-:Y:S01]  /*18c40*/  ENDCOLLECTIVE ;  /* 0x000000000000791b */ /* 0x003fe20003800000 */
.L_x_1548:
        /* <DEDUP_REMOVED lines=8> */
.L_x_1549:
[----:B------:R-:W-:Y:S01]  /*18cd0*/  @!PT LDS RZ, [RZ] ;  /* 0x00000000fffff984 */ /* 0x000fe20000000800 */
[----:B------:R-:W-:Y:S01]  /*18ce0*/  @!PT LDS RZ, [RZ] ;  /* 0x00000000fffff984 */ /* 0x000fe20000000800 */
[----:B------:R-:W-:Y:S01]  /*18cf0*/  @!PT LDS RZ, [RZ] ;  /* 0x00000000fffff984 */ /* 0x000fe20000000800 */
[----:B------:R-:W-:Y:S04]  /*18d00*/  @!P2 LDGSTS.E.BYPASS.LTC128B.128 [R8+0x10400], desc[UR54][R2.64], !P0 ;  /* 0x104000000208afae */ /* 0x000fe8000c101d76 */
[----:B------:R0:W-:Y:S01]  /*18d10*/  @!P2 LDGSTS.E.BYPASS.LTC128B.128 [R8+0x14400], desc[UR54][R2.64+0x80], !P1 ;  /* 0x144000800208afae */ /* 0x0001e2000c901d76 */
[----:B------:R-:W-:Y:S01]  /*18d20*/  ISETP.GE.AND P2, PT, R6, R31, PT ;  /* 0x0000001f0600720c */ /* 0x000fe20003f46270 */
[----:B------:R-:W-:Y:S02]  /*18d30*/  VIADD R6, R27, 0x20 ;  /* 0x000000201b067836 */ /* 0x000fe40000000000 */
[----:B------:R-:W-:Y:S02]  /*18d40*/  IMAD.MOV.U32 R13, RZ, RZ, R0 ;  /* 0x000000ffff0d7224 */ /* 0x000fe400078e0000 */
[----:B0-----:R-:W-:-:S08]  /*18d50*/  IMAD.MOV.U32 R2, RZ, RZ, R14 ;  /* 0x000000ffff027224 */ /* 0x001fd000078e000e */
[----:B------:R-:W-:Y:S05]  /*18d60*/  WARPSYNC.COLLECTIVE R15, `(.L_x_1550) ;  /* 0x000000000f087348 */ /* 0x000fea0003c00000 */
[----:B------:R0:W1:Y:S02]  /*18d70*/  SHFL.IDX P6, R14, R13, R12, R11 ;  /* 0x0000000c0d0e7389 */ /* 0x00006400000c000b */
[----:B01----:R-:W-:Y:S01]  /*18d80*/  ENDCOLLECTIVE ;  /* 0x000000000000791b */ /* 0x003fe20003800000 */
.L_x_1550:
        /* <DEDUP_REMOVED lines=8> */
.L_x_1551:
[----:B------:R-:W-:-:S05]  /*18e10*/  @!P2 IMAD.MOV.U32 R3, RZ, RZ, R5 ;  /* 0x000000ffff03a224 */ /* 0x000fca00078e0005 */
        /* <DEDUP_REMOVED lines=12> */
.L_x_1552:
        /* <DEDUP_REMOVED lines=8> */
.L_x_1553:
        /* <DEDUP_REMOVED lines=13> */
.L_x_1554:
        /* <DEDUP_REMOVED lines=8> */
.L_x_1555:
        /* <DEDUP_REMOVED lines=13> */
.L_x_1556:
        /* <DEDUP_REMOVED lines=8> */
.L_x_1557:
        /* <DEDUP_REMOVED lines=13> */
.L_x_1558:
        /* <DEDUP_REMOVED lines=8> */
.L_x_1559:
[----:B------:R-:W-:-:S05]  /*19350*/  @!P2 IMAD.MOV.U32 R3, RZ, RZ, R5 ;  /* 0x000000ffff03a224 */ /* 0x000fca00078e0005 */
        /* <DEDUP_REMOVED lines=11> */
.L_x_1560:
        /* <DEDUP_REMOVED lines=8> */
.L_x_1561:
        /* <DEDUP_REMOVED lines=11> */
.L_x_1562:
[----:B------:R-:W-:Y:S05]  /*19540*/  BRA `(.L_x_1563) ;  /* 0xffffffb800e07947 */ /* 0x000fea000383ffff */
.L_x_1473:
[----:B0-----:R0:W1:Y:S02]  /*19550*/  SYNCS.PHASECHK.TRANS64.TRYWAIT P1, [R22+URZ+0x28820], R3 ;  /* 0x02882003160075a7 */ /* 0x001064000802017f */
[----:B-1----:R-:W-:Y:S05]  /*19560*/  @!P1 NANOSLEEP.SYNCS 0x989680 ;  /* 0x009896800000995d */ /* 0x002fea0003900000 */
[----:B------:R-:W1:Y:S02]  /*19570*/  @!P1 SYNCS.PHASECHK.TRANS64 P1, [R22+URZ+0x28820], R3 ;  /* 0x02882003160095a7 */ /* 0x000e64000802007f */
[----:B-1----:R-:W-:Y:S05]  /*19580*/  @!P1 BRA `(.L_x_1473) ;  /* 0xfffffffc00f09947 */ /* 0x002fea000383ffff */
[----:B------:R-:W-:Y:S05]  /*19590*/  BRA `(.L_x_1564) ;  /* 0xffffffbc00587947 */ /* 0x000fea000383ffff */
.L_x_1478:
[----:B0-----:R0:W1:Y:S02]  /*195a0*/  SYNCS.PHASECHK.TRANS64.TRYWAIT P0, [R6+URZ+0x28840], R3 ;  /* 0x02884003060075a7 */ /* 0x001064000800017f */
[----:B-1----:R-:W-:Y:S05]  /*195b0*/  @!P0 NANOSLEEP.SYNCS 0x989680 ;  /* 0x009896800000895d */ /* 0x002fea0003900000 */
[----:B------:R-:W1:Y:S02]  /*195c0*/  @!P0 SYNCS.PHASECHK.TRANS64 P0, [R6+URZ+0x28840], R3 ;  /* 0x02884003060085a7 */ /* 0x000e64000800007f */
[----:B-1----:R-:W-:Y:S05]  /*195d0*/  @!P0 BRA `(.L_x_1478) ;  /* 0xfffffffc00f08947 */ /* 0x002fea000383ffff */
[----:B------:R-:W-:Y:S05]  /*195e0*/  BRA `(.L_x_1565) ;  /* 0xffffffc000207947 */ /* 0x000fea000383ffff */
.L_x_1479:
[----:B------:R-:W-:Y:S01]  /*195f0*/  BSSY B1, `(.L_x_1566) ;  /* 0x0000008000017945 */ /* 0x000fe20003800000 */
[----:B------:R-:W-:Y:S02]  /*19600*/  IMAD.MOV.U32 R13, RZ, RZ, R9 ;  /* 0x000000ffff0d7224 */ /* 0x000fe400078e0009 */
[----:B------:R-:W-:Y:S02]  /*19610*/  IMAD.MOV.U32 R12, RZ, RZ, RZ ;  /* 0x000000ffff0c7224 */ /* 0x000fe400078e00ff */
[----:B------:R-:W-:Y:S02]  /*19620*/  IMAD.MOV.U32 R11, RZ, RZ, 0x181f ;  /* 0x0000181fff0b7424 */ /* 0x000fe400078e00ff */
[----:B------:R-:W-:-:S07]  /*19630*/  IMAD.MOV.U32 R15, RZ, RZ, -0x1 ;  /* 0xffffffffff0f7424 */ /* 0x000fce00078e00ff */
[----:B--2---:R-:W-:Y:S05]  /*19640*/  WARPSYNC.COLLECTIVE R15, `(.L_x_1567) ;  /* 0x000000000f087348 */ /* 0x004fea0003c00000 */
[----:B--2---:R0:W1:Y:S02]  /*19650*/  SHFL.IDX P6, R14, R13, R12, R11 ;  /* 0x0000000c0d0e7389 */ /* 0x00406400000c000b */
[----:B01----:R-:W-:Y:S01]  /*19660*/  ENDCOLLECTIVE ;  /* 0x000000000000791b */ /* 0x003fe20003800000 */
.L_x_1567:
[----:B------:R-:W-:Y:S05]  /*19670*/  BSYNC B1 ;  /* 0x0000000000017941 */ /* 0x000fea0003800000 */
.L_x_1566:
        /* <DEDUP_REMOVED lines=9> */
.L_x_1568:
[----:B------:R-:W-:Y:S02]  /*19710*/  IMAD R8, R8, 0x2, R22 ;  /* 0x0000000208087824 */ /* 0x000fe400078e0216 */
[----:B------:R-:W-:Y:S02]  /*19720*/  IMAD.MOV.U32 R13, RZ, RZ, R9 ;  /* 0x000000ffff0d7224 */ /* 0x000fe400078e0009 */
[----:B------:R-:W-:Y:S02]  /*19730*/  IMAD.MOV.U32 R12, RZ, RZ, 0x1 ;  /* 0x00000001ff0c7424 */ /* 0x000fe400078e00ff */
[----:B------:R-:W-:-:S07]  /*19740*/  IMAD.MOV.U32 R2, RZ, RZ, R14 ;  /* 0x000000ffff027224 */ /* 0x000fce00078e000e */
[----:B------:R-:W-:Y:S05]  /*19750*/  WARPSYNC.COLLECTIVE R15, `(.L_x_1569) ;  /* 0x000000000f087348 */ /* 0x000fea0003c00000 */
[----:B------:R0:W1:Y:S02]  /*19760*/  SHFL.IDX P6, R14, R13, R12, R11 ;  /* 0x0000000c0d0e7389 */ /* 0x00006400000c000b */
[----:B01----:R-:W-:Y:S01]  /*19770*/  ENDCOLLECTIVE ;  /* 0x000000000000791b */ /* 0x003fe20003800000 */
.L_x_1569:
        /* <DEDUP_REMOVED lines=12> */
.L_x_1570:
[----:B------:R-:W-:Y:S02]  /*19840*/  IMAD.MOV.U32 R13, RZ, RZ, R9 ;  /* 0x000000ffff0d7224 */ /* 0x000fe400078e0009 */
[----:B------:R-:W-:Y:S02]  /*19850*/  IMAD.MOV.U32 R12, RZ, RZ, 0x2 ;  /* 0x00000002ff0c7424 */ /* 0x000fe400078e00ff */
[----:B------:R-:W-:-:S07]  /*19860*/  IMAD.MOV.U32 R2, RZ, RZ, R14 ;  /* 0x000000ffff027224 */ /* 0x000fce00078e000e */
[----:B------:R-:W-:Y:S05]  /*19870*/  WARPSYNC.COLLECTIVE R15, `(.L_x_1571) ;  /* 0x000000000f087348 */ /* 0x000fea0003c00000 */
[----:B------:R0:W1:Y:S02]  /*19880*/  SHFL.IDX P6, R14, R13, R12, R11 ;  /* 0x0000000c0d0e7389 */ /* 0x00006400000c000b */
[----:B01----:R-:W-:Y:S01]  /*19890*/  ENDCOLLECTIVE ;  /* 0x000000000000791b */ /* 0x003fe20003800000 */
.L_x_1571:
        /* <DEDUP_REMOVED lines=12> */
.L_x_1572:
[----:B------:R-:W-:Y:S02]  /*19960*/  IMAD.MOV.U32 R13, RZ, RZ, R9 ;  /* 0x000000ffff0d7224 */ /* 0x000fe400078e0009 */
[----:B------:R-:W-:Y:S02]  /*19970*/  IMAD.MOV.U32 R12, RZ, RZ, 0x3 ;  /* 0x00000003ff0c7424 */ /* 0x000fe400078e00ff */
[----:B------:R-:W-:-:S07]  /*19980*/  IMAD.MOV.U32 R2, RZ, RZ, R14 ;  /* 0x000000ffff027224 */ /* 0x000fce00078e000e */
[----:B------:R-:W-:Y:S05]  /*19990*/  WARPSYNC.COLLECTIVE R15, `(.L_x_1573) ;  /* 0x000000000f087348 */ /* 0x000fea0003c00000 */
[----:B------:R0:W1:Y:S02]  /*199a0*/  SHFL.IDX P6, R14, R13, R12, R11 ;  /* 0x0000000c0d0e7389 */ /* 0x00006400000c000b */
[----:B01----:R-:W-:Y:S01]  /*199b0*/  ENDCOLLECTIVE ;  /* 0x000000000000791b */ /* 0x003fe20003800000 */
.L_x_1573:
        /* <DEDUP_REMOVED lines=12> */
.L_x_1574:
[----:B------:R-:W-:Y:S01]  /*19a80*/  IMAD.MOV.U32 R13, RZ, RZ, R9 ;  /* 0x000000ffff0d7224 */ /* 0x000fe200078e0009 */
[----:B------:R-:W-:Y:S01]  /*19a90*/  MOV R12, 0x4 ;  /* 0x00000004000c7802 */ /* 0x000fe20000000f00 */
[----:B------:R-:W-:-:S07]  /*19aa0*/  IMAD.MOV.U32 R2, RZ, RZ, R14 ;  /* 0x000000ffff027224 */ /* 0x000fce00078e000e */
[----:B------:R-:W-:Y:S05]  /*19ab0*/  WARPSYNC.COLLECTIVE R15, `(.L_x_1575) ;  /* 0x000000000f087348 */ /* 0x000fea0003c00000 */
[----:B------:R0:W1:Y:S02]  /*19ac0*/  SHFL.IDX P6, R14, R13, R12, R11 ;  /* 0x0000000c0d0e7389 */ /* 0x00006400000c000b */
[----:B01----:R-:W-:Y:S01]  /*19ad0*/  ENDCOLLECTIVE ;  /* 0x000000000000791b */ /* 0x003fe20003800000 */
.L_x_1575:
        /* <DEDUP_REMOVED lines=12> */
.L_x_1576:
[----:B------:R-:W-:Y:S02]  /*19ba0*/  IMAD.MOV.U32 R13, RZ, RZ, R9 ;  /* 0x000000ffff0d7224 */ /* 0x000fe400078e0009 */
[----:B------:R-:W-:Y:S02]  /*19bb0*/  IMAD.MOV.U32 R12, RZ, RZ, 0x5 ;  /* 0x00000005ff0c7424 */ /* 0x000fe400078e00ff */
[----:B------:R-:W-:-:S07]  /*19bc0*/  IMAD.MOV.U32 R2, RZ, RZ, R14 ;  /* 0x000000ffff027224 */ /* 0x000fce00078e000e */
[----:B------:R-:W-:Y:S05]  /*19bd0*/  WARPSYNC.COLLECTIVE R15, `(.L_x_1577) ;  /* 0x000000000f087348 */ /* 0x000fea0003c00000 */
[----:B------:R0:W1:Y:S02]  /*19be0*/  SHFL.IDX P6, R14, R13, R12, R11 ;  /* 0x0000000c0d0e7389 */ /* 0x00006400000c000b */
[----:B01----:R-:W-:Y:S01]  /*19bf0*/  ENDCOLLECTIVE ;  /* 0x000000000000791b */ /* 0x003fe20003800000 */
.L_x_1577:
        /* <DEDUP_REMOVED lines=12> */
.L_x_1578:
[----:B------:R-:W-:Y:S02]  /*19cc0*/  IMAD.MOV.U32 R13, RZ, RZ, R9 ;  /* 0x000000ffff0d7224 */ /* 0x000fe400078e0009 */
[----:B------:R-:W-:Y:S02]  /*19cd0*/  IMAD.MOV.U32 R12, RZ, RZ, 0x6 ;  /* 0x00000006ff0c7424 */ /* 0x000fe400078e00ff */
[----:B------:R-:W-:-:S07]  /*19ce0*/  IMAD.MOV.U32 R2, RZ, RZ, R14 ;  /* 0x000000ffff027224 */ /* 0x000fce00078e000e */
[----:B------:R-:W-:Y:S05]  /*19cf0*/  WARPSYNC.COLLECTIVE R15, `(.L_x_1579) ;  /* 0x000000000f087348 */ /* 0x000fea0003c00000 */
[----:B------:R0:W1:Y:S02]  /*19d00*/  SHFL.IDX P6, R14, R13, R12, R11 ;  /* 0x0000000c0d0e7389 */ /* 0x00006400000c000b */
[----:B01----:R-:W-:Y:S01]  /*19d10*/  ENDCOLLECTIVE ;  /* 0x000000000000791b */ /* 0x003fe20003800000 */
.L_x_1579:
        /* <DEDUP_REMOVED lines=12> */
.L_x_1580:
[----:B------:R-:W-:Y:S02]  /*19de0*/  IMAD.MOV.U32 R13, RZ, RZ, R9 ;  /* 0x000000ffff0d7224 */ /* 0x000fe400078e0009 */
[----:B------:R-:W-:Y:S02]  /*19df0*/  IMAD.MOV.U32 R12, RZ, RZ, 0x7 ;  /* 0x00000007ff0c7424 */ /* 0x000fe400078e00ff */
[----:B------:R-:W-:-:S07]  /*19e00*/  IMAD.MOV.U32 R2, RZ, RZ, R14 ;  /* 0x000000ffff027224 */ /* 0x000fce00078e000e */
[----:B------:R-:W-:Y:S05]  /*19e10*/  WARPSYNC.COLLECTIVE R15, `(.L_x_1581) ;  /* 0x000000000f087348 */ /* 0x000fea0003c00000 */
[----:B------:R0:W1:Y:S02]  /*19e20*/  SHFL.IDX P6, R14, R13, R12, R11 ;  /* 0x0000000c0d0e7389 */ /* 0x00006400000c000b */
[----:B01----:R-:W-:Y:S01]  /*19e30*/  ENDCOLLECTIVE ;  /* 0x000000000000791b */ /* 0x003fe20003800000 */
.L_x_1581:
        /* <DEDUP_REMOVED lines=12> */
.L_x_1582:
[----:B------:R-:W-:Y:S01]  /*19f00*/  IMAD.MOV.U32 R2, RZ, RZ, R14 ;  /* 0x000000ffff027224 */ /* 0x000fe200078e000e */
[----:B------:R-:W-:Y:S06]  /*19f10*/  BRA `(.L_x_1583) ;  /* 0xffffffb800f47947 */ /* 0x000fec000383ffff */
.L_x_1484:
[----:B-1----:R1:W3:Y:S02]  /*19f20*/  SYNCS.PHASECHK.TRANS64.TRYWAIT P0, [R6+URZ+0x28860], R2 ;  /* 0x02886002060075a7 */ /* 0x0022e4000800017f */
[----:B---3--:R-:W-:Y:S05]  /*19f30*/  @!P0 NANOSLEEP.SYNCS 0x989680 ;  /* 0x009896800000895d */ /* 0x008fea0003900000 */
[----:B------:R-:W3:Y:S02]  /*19f40*/  @!P0 SYNCS.PHASECHK.TRANS64 P0, [R6+URZ+0x28860], R2 ;  /* 0x02886002060085a7 */ /* 0x000ee4000800007f */
[----:B---3--:R-:W-:Y:S05]  /*19f50*/  @!P0 BRA `(.L_x_1484) ;  /* 0xfffffffc00f08947 */ /* 0x008fea000383ffff */
[----:B------:R-:W-:Y:S05]  /*19f60*/  BRA `(.L_x_1584) ;  /* 0xffffffbc00507947 */ /* 0x000fea000383ffff */
.L_x_1485:
[----:B------:R-:W-:Y:S01]  /*19f70*/  BSSY B1, `(.L_x_1585) ;  /* 0x0000008000017945 */ /* 0x000fe20003800000 */
[----:B------:R-:W-:Y:S02]  /*19f80*/  IMAD.MOV.U32 R13, RZ, RZ, R23 ;  /* 0x000000ffff0d7224 */ /* 0x000fe400078e0017 */
[----:B------:R-:W-:Y:S02]  /*19f90*/  IMAD.MOV.U32 R12, RZ, RZ, RZ ;  /* 0x000000ffff0c7224 */ /* 0x000fe400078e00ff */
[----:B------:R-:W-:Y:S02]  /*19fa0*/  IMAD.MOV.U32 R11, RZ, RZ, 0x181f ;  /* 0x0000181fff0b7424 */ /* 0x000fe400078e00ff */
[----:B------:R-:W-:-:S07]  /*19fb0*/  IMAD.MOV.U32 R15, RZ, RZ, -0x1 ;  /* 0xffffffffff0f7424 */ /* 0x000fce00078e00ff */
[----:B-12---:R-:W-:Y:S05]  /*19fc0*/  WARPSYNC.COLLECTIVE R15, `(.L_x_1586) ;  /* 0x000000000f087348 */ /* 0x006fea0003c00000 */
[----:B--2---:R0:W2:Y:S02]  /*19fd0*/  SHFL.IDX P6, R14, R13, R12, R11 ;  /* 0x0000000c0d0e7389 */ /* 0x0040a400000c000b */
[----:B012---:R-:W-:Y:S01]  /*19fe0*/  ENDCOLLECTIVE ;  /* 0x000000000000791b */ /* 0x007fe20003800000 */
.L_x_1586:
[----:B------:R-:W-:Y:S05]  /*19ff0*/  BSYNC B1 ;  /* 0x0000000000017941 */ /* 0x000fea0003800000 */
.L_x_1585:
        /* <DEDUP_REMOVED lines=9> */
.L_x_1587:
[----:B------:R-:W-:Y:S02]  /*1a090*/  IMAD.MOV.U32 R13, RZ, RZ, R23 ;  /* 0x000000ffff0d7224 */ /* 0x000fe400078e0017 */
[----:B------:R-:W-:Y:S02]  /*1a0a0*/  IMAD.MOV.U32 R12, RZ, RZ, 0x1 ;  /* 0x00000001ff0c7424 */ /* 0x000fe400078e00ff */
[----:B------:R-:W-:-:S07]  /*1a0b0*/  IMAD.MOV.U32 R2, RZ, RZ, R14 ;  /* 0x000000ffff027224 */ /* 0x000fce00078e000e */
[----:B------:R-:W-:Y:S05]  /*1a0c0*/  WARPSYNC.COLLECTIVE R15, `(.L_x_1588) ;  /* 0x000000000f087348 */ /* 0x000fea0003c00000 */
[----:B------:R0:W1:Y:S02]  /*1a0d0*/  SHFL.IDX P6, R14, R13, R12, R11 ;  /* 0x0000000c0d0e7389 */ /* 0x00006400000c000b */
[----:B01----:R-:W-:Y:S01]  /*1a0e0*/  ENDCOLLECTIVE ;  /* 0x000000000000791b */ /* 0x003fe20003800000 */
.L_x_1588:
[----:B------:R-:W-:-:S05]  /*1a0f0*/  IADD3 R2, P0, R2, R5, RZ ;  /* 0x0000000502027210 */ /* 0x000fca0007f1e0ff */
        /* <DEDUP_REMOVED lines=13> */
.L_x_1589:
[----:B------:R-:W-:Y:S02]  /*1a1d0*/  IMAD.MOV.U32 R13, RZ, RZ, R23 ;  /* 0x000000ffff0d7224 */ /* 0x000fe400078e0017 */
[----:B------:R-:W-:Y:S02]  /*1a1e0*/  IMAD.MOV.U32 R12, RZ, RZ, 0x2 ;  /* 0x00000002ff0c7424 */ /* 0x000fe400078e00ff */
[----:B------:R-:W-:-:S07]  /*1a1f0*/  IMAD.MOV.U32 R2, RZ, RZ, R14 ;  /* 0x000000ffff027224 */ /* 0x000fce00078e000e */
[----:B------:R-:W-:Y:S05]  /*1a200*/  WARPSYNC.COLLECTIVE R15, `(.L_x_1590) ;  /* 0x000000000f087348 */ /* 0x000fea0003c00000 */
[----:B------:R0:W1:Y:S02]  /*1a210*/  SHFL.IDX P6, R14, R13, R12, R11 ;  /* 0x0000000c0d0e7389 */ /* 0x00006400000c000b */
[----:B01----:R-:W-:Y:S01]  /*1a220*/  ENDCOLLECTIVE ;  /* 0x000000000000791b */ /* 0x003fe20003800000 */
.L_x_1590:
        /* <DEDUP_REMOVED lines=14> */
.L_x_1591:
[----:B------:R-:W-:Y:S02]  /*1a310*/  IMAD.MOV.U32 R13, RZ, RZ, R23 ;  /* 0x000000ffff0d7224 */ /* 0x000fe400078e0017 */
[----:B------:R-:W-:Y:S02]  /*1a320*/  IMAD.MOV.U32 R12, RZ, RZ, 0x3 ;  /* 0x00000003ff0c7424 */ /* 0x000fe400078e00ff */
[----:B------:R-:W-:-:S07]  /*1a330*/  IMAD.MOV.U32 R2, RZ, RZ, R14 ;  /* 0x000000ffff027224 */ /* 0x000fce00078e000e */
[----:B------:R-:W-:Y:S05]  /*1a340*/  WARPSYNC.COLLECTIVE R15, `(.L_x_1592) ;  /* 0x000000000f087348 */ /* 0x000fea0003c00000 */
[----:B------:R0:W1:Y:S02]  /*1a350*/  SHFL.IDX P6, R14, R13, R12, R11 ;  /* 0x0000000c0d0e7389 */ /* 0x00006400000c000b */
[----:B01----:R-:W-:Y:S01]  /*1a360*/  ENDCOLLECTIVE ;  /* 0x000000000000791b */ /* 0x003fe20003800000 */
.L_x_1592:
        /* <DEDUP_REMOVED lines=14> */
.L_x_1593:
[----:B------:R-:W-:Y:S02]  /*1a450*/  IMAD.MOV.U32 R13, RZ, RZ, R23 ;  /* 0x000000ffff0d7224 */ /* 0x000fe400078e0017 */
[----:B------:R-:W-:Y:S02]  /*1a460*/  IMAD.MOV.U32 R12, RZ, RZ, 0x4 ;  /* 0x00000004ff0c7424 */ /* 0x000fe400078e00ff */
[----:B------:R-:W-:-:S07]  /*1a470*/  IMAD.MOV.U32 R2, RZ, RZ, R14 ;  /* 0x000000ffff027224 */ /* 0x000fce00078e000e */
[----:B------:R-:W-:Y:S05]  /*1a480*/  WARPSYNC.COLLECTIVE R15, `(.L_x_1594) ;  /* 0x000000000f087348 */ /* 0x000fea0003c00000 */
[----:B------:R0:W1:Y:S02]  /*1a490*/  SHFL.IDX P6, R14, R13, R12, R11 ;  /* 0x0000000c0d0e7389 */ /* 0x00006400000c000b */
[----:B01----:R-:W-:Y:S01]  /*1a4a0*/  ENDCOLLECTIVE ;  /* 0x000000000000791b */ /* 0x003fe20003800000 */
.L_x_1594:
        /* <DEDUP_REMOVED lines=14> */
.L_x_1595:
[----:B------:R-:W-:Y:S02]  /*1a590*/  IMAD.MOV.U32 R13, RZ, RZ, R23 ;  /* 0x000000ffff0d7224 */ /* 0x000fe400078e0017 */
[----:B------:R-:W-:Y:S02]  /*1a5a0*/  IMAD.MOV.U32 R12, RZ, RZ, 0x5 ;  /* 0x00000005ff0c7424 */ /* 0x000fe400078e00ff */
[----:B------:R-:W-:-:S07]  /*1a5b0*/  IMAD.MOV.U32 R2, RZ, RZ, R14 ;  /* 0x000000ffff027224 */ /* 0x000fce00078e000e */
[----:B------:R-:W-:Y:S05]  /*1a5c0*/  WARPSYNC.COLLECTIVE R15, `(.L_x_1596) ;  /* 0x000000000f087348 */ /* 0x000fea0003c00000 */
[----:B------:R0:W1:Y:S02]  /*1a5d0*/  SHFL.IDX P6, R14, R13, R12, R11 ;  /* 0x0000000c0d0e7389 */ /* 0x00006400000c000b */
[----:B01----:R-:W-:Y:S01]  /*1a5e0*/  ENDCOLLECTIVE ;  /* 0x000000000000791b */ /* 0x003fe20003800000 */
.L_x_1596:
        /* <DEDUP_REMOVED lines=14> */
.L_x_1597:
[----:B------:R-:W-:Y:S02]  /*1a6d0*/  IMAD.MOV.U32 R13, RZ, RZ, R23 ;  /* 0x000000ffff0d7224 */ /* 0x000fe400078e0017 */
[----:B------:R-:W-:Y:S02]  /*1a6e0*/  IMAD.MOV.U32 R12, RZ, RZ, 0x6 ;  /* 0x00000006ff0c7424 */ /* 0x000fe400078e00ff */
[----:B------:R-:W-:-:S07]  /*1a6f0*/  IMAD.MOV.U32 R2, RZ, RZ, R14 ;  /* 0x000000ffff027224 */ /* 0x000fce00078e000e */
[----:B------:R-:W-:Y:S05]  /*1a700*/  WARPSYNC.COLLECTIVE R15, `(.L_x_1598) ;  /* 0x000000000f087348 */ /* 0x000fea0003c00000 */
[----:B------:R0:W1:Y:S02]  /*1a710*/  SHFL.IDX P6, R14, R13, R12, R11 ;  /* 0x0000000c0d0e7389 */ /* 0x00006400000c000b */
[----:B01----:R-:W-:Y:S01]  /*1a720*/  ENDCOLLECTIVE ;  /* 0x000000000000791b */ /* 0x003fe20003800000 */
.L_x_1598:
        /* <DEDUP_REMOVED lines=14> */
.L_x_1599:
[----:B------:R-:W-:Y:S02]  /*1a810*/  IMAD.MOV.U32 R13, RZ, RZ, R23 ;  /* 0x000000ffff0d7224 */ /* 0x000fe400078e0017 */
[----:B------:R-:W-:Y:S02]  /*1a820*/  IMAD.MOV.U32 R12, RZ, RZ, 0x7 ;  /* 0x00000007ff0c7424 */ /* 0x000fe400078e00ff */
[----:B------:R-:W-:-:S07]  /*1a830*/  IMAD.MOV.U32 R2, RZ, RZ, R14 ;  /* 0x000000ffff027224 */ /* 0x000fce00078e000e */
[----:B------:R-:W-:Y:S05]  /*1a840*/  WARPSYNC.COLLECTIVE R15, `(.L_x_1600) ;  /* 0x000000000f087348 */ /* 0x000fea0003c00000 */
[----:B------:R0:W1:Y:S02]  /*1a850*/  SHFL.IDX P6, R14, R13, R12, R11 ;  /* 0x0000000c0d0e7389 */ /* 0x00006400000c000b */
[----:B01----:R-:W-:Y:S01]  /*1a860*/  ENDCOLLECTIVE ;  /* 0x000000000000791b */ /* 0x003fe20003800000 */
.L_x_1600:
[----:B------:R-:W-:-:S05]  /*1a870*/  IADD3 R2, P0, R2, R5, RZ ;  /* 0x0000000502027210 */ /* 0x000fca0007f1e0ff */
        /* <DEDUP_REMOVED lines=12> */
.L_x_1601:
[----:B------:R-:W-:Y:S01]  /*1a940*/  @!PT LDS RZ, [RZ] ;  /* 0x00000000fffff984 */ /* 0x000fe20000000800 */
[----:B------:R-:W-:Y:S01]  /*1a950*/  @!PT LDS RZ, [RZ] ;  /* 0x00000000fffff984 */ /* 0x000fe20000000800 */
[----:B------:R-:W-:Y:S01]  /*1a960*/  @!PT LDS RZ, [RZ] ;  /* 0x00000000fffff984 */ /* 0x000fe20000000800 */
[----:B------:R1:W-:Y:S01]  /*1a970*/  LDGSTS.E.BYPASS.LTC128B.128 [R7+0x7400], desc[UR54][R2.64+0x80], !P0 ;  /* 0x0740008002077fae */ /* 0x0003e2000c101d76 */
[----:B------:R-:W-:Y:S05]  /*1a980*/  BRA `(.L_x_1602) ;  /* 0xffffffb400d87947 */ /* 0x000fea000383ffff */
.L_x_1493:
[----:B0-----:R0:W1:Y:S02]  /*1a990*/  SYNCS.PHASECHK.TRANS64.TRYWAIT P0, [R0+URZ+0x28860], R3 ;  /* 0x02886003000075a7 */ /* 0x001064000800017f */
[----:B-1----:R-:W-:Y:S05]  /*1a9a0*/  @!P0 NANOSLEEP.SYNCS 0x989680 ;  /* 0x009896800000895d */ /* 0x002fea0003900000 */
[----:B------:R-:W1:Y:S02]  /*1a9b0*/  @!P0 SYNCS.PHASECHK.TRANS64 P0, [R0+URZ+0x28860], R3 ;  /* 0x02886003000085a7 */ /* 0x000e64000800007f */
[----:B-1----:R-:W-:Y:S05]  /*1a9c0*/  @!P0 BRA `(.L_x_1493) ;  /* 0xfffffffc00f08947 */ /* 0x002fea000383ffff */
[----:B------:R-:W-:Y:S05]  /*1a9d0*/  BRA `(.L_x_1603) ;  /* 0xffffffb800f47947 */ /* 0x000fea000383ffff */
.L_x_1494:
[----:B------:R-:W-:Y:S01]  /*1a9e0*/  BSSY B0, `(.L_x_1604) ;  /* 0x0000008000007945 */ /* 0x000fe20003800000 */
[----:B------:R-:W-:Y:S02]  /*1a9f0*/  IMAD.MOV.U32 R13, RZ, RZ, R23 ;  /* 0x000000ffff0d7224 */ /* 0x000fe400078e0017 */
[----:B------:R-:W-:Y:S02]  /*1aa00*/  IMAD.MOV.U32 R12, RZ, RZ, RZ ;  /* 0x000000ffff0c7224 */ /* 0x000fe400078e00ff */
[----:B------:R-:W-:Y:S02]  /*1aa10*/  IMAD.MOV.U32 R11, RZ, RZ, 0x181f ;  /* 0x0000181fff0b7424 */ /* 0x000fe400078e00ff */
[----:B------:R-:W-:-:S07]  /*1aa20*/  IMAD.MOV.U32 R15, RZ, RZ, -0x1 ;  /* 0xffffffffff0f7424 */ /* 0x000fce00078e00ff */
[----:B0-2---:R-:W-:Y:S05]  /*1aa30*/  WARPSYNC.COLLECTIVE R15, `(.L_x_1605) ;  /* 0x000000000f087348 */ /* 0x005fea0003c00000 */
[----:B--2---:R1:W2:Y:S02]  /*1aa40*/  SHFL.IDX P6, R14, R13, R12, R11 ;  /* 0x0000000c0d0e7389 */ /* 0x0042a400000c000b */
[----:B012---:R-:W-:Y:S01]  /*1aa50*/  ENDCOLLECTIVE ;  /* 0x000000000000791b */ /* 0x007fe20003800000 */
.L_x_1605:
[----:B------:R-:W-:Y:S05]  /*1aa60*/  BSYNC B0 ;  /* 0x0000000000007941 */ /* 0x000fea0003800000 */
.L_x_1604:
        /* <DEDUP_REMOVED lines=9> */
.L_x_1606:
[----:B------:R-:W-:Y:S01]  /*1ab00*/  ULDC UR4, c[0x0][0x2f4] ;  /* 0x0000bd0000047ab9 */ /* 0x000fe20000000800 */
[----:B------:R-:W-:Y:S01]  /*1ab10*/  IMAD R4, R9, 0x2, R22 ;  /* 0x0000000209047824 */ /* 0x000fe200078e0216 */
[----:B------:R-:W-:Y:S02]  /*1ab20*/  ISETP.GE.AND P1, PT, R30, UR4, PT ;  /* 0x000000041e007c0c */ /* 0x000fe4000bf26270 */
[----:B------:R-:W-:Y:S02]  /*1ab30*/  ISETP.GE.AND P0, PT, R29, UR4, PT ;  /* 0x000000041d007c0c */ /* 0x000fe4000bf06270 */
[C---:B------:R-:W-:Y:S02]  /*1ab40*/  ISETP.LT.OR P3, PT, R6.reuse, 0x1, P1 ;  /* 0x000000010600780c */ /* 0x040fe40000f61670 */
[----:B------:R-:W-:Y:S01]  /*1ab50*/  ISETP.LT.OR P4, PT, R6, 0x1, P0 ;  /* 0x000000010600780c */ /* 0x000fe20000781670 */
[----:B------:R-:W-:Y:S02]  /*1ab60*/  IMAD.MOV.U32 R13, RZ, RZ, R23 ;  /* 0x000000ffff0d7224 */ /* 0x000fe400078e0017 */
[----:B------:R-:W-:Y:S01]  /*1ab70*/  IMAD.MOV.U32 R12, RZ, RZ, 0x1 ;  /* 0x00000001ff0c7424 */ /* 0x000fe200078e00ff */
[----:B------:R-:W-:-:S13]  /*1ab80*/  IADD3 R2, P2, R14, R5, RZ ;  /* 0x000000050e027210 */ /* 0x000fda0007f5e0ff */
[----:B------:R-:W-:Y:S05]  /*1ab90*/  WARPSYNC.COLLECTIVE R15, `(.L_x_1607) ;  /* 0x000000000f087348 */ /* 0x000fea0003c00000 */
[----:B------:R0:W1:Y:S02]  /*1aba0*/  SHFL.IDX P6, R14, R13, R12, R11 ;  /* 0x0000000c0d0e7389 */ /* 0x00006400000c000b */
[----:B01----:R-:W-:Y:S01]  /*1abb0*/  ENDCOLLECTIVE ;  /* 0x000000000000791b */ /* 0x003fe20003800000 */
.L_x_1607:
        /* <DEDUP_REMOVED lines=13> */
.L_x_1608:
[----:B------:R-:W-:Y:S02]  /*1ac90*/  IMAD.MOV.U32 R13, RZ, RZ, R23 ;  /* 0x000000ffff0d7224 */ /* 0x000fe400078e0017 */
[----:B------:R-:W-:Y:S02]  /*1aca0*/  IMAD.MOV.U32 R12, RZ, RZ, 0x2 ;  /* 0x00000002ff0c7424 */ /* 0x000fe400078e00ff */
[----:B------:R-:W-:-:S07]  /*1acb0*/  IMAD.MOV.U32 R10, RZ, RZ, R14 ;  /* 0x000000ffff0a7224 */ /* 0x000fce00078e000e */
[----:B------:R-:W-:Y:S05]  /*1acc0*/  WARPSYNC.COLLECTIVE R15, `(.L_x_1609) ;  /* 0x000000000f087348 */ /* 0x000fea0003c00000 */
[----:B------:R0:W1:Y:S02]  /*1acd0*/  SHFL.IDX P6, R14, R13, R12, R11 ;  /* 0x0000000c0d0e7389 */ /* 0x00006400000c000b */
[----:B01----:R-:W-:Y:S01]  /*1ace0*/  ENDCOLLECTIVE ;  /* 0x000000000000791b */ /* 0x003fe20003800000 */
.L_x_1609:
[----:B------:R-:W-:-:S05]  /*1acf0*/  IADD3 R2, P2, R10, R5, RZ ;  /* 0x000000050a027210 */ /* 0x000fca0007f5e0ff */
[----:B------:R-:W-:-:S05]  /*1ad00*/  IMAD.X R3, RZ, RZ, R7, P2 ;  /* 0x000000ffff037224 */ /* 0x000fca00010e0607 */
[----:B------:R-:W-:Y:S01]  /*1ad10*/  @!PT LDS RZ, [RZ] ;  /* 0x00000000fffff984 */ /* 0x000fe20000000800 */
[----:B------:R-:W-:Y:S01]  /*1ad20*/  @!PT LDS RZ, [RZ] ;  /* 0x00000000fffff984 */ /* 0x000fe20000000800 */
[----:B------:R-:W-:Y:S01]  /*1ad30*/  @!PT LDS RZ, [RZ] ;  /* 0x00000000fffff984 */ /* 0x000fe20000000800 */
[----:B------:R0:W-:Y:S01]  /*1ad40*/  LDGSTS.E.BYPASS.LTC128B.128 [R4+0xc00], desc[UR54][R2.64], !P3 ;  /* 0x00c0000002047fae */ /* 0x0001e2000d901d76 */
[----:B------:R-:W-:Y:S01]  /*1ad50*/  IMAD.MOV.U32 R13, RZ, RZ, R17 ;  /* 0x000000ffff0d7224 */ /* 0x000fe200078e0011 */
[C---:B------:R-:W-:Y:S02]  /*1ad60*/  ISETP.LT.OR P3, PT, R6.reuse, 0x21, P1 ;  /* 0x000000210600780c */ /* 0x040fe40000f61670 */
[----:B------:R0:W-:Y:S01]  /*1ad70*/  LDGSTS.E.BYPASS.LTC128B.128 [R4+0x4c00], desc[UR54][R2.64+0x80], !P4 ;  /* 0x04c0008002047fae */ /* 0x0001e2000e101d76 */
[----:B------:R-:W-:Y:S01]  /*1ad80*/  ISETP.LT.OR P4, PT, R6, 0x21, P0 ;  /* 0x000000210600780c */ /* 0x000fe20000781670 */
[----:B------:R-:W-:-:S12]  /*1ad90*/  IMAD.MOV.U32 R8, RZ, RZ, R14 ;  /* 0x000000ffff087224 */ /* 0x000fd800078e000e */
[----:B0-----:R-:W-:Y:S05]  /*1ada0*/  WARPSYNC.COLLECTIVE R15, `(.L_x_1610) ;  /* 0x000000000f087348 */ /* 0x001fea0003c00000 */
[----:B------:R1:W2:Y:S02]  /*1adb0*/  SHFL.IDX P6, R14, R13, R12, R11 ;  /* 0x0000000c0d0e7389 */ /* 0x0002a400000c000b */
[----:B012---:R-:W-:Y:S01]  /*1adc0*/  ENDCOLLECTIVE ;  /* 0x000000000000791b */ /* 0x007fe20003800000 */
.L_x_1610:
[----:B------:R-:W-:Y:S02]  /*1add0*/  IMAD.MOV.U32 R13, RZ, RZ, R23 ;  /* 0x000000ffff0d7224 */ /* 0x000fe400078e0017 */
[----:B------:R-:W-:Y:S01]  /*1ade0*/  IMAD.MOV.U32 R12, RZ, RZ, 0x3 ;  /* 0x00000003ff0c7424 */ /* 0x000fe200078e00ff */
[----:B------:R-:W-:-:S13]  /*1adf0*/  IADD3 R2, P2, R14, R5, RZ ;  /* 0x000000050e027210 */ /* 0x000fda0007f5e0ff */
[----:B------:R-:W-:Y:S05]  /*1ae00*/  WARPSYNC.COLLECTIVE R15, `(.L_x_1611) ;  /* 0x000000000f087348 */ /* 0x000fea0003c00000 */
[----:B------:R0:W1:Y:S02]  /*1ae10*/  SHFL.IDX P6, R14, R13, R12, R11 ;  /* 0x0000000c0d0e7389 */ /* 0x00006400000c000b */
[----:B01----:R-:W-:Y:S01]  /*1ae20*/  ENDCOLLECTIVE ;  /* 0x000000000000791b */ /* 0x003fe20003800000 */
.L_x_1611:
        /* <DEDUP_REMOVED lines=13> */
.L_x_1612:
[----:B------:R-:W-:Y:S02]  /*1af00*/  IMAD.MOV.U32 R13, RZ, RZ, R23 ;  /* 0x000000ffff0d7224 */ /* 0x000fe400078e0017 */
[----:B------:R-:W-:Y:S01]  /*1af10*/  IMAD.MOV.U32 R12, RZ, RZ, 0x4 ;  /* 0x00000004ff0c7424 */ /* 0x000fe200078e00ff */
[----:B------:R-:W-:-:S13]  /*1af20*/  IADD3 R2, P2, R14, R5, RZ ;  /* 0x000000050e027210 */ /* 0x000fda0007f5e0ff */
[----:B------:R-:W-:Y:S05]  /*1af30*/  WARPSYNC.COLLECTIVE R15, `(.L_x_1613) ;  /* 0x000000000f087348 */ /* 0x000fea0003c00000 */
[----:B------:R0:W1:Y:S02]  /*1af40*/  SHFL.IDX P6, R14, R13, R12, R11 ;  /* 0x0000000c0d0e7389 */ /* 0x00006400000c000b */
[----:B01----:R-:W-:Y:S01]  /*1af50*/  ENDCOLLECTIVE ;  /* 0x000000000000791b */ /* 0x003fe20003800000 */
.L_x_1613:
        /* <DEDUP_REMOVED lines=13> */
.L_x_1614:
[----:B------:R-:W-:Y:S02]  /*1b030*/  IMAD.MOV.U32 R13, RZ, RZ, R23 ;  /* 0x000000ffff0d7224 */ /* 0x000fe400078e0017 */
[----:B------:R-:W-:Y:S02]  /*1b040*/  IMAD.MOV.U32 R12, RZ, RZ, 0x5 ;  /* 0x00000005ff0c7424 */ /* 0x000fe400078e00ff */
[----:B------:R-:W-:-:S07]  /*1b050*/  IMAD.MOV.U32 R10, RZ, RZ, R14 ;  /* 0x000000ffff0a7224 */ /* 0x000fce00078e000e */
[----:B------:R-:W-:Y:S05]  /*1b060*/  WARPSYNC.COLLECTIVE R15, `(.L_x_1615) ;  /* 0x000000000f087348 */ /* 0x000fea0003c00000 */
[----:B------:R0:W1:Y:S02]  /*1b070*/  SHFL.IDX P6, R14, R13, R12, R11 ;  /* 0x0000000c0d0e7389 */ /* 0x00006400000c000b */
[----:B01----:R-:W-:Y:S01]  /*1b080*/  ENDCOLLECTIVE ;  /* 0x000000000000791b */ /* 0x003fe20003800000 */
.L_x_1615:
        /* <DEDUP_REMOVED lines=14> */
.L_x_1616:
[----:B------:R-:W-:Y:S02]  /*1b170*/  IMAD.MOV.U32 R13, RZ, RZ, R23 ;  /* 0x000000ffff0d7224 */ /* 0x000fe400078e0017 */
[----:B------:R-:W-:Y:S01]  /*1b180*/  IMAD.MOV.U32 R12, RZ, RZ, 0x6 ;  /* 0x00000006ff0c7424 */ /* 0x000fe200078e00ff */
[----:B------:R-:W-:-:S13]  /*1b190*/  IADD3 R2, P2, R14, R5, RZ ;  /* 0x000000050e027210 */ /* 0x000fda0007f5e0ff */
[----:B------:R-:W-:Y:S05]  /*1b1a0*/  WARPSYNC.COLLECTIVE R15, `(.L_x_1617) ;  /* 0x000000000f087348 */ /* 0x000fea0003c00000 */
[----:B------:R0:W1:Y:S02]  /*1b1b0*/  SHFL.IDX P6, R14, R13, R12, R11 ;  /* 0x0000000c0d0e7389 */ /* 0x00006400000c000b */
[----:B01----:R-:W-:Y:S01]  /*1b1c0*/  ENDCOLLECTIVE ;  /* 0x000000000000791b */ /* 0x003fe20003800000 */
.L_x_1617:
        /* <DEDUP_REMOVED lines=13> */
.L_x_1618:
[----:B------:R-:W-:Y:S02]  /*1b2a0*/  IMAD.MOV.U32 R13, RZ, RZ, R23 ;  /* 0x000000ffff0d7224 */ /* 0x000fe400078e0017 */
[----:B------:R-:W-:Y:S02]  /*1b2b0*/  IMAD.MOV.U32 R12, RZ, RZ, 0x7 ;  /* 0x00000007ff0c7424 */ /* 0x000fe400078e00ff */
[----:B------:R-:W-:-:S07]  /*1b2c0*/  IMAD.MOV.U32 R10, RZ, RZ, R14 ;  /* 0x000000ffff0a7224 */ /* 0x000fce00078e000e */
[----:B------:R-:W-:Y:S05]  /*1b2d0*/  WARPSYNC.COLLECTIVE R15, `(.L_x_1619) ;  /* 0x000000000f087348 */ /* 0x000fea0003c00000 */
[----:B------:R0:W1:Y:S02]  /*1b2e0*/  SHFL.IDX P6, R14, R13, R12, R11 ;  /* 0x0000000c0d0e7389 */ /* 0x00006400000c000b */
[----:B01----:R-:W-:Y:S01]  /*1b2f0*/  ENDCOLLECTIVE ;  /* 0x000000000000791b */ /* 0x003fe20003800000 */
.L_x_1619:
        /* <DEDUP_REMOVED lines=12> */
.L_x_1620:
[----:B------:R-:W-:Y:S05]  /*1b3c0*/  BRA `(.L_x_1621) ;  /* 0xffffffb400947947 */ /* 0x000fea000383ffff */
.L_x_1499:
        /* <DEDUP_REMOVED lines=8> */
.L_x_1623:
[----:B------:R-:W-:Y:S05]  /*1b450*/  BSYNC B0 ;  /* 0x0000000000007941 */ /* 0x000fea0003800000 */
.L_x_1622:
[----:B------:R-:W-:Y:S02]  /*1b460*/  IMAD.MOV.U32 R13, RZ, RZ, R16 ;  /* 0x000000ffff0d7224 */ /* 0x000fe400078e0010 */
[----:B------:R-:W-:Y:S02]  /*1b470*/  IMAD.MOV.U32 R12, RZ, RZ, 0x1 ;  /* 0x00000001ff0c7424 */ /* 0x000fe400078e00ff */
[----:B------:R-:W-:Y:S02]  /*1b480*/  IMAD.MOV.U32 R11, RZ, RZ, 0x1f ;  /* 0x0000001fff0b7424 */ /* 0x000fe400078e00ff */
[----:B------:R-:W-:Y:S02]  /*1b490*/  IMAD.MOV.U32 R15, RZ, RZ, -0x1 ;  /* 0xffffffffff0f7424 */ /* 0x000fe400078e00ff */
[----:B------:R-:W-:Y:S02]  /*1b4a0*/  IMAD.IADD R7, R19, 0x1, R8 ;  /* 0x0000000113077824 */ /* 0x000fe400078e0208 */
[----:B------:R-:W-:-:S07]  /*1b4b0*/  IMAD.MOV.U32 R5, RZ, RZ, R14 ;  /* 0x000000ffff057224 */ /* 0x000fce00078e000e */
[----:B------:R-:W-:Y:S05]  /*1b4c0*/  WARPSYNC.COLLECTIVE R15, `(.L_x_1624) ;  /* 0x000000000f087348 */ /* 0x000fea0003c00000 */
[----:B------:R0:W1:Y:S02]  /*1b4d0*/  SHFL.IDX P6, R14, R13, R12, R11 ;  /* 0x0000000c0d0e7389 */ /* 0x00006400000c000b */
[----:B01----:R-:W-:Y:S01]  /*1b4e0*/  ENDCOLLECTIVE ;  /* 0x000000000000791b */ /* 0x003fe20003800000 */
.L_x_1624:
        /* <DEDUP_REMOVED lines=11> */
[C---:B------:R-:W-:Y:S01]  /*1b5a0*/  ISETP.GE.U32.AND P5, PT, R8.reuse, 0x10, PT ;  /* 0x000000100800780c */ /* 0x040fe20003fa6070 */
[----:B--2---:R-:W-:Y:S01]  /*1b5b0*/  @!P1 IMAD.MOV.U32 R4, RZ, RZ, R2 ;  /* 0x000000ffff049224 */ /* 0x004fe200078e0002 */
[----:B------:R-:W-:-:S03]  /*1b5c0*/  ISETP.NE.AND P1, PT, R8, RZ, PT ;  /* 0x000000ff0800720c */ /* 0x000fc60003f25270 */
[----:B------:R-:W-:-:S10]  /*1b5d0*/  IMAD.MOV.U32 R13, RZ, RZ, R4 ;  /* 0x000000ffff0d7224 */ /* 0x000fd400078e0004 */
[----:B------:R-:W-:Y:S05]  /*1b5e0*/  WARPSYNC.COLLECTIVE R15, `(.L_x_1625) ;  /* 0x000000000f087348 */ /* 0x000fea0003c00000 */
[----:B------:R0:W1:Y:S02]  /*1b5f0*/  SHFL.UP P6, R14, R13, R12, R11 ;  /* 0x0400000c0d0e7389 */ /* 0x00006400000c000b */
[----:B01----:R-:W-:Y:S01]  /*1b600*/  ENDCOLLECTIVE ;  /* 0x000000000000791b */ /* 0x003fe20003800000 */
.L_x_1625:
[----:B------:R-:W-:Y:S01]  /*1b610*/  IMAD.MOV.U32 R12, RZ, RZ, 0x2 ;  /* 0x00000002ff0c7424 */ /* 0x000fe200078e00ff */
[----:B------:R-:W-:-:S05]  /*1b620*/  SEL R7, R14, RZ, P1 ;  /* 0x000000ff0e077207 */ /* 0x000fca0000800000 */
[----:B------:R-:W-:-:S04]  /*1b630*/  IMAD.IADD R6, R4, 0x1, R7 ;  /* 0x0000000104067824 */ /* 0x000fc800078e0207 */
[----:B------:R-:W-:-:S07]  /*1b640*/  IMAD.MOV.U32 R13, RZ, RZ, R6 ;  /* 0x000000ffff0d7224 */ /* 0x000fce00078e0006 */
[----:B------:R-:W-:Y:S05]  /*1b650*/  WARPSYNC.COLLECTIVE R15, `(.L_x_1626) ;  /* 0x000000000f087348 */ /* 0x000fea0003c00000 */
[----:B------:R0:W1:Y:S02]  /*1b660*/  SHFL.UP P6, R14, R13, R12, R11 ;  /* 0x0400000c0d0e7389 */ /* 0x00006400000c000b */
[----:B01----:R-:W-:Y:S01]  /*1b670*/  ENDCOLLECTIVE ;  /* 0x000000000000791b */ /* 0x003fe20003800000 */
.L_x_1626:
[----:B------:R-:W-:Y:S01]  /*1b680*/  IMAD.MOV.U32 R12, RZ, RZ, 0x4 ;  /* 0x00000004ff0c7424 */ /* 0x000fe200078e00ff */
[----:B------:R-:W-:-:S05]  /*1b690*/  SEL R7, R14, RZ, P2 ;  /* 0x000000ff0e077207 */ /* 0x000fca0001000000 */
[----:B------:R-:W-:-:S04]  /*1b6a0*/  IMAD.IADD R7, R6, 0x1, R7 ;  /* 0x0000000106077824 */ /* 0x000fc800078e0207 */
[----:B------:R-:W-:-:S07]  /*1b6b0*/  IMAD.MOV.U32 R13, RZ, RZ, R7 ;  /* 0x000000ffff0d7224 */ /* 0x000fce00078e0007 */
[----:B------:R-:W-:Y:S05]  /*1b6c0*/  WARPSYNC.COLLECTIVE R15, `(.L_x_1627) ;  /* 0x000000000f087348 */ /* 0x000fea0003c00000 */
[----:B------:R0:W1:Y:S02]  /*1b6d0*/  SHFL.UP P6, R14, R13, R12, R11 ;  /* 0x0400000c0d0e7389 */ /* 0x00006400000c000b */
[----:B01----:R-:W-:Y:S01]  /*1b6e0*/  ENDCOLLECTIVE ;  /* 0x000000000000791b */ /* 0x003fe20003800000 */
.L_x_1627:
[----:B------:R-:W-:Y:S01]  /*1b6f0*/  IMAD.MOV.U32 R12, RZ, RZ, 0x8 ;  /* 0x00000008ff0c7424 */ /* 0x000fe200078e00ff */
[----:B------:R-:W-:-:S05]  /*1b700*/  SEL R2, R14, RZ, P3 ;  /* 0x000000ff0e027207 */ /* 0x000fca0001800000 */
[----:B------:R-:W-:-:S04]  /*1b710*/  IMAD.IADD R2, R7, 0x1, R2 ;  /* 0x0000000107027824 */ /* 0x000fc800078e0202 */
[----:B------:R-:W-:-:S07]  /*1b720*/  IMAD.MOV.U32 R13, RZ, RZ, R2 ;  /* 0x000000ffff0d7224 */ /* 0x000fce00078e0002 */
[----:B------:R-:W-:Y:S05]  /*1b730*/  WARPSYNC.COLLECTIVE R15, `(.L_x_1628) ;  /* 0x000000000f087348 */ /* 0x000fea0003c00000 */
[----:B------:R0:W1:Y:S02]  /*1b740*/  SHFL.UP P6, R14, R13, R12, R11 ;  /* 0x0400000c0d0e7389 */ /* 0x00006400000c000b */
[----:B01----:R-:W-:Y:S01]  /*1b750*/  ENDCOLLECTIVE ;  /* 0x000000000000791b */ /* 0x003fe20003800000 */
.L_x_1628:
[----:B------:R-:W-:Y:S01]  /*1b760*/  IMAD.MOV.U32 R12, RZ, RZ, 0x10 ;  /* 0x00000010ff0c7424 */ /* 0x000fe200078e00ff */
[----:B------:R-:W-:-:S05]  /*1b770*/  SEL R3, R14, RZ, P4 ;  /* 0x000000ff0e037207 */ /* 0x000fca0002000000 */
[----:B------:R-:W-:-:S04]  /*1b780*/  IMAD.IADD R3, R2, 0x1, R3 ;  /* 0x0000000102037824 */ /* 0x000fc800078e0203 */
[----:B------:R-:W-:-:S07]  /*1b790*/  IMAD.MOV.U32 R13, RZ, RZ, R3 ;  /* 0x000000ffff0d7224 */ /* 0x000fce00078e0003 */
[----:B------:R-:W-:Y:S05]  /*1b7a0*/  WARPSYNC.COLLECTIVE R15, `(.L_x_1629) ;  /* 0x000000000f087348 */ /* 0x000fea0003c00000 */
[----:B------:R0:W1:Y:S02]  /*1b7b0*/  SHFL.UP P6, R14, R13, R12, R11 ;  /* 0x0400000c0d0e7389 */ /* 0x00006400000c000b */
[----:B01----:R-:W-:Y:S01]  /*1b7c0*/  ENDCOLLECTIVE ;  /* 0x000000000000791b */ /* 0x003fe20003800000 */
.L_x_1629:
[----:B------:R-:W-:Y:S02]  /*1b7d0*/  IMAD.MOV.U32 R12, RZ, RZ, 0x1f ;  /* 0x0000001fff0c7424 */ /* 0x000fe400078e00ff */
[----:B------:R-:W-:Y:S01]  /*1b7e0*/  IMAD.MOV.U32 R11, RZ, RZ, 0x1f ;  /* 0x0000001fff0b7424 */ /* 0x000fe200078e00ff */
[----:B------:R-:W-:-:S05]  /*1b7f0*/  SEL R6, R14, RZ, P5 ;  /* 0x000000ff0e067207 */ /* 0x000fca0002800000 */
[----:B------:R-:W-:-:S04]  /*1b800*/  IMAD.IADD R6, R3, 0x1, R6 ;  /* 0x0000000103067824 */ /* 0x000fc800078e0206 */
[----:B------:R-:W-:-:S07]  /*1b810*/  IMAD.MOV.U32 R13, RZ, RZ, R6 ;  /* 0x000000ffff0d7224 */ /* 0x000fce00078e0006 */
[----:B------:R-:W-:Y:S05]  /*1b820*/  WARPSYNC.COLLECTIVE R15, `(.L_x_1630) ;  /* 0x000000000f087348 */ /* 0x000fea0003c00000 */
[----:B------:R0:W1:Y:S02]  /*1b830*/  SHFL.IDX P6, R14, R13, R12, R11 ;  /* 0x0000000c0d0e7389 */ /* 0x00006400000c000b */
[----:B01----:R-:W-:Y:S01]  /*1b840*/  ENDCOLLECTIVE ;  /* 0x000000000000791b */ /* 0x003fe20003800000 */
.L_x_1630:
[----:B------:R-:W-:Y:S05]  /*1b850*/  BRA `(.L_x_1631) ;  /* 0xffffffb400a07947 */ /* 0x000fea000383ffff */
.L_x_1504:
[----:B------:R-:W-:Y:S01]  /*1b860*/  BSSY B0, `(.L_x_1632) ;  /* 0x0000008000007945 */ /* 0x000fe20003800000 */
[----:B-----5:R-:W-:Y:S02]  /*1b870*/  IMAD.MOV.U32 R13, RZ, RZ, R4 ;  /* 0x000000ffff0d7224 */ /* 0x020fe400078e0004 */
[----:B------:R-:W-:Y:S02]  /*1b880*/  IMAD.MOV.U32 R12, RZ, RZ, 0x1 ;  /* 0x00000001ff0c7424 */ /* 0x000fe400078e00ff */
[----:B------:R-:W-:Y:S02]  /*1b890*/  IMAD.MOV.U32 R11, RZ, RZ, RZ ;  /* 0x000000ffff0b7224 */ /* 0x000fe400078e00ff */
[----:B------:R-:W-:-:S07]  /*1b8a0*/  IMAD.MOV.U32 R15, RZ, RZ, -0x1 ;  /* 0xffffffffff0f7424 */ /* 0x000fce00078e00ff */
[----:B012---:R-:W-:Y:S05]  /*1b8b0*/  WARPSYNC.COLLECTIVE R15, `(.L_x_1633) ;  /* 0x000000000f087348 */ /* 0x007fea0003c00000 */
[----:B------:R3:W4:Y:S02]  /*1b8c0*/  SHFL.UP P6, R14, R13, R12, R11 ;  /* 0x0400000c0d0e7389 */ /* 0x00072400000c000b */
[----:B01234-:R-:W-:Y:S01]  /*1b8d0*/  ENDCOLLECTIVE ;  /* 0x000000000000791b */ /* 0x01ffe20003800000 */
.L_x_1633:
[----:B------:R-:W-:Y:S05]  /*1b8e0*/  BSYNC B0 ;  /* 0x0000000000007941 */ /* 0x000fea0003800000 */
.L_x_1632:
[----:B------:R-:W-:Y:S01]  /*1b8f0*/  SEL R13, R14, RZ, P1 ;  /* 0x000000ff0e0d7207 */ /* 0x000fe20000800000 */
[----:B------:R-:W-:Y:S02]  /*1b900*/  IMAD.MOV.U32 R12, RZ, RZ, 0x2 ;  /* 0x00000002ff0c7424 */ /* 0x000fe400078e00ff */
[----:B------:R-:W-:Y:S02]  /*1b910*/  IMAD.MOV.U32 R11, RZ, RZ, RZ ;  /* 0x000000ffff0b7224 */ /* 0x000fe400078e00ff */
[----:B------:R-:W-:Y:S02]  /*1b920*/  IMAD.IADD R13, R4, 0x1, R13 ;  /* 0x00000001040d7824 */ /* 0x000fe400078e020d */
[----:B------:R-:W-:-:S07]  /*1b930*/  IMAD.MOV.U32 R15, RZ, RZ, -0x1 ;  /* 0xffffffffff0f7424 */ /* 0x000fce00078e00ff */
[----:B------:R-:W-:Y:S05]  /*1b940*/  WARPSYNC.COLLECTIVE R15, `(.L_x_1634) ;  /* 0x000000000f087348 */ /* 0x000fea0003c00000 */
[----:B------:R0:W1:Y:S02]  /*1b950*/  SHFL.UP P6, R14, R13, R12, R11 ;  /* 0x0400000c0d0e7389 */ /* 0x00006400000c000b */
[----:B01----:R-:W-:Y:S01]  /*1b960*/  ENDCOLLECTIVE ;  /* 0x000000000000791b */ /* 0x003fe20003800000 */
.L_x_1634:
[----:B------:R-:W-:Y:S01]  /*1b970*/  IMAD.MOV.U32 R12, RZ, RZ, 0x4 ;  /* 0x00000004ff0c7424 */ /* 0x000fe200078e00ff */
[----:B------:R-:W-:-:S05]  /*1b980*/  SEL R0, R14, RZ, P2 ;  /* 0x000000ff0e007207 */ /* 0x000fca0001000000 */
[----:B------:R-:W-:-:S04]  /*1b990*/  IMAD.IADD R0, R13, 0x1, R0 ;  /* 0x000000010d007824 */ /* 0x000fc800078e0200 */
[----:B------:R-:W-:-:S07]  /*1b9a0*/  IMAD.MOV.U32 R13, RZ, RZ, R0 ;  /* 0x000000ffff0d7224 */ /* 0x000fce00078e0000 */
[----:B------:R-:W-:Y:S05]  /*1b9b0*/  WARPSYNC.COLLECTIVE R15, `(.L_x_1635) ;  /* 0x000000000f087348 */ /* 0x000fea0003c00000 */
[----:B------:R0:W1:Y:S02]  /*1b9c0*/  SHFL.UP P6, R14, R13, R12, R11 ;  /* 0x0400000c0d0e7389 */ /* 0x00006400000c000b */
[----:B01----:R-:W-:Y:S01]  /*1b9d0*/  ENDCOLLECTIVE ;  /* 0x000000000000791b */ /* 0x003fe20003800000 */
.L_x_1635:
[----:B------:R-:W-:Y:S01]  /*1b9e0*/  IMAD.MOV.U32 R12, RZ, RZ, 0x8 ;  /* 0x00000008ff0c7424 */ /* 0x000fe200078e00ff */
[----:B------:R-:W-:-:S05]  /*1b9f0*/  SEL R3, R14, RZ, P3 ;  /* 0x000000ff0e037207 */ /* 0x000fca0001800000 */
[----:B------:R-:W-:-:S04]  /*1ba00*/  IMAD.IADD R2, R0, 0x1, R3 ;  /* 0x0000000100027824 */ /* 0x000fc800078e0203 */
[----:B------:R-:W-:-:S07]  /*1ba10*/  IMAD.MOV.U32 R13, RZ, RZ, R2 ;  /* 0x000000ffff0d7224 */ /* 0x000fce00078e0002 */
[----:B------:R-:W-:Y:S05]  /*1ba20*/  WARPSYNC.COLLECTIVE R15, `(.L_x_1636) ;  /* 0x000000000f087348 */ /* 0x000fea0003c00000 */
[----:B------:R0:W1:Y:S02]  /*1ba30*/  SHFL.UP P6, R14, R13, R12, R11 ;  /* 0x0400000c0d0e7389 */ /* 0x00006400000c000b */
[----:B01----:R-:W-:Y:S01]  /*1ba40*/  ENDCOLLECTIVE ;  /* 0x000000000000791b */ /* 0x003fe20003800000 */
.L_x_1636:
[----:B------:R-:W-:Y:S01]  /*1ba50*/  IMAD.MOV.U32 R12, RZ, RZ, 0x10 ;  /* 0x00000010ff0c7424 */ /* 0x000fe200078e00ff */
[----:B------:R-:W-:-:S05]  /*1ba60*/  SEL R3, R14, RZ, P4 ;  /* 0x000000ff0e037207 */ /* 0x000fca0002000000 */
[----:B------:R-:W-:-:S04]  /*1ba70*/  IMAD.IADD R3, R2, 0x1, R3 ;  /* 0x0000000102037824 */ /* 0x000fc800078e0203 */
[----:B------:R-:W-:-:S07]  /*1ba80*/  IMAD.MOV.U32 R13, RZ, RZ, R3 ;  /* 0x000000ffff0d7224 */ /* 0x000fce00078e0003 */
[----:B------:R-:W-:Y:S05]  /*1ba90*/  WARPSYNC.COLLECTIVE R15, `(.L_x_1637) ;  /* 0x000000000f087348 */ /* 0x000fea0003c00000 */
[----:B------:R0:W1:Y:S02]  /*1baa0*/  SHFL.UP P6, R14, R13, R12, R11 ;  /* 0x0400000c0d0e7389 */ /* 0x00006400000c000b */
[----:B01----:R-:W-:Y:S01]  /*1bab0*/  ENDCOLLECTIVE ;  /* 0x000000000000791b */ /* 0x003fe20003800000 */
.L_x_1637:
        /* <DEDUP_REMOVED lines=8> */
.L_x_1638:
[----:B------:R-:W-:Y:S05]  /*1bb40*/  BRA `(.L_x_1639) ;  /* 0xffffffb400807947 */ /* 0x000fea000383ffff */
.L_x_1506:
[----:B------:R-:W-:Y:S01]  /*1bb50*/  BSSY B0, `(.L_x_1640) ;  /* 0x0000006000007945 */ /* 0x000fe20003800000 */
[----:B------:R-:W-:Y:S01]  /*1bb60*/  PLOP3.LUT P6, PT, P6, PT, PT, 0x8, 0x0 ;  /* 0x000000000000781c */ /* 0x000fe200037ce170 */
[----:B------:R-:W-:-:S12]  /*1bb70*/  IMAD.MOV.U32 R15, RZ, RZ, -0x1 ;  /* 0xffffffffff0f7424 */ /* 0x000fd800078e00ff */
[----:B01----:R-:W-:Y:S05]  /*1bb80*/  WARPSYNC.COLLECTIVE R15, `(.L_x_1641) ;  /* 0x000000000f087348 */ /* 0x003fea0003c00000 */
[----:B------:R-:W-:Y:S01]  /*1bb90*/  VOTE.ANY R14, PT, P6 ;  /* 0x00000000000e7806 */ /* 0x000fe200030e0100 */
[----:B01----:R-:W-:Y:S06]  /*1bba0*/  ENDCOLLECTIVE ;  /* 0x000000000000791b */ /* 0x003fec0003800000 */
.L_x_1641:
[----:B------:R-:W-:Y:S05]  /*1bbb0*/  BSYNC B0 ;  /* 0x0000000000007941 */ /* 0x000fea0003800000 */
.L_x_1640:
[----:B------:R-:W-:Y:S02]  /*1bbc0*/  IMAD.MOV.U32 R0, RZ, RZ, R14 ;  /* 0x000000ffff007224 */ /* 0x000fe400078e000e */
[----:B------:R-:W-:Y:S02]  /*1bbd0*/  IMAD.MOV.U32 R13, RZ, RZ, R4 ;  /* 0x000000ffff0d7224 */ /* 0x000fe400078e0004 */
[----:B------:R-:W0:Y:S01]  /*1bbe0*/  POPC R8, R0 ;  /* 0x0000000000087309 */ /* 0x000e220000000000 */
[----:B------:R-:W-:Y:S02]  /*1bbf0*/  IMAD.MOV.U32 R11, RZ, RZ, 0x1f ;  /* 0x0000001fff0b7424 */ /* 0x000fe400078e00ff */
[----:B------:R-:W-:Y:S02]  /*1bc00*/  IMAD.MOV.U32 R15, RZ, RZ, -0x1 ;  /* 0xffffffffff0f7424 */ /* 0x000fe400078e00ff */
[----:B0-----:R-:W-:-:S07]  /*1bc10*/  IMAD.MOV.U32 R12, RZ, RZ, R8 ;  /* 0x000000ffff0c7224 */ /* 0x001fce00078e0008 */
[----:B------:R-:W-:Y:S05]  /*1bc20*/  WARPSYNC.COLLECTIVE R15, `(.L_x_1642) ;  /* 0x000000000f087348 */ /* 0x000fea0003c00000 */
[----:B------:R0:W1:Y:S02]  /*1bc30*/  SHFL.IDX P6, R14, R13, R12, R11 ;  /* 0x0000000c0d0e7389 */ /* 0x00006400000c000b */
[----:B01----:R-:W-:Y:S01]  /*1bc40*/  ENDCOLLECTIVE ;  /* 0x000000000000791b */ /* 0x003fe20003800000 */
.L_x_1642:
[----:B------:R-:W-:Y:S01]  /*1bc50*/  IMAD.MOV.U32 R4, RZ, RZ, R14 ;  /* 0x000000ffff047224 */ /* 0x000fe200078e000e */
[----:B------:R-:W-:Y:S06]  /*1bc60*/  BRA `(.L_x_1643) ;  /* 0xffffffb400707947 */ /* 0x000fec000383ffff */
.L_x_1508:
[----:B------:R-:W-:Y:S01]  /*1bc70*/  BSSY B0, `(.L_x_1644) ;  /* 0x0000007000007945 */ /* 0x000fe20003800000 */
[----:B------:R-:W-:Y:S02]  /*1bc80*/  IMAD.MOV.U32 R13, RZ, RZ, R6 ;  /* 0x000000ffff0d7224 */ /* 0x000fe400078e0006 */
[----:B------:R-:W-:Y:S02]  /*1bc90*/  IMAD.MOV.U32 R11, RZ, RZ, 0x1f ;  /* 0x0000001fff0b7424 */ /* 0x000fe400078e00ff */
[----:B------:R-:W-:-:S07]  /*1bca0*/  IMAD.MOV.U32 R15, RZ, RZ, -0x1 ;  /* 0xffffffffff0f7424 */ /* 0x000fce00078e00ff */
[----:B0123--:R-:W-:Y:S05]  /*1bcb0*/  WARPSYNC.COLLECTIVE R15, `(.L_x_1645) ;  /* 0x000000000f087348 */ /* 0x00ffea0003c00000 */
[----:B------:R4:W0:Y:S02]  /*1bcc0*/  SHFL.IDX P6, R14, R13, R12, R11 ;  /* 0x0000000c0d0e7389 */ /* 0x00082400000c000b */
[----:B01234-:R-:W-:Y:S01]  /*1bcd0*/  ENDCOLLECTIVE ;  /* 0x000000000000791b */ /* 0x01ffe20003800000 */
.L_x_1645:
[----:B------:R-:W-:Y:S05]  /*1bce0*/  BSYNC B0 ;  /* 0x0000000000007941 */ /* 0x000fea0003800000 */
.L_x_1644:
[----:B------:R-:W-:Y:S05]  /*1bcf0*/  BRA `(.L_x_1507) ;  /* 0xffffffb400687947 */ /* 0x000fea000383ffff */
.L_x_1512:
[----:B-1----:R1:W4:Y:S02]  /*1bd00*/  SYNCS.PHASECHK.TRANS64.TRYWAIT P0, [R7+URZ+0x28820], R0 ;  /* 0x02882000070075a7 */ /* 0x002324000800017f */
[----:B----4-:R-:W-:Y:S05]  /*1bd10*/  @!P0 NANOSLEEP.SYNCS 0x989680 ;  /* 0x009896800000895d */ /* 0x010fea0003900000 */
[----:B------:R-:W4:Y:S02]  /*1bd20*/  @!P0 SYNCS.PHASECHK.TRANS64 P0, [R7+URZ+0x28820], R0 ;  /* 0x02882000070085a7 */ /* 0x000f24000800007f */
[----:B----4-:R-:W-:Y:S05]  /*1bd30*/  @!P0 BRA `(.L_x_1512) ;  /* 0xfffffffc00f08947 */ /* 0x010fea000383ffff */
[----:B------:R-:W-:Y:S05]  /*1bd40*/  BRA `(.L_x_1646) ;  /* 0xffffffb800e07947 */ /* 0x000fea000383ffff */
.L_x_1513:
[----:B------:R-:W4:Y:S01]  /*1bd50*/  S2R R2, SR_TID.X ;  /* 0x0000000000027919 */ /* 0x000f220000002100 */
[----:B------:R-:W-:Y:S01]  /*1bd60*/  BSSY B0, `(.L_x_1647) ;  /* 0x000000a000007945 */ /* 0x000fe20003800000 */
[----:B------:R-:W-:Y:S02]  /*1bd70*/  IMAD.MOV.U32 R12, RZ, RZ, RZ ;  /* 0x000000ffff0c7224 */ /* 0x000fe400078e00ff */
[----:B------:R-:W-:Y:S02]  /*1bd80*/  IMAD.MOV.U32 R11, RZ, RZ, 0x1f ;  /* 0x0000001fff0b7424 */ /* 0x000fe400078e00ff */
[----:B------:R-:W-:Y:S01]  /*1bd90*/  IMAD.MOV.U32 R15, RZ, RZ, -0x1 ;  /* 0xffffffffff0f7424 */ /* 0x000fe200078e00ff */
[----:B----4-:R-:W-:-:S04]  /*1bda0*/  SHF.R.U32.HI R2, RZ, 0x5, R2 ;  /* 0x00000005ff027819 */ /* 0x010fc80000011602 */
[----:B------:R-:W-:-:S05]  /*1bdb0*/  LOP3.LUT R2, R2, 0x3, RZ, 0xc0, !PT ;  /* 0x0000000302027812 */ /* 0x000fca00078ec0ff */
[----:B------:R-:W-:-:S07]  /*1bdc0*/  IMAD.MOV.U32 R13, RZ, RZ, R2 ;  /* 0x000000ffff0d7224 */ /* 0x000fce00078e0002 */
[----:B0123--:R-:W-:Y:S05]  /*1bdd0*/  WARPSYNC.COLLECTIVE R15, `(.L_x_1648) ;  /* 0x000000000f087348 */ /* 0x00ffea0003c00000 */
[----:B------:R4:W0:Y:S02]  /*1bde0*/  SHFL.IDX P6, R14, R13, R12, R11 ;  /* 0x0000000c0d0e7389 */ /* 0x00082400000c000b */
[----:B01234-:R-:W-:Y:S01]  /*1bdf0*/  ENDCOLLECTIVE ;  /* 0x000000000000791b */ /* 0x01ffe20003800000 */
.L_x_1648:
[----:B------:R-:W-:Y:S05]  /*1be00*/  BSYNC B0 ;  /* 0x0000000000007941 */ /* 0x000fea0003800000 */
.L_x_1647:
[----:B------:R-:W-:Y:S05]  /*1be10*/  BRA `(.L_x_1649) ;  /* 0xffffffb800c87947 */ /* 0x000fea000383ffff */
.L_x_1516:
[----:B------:R-:W-:Y:S01]  /*1be20*/  BSSY B1, `(.L_x_1650) ;  /* 0x0000006000017945 */ /* 0x000fe20003800000 */
[----:B------:R-:W-:-:S07]  /*1be30*/  IMAD.MOV.U32 R15, RZ, RZ, -0x1 ;  /* 0xffffffffff0f7424 */ /* 0x000fce00078e00ff */
[----:B0123--:R-:W-:Y:S05]  /*1be40*/  WARPSYNC.COLLECTIVE R15, `(.L_x_1651) ;  /* 0x000000000f0c7348 */ /* 0x00ffea0003c00000 */
[----:B------:R-:W-:Y:S02]  /*1be50*/  ELECT P6, UR62, PT ;  /* 0x00000000003e782f */ /* 0x000fe400038c0000 */
[----:B------:R-:W-:Y:S01]  /*1be60*/  MOV R14, UR62 ;  /* 0x0000003e000e7c02 */ /* 0x000fe20008000f00 */
[----:B0123--:R-:W-:Y:S10]  /*1be70*/  ENDCOLLECTIVE ;  /* 0x000000000000791b */ /* 0x00fff40003800000 */
.L_x_1651:
[----:B------:R-:W-:Y:S05]  /*1be80*/  BSYNC B1 ;  /* 0x0000000000017941 */ /* 0x000fea0003800000 */
.L_x_1650:
[----:B------:R-:W-:Y:S05]  /*1be90*/  BRA `(.L_x_1652) ;  /* 0xffffffb800c07947 */ /* 0x000fea000383ffff */
.L_x_1518:
[----:B-1----:R1:W4:Y:S02]  /*1bea0*/  SYNCS.PHASECHK.TRANS64.TRYWAIT P1, [R5+URZ+0x28840], R0 ;  /* 0x02884000050075a7 */ /* 0x002324000802017f */
[----:B----4-:R-:W-:Y:S05]  /*1beb0*/  @!P1 NANOSLEEP.SYNCS 0x989680 ;  /* 0x009896800000995d */ /* 0x010fea0003900000 */
[----:B------:R-:W4:Y:S02]  /*1bec0*/  @!P1 SYNCS.PHASECHK.TRANS64 P1, [R5+URZ+0x28840], R0 ;  /* 0x02884000050095a7 */ /* 0x000f24000802007f */
[----:B----4-:R-:W-:Y:S05]  /*1bed0*/  @!P1 BRA `(.L_x_1518) ;  /* 0xfffffffc00f09947 */ /* 0x010fea000383ffff */
[----:B------:R-:W-:Y:S05]  /*1bee0*/  BRA `(.L_x_1653) ;  /* 0xffffffb800e07947 */ /* 0x000fea000383ffff */
.L_x_1520:
[----:B----4-:R4:W0:Y:S02]  /*1bef0*/  SYNCS.PHASECHK.TRANS64.TRYWAIT P1, [R3+URZ+0x28840], R2 ;  /* 0x02884002030075a7 */ /* 0x010824000802017f */
[----:B0-----:R-:W-:Y:S05]  /*1bf00*/  @!P1 NANOSLEEP.SYNCS 0x989680 ;  /* 0x009896800000995d */ /* 0x001fea0003900000 */
[----:B------:R-:W0:Y:S02]  /*1bf10*/  @!P1 SYNCS.PHASECHK.TRANS64 P1, [R3+URZ+0x28840], R2 ;  /* 0x02884002030095a7 */ /* 0x000e24000802007f */
[----:B0-----:R-:W-:Y:S05]  /*1bf20*/  @!P1 BRA `(.L_x_1520) ;  /* 0xfffffffc00f09947 */ /* 0x001fea000383ffff */
[----:B------:R-:W-:Y:S05]  /*1bf30*/  BRA `(.L_x_1654) ;  /* 0xffffffb800ec7947 */ /* 0x000fea000383ffff */
.L_x_1522:
[----:B------:R0:W0:Y:S02]  /*1bf40*/  SYNCS.PHASECHK.TRANS64.TRYWAIT P1, [R5+URZ+0x28860], R0 ;  /* 0x02886000050075a7 */ /* 0x000024000802017f */
[----:B0-----:R-:W-:Y:S05]  /*1bf50*/  @!P1 NANOSLEEP.SYNCS 0x989680 ;  /* 0x009896800000995d */ /* 0x001fea0003900000 */
[----:B------:R-:W0:Y:S02]  /*1bf60*/  @!P1 SYNCS.PHASECHK.TRANS64 P1, [R5+URZ+0x28860], R0 ;  /* 0x02886000050095a7 */ /* 0x000e24000802007f */
[----:B0-----:R-:W-:Y:S05]  /*1bf70*/  @!P1 BRA `(.L_x_1522) ;  /* 0xfffffffc00f09947 */ /* 0x001fea000383ffff */
[----:B------:R-:W-:Y:S05]  /*1bf80*/  BRA `(.L_x_1655) ;  /* 0xffffffb800e87947 */ /* 0x000fea000383ffff */
.L_x_1656:
        /* <DEDUP_REMOVED lines=15> */
.L_x_3482:


//--------------------- .text._ZN7cutlass13device_kernelIN5flash11enable_sm90INS1_16FlashAttnFwdSm90INS1_25CollectiveMainloopFwdSm90ILi2EN4cute5tupleIJNS5_1CILi1EEES8_S8_EEENS6_IJNS7_ILi128EEESA_SA_EEELi128ENS_6half_tEfNS_4arch4Sm90ELb0ELb1ELb1ELb1ELb1ELb1ELb0ELb1ELb1ELb1ELb0ELb0EEENS1_21CollectiveEpilogueFwdISB_S9_SC_SE_Li256ELb1ELb1ELb0ELb0EEENS1_36VarlenDynamicPersistentTileSchedulerILi128ELi128ELi256ELi128ELb0ELb1ELb1ELb1ELb0ELb1EEEEEEEEEvNT_6ParamsE --------------------------
	.section	.text._ZN7cutlass13device_kernelIN5flash11enable_sm90INS1_16FlashAttnFwdSm90INS1_25CollectiveMainloopFwdSm90ILi2EN4cute5tupleIJNS5_1CILi1EEES8_S8_EEENS6_IJNS7_ILi128EEESA_SA_EEELi128ENS_6half_tEfNS_4arch4Sm90ELb0ELb1ELb1ELb1ELb1ELb1ELb0ELb1ELb1ELb1ELb0ELb0EEENS1_21CollectiveEpilogueFwdISB_S9_SC_SE_Li256ELb1ELb1ELb0ELb0EEENS1_36VarlenDynamicPersistentTileSchedulerILi128ELi128ELi256ELi128ELb0ELb1ELb1ELb1ELb0ELb1EEEEEEEEEvNT_6ParamsE,"ax",@progbits
	.align	128
.text._ZN7cutlass13device_kernelIN5flash11enable_sm90INS1_16FlashAttnFwdSm90INS1_25CollectiveMainloopFwdSm90ILi2EN4cute5tupleIJNS5_1CILi1EEES8_S8_EEENS6_IJNS7_ILi128EEESA_SA_EEELi128ENS_6half_tEfNS_4arch4Sm90ELb0ELb1ELb1ELb1ELb1ELb1ELb0ELb1ELb1ELb1ELb0ELb0EEENS1_21CollectiveEpilogueFwdISB_S9_SC_SE_Li256ELb1ELb1ELb0ELb0EEENS1_36VarlenDynamicPersistentTileSchedulerILi128ELi128ELi256ELi128ELb0ELb1ELb1ELb1ELb0ELb1EEEEEEEEEvNT_6ParamsE:
        .type           _ZN7cutlass13device_kernelIN5flash11enable_sm90INS1_16FlashAttnFwdSm90INS1_25CollectiveMainloopFwdSm90ILi2EN4cute5tupleIJNS5_1CILi1EEES8_S8_EEENS6_IJNS7_ILi128EEESA_SA_EEELi128ENS_6half_tEfNS_4arch4Sm90ELb0ELb1ELb1ELb1ELb1ELb1ELb0ELb1ELb1ELb1ELb0ELb0EEENS1_21CollectiveEpilogueFwdISB_S9_SC_SE_Li256ELb1ELb1ELb0ELb0EEENS1_36VarlenDynamicPersistentTileSchedulerILi128ELi128ELi256ELi128ELb0ELb1ELb1ELb1ELb0ELb1EEEEEEEEEvNT_6ParamsE,@function
        .size           _ZN7cutlass13device_kernelIN5flash11enable_sm90INS1_16FlashAttnFwdSm90INS1_25CollectiveMainloopFwdSm90ILi2EN4cute5tupleIJNS5_1CILi1EEES8_S8_EEENS6_IJNS7_ILi128EEESA_SA_EEELi128ENS_6half_tEfNS_4arch4Sm90ELb0ELb1ELb1ELb1ELb1ELb1ELb0ELb1ELb1ELb1ELb0ELb0EEENS1_21CollectiveEpilogueFwdISB_S9_SC_SE_Li256ELb1ELb1ELb0ELb0EEENS1_36VarlenDynamicPersistentTileSchedulerILi128ELi128ELi256ELi128ELb0ELb1ELb1ELb1ELb0ELb1EEEEEEEEEvNT_6ParamsE,(.L_x_3483 - _ZN7cutlass13device_kernelIN5flash11enable_sm90INS1_16FlashAttnFwdSm90INS1_25CollectiveMainloopFwdSm90ILi2EN4cute5tupleIJNS5_1CILi1EEES8_S8_EEENS6_IJNS7_ILi128EEESA_SA_EEELi128ENS_6half_tEfNS_4arch4Sm90ELb0ELb1ELb1ELb1ELb1ELb1ELb0ELb1ELb1ELb1ELb0ELb0EEENS1_21CollectiveEpilogueFwdISB_S9_SC_SE_Li256ELb1ELb1ELb0ELb0EEENS1_36VarlenDynamicPersistentTileSchedulerILi128ELi128ELi256ELi128ELb0ELb1ELb1ELb1ELb0ELb1EEEEEEEEEvNT_6ParamsE)
        .other          _ZN7cutlass13device_kernelIN5flash11enable_sm90INS1_16FlashAttnFwdSm90INS1_25CollectiveMainloopFwdSm90ILi2EN4cute5tupleIJNS5_1CILi1EEES8_S8_EEENS6_IJNS7_ILi128EEESA_SA_EEELi128ENS_6half_tEfNS_4arch4Sm90ELb0ELb1ELb1ELb1ELb1ELb1ELb0ELb1ELb1ELb1ELb0ELb0EEENS1_21CollectiveEpilogueFwdISB_S9_SC_SE_Li256ELb1ELb1ELb0ELb0EEENS1_36VarlenDynamicPersistentTileSchedulerILi128ELi128ELi256ELi128ELb0ELb1ELb1ELb1ELb0ELb1EEEEEEEEEvNT_6ParamsE,@"STO_CUDA_ENTRY STV_DEFAULT"
_ZN7cutlass13device_kernelIN5flash11enable_sm90INS1_16FlashAttnFwdSm90INS1_25CollectiveMainloopFwdSm90ILi2EN4cute5tupleIJNS5_1CILi1EEES8_S8_EEENS6_IJNS7_ILi128EEESA_SA_EEELi128ENS_6half_tEfNS_4arch4Sm90ELb0ELb1ELb1ELb1ELb1ELb1ELb0ELb1ELb1ELb1ELb0ELb0EEENS1_21CollectiveEpilogueFwdISB_S9_SC_SE_Li256ELb1ELb1ELb0ELb0EEENS1_36VarlenDynamicPersistentTileSchedulerILi128ELi128ELi256ELi128ELb0ELb1ELb1ELb1ELb0ELb1EEEEEEEEEvNT_6ParamsE:
[----:B------:R-:W0:Y:S02]  /*0000*/  LDC R1, c[0x0][0x28] ;  /* 0x00000a00ff017b82 */ /* 0x000e240000000800 */
[----:B0-----:R-:W-:Y:S01]  /*0010*/  VIADD R1, R1, 0xffffffd0 ;  /* 0xffffffd001017836 */ /* 0x001fe20000000000 */
[----:B------:R-:W0:Y:S01]  /*0020*/  S2R R0, SR_TID.X ;  /* 0x0000000000007919 */ /* 0x000e220000002100 */
[----:B------:R-:W-:Y:S01]  /*0030*/  ELECT P0, URZ, PT ;  /* 0x00000000003f782f */ /* 0x000fe20003800000 */
[----:B------:R-:W-:Y:S01]  /*0040*/  BSSY B0, `(.L_x_1657) ;  /* 0x000000e000007945 */ /* 0x000fe20003800000 */
[--C-:B0-----:R-:W-:Y:S02]  /*0050*/  SHF.R.U32.HI R2, RZ, 0x5, R0.reuse ;  /* 0x00000005ff027819 */ /* 0x101fe40000011600 */
[----:B------:R-:W-:-:S03]  /*0060*/  SHF.R.U32.HI R4, RZ, 0x7, R0 ;  /* 0x00000007ff047819 */ /* 0x000fc60000011600 */
        /* <DEDUP_REMOVED lines=11> */
.L_x_1658:
[----:B------:R-:W-:Y:S05]  /*0120*/  BSYNC B0 ;  /* 0x0000000000007941 */ /* 0x000fea0003800000 */
.L_x_1657:
[----:B------:R-:W-:Y:S01]  /*0130*/  VOTEU.ANY UP0, P0 ;  /* 0x00000000003f7886 */ /* 0x000fe20000000100 */
[----:B------:R-:W0:Y:S01]  /*0140*/  SHFL.IDX PT, R4, R4, RZ, 0x1f ;  /* 0x00001fff04047589 */ /* 0x000e2200000e0000 */
[----:B------:R-:W-:Y:S01]  /*0150*/  UMOV UR4, 0x80 ;  /* 0x0000008000047882 */ /* 0x000fe20000000000 */
[----:B------:R-:W-:Y:S01]  /*0160*/  UMOV UR7, 0x100 ;  /* 0x0000010000077882 */ /* 0x000fe20000000000 */
[----:B------:R-:W-:Y:S01]  /*0170*/  VOTEU.ANY UP1, P0 ;  /* 0x00000000003f7886 */ /* 0x000fe20000020100 */
[----:B------:R-:W1:Y:S01]  /*0180*/  @UP0 S2UR UR8, SR_CgaCtaId ;  /* 0x00000000000809c3 */ /* 0x000e620000008800 */
[----:B------:R-:W2:Y:S01]  /*0190*/  SHFL.IDX PT, R3, R2, RZ, 0x1f ;  /* 0x00001fff02037589 */ /* 0x000ea200000e0000 */
[----:B------:R-:W-:Y:S01]  /*01a0*/  @UP0 UMOV UR6, 0x400 ;  /* 0x0000040000060882 */ /* 0x000fe20000000000 */
[----:B------:R-:W-:-:S04]  /*01b0*/  @UP0 UIADD3 UR4, -UR4, 0x100000, URZ ;  /* 0x0010000004040890 */ /* 0x000fc8000fffe13f */
[----:B------:R-:W-:Y:S02]  /*01c0*/  @UP0 USHF.L.U32 UR5, UR4, 0xb, URZ ;  /* 0x0000000b04050899 */ /* 0x000fe4000800063f */
[----:B------:R-:W-:Y:S01]  /*01d0*/  @UP0 USHF.L.U32 UR4, UR4, 0x1, URZ ;  /* 0x0000000104040899 */ /* 0x000fe2000800063f */
[----:B------:R-:W-:Y:S01]  /*01e0*/  VOTEU.ANY UP2, P0 ;  /* 0x00000000003f7886 */ /* 0x000fe20000040100 */
[----:B0-----:R-:W-:Y:S01]  /*01f0*/  R2UR UR9, R4 ;  /* 0x00000000040972ca */ /* 0x001fe200000e0000 */
[----:B-1----:R-:W-:Y:S01]  /*0200*/  @UP0 ULEA UR8, UR8, UR6, 0x18 ;  /* 0x0000000608080291 */ /* 0x002fe2000f8ec03f */
[----:B--2---:R-:W-:Y:S01]  /*0210*/  ISETP.NE.AND P1, PT, R3, RZ, PT ;  /* 0x000000ff0300720c */ /* 0x004fe20003f25270 */
[----:B------:R-:W-:-:S04]  /*0220*/  @UP0 UIADD3 UR6, -UR7, 0x100000, URZ ;  /* 0x0010000007060890 */ /* 0x000fc8000fffe13f */
[----:B------:R-:W-:Y:S02]  /*0230*/  @UP0 USHF.L.U32 UR7, UR6, 0xb, URZ ;  /* 0x0000000b06070899 */ /* 0x000fe4000800063f */
[----:B------:R-:W-:-:S04]  /*0240*/  @UP0 USHF.L.U32 UR6, UR6, 0x1, URZ ;  /* 0x0000000106060899 */ /* 0x000fc8000800063f */
[----:B------:R-:W-:Y:S01]  /*0250*/  UISETP.NE.AND UP0, UPT, UR9, URZ, UPT ;  /* 0x0000003f0900728c */ /* 0x000fe2000bf05270 */
[----:B------:R-:W0:Y:S02]  /*0260*/  FENCE.VIEW.ASYNC.S ;  /* 0x00000000000073c6 */ /* 0x000e240000000000 */
[----:B0-----:R0:W1:Y:S05]  /*0270*/  @UP1 SYNCS.EXCH.64 URZ, [UR8+0x28800], UR4 ;  /* 0x02880004083f15b2 */ /* 0x00106a0008000100 */
[----:B------:R0:W2:Y:S01]  /*0280*/  @UP2 SYNCS.EXCH.64 URZ, [UR8+0x28820], UR6 ;  /* 0x02882006083f25b2 */ /* 0x0000a20008000100 */
        /* <DEDUP_REMOVED lines=17> */
[----:B------:R3:W0:Y:S02]  /*03a0*/  SYNCS.EXCH.64 URZ, [UR8+0x28848], UR6 ;  /* 0x02884806083f75b2 */ /* 0x0006240008000100 */
[----:B---3--:R-:W-:Y:S01]  /*03b0*/  NOP ;  /* 0x0000000000007918 */ /* 0x008fe20000000000 */
.L_x_1659:
[----:B------:R-:W3:Y:S01]  /*03c0*/  SHFL.IDX PT, R3, R2, RZ, 0x1f ;  /* 0x00001fff02037589 */ /* 0x000ee200000e0000 */
[----:B------:R-:W-:Y:S01]  /*03d0*/  NOP ;  /* 0x0000000000007918 */ /* 0x000fe20000000000 */
[----:B---3--:R-:W-:-:S13]  /*03e0*/  ISETP.NE.AND P0, PT, R3, RZ, PT ;  /* 0x000000ff0300720c */ /* 0x008fda0003f05270 */
        /* <DEDUP_REMOVED lines=17> */
[----:B------:R3:W0:Y:S02]  /*0500*/  SYNCS.EXCH.64 URZ, [UR8+0x28868], UR6 ;  /* 0x02886806083f75b2 */ /* 0x0006240008000100 */
[----:B---3--:R-:W-:Y:S01]  /*0510*/  NOP ;  /* 0x0000000000007918 */ /* 0x008fe20000000000 */
.L_x_1660:
[----:B------:R-:W3:Y:S01]  /*0520*/  SHFL.IDX PT, R3, R2, RZ, 0x1f ;  /* 0x00001fff02037589 */ /* 0x000ee200000e0000 */
[----:B------:R-:W-:Y:S01]  /*0530*/  NOP ;  /* 0x0000000000007918 */ /* 0x000fe20000000000 */
[----:B---3--:R-:W-:-:S13]  /*0540*/  ISETP.NE.AND P0, PT, R3, RZ, PT ;  /* 0x000000ff0300720c */ /* 0x008fda0003f05270 */
        /* <DEDUP_REMOVED lines=13> */
[----:B------:R3:W0:Y:S02]  /*0620*/  SYNCS.EXCH.64 URZ, [UR6+0x28888], UR4 ;  /* 0x02888804063f75b2 */ /* 0x0006240008000100 */
[----:B---3--:R-:W-:Y:S01]  /*0630*/  NOP ;  /* 0x0000000000007918 */ /* 0x008fe20000000000 */
.L_x_1661:
        /* <DEDUP_REMOVED lines=22> */
.L_x_1662:
        /* <DEDUP_REMOVED lines=22> */
.L_x_1663:
[----:B------:R-:W-:Y:S01]  /*0900*/  PLOP3.LUT P0, PT, PT, PT, UP0, 0x80, 0x0 ;  /* 0x000000000000781c */ /* 0x000fe20003f0f008 */
[----:B------:R-:W-:Y:S01]  /*0910*/  UMOV UR36, 0x1 ;  /* 0x0000000100247882 */ /* 0x000fe20000000000 */
[----:B------:R-:W-:Y:S01]  /*0920*/  NOP ;  /* 0x0000000000007918 */ /* 0x000fe20000000000 */
[----:B------:R-:W-:Y:S01]  /*0930*/  USEL UR36, UR36, 0x2, !UP0 ;  /* 0x0000000224247887 */ /* 0x000fe2000c000000 */
[----:B------:R-:W-:Y:S01]  /*0940*/  BSSY B9, `(.L_x_1664) ;  /* 0x0002509000097945 */ /* 0x000fe20003800000 */
[----:B------:R-:W-:Y:S01]  /*0950*/  ULDC.64 UR54, c[0x0][0x208] ;  /* 0x0000820000367ab9 */ /* 0x000fe20000000a00 */
[----:B012-4-:R-:W-:Y:S07]  /*0960*/  BAR.SYNC.DEFER_BLOCKING 0x0 ;  /* 0x0000000000007b1d */ /* 0x017fee0000010000 */
[----:B------:R-:W-:Y:S05]  /*0970*/  @!P0 BRA `(.L_x_1665) ;  /* 0x000001dc00508947 */ /* 0x000fea0003800000 */
.L_x_1666:
[----:B------:R-:W-:-:S08]  /*0980*/  NOP ;  /* 0x0000000000007918 */ /* 0x000fd00000000000 */
[----:B------:R-:W0:Y:S02]  /*0990*/  USETMAXREG.TRY_ALLOC.CTAPOOL UP0, 0xe8 ;  /* 0x000000e8000079c8 */ /* 0x000e240008000600 */
[----:B0-----:R-:W-:-:S13]  /*09a0*/  PLOP3.LUT P0, PT, PT, PT, UP0, 0x80, 0x0 ;  /* 0x000000000000781c */ /* 0x001fda0003f0f008 */
[----:B------:R-:W-:Y:S05]  /*09b0*/  @!P0 BRA `(.L_x_1666) ;  /* 0xfffffffc00f08947 */ /* 0x000fea000383ffff */
[----:B------:R-:W-:Y:S01]  /*09c0*/  SHF.R.U32.HI R2, RZ, 0x7, R0 ;  /* 0x00000007ff027819 */ /* 0x000fe20000011600 */
[----:B------:R-:W0:Y:S08]  /*09d0*/  S2UR UR38, SR_CgaCtaId ;  /* 0x00000000002679c3 */ /* 0x000e300000008800 */
[----:B------:R-:W-:Y:S06]  /*09e0*/  BAR.ARV 0x8, 0x180 ;  /* 0x0206000000007b1d */ /* 0x000fec0000002000 */
[----:B------:R-:W-:Y:S01]  /*09f0*/  ISETP.NE.AND P0, PT, R2, 0x1, PT ;  /* 0x000000010200780c */ /* 0x000fe20003f05270 */
[----:B------:R-:W-:-:S12]  /*0a00*/  UMOV UR4, 0x400 ;  /* 0x0000040000047882 */ /* 0x000fd80000000000 */
[----:B------:R-:W-:Y:S06]  /*0a10*/  @!P0 BAR.ARV 0x9, 0x100 ;  /* 0x0244000000008b1d */ /* 0x000fec0000002000 */
[----:B0-----:R-:W-:Y:S02]  /*0a20*/  ULEA UR4, UR38, UR4, 0x18 ;  /* 0x0000000426047291 */ /* 0x001fe4000f8ec03f */
[----:B------:R-:W-:Y:S04]  /*0a30*/  BAR.SYNC.DEFER_BLOCKING 0x5, 0x180 ;  /* 0x0146000000007b1d */ /* 0x000fe80000010000 */
[----:B------:R-:W-:-:S02]  /*0a40*/  IMAD.U32 R18, RZ, RZ, UR4 ;  /* 0x00000004ff127e24 */ /* 0x000fc4000f8e00ff */
[----:B------:R-:W-:-:S03]  /*0a50*/  ULDC UR4, c[0x0][0xc3c] ;  /* 0x00030f0000047ab9 */ /* 0x000fc60000000800 */
[----:B------:R-:W0:Y:S01]  /*0a60*/  LDS.128 R40, [R18+0x288d0] ;  /* 0x0288d00012287984 */ /* 0x000e220000000c00 */
[----:B------:R-:W-:Y:S06]  /*0a70*/  BAR.ARV 0x4, 0x180 ;  /* 0x0106000000007b1d */ /* 0x000fec0000002000 */
[----:B0-----:R-:W-:-:S13]  /*0a80*/  ISETP.GE.AND P0, PT, R43, UR4, PT ;  /* 0x000000042b007c0c */ /* 0x001fda000bf06270 */
[----:B------:R-:W-:Y:S05]  /*0a90*/  @P0 BRA `(.L_x_1667) ;  /* 0x0000024c00cc0947 */ /* 0x000fea0003800000 */
[----:B------:R-:W-:Y:S01]  /*0aa0*/  VIADD R226, R0, 0xffffff80 ;  /* 0xffffff8000e27836 */ /* 0x000fe20000000000 */
[----:B------:R-:W-:Y:S01]  /*0ab0*/  R2UR UR40, R18 ;  /* 0x00000000122872ca */ /* 0x000fe200000e0000 */
[----:B------:R-:W-:Y:S01]  /*0ac0*/  IMAD.MOV.U32 R19, RZ, RZ, RZ ;  /* 0x000000ffff137224 */ /* 0x000fe200078e00ff */
[----:B------:R-:W-:Y:S01]  /*0ad0*/  ULOP3.LUT UR39, UR36, 0x1, URZ, 0xfc, !UPT ;  /* 0x0000000124277892 */ /* 0x000fe2000f8efc3f */
[----:B------:R-:W-:Y:S01]  /*0ae0*/  IMAD.MOV.U32 R192, RZ, RZ, RZ ;  /* 0x000000ffffc07224 */ /* 0x000fe200078e00ff */
[----:B------:R-:W-:Y:S01]  /*0af0*/  SHF.R.S32.HI R3, RZ, 0x1f, R226 ;  /* 0x0000001fff037819 */ /* 0x000fe200000114e2 */
[----:B------:R-:W-:Y:S01]  /*0b00*/  IMAD.MOV.U32 R187, RZ, RZ, RZ ;  /* 0x000000ffffbb7224 */ /* 0x000fe200078e00ff */
[----:B------:R-:W-:Y:S01]  /*0b10*/  UMOV UR37, URZ ;  /* 0x0000003f00257c82 */ /* 0x000fe20008000000 */
[----:B------:R-:W-:Y:S01]  /*0b20*/  IMAD.MOV.U32 R184, RZ, RZ, RZ ;  /* 0x000000ffffb87224 */ /* 0x000fe200078e00ff */
[CC--:B------:R-:W-:Y:S02]  /*0b30*/  LEA.HI R5, R3.reuse, R226.reuse, RZ, 0x7 ;  /* 0x000000e203057211 */ /* 0x0c0fe400078f38ff */
[----:B------:R-:W-:-:S02]  /*0b40*/  LEA.HI R2, R3, R226, RZ, 0x5 ;  /* 0x000000e203027211 */ /* 0x000fc400078f28ff */
[----:B------:R-:W-:Y:S01]  /*0b50*/  LOP3.LUT R211, R5, 0xffffff80, RZ, 0xc0, !PT ;  /* 0xffffff8005d37812 */ /* 0x000fe200078ec0ff */
[----:B------:R-:W-:Y:S01]  /*0b60*/  UIADD3 UR40, UR40, 0x10400, URZ ;  /* 0x0001040028287890 */ /* 0x000fe2000fffe03f */
[CC--:B------:R-:W-:Y:S02]  /*0b70*/  LEA.HI R0, R3.reuse, R226.reuse, RZ, 0x4 ;  /* 0x000000e203007211 */ /* 0x0c0fe400078f20ff */
[----:B------:R-:W-:Y:S01]  /*0b80*/  SHF.L.U32 R2, R2, 0x5, RZ ;  /* 0x0000000502027819 */ /* 0x000fe200000006ff */
[----:B------:R-:W-:Y:S01]  /*0b90*/  IMAD.IADD R211, R226, 0x1, -R211 ;  /* 0x00000001e2d37824 */ /* 0x000fe200078e0ad3 */
[----:B------:R-:W-:Y:S02]  /*0ba0*/  LOP3.LUT R7, R0, 0x3fffff0, RZ, 0xc0, !PT ;  /* 0x03fffff000077812 */ /* 0x000fe400078ec0ff */
[----:B------:R-:W-:Y:S02]  /*0bb0*/  LOP3.LUT R2, R2, 0xfffffc00, RZ, 0xc0, !PT ;  /* 0xfffffc0002027812 */ /* 0x000fe400078ec0ff */
[----:B------:R-:W-:Y:S01]  /*0bc0*/  SHF.R.S32.HI R4, RZ, 0x1f, R211 ;  /* 0x0000001fff047819 */ /* 0x000fe200000114d3 */
[----:B------:R-:W-:Y:S01]  /*0bd0*/  IMAD.IADD R7, R226, 0x1, -R7 ;  /* 0x00000001e2077824 */ /* 0x000fe200078e0a07 */
[----:B------:R-:W-:-:S02]  /*0be0*/  LEA.HI R10, R3, R226, RZ, 0x2 ;  /* 0x000000e2030a7211 */ /* 0x000fc400078f10ff */
[----:B------:R-:W-:Y:S02]  /*0bf0*/  LEA.HI R6, R4, R211, RZ, 0x2 ;  /* 0x000000d304067211 */ /* 0x000fe400078f10ff */
[----:B------:R-:W-:Y:S02]  /*0c00*/  LOP3.LUT R13, R10, 0xfffffffc, RZ, 0xc0, !PT ;  /* 0xfffffffc0a0d7812 */ /* 0x000fe400078ec0ff */
[--C-:B------:R-:W-:Y:S02]  /*0c10*/  SHF.R.S32.HI R8, RZ, 0x2, R6.reuse ;  /* 0x00000002ff087819 */ /* 0x100fe40000011406 */
[----:B------:R-:W-:Y:S01]  /*0c20*/  SHF.R.S32.HI R9, RZ, 0x1f, R6 ;  /* 0x0000001fff097819 */ /* 0x000fe20000011406 */
[----:B------:R-:W-:Y:S01]  /*0c30*/  IMAD.IADD R13, R226, 0x1, -R13 ;  /* 0x00000001e20d7824 */ /* 0x000fe200078e0a0d */
[----:B------:R-:W-:Y:S02]  /*0c40*/  SHF.R.S32.HI R218, RZ, 0x7, R5 ;  /* 0x00000007ffda7819 */ /* 0x000fe40000011405 */
[----:B------:R-:W-:-:S02]  /*0c50*/  LEA.HI R9, R9, R8, RZ, 0x3 ;  /* 0x0000000809097211 */ /* 0x000fc400078f18ff */
[----:B------:R-:W-:Y:S02]  /*0c60*/  LEA.HI R188, R3, R226, RZ, 0x3 ;  /* 0x000000e203bc7211 */ /* 0x000fe400078f18ff */
[----:B------:R-:W-:Y:S01]  /*0c70*/  LOP3.LUT R11, R9, 0xfffffff8, RZ, 0xc0, !PT ;  /* 0xfffffff8090b7812 */ /* 0x000fe200078ec0ff */
[----:B------:R-:W-:Y:S01]  /*0c80*/  IMAD R9, R7, 0x40, R2 ;  /* 0x0000004007097824 */ /* 0x000fe200078e0202 */
[----:B------:R-:W-:Y:S02]  /*0c90*/  SHF.R.S32.HI R7, RZ, 0x4, R0 ;  /* 0x00000004ff077819 */ /* 0x000fe40000011400 */
[----:B------:R-:W-:Y:S01]  /*0ca0*/  LEA.HI R4, R4, R211, RZ, 0x5 ;  /* 0x000000d304047211 */ /* 0x000fe200078f28ff */
[----:B------:R-:W-:Y:S01]  /*0cb0*/  IMAD.IADD R11, R8, 0x1, -R11 ;  /* 0x00000001080b7824 */ /* 0x000fe200078e0a0b */
[----:B------:R-:W-:Y:S02]  /*0cc0*/  LEA.HI R0, R0, R7, RZ, 0x1 ;  /* 0x0000000700007211 */ /* 0x000fe400078f08ff */
[----:B------:R-:W-:-:S02]  /*0cd0*/  LEA.HI R5, R5, R218, RZ, 0x1 ;  /* 0x000000da05057211 */ /* 0x000fc400078f08ff */
[----:B------:R-:W-:Y:S02]  /*0ce0*/  LOP3.LUT R207, R188, 0xfffffff8, RZ, 0xc0, !PT ;  /* 0xfffffff8bccf7812 */ /* 0x000fe400078ec0ff */
[----:B------:R-:W-:Y:S02]  /*0cf0*/  LOP3.LUT R0, R0, 0x1ffffffe, RZ, 0xc0, !PT ;  /* 0x1ffffffe00007812 */ /* 0x000fe400078ec0ff */
[----:B------:R-:W-:Y:S01]  /*0d00*/  SHF.R.S32.HI R4, RZ, 0x5, R4 ;  /* 0x00000005ff047819 */ /* 0x000fe20000011404 */
[----:B------:R-:W-:Y:S01]  /*0d10*/  IMAD.IADD R207, R226, 0x1, -R207 ;  /* 0x00000001e2cf7824 */ /* 0x000fe200078e0acf */
[----:B------:R-:W-:Y:S02]  /*0d20*/  LOP3.LUT R5, R5, 0x3fffffe, RZ, 0xc0, !PT ;  /* 0x03fffffe05057812 */ /* 0x000fe400078ec0ff */
[----:B------:R-:W-:Y:S01]  /*0d30*/  SHF.R.S32.HI R188, RZ, 0x3, R188 ;  /* 0x00000003ffbc7819 */ /* 0x000fe200000114bc */
[----:B------:R-:W-:Y:S01]  /*0d40*/  IMAD R4, R4, 0x10, R11 ;  /* 0x0000001004047824 */ /* 0x000fe200078e020b */
[----:B------:R-:W-:Y:S01]  /*0d50*/  LEA.HI R2, R13, R13, RZ, 0x1 ;  /* 0x0000000d0d027211 */ /* 0x000fe200078f08ff */
[----:B------:R-:W-:Y:S01]  /*0d60*/  IMAD.IADD R5, R218, 0x1, -R5 ;  /* 0x00000001da057824 */ /* 0x000fe200078e0a05 */
[----:B------:R-:W-:Y:S01]  /*0d70*/  LEA.HI R3, R3, R226, RZ, 0x6 ;  /* 0x000000e203037211 */ /* 0x000fe200078f30ff */
[C---:B------:R-:W-:Y:S01]  /*0d80*/  IMAD.SHL.U32 R222, R188.reuse, 0x40, RZ ;  /* 0x00000040bcde7824 */ /* 0x040fe200078e00ff */
[----:B------:R-:W-:Y:S01]  /*0d90*/  IADD3 R0, R7, -R0, RZ ;  /* 0x8000000007007210 */ /* 0x000fe20007ffe0ff */
[----:B------:R-:W-:Y:S01]  /*0da0*/  VIADD R217, R188, 0x20 ;  /* 0x00000020bcd97836 */ /* 0x000fe20000000000 */
[----:B------:R-:W-:Y:S01]  /*0db0*/  LOP3.LUT R2, R2, 0x1ffffffe, RZ, 0xc0, !PT ;  /* 0x1ffffffe02027812 */ /* 0x000fe200078ec0ff */
[----:B------:R-:W-:Y:S01]  /*0dc0*/  VIADD R216, R188, 0x40 ;  /* 0x00000040bcd87836 */ /* 0x000fe20000000000 */
[----:B------:R-:W-:Y:S01]  /*0dd0*/  SHF.L.U32 R3, R3, 0x3, RZ ;  /* 0x0000000303037819 */ /* 0x000fe200000006ff */
[----:B------:R-:W-:Y:S01]  /*0de0*/  IMAD R220, R0, 0x8, R9 ;  /* 0x0000000800dc7824 */ /* 0x000fe200078e0209 */
[----:B------:R-:W-:Y:S01]  /*0df0*/  IADD3 R215, R188, 0x60, RZ ;  /* 0x00000060bcd77810 */ /* 0x000fe20007ffe0ff */
[----:B------:R-:W-:Y:S01]  /*0e00*/  IMAD.SHL.U32 R16, R207, 0x8, RZ ;  /* 0x00000008cf107824 */ /* 0x000fe200078e00ff */
[----:B------:R-:W-:Y:S01]  /*0e10*/  LOP3.LUT R204, R3, 0xfffffe00, RZ, 0xc0, !PT ;  /* 0xfffffe0003cc7812 */ /* 0x000fe200078ec0ff */
[----:B------:R-:W-:Y:S01]  /*0e20*/  IMAD.IADD R0, R13, 0x1, -R2 ;  /* 0x000000010d007824 */ /* 0x000fe200078e0a02 */
[----:B------:R-:W-:Y:S01]  /*0e30*/  LEA R219, R5, R4, 0x6 ;  /* 0x0000000405db7211 */ /* 0x000fe200078e30ff */
[----:B------:R-:W-:Y:S01]  /*0e40*/  IMAD.SHL.U32 R199, R217, 0x40, RZ ;  /* 0x00000040d9c77824 */ /* 0x000fe200078e00ff */
[----:B------:R-:W-:Y:S01]  /*0e50*/  LOP3.LUT R3, R222, 0x1c0, RZ, 0xc0, !PT ;  /* 0x000001c0de037812 */ /* 0x000fe200078ec0ff */
[----:B------:R-:W-:Y:S01]  /*0e60*/  IMAD.SHL.U32 R197, R216, 0x40, RZ ;  /* 0x00000040d8c57824 */ /* 0x000fe200078e00ff */
[----:B------:R-:W-:Y:S01]  /*0e70*/  SHF.R.S32.HI R2, RZ, 0x1f, R217 ;  /* 0x0000001fff027819 */ /* 0x000fe200000114d9 */
[----:B------:R-:W-:Y:S01]  /*0e80*/  IMAD.SHL.U32 R196, R215, 0x40, RZ ;  /* 0x00000040d7c47824 */ /* 0x000fe200078e00ff */
[----:B------:R-:W-:Y:S01]  /*0e90*/  SHF.R.S32.HI R5, RZ, 0x1f, R216 ;  /* 0x0000001fff057819 */ /* 0x000fe200000114d8 */
[----:B------:R-:W-:Y:S01]  /*0ea0*/  IMAD R195, R0, 0x8, R219 ;  /* 0x0000000800c37824 */ /* 0x000fe200078e02db */
[----:B------:R-:W-:-:S02]  /*0eb0*/  SHF.R.S32.HI R4, RZ, 0x1f, R215 ;  /* 0x0000001fff047819 */ /* 0x000fc400000114d7 */
[----:B------:R-:W-:Y:S02]  /*0ec0*/  SHF.R.U32.HI R203, RZ, 0x3, R3 ;  /* 0x00000003ffcb7819 */ /* 0x000fe40000011603 */
[----:B------:R-:W-:Y:S02]  /*0ed0*/  LOP3.LUT R206, R3, 0x38, R16, 0xf8, !PT ;  /* 0x0000003803ce7812 */ /* 0x000fe400078ef810 */
[----:B------:R-:W-:Y:S01]  /*0ee0*/  LEA.HI R3, R2, R217, RZ, 0x3 ;  /* 0x000000d902037211 */ /* 0x000fe200078f18ff */
[----:B------:R-:W-:Y:S01]  /*0ef0*/  VIADD R2, R16, 0x40 ;  /* 0x0000004010027836 */ /* 0x000fe20000000000 */
[----:B------:R-:W-:Y:S02]  /*0f00*/  LEA.HI R5, R5, R216, RZ, 0x3 ;  /* 0x000000d805057211 */ /* 0x000fe400078f18ff */
[----:B------:R-:W-:Y:S01]  /*0f10*/  LEA.HI R4, R4, R215, RZ, 0x3 ;  /* 0x000000d704047211 */ /* 0x000fe200078f18ff */
[----:B------:R-:W-:Y:S01]  /*0f20*/  IMAD.SHL.U32 R3, R3, 0x40, RZ ;  /* 0x0000004003037824 */ /* 0x000fe200078e00ff */
[----:B------:R-:W-:Y:S01]  /*0f30*/  LOP3.LUT R199, R199, 0x1c0, RZ, 0xc0, !PT ;  /* 0x000001c0c7c77812 */ /* 0x000fe200078ec0ff */
[----:B------:R-:W-:Y:S01]  /*0f40*/  IMAD.SHL.U32 R5, R5, 0x40, RZ ;  /* 0x0000004005057824 */ /* 0x000fe200078e00ff */
[----:B------:R-:W-:-:S02]  /*0f50*/  LOP3.LUT R197, R197, 0x1c0, RZ, 0xc0, !PT ;  /* 0x000001c0c5c57812 */ /* 0x000fc400078ec0ff */
[----:B------:R-:W-:Y:S02]  /*0f60*/  LOP3.LUT R196, R196, 0x1c0, RZ, 0xc0, !PT ;  /* 0x000001c0c4c47812 */ /* 0x000fe400078ec0ff */
[----:B------:R-:W-:Y:S02]  /*0f70*/  SHF.L.U32 R4, R4, 0x6, RZ ;  /* 0x0000000604047819 */ /* 0x000fe400000006ff */
[----:B------:R-:W-:Y:S02]  /*0f80*/  SHF.L.U32 R22, R207, 0x2, RZ ;  /* 0x00000002cf167819 */ /* 0x000fe400000006ff */
[----:B------:R-:W-:Y:S02]  /*0f90*/  SHF.R.U32.HI R225, RZ, 0x3, R199 ;  /* 0x00000003ffe17819 */ /* 0x000fe400000116c7 */
[----:B------:R-:W-:Y:S01]  /*0fa0*/  LOP3.LUT R7, R199, 0x38, R16, 0xf8, !PT ;  /* 0x00000038c7077812 */ /* 0x000fe200078ef810 */
[----:B------:R-:W-:Y:S01]  /*0fb0*/  VIADD R186, R22, 0x20 ;  /* 0x0000002016ba7836 */ /* 0x000fe20000000000 */
[----:B------:R-:W-:-:S02]  /*0fc0*/  SHF.R.U32.HI R224, RZ, 0x3, R197 ;  /* 0x00000003ffe07819 */ /* 0x000fc400000116c5 */
[----:B------:R-:W-:Y:S02]  /*0fd0*/  LOP3.LUT R8, R197, 0x38, R16, 0xf8, !PT ;  /* 0x00000038c5087812 */ /* 0x000fe400078ef810 */
[----:B------:R-:W-:Y:S02]  /*0fe0*/  SHF.R.U32.HI R223, RZ, 0x3, R196 ;  /* 0x00000003ffdf7819 */ /* 0x000fe400000116c4 */
[----:B------:R-:W-:Y:S02]  /*0ff0*/  LOP3.LUT R9, R196, 0x38, R16, 0xf8, !PT ;  /* 0x00000038c4097812 */ /* 0x000fe400078ef810 */
[----:B------:R-:W-:Y:S02]  /*1000*/  LOP3.LUT R202, R3, 0xfffffe00, RZ, 0xc0, !PT ;  /* 0xfffffe0003ca7812 */ /* 0x000fe400078ec0ff */
[----:B------:R-:W-:Y:S02]  /*1010*/  LOP3.LUT R201, R5, 0xfffffe00, RZ, 0xc0, !PT ;  /* 0xfffffe0005c97812 */ /* 0x000fe400078ec0ff */
[----:B------:R-:W-:-:S02]  /*1020*/  LOP3.LUT R200, R4, 0xfffffe00, RZ, 0xc0, !PT ;  /* 0xfffffe0004c87812 */ /* 0x000fc400078ec0ff */
[----:B------:R-:W-:Y:S02]  /*1030*/  LOP3.LUT R6, R6, 0x7ffffffc, RZ, 0xc0, !PT ;  /* 0x7ffffffc06067812 */ /* 0x000fe400078ec0ff */
[----:B------:R-:W-:Y:S02]  /*1040*/  LOP3.LUT R206, R204, R206, R203, 0xf6, !PT ;  /* 0x000000ceccce7212 */ /* 0x000fe400078ef6cb */
[----:B------:R-:W-:Y:S01]  /*1050*/  LOP3.LUT R7, R202, R7, R225, 0xf6, !PT ;  /* 0x00000007ca077212 */ /* 0x000fe200078ef6e1 */
[----:B------:R-:W-:Y:S01]  /*1060*/  IMAD.IADD R191, R211, 0x1, -R6 ;  /* 0x00000001d3bf7824 */ /* 0x000fe200078e0a06 */
[----:B------:R-:W-:Y:S02]  /*1070*/  LOP3.LUT R8, R201, R8, R224, 0xf6, !PT ;  /* 0x00000008c9087212 */ /* 0x000fe400078ef6e0 */
[----:B------:R-:W-:Y:S02]  /*1080*/  LOP3.LUT R9, R200, R9, R223, 0xf6, !PT ;  /* 0x00000009c8097212 */ /* 0x000fe400078ef6df */
[----:B------:R-:W-:-:S02]  /*1090*/  SHF.R.S32.HI R221, RZ, 0x1f, R188 ;  /* 0x0000001fffdd7819 */ /* 0x000fc400000114bc */
[----:B------:R-:W-:Y:S02]  /*10a0*/  SHF.R.S32.HI R23, RZ, 0x1f, R22 ;  /* 0x0000001fff177819 */ /* 0x000fe40000011416 */
[----:B------:R-:W-:Y:S02]  /*10b0*/  SHF.R.S32.HI R17, RZ, 0x1f, R16 ;  /* 0x0000001fff117819 */ /* 0x000fe40000011410 */
[----:B------:R-:W-:Y:S02]  /*10c0*/  SHF.R.S32.HI R185, RZ, 0x1f, R2 ;  /* 0x0000001fffb97819 */ /* 0x000fe40000011402 */
[----:B------:R-:W-:Y:S02]  /*10d0*/  SHF.R.S32.HI R210, RZ, 0x1f, R186 ;  /* 0x0000001fffd27819 */ /* 0x000fe400000114ba */
[----:B------:R-:W-:Y:S02]  /*10e0*/  LEA R205, R206, UR40, 0x1 ;  /* 0x00000028cecd7c11 */ /* 0x000fe4000f8e08ff */
[----:B------:R-:W-:-:S02]  /*10f0*/  LEA R214, R7, UR40, 0x1 ;  /* 0x0000002807d67c11 */ /* 0x000fc4000f8e08ff */
[----:B------:R-:W-:Y:S02]  /*1100*/  LEA R213, R8, UR40, 0x1 ;  /* 0x0000002808d57c11 */ /* 0x000fe4000f8e08ff */
[----:B------:R-:W-:-:S07]  /*1110*/  LEA R212, R9, UR40, 0x1 ;  /* 0x0000002809d47c11 */ /* 0x000fce000f8e08ff */
.L_x_1949:
[----:B------:R-:W-:Y:S05]  /*1120*/  YIELD ;  /* 0x0000000000007946 */ /* 0x000fea0003800000 */
[----:B------:R-:W-:Y:S01]  /*1130*/  ULDC.64 UR4, c[0x0][0xa28] ;  /* 0x00028a0000047ab9 */ /* 0x000fe20000000a00 */
[----:B0---4-:R-:W0:Y:S01]  /*1140*/  LDC.64 R6, c[0x0][0xa08] ;  /* 0x00028200ff067b82 */ /* 0x011e220000000a00 */
[----:B------:R-:W-:Y:S01]  /*1150*/  ISETP.NE.U32.AND P1, PT, RZ, UR4, PT ;  /* 0x00000004ff007c0c */ /* 0x000fe2000bf25070 */
[----:B------:R-:W-:Y:S02]  /*1160*/  IMAD.MOV.U32 R3, RZ, RZ, RZ ;  /* 0x000000ffff037224 */ /* 0x000fe400078e00ff */
[----:B------:R-:W-:Y:S01]  /*1170*/  IMAD.MOV.U32 R29, RZ, RZ, RZ ;  /* 0x000000ffff1d7224 */ /* 0x000fe200078e00ff */
[----:B------:R-:W-:Y:S01]  /*1180*/  ISETP.NE.AND.EX P1, PT, RZ, UR5, PT, P1 ;  /* 0x00000005ff007c0c */ /* 0x000fe2000bf25310 */
[----:B------:R-:W-:-:S02]  /*1190*/  ULDC.64 UR4, c[0x0][0xa18] ;  /* 0x0002860000047ab9 */ /* 0x000fc40000000a00 */
[----:B------:R-:W-:-:S04]  /*11a0*/  ISETP.NE.U32.AND P2, PT, RZ, UR4, PT ;  /* 0x00000004ff007c0c */ /* 0x000fc8000bf45070 */
[----:B------:R-:W-:Y:S01]  /*11b0*/  ISETP.NE.AND.EX P2, PT, RZ, UR5, PT, P2 ;  /* 0x00000005ff007c0c */ /* 0x000fe2000bf45320 */
[----:B------:R-:W-:Y:S02]  /*11c0*/  ULDC.64 UR4, c[0x0][0xa08] ;  /* 0x0002820000047ab9 */ /* 0x000fe40000000a00 */
[----:B------:R-:W-:-:S03]  /*11d0*/  ISETP.NE.U32.AND P0, PT, RZ, UR4, PT ;  /* 0x00000004ff007c0c */ /* 0x000fc6000bf05070 */
[----:B-1----:R-:W1:Y:S01]  /*11e0*/  @P1 LDC.64 R4, c[0x0][0xa28] ;  /* 0x00028a00ff041b82 */ /* 0x002e620000000a00 */
[----:B------:R-:W-:Y:S01]  /*11f0*/  ISETP.NE.AND.EX P0, PT, RZ, UR5, PT, P0 ;  /* 0x00000005ff007c0c */ /* 0x000fe2000bf05300 */
[----:B0-----:R-:W-:-:S06]  /*1200*/  IMAD.WIDE R10, R43, 0x4, R6 ;  /* 0x000000042b0a7825 */ /* 0x001fcc00078e0206 */
[----:B------:R-:W0:Y:S01]  /*1210*/  @P2 LDC.64 R8, c[0x0][0xa18] ;  /* 0x00028600ff082b82 */ /* 0x000e220000000a00 */
[----:B------:R-:W-:Y:S02]  /*1220*/  ULDC UR4, c[0x0][0x288] ;  /* 0x0000a20000047ab9 */ /* 0x000fe40000000800 */
[----:B------:R-:W-:Y:S01]  /*1230*/  MOV R189, UR4 ;  /* 0x0000000400bd7c02 */ /* 0x000fe20008000f00 */
[----:B------:R-:W-:Y:S02]  /*1240*/  ULDC.64 UR4, c[0x0][0x418] ;  /* 0x0001060000047ab9 */ /* 0x000fe40000000a00 */
[----:B--2---:R2:W5:Y:S01]  /*1250*/  @P0 LDG.E R29, desc[UR54][R10.64] ;  /* 0x000000360a1d0981 */ /* 0x004562000c1e1900 */
[----:B-1----:R-:W-:-:S05]  /*1260*/  @P1 IMAD.WIDE R4, R43, 0x4, R4 ;  /* 0x000000042b041825 */ /* 0x002fca00078e0204 */
[----:B------:R2:W5:Y:S01]  /*1270*/  @P1 LDG.E R3, desc[UR54][R4.64] ;  /* 0x0000003604031981 */ /* 0x000562000c1e1900 */
[----:B0-----:R-:W-:-:S05]  /*1280*/  @P2 IMAD.WIDE R6, R43, 0x4, R8 ;  /* 0x000000042b062825 */ /* 0x001fca00078e0208 */
        /* <DEDUP_REMOVED lines=8> */
[----:B------:R-:W-:Y:S02]  /*1310*/  IMAD.U32 R25, RZ, RZ, UR5 ;  /* 0x00000005ff197e24 */ /* 0x000fe4000f8e00ff */
[----:B------:R-:W-:Y:S01]  /*1320*/  IMAD.U32 R28, RZ, RZ, UR4 ;  /* 0x00000004ff1c7e24 */ /* 0x000fe2000f8e00ff */
[----:B--2---:R-:W-:Y:S06]  /*1330*/  @P2 BRA `(.L_x_1668) ;  /* 0x0000000000242947 */ /* 0x004fec0003800000 */
        /* <DEDUP_REMOVED lines=8> */
[----:B--2---:R-:W-:-:S07]  /*13c0*/  IMAD.IADD R189, R0, 0x1, -R189 ;  /* 0x0000000100bd7824 */ /* 0x004fce00078e0abd */
.L_x_1668:
[----:B------:R-:W-:Y:S01]  /*13d0*/  ULDC.64 UR4, c[0x0][0xa20] ;  /* 0x0002880000047ab9 */ /* 0x000fe20000000a00 */
[----:B------:R-:W-:Y:S01]  /*13e0*/  IMAD.MOV.U32 R208, RZ, RZ, R42 ;  /* 0x000000ffffd07224 */ /* 0x000fe200078e002a */
[----:B------:R-:W-:Y:S02]  /*13f0*/  ISETP.NE.U32.AND P1, PT, RZ, UR4, PT ;  /* 0x00000004ff007c0c */ /* 0x000fe4000bf25070 */
[----:B------:R-:W-:Y:S02]  /*1400*/  MOV R209, R43 ;  /* 0x0000002b00d17202 */ /* 0x000fe40000000f00 */
[----:B------:R-:W-:-:S13]  /*1410*/  ISETP.NE.AND.EX P1, PT, RZ, UR5, PT, P1 ;  /* 0x00000005ff007c0c */ /* 0x000fda000bf25310 */
[----:B------:R-:W-:Y:S05]  /*1420*/  @!P1 BRA `(.L_x_1669) ;  /* 0x0000000000109947 */ /* 0x000fea0003800000 */
[----:B------:R-:W0:Y:S02]  /*1430*/  LDC.64 R4, c[0x0][0xa20] ;  /* 0x00028800ff047b82 */ /* 0x000e240000000a00 */
[----:B0-----:R-:W-:-:S05]  /*1440*/  IMAD.WIDE R4, R43, 0x4, R4 ;  /* 0x000000042b047825 */ /* 0x001fca00078e0204 */
[----:B------:R0:W5:Y:S01]  /*1450*/  LDG.E R28, desc[UR54][R4.64] ;  /* 0x00000036041c7981 */ /* 0x000162000c1e1900 */
[----:B------:R-:W-:Y:S05]  /*1460*/  BRA `(.L_x_1670) ;  /* 0x0000000000107947 */ /* 0x000fea0003800000 */
.L_x_1669:
[----:B------:R-:W-:Y:S05]  /*1470*/  @!P0 BRA `(.L_x_1670) ;  /* 0x00000000000c8947 */ /* 0x000fea0003800000 */
[----:B------:R-:W2:Y:S04]  /*1480*/  LDG.E R5, desc[UR54][R10.64] ;  /* 0x000000360a057981 */ /* 0x000ea8000c1e1900 */
[----:B------:R-:W2:Y:S02]  /*1490*/  LDG.E R28, desc[UR54][R10.64+0x4] ;  /* 0x000004360a1c7981 */ /* 0x000ea4000c1e1900 */
[----:B--2---:R-:W-:-:S07]  /*14a0*/  IMAD.IADD R28, R28, 0x1, -R5 ;  /* 0x000000011c1c7824 */ /* 0x004fce00078e0a05 */
.L_x_1670:
[----:B------:R-:W-:Y:S01]  /*14b0*/  ULDC.64 UR4, c[0x0][0xa10] ;  /* 0x0002840000047ab9 */ /* 0x000fe20000000a00 */
[----:B------:R-:W1:Y:S01]  /*14c0*/  LDC R8, c[0x0][0x448] ;  /* 0x00011200ff087b82 */ /* 0x000e620000000800 */
[----:B------:R-:W-:-:S04]  /*14d0*/  ISETP.NE.U32.AND P0, PT, RZ, UR4, PT ;  /* 0x00000004ff007c0c */ /* 0x000fc8000bf05070 */
[----:B------:R-:W-:Y:S01]  /*14e0*/  ISETP.NE.AND.EX P0, PT, RZ, UR5, PT, P0 ;  /* 0x00000005ff007c0c */ /* 0x000fe2000bf05300 */
[----:B------:R-:W-:Y:S02]  /*14f0*/  ULDC.64 UR4, c[0x0][0xa30] ;  /* 0x00028c0000047ab9 */ /* 0x000fe40000000a00 */
[----:B------:R-:W-:Y:S01]  /*1500*/  ISETP.NE.U32.AND P1, PT, RZ, UR4, PT ;  /* 0x00000004ff007c0c */ /* 0x000fe2000bf25070 */
[----:B-----5:R-:W-:Y:S01]  /*1510*/  IMAD.MOV.U32 R24, RZ, RZ, R28 ;  /* 0x000000ffff187224 */ /* 0x020fe200078e001c */
[----:B------:R-:W2:Y:S02]  /*1520*/  LDC.64 R12, c[0x0][0x9e0] ;  /* 0x00027800ff0c7b82 */ /* 0x000ea40000000a00 */
[----:B------:R-:W-:-:S06]  /*1530*/  ISETP.NE.AND.EX P1, PT, RZ, UR5, PT, P1 ;  /* 0x00000005ff007c0c */ /* 0x000fcc000bf25310 */
[----:B0-----:R-:W0:Y:S08]  /*1540*/  @P0 LDC.64 R4, c[0x0][0xa10] ;  /* 0x00028400ff040b82 */ /* 0x001e300000000a00 */
[----:B------:R-:W3:Y:S01]  /*1550*/  @P1 LDC.64 R6, c[0x0][0xa30] ;  /* 0x00028c00ff061b82 */ /* 0x000ee20000000a00 */
[----:B0-----:R-:W-:-:S05]  /*1560*/  @P0 IMAD.WIDE R4, R43, 0x4, R4 ;  /* 0x000000042b040825 */ /* 0x001fca00078e0204 */
[----:B------:R-:W4:Y:S04]  /*1570*/  @P0 LDG.E R0, desc[UR54][R4.64] ;  /* 0x0000003604000981 */ /* 0x000f28000c1e1900 */
[----:B------:R-:W4:Y:S01]  /*1580*/  @P0 LDG.E R9, desc[UR54][R4.64+0x4] ;  /* 0x0000043604090981 */ /* 0x000f22000c1e1900 */
[----:B---3--:R-:W-:-:S05]  /*1590*/  @P1 IMAD.WIDE R6, R43, 0x4, R6 ;  /* 0x000000042b061825 */ /* 0x008fca00078e0206 */
[----:B------:R0:W5:Y:S01]  /*15a0*/  @P1 LDG.E R24, desc[UR54][R6.64] ;  /* 0x0000003606181981 */ /* 0x000162000c1e1900 */
[----:B-1----:R-:W-:Y:S01]  /*15b0*/  ISETP.NE.AND P1, PT, R8, 0x1, PT ;  /* 0x000000010800780c */ /* 0x002fe20003f25270 */
[----:B------:R-:W-:Y:S01]  /*15c0*/  IMAD.SHL.U32 R193, R41, 0x80, RZ ;  /* 0x0000008029c17824 */ /* 0x000fe200078e00ff */
[----:B------:R-:W-:Y:S02]  /*15d0*/  IADD3 R10, -R3, R28, RZ ;  /* 0x0000001c030a7210 */ /* 0x000fe40007ffe1ff */
[----:B--2---:R-:W-:-:S09]  /*15e0*/  ISETP.GE.AND P2, PT, R13, 0x1, PT ;  /* 0x000000010d00780c */ /* 0x004fd20003f46270 */
[----:B------:R-:W1:Y:S08]  /*15f0*/  @P1 LDC R11, c[0x0][0x44c] ;  /* 0x00011300ff0b1b82 */ /* 0x000e700000000800 */
[----:B------:R-:W2:Y:S01]  /*1600*/  @P1 LDC R8, c[0x0][0x450] ;  /* 0x00011400ff081b82 */ /* 0x000ea20000000800 */
[----:B----4-:R-:W-:Y:S02]  /*1610*/  @P0 IMAD.IADD R25, R9, 0x1, -R0 ;  /* 0x0000000109190824 */ /* 0x010fe400078e0a00 */
[----:B------:R-:W-:-:S02]  /*1620*/  VIADD R0, R193, 0x7f ;  /* 0x0000007fc1007836 */ /* 0x000fc40000000000 */
[----:B------:R-:W-:Y:S02]  /*1630*/  IMAD.IADD R190, R10, 0x1, R25 ;  /* 0x000000010abe7824 */ /* 0x000fe400078e0219 */
[----:B-1----:R-:W-:-:S03]  /*1640*/  @P1 IMAD.HI.U32 R3, R0, R11, RZ ;  /* 0x0000000b00031227 */ /* 0x002fc600078e00ff */
[C---:B------:R-:W-:Y:S01]  /*1650*/  IADD3 R5, R190.reuse, 0x1, -R189 ;  /* 0x00000001be057810 */ /* 0x040fe20007ffe8bd */
[----:B------:R-:W-:Y:S01]  /*1660*/  IMAD.MOV.U32 R4, RZ, RZ, R0 ;  /* 0x000000ffff047224 */ /* 0x000fe200078e0000 */
[----:B--2---:R-:W-:Y:S01]  /*1670*/  @P1 SHF.R.U32.HI R4, RZ, R8, R3 ;  /* 0x00000008ff041219 */ /* 0x004fe20000011603 */
[----:B------:R-:W-:-:S03]  /*1680*/  VIADD R0, R190, 0x7f ;  /* 0x0000007fbe007836 */ /* 0x000fc60000000000 */
[----:B0-----:R-:W-:Y:S02]  /*1690*/  IADD3 R7, R5, R4, RZ ;  /* 0x0000000405077210 */ /* 0x001fe40007ffe0ff */
[----:B------:R-:W-:-:S04]  /*16a0*/  SHF.R.S32.HI R3, RZ, 0x1f, R0 ;  /* 0x0000001fff037819 */ /* 0x000fc80000011400 */
[----:B------:R-:W-:Y:S01]  /*16b0*/  LEA.HI R3, R3, R0, RZ, 0x7 ;  /* 0x0000000003037211 */ /* 0x000fe200078f38ff */
[----:B------:R-:W-:-:S03]  /*16c0*/  IMAD.IADD R0, R7, 0x1, R12 ;  /* 0x0000000107007824 */ /* 0x000fc600078e020c */
[----:B------:R-:W-:Y:S01]  /*16d0*/  SHF.R.S32.HI R96, RZ, 0x7, R3 ;  /* 0x00000007ff607819 */ /* 0x000fe20000011403 */
        /* <DEDUP_REMOVED lines=12> */
.L_x_1673:
[----:B------:R-:W-:-:S13]  /*17a0*/  ISETP.NE.AND P0, PT, R13, 0x1, PT ;  /* 0x000000010d00780c */ /* 0x000fda0003f05270 */
[----:B------:R-:W0:Y:S02]  /*17b0*/  @P0 LDC.64 R4, c[0x0][0x9e8] ;  /* 0x00027a00ff040b82 */ /* 0x000e240000000a00 */
[----:B0-----:R-:W-:-:S05]  /*17c0*/  @P0 IMAD.HI.U32 R4, R3, R4, RZ ;  /* 0x0000000403040227 */ /* 0x001fca00078e00ff */
[----:B------:R-:W-:-:S07]  /*17d0*/  @P0 SHF.R.U32.HI R3, RZ, R5, R4 ;  /* 0x00000005ff030219 */ /* 0x000fce0000011604 */
.L_x_1674:
[----:B------:R-:W-:Y:S05]  /*17e0*/  BSYNC B0 ;  /* 0x0000000000007941 */ /* 0x000fea0003800000 */
.L_x_1672:
[----:B------:R-:W-:-:S05]  /*17f0*/  IMAD R3, R3, R13, R13 ;  /* 0x0000000d03037224 */ /* 0x000fca00078e020d */
[----:B------:R-:W-:-:S07]  /*1800*/  VIMNMX R0, R0, R3, PT ;  /* 0x0000000300007248 */ /* 0x000fce0003fe0100 */
.L_x_1671:
[----:B------:R-:W0:Y:S01]  /*1810*/  @P1 LDC R4, c[0x0][0x44c] ;  /* 0x00011300ff041b82 */ /* 0x000e220000000800 */
[----:B------:R-:W-:Y:S01]  /*1820*/  IADD3 R95, R190, -R189, RZ ;  /* 0x800000bdbe5f7210 */ /* 0x000fe20007ffe0ff */
[----:B------:R-:W-:-:S06]  /*1830*/  ULDC UR4, c[0x0][0x9dc] ;  /* 0x0002770000047ab9 */ /* 0x000fcc0000000800 */
[----:B------:R-:W1:Y:S01]  /*1840*/  @P1 LDC R6, c[0x0][0x450] ;  /* 0x00011400ff061b82 */ /* 0x000e620000000800 */
[----:B0-----:R-:W-:-:S04]  /*1850*/  @P1 IMAD.HI.U32 R3, R193, R4, RZ ;  /* 0x00000004c1031227 */ /* 0x001fc800078e00ff */
[----:B------:R-:W-:Y:S01]  /*1860*/  IMAD.MOV.U32 R4, RZ, RZ, R193 ;  /* 0x000000ffff047224 */ /* 0x000fe200078e00c1 */
[----:B-1----:R-:W-:-:S05]  /*1870*/  @P1 SHF.R.U32.HI R4, RZ, R6, R3 ;  /* 0x00000006ff041219 */ /* 0x002fca0000011603 */
[----:B------:R-:W-:-:S04]  /*1880*/  IMAD.IADD R3, R95, 0x1, R4 ;  /* 0x000000015f037824 */ /* 0x000fc800078e0204 */
[----:B------:R-:W-:Y:S01]  /*1890*/  VIADD R4, R3, -UR4 ;  /* 0x8000000403047c36 */ /* 0x000fe20008000000 */
[----:B------:R-:W-:Y:S06]  /*18a0*/  @!P2 BRA `(.L_x_1675) ;  /* 0x000000000044a947 */ /* 0x000fec0003800000 */
[----:B------:R-:W-:Y:S01]  /*18b0*/  ISETP.GT.AND P0, PT, R3, -0x1, PT ;  /* 0xffffffff0300780c */ /* 0x000fe20003f04270 */
[----:B------:R-:W-:-:S12]  /*18c0*/  BSSY B0, `(.L_x_1676) ;  /* 0x000000d000007945 */ /* 0x000fd80003800000 */
[----:B------:R-:W-:Y:S05]  /*18d0*/  @P0 BRA `(.L_x_1677) ;  /* 0x00000000001c0947 */ /* 0x000fea0003800000 */
[----:B------:R-:W-:Y:S02]  /*18e0*/  ISETP.NE.AND P0, PT, R13, 0x1, PT ;  /* 0x000000010d00780c */ /* 0x000fe40003f05270 */
[----:B------:R-:W-:-:S11]  /*18f0*/  LOP3.LUT R3, RZ, R3, RZ, 0x33, !PT ;  /* 0x00000003ff037212 */ /* 0x000fd600078e33ff */
[----:B------:R-:W0:Y:S02]  /*1900*/  @P0 LDC.64 R6, c[0x0][0x9e8] ;  /* 0x00027a00ff060b82 */ /* 0x000e240000000a00 */
[----:B0-----:R-:W-:-:S05]  /*1910*/  @P0 IMAD.HI.U32 R6, R3, R6, RZ ;  /* 0x0000000603060227 */ /* 0x001fca00078e00ff */
[----:B------:R-:W-:-:S04]  /*1920*/  @P0 SHF.R.U32.HI R3, RZ, R7, R6 ;  /* 0x00000007ff030219 */ /* 0x000fc80000011606 */
[----:B------:R-:W-:Y:S01]  /*1930*/  LOP3.LUT R3, RZ, R3, RZ, 0x33, !PT ;  /* 0x00000003ff037212 */ /* 0x000fe200078e33ff */
[----:B------:R-:W-:Y:S06]  /*1940*/  BRA `(.L_x_1678) ;  /* 0x0000000000107947 */ /* 0x000fec0003800000 */
.L_x_1677:
[----:B------:R-:W-:-:S13]  /*1950*/  ISETP.NE.AND P0, PT, R13, 0x1, PT ;  /* 0x000000010d00780c */ /* 0x000fda0003f05270 */
[----:B------:R-:W0:Y:S02]  /*1960*/  @P0 LDC.64 R6, c[0x0][0x9e8] ;  /* 0x00027a00ff060b82 */ /* 0x000e240000000a00 */
[----:B0-----:R-:W-:-:S05]  /*1970*/  @P0 IMAD.HI.U32 R6, R3, R6, RZ ;  /* 0x0000000603060227 */ /* 0x001fca00078e00ff */
[----:B------:R-:W-:-:S07]  /*1980*/  @P0 SHF.R.U32.HI R3, RZ, R7, R6 ;  /* 0x00000007ff030219 */ /* 0x000fce0000011606 */
.L_x_1678:
[----:B------:R-:W-:Y:S05]  /*1990*/  BSYNC B0 ;  /* 0x0000000000007941 */ /* 0x000fea0003800000 */
.L_x_1676:
[----:B------:R-:W-:-:S05]  /*19a0*/  IMAD R3, R3, R13, RZ ;  /* 0x0000000d03037224 */ /* 0x000fca00078e02ff */
[----:B------:R-:W-:-:S07]  /*19b0*/  VIMNMX R4, R4, R3, !PT ;  /* 0x0000000304047248 */ /* 0x000fce0007fe0100 */
.L_x_1675:
[----:B------:R-:W-:Y:S01]  /*19c0*/  VIADD R0, R0, 0x7f ;  /* 0x0000007f00007836 */ /* 0x000fe20000000000 */
[----:B------:R-:W-:-:S04]  /*19d0*/  SHF.R.S32.HI R5, RZ, 0x1f, R4 ;  /* 0x0000001fff057819 */ /* 0x000fc80000011404 */
[----:B------:R-:W-:Y:S02]  /*19e0*/  SHF.R.S32.HI R3, RZ, 0x1f, R0 ;  /* 0x0000001fff037819 */ /* 0x000fe40000011400 */
[----:B------:R-:W-:Y:S02]  /*19f0*/  LEA.HI R5, R5, R4, RZ, 0x7 ;  /* 0x0000000405057211 */ /* 0x000fe400078f38ff */
[----:B------:R-:W-:Y:S02]  /*1a00*/  LEA.HI R3, R3, R0, RZ, 0x7 ;  /* 0x0000000003037211 */ /* 0x000fe400078f38ff */
[----:B------:R-:W-:Y:S02]  /*1a10*/  SHF.R.S32.HI R5, RZ, 0x7, R5 ;  /* 0x00000007ff057819 */ /* 0x000fe40000011405 */
[----:B------:R-:W-:Y:S02]  /*1a20*/  SHF.R.S32.HI R3, RZ, 0x7, R3 ;  /* 0x00000007ff037819 */ /* 0x000fe40000011403 */
[----:B------:R-:W-:-:S02]  /*1a30*/  VIMNMX R5, RZ, R5, !PT ;  /* 0x00000005ff057248 */ /* 0x000fc40007fe0100 */
[----:B------:R-:W-:-:S03]  /*1a40*/  VIMNMX R3, R96, R3, PT ;  /* 0x0000000360037248 */ /* 0x000fc60003fe0100 */
[----:B------:R-:W-:Y:S01]  /*1a50*/  IMAD R5, R5, 0x80, -R10 ;  /* 0x0000008005057824 */ /* 0x000fe200078e0a0a */
[----:B------:R-:W-:-:S04]  /*1a60*/  LEA R0, R3, -R10, 0x7 ;  /* 0x8000000a03007211 */ /* 0x000fc800078e38ff */
[----:B------:R-:W-:Y:S02]  /*1a70*/  VIMNMX R5, RZ, R5, !PT ;  /* 0x00000005ff057248 */ /* 0x000fe40007fe0100 */
[----:B------:R-:W-:Y:S02]  /*1a80*/  VIMNMX R0, R0, R25, PT ;  /* 0x0000001900007248 */ /* 0x000fe40003fe0100 */
[----:B------:R-:W-:Y:S02]  /*1a90*/  SHF.R.U32.HI R26, RZ, 0x7, R5 ;  /* 0x00000007ff1a7819 */ /* 0x000fe40000011605 */
[----:B------:R-:W-:-:S03]  /*1aa0*/  ISETP.GT.AND P0, PT, R0, R5, PT ;  /* 0x000000050000720c */ /* 0x000fc60003f04270 */
[----:B------:R-:W-:-:S10]  /*1ab0*/  IMAD.MOV.U32 R27, RZ, RZ, R26 ;  /* 0x000000ffff1b7224 */ /* 0x000fd400078e001a */
[----:B------:R-:W-:-:S05]  /*1ac0*/  @P0 VIADD R0, R0, 0x7f ;  /* 0x0000007f00000836 */ /* 0x000fca0000000000 */
[----:B------:R-:W-:-:S04]  /*1ad0*/  @P0 SHF.R.S32.HI R3, RZ, 0x1f, R0 ;  /* 0x0000001fff030819 */ /* 0x000fc80000011400 */
[----:B------:R-:W-:-:S04]  /*1ae0*/  @P0 LEA.HI R3, R3, R0, RZ, 0x7 ;  /* 0x0000000003030211 */ /* 0x000fc800078f38ff */
[----:B------:R-:W-:Y:S02]  /*1af0*/  @P0 SHF.R.S32.HI R27, RZ, 0x7, R3 ;  /* 0x00000007ff1b0819 */ /* 0x000fe40000011403 */
[----:B------:R-:W-:Y:S02]  /*1b00*/  PLOP3.LUT P0, PT, PT, PT, PT, 0x80, 0x0 ;  /* 0x000000000000781c */ /* 0x000fe40003f0f070 */
[----:B------:R-:W-:-:S13]  /*1b10*/  ISETP.GT.AND P1, PT, R27, R26, PT ;  /* 0x0000001a1b00720c */ /* 0x000fda0003f24270 */
[----:B------:R-:W-:Y:S05]  /*1b20*/  @!P1 BRA `(.L_x_1679) ;  /* 0x0000006800549947 */ /* 0x000fea0003800000 */
        /* <DEDUP_REMOVED lines=19> */
[----:B-1---5:R-:W-:Y:S05]  /*1c60*/  CALL.ABS.NOINC R14 ;  /* 0x000000000e007343 */ /* 0x022fea0003c00000 */
.L_x_1681:
[----:B------:R-:W-:Y:S05]  /*1c70*/  BSYNC B6 ;  /* 0x0000000000067941 */ /* 0x000fea0003800000 */
.L_x_1680:
        /* <DEDUP_REMOVED lines=20> */
.L_x_1683:
[----:B------:R-:W-:Y:S05]  /*1dc0*/  BSYNC B6 ;  /* 0x0000000000067941 */ /* 0x000fea0003800000 */
.L_x_1682:
[----:B------:R-:W-:Y:S01]  /*1dd0*/  ULDC.64 UR4, c[0x0][0x9f8] ;  /* 0x00027e0000047ab9 */ /* 0x000fe20000000a00 */
[----:B------:R-:W-:Y:S01]  /*1de0*/  IMAD.MOV.U32 R0, RZ, RZ, R43 ;  /* 0x000000ffff007224 */ /* 0x000fe200078e002b */
[----:B------:R-:W-:Y:S01]  /*1df0*/  ISETP.NE.U32.AND P0, PT, RZ, UR4, PT ;  /* 0x00000004ff007c0c */ /* 0x000fe2000bf05070 */
[----:B------:R-:W0:Y:S03]  /*1e00*/  LDC R37, c[0x0][0x3f4] ;  /* 0x0000fd00ff257b82 */ /* 0x000e260000000800 */
[----:B------:R-:W-:-:S05]  /*1e10*/  ISETP.NE.AND.EX P0, PT, RZ, UR5, PT, P0 ;  /* 0x00000005ff007c0c */ /* 0x000fca000bf05300 */
[----:B------:R-:W1:Y:S08]  /*1e20*/  LDC.64 R14, c[0x0][0x3f8] ;  /* 0x0000fe00ff0e7b82 */ /* 0x000e700000000a00 */
[----:B------:R-:W2:Y:S08]  /*1e30*/  @P0 LDC.64 R4, c[0x0][0x9f8] ;  /* 0x00027e00ff040b82 */ /* 0x000eb00000000a00 */
[----:B------:R-:W3:Y:S01]  /*1e40*/  LDC.64 R34, c[0x0][0x408] ;  /* 0x00010200ff227b82 */ /* 0x000ee20000000a00 */
[----:B--2---:R-:W-:-:S05]  /*1e50*/  @P0 IMAD.WIDE R4, R43, 0x4, R4 ;  /* 0x000000042b040825 */ /* 0x004fca00078e0204 */
[----:B------:R2:W4:Y:S01]  /*1e60*/  @P0 LDG.E R0, desc[UR54][R4.64] ;  /* 0x0000003604000981 */ /* 0x000522000c1e1900 */
[----:B0-----:R-:W-:Y:S01]  /*1e70*/  ISETP.GE.AND P0, PT, R16, R37, PT ;  /* 0x000000251000720c */ /* 0x001fe20003f06270 */
[----:B-1----:R-:W-:Y:S01]  /*1e80*/  IMAD.WIDE.U32 R6, R188, R14, R22 ;  /* 0x0000000ebc067225 */ /* 0x002fe200078e0016 */
[C-C-:B---3--:R-:W-:Y:S01]  /*1e90*/  SHF.L.U64.HI R30, R34.reuse, 0x6, R35.reuse ;  /* 0x00000006221e7819 */ /* 0x148fe20000010223 */
[----:B------:R-:W0:Y:S01]  /*1ea0*/  S2R R38, SR_TID.X ;  /* 0x0000000000267919 */ /* 0x000e220000002100 */
[----:B------:R-:W-:Y:S01]  /*1eb0*/  SEL R13, R37, RZ, P0 ;  /* 0x000000ff250d7207 */ /* 0x000fe20000000000 */
[----:B------:R-:W-:Y:S01]  /*1ec0*/  IMAD.MOV.U32 R82, RZ, RZ, R6 ;  /* 0x000000ffff527224 */ /* 0x000fe200078e0006 */
[----:B------:R-:W-:Y:S01]  /*1ed0*/  SHF.L.U64.HI R31, R34, 0x7, R35 ;  /* 0x00000007221f7819 */ /* 0x000fe20000010223 */
[----:B------:R-:W-:Y:S01]  /*1ee0*/  IMAD R10, R221, R34, RZ ;  /* 0x00000022dd0a7224 */ /* 0x000fe200078e02ff */
[----:B------:R-:W-:Y:S01]  /*1ef0*/  SHF.L.U32 R20, R14, 0x5, RZ ;  /* 0x000000050e147819 */ /* 0x000fe200000006ff */
[----:B------:R-:W-:-:S02]  /*1f00*/  IMAD.IADD R13, R16, 0x1, R13 ;  /* 0x00000001100d7824 */ /* 0x000fc400078e020d */
[----:B--2---:R-:W-:-:S03]  /*1f10*/  IMAD.WIDE.U32 R4, R188, R34, R22 ;  /* 0x00000022bc047225 */ /* 0x004fc600078e0016 */
[----:B------:R-:W-:Y:S01]  /*1f20*/  SHF.R.S32.HI R6, RZ, 0x1f, R13 ;  /* 0x0000001fff067819 */ /* 0x000fe2000001140d */
[----:B------:R-:W-:Y:S02]  /*1f30*/  IMAD R8, R221, R14, RZ ;  /* 0x0000000edd087224 */ /* 0x000fe400078e02ff */
[----:B------:R-:W-:Y:S01]  /*1f40*/  IMAD.MOV.U32 R86, RZ, RZ, R4 ;  /* 0x000000ffff567224 */ /* 0x000fe200078e0004 */
[----:B------:R-:W-:Y:S01]  /*1f50*/  LEA.HI R4, R6, R13, RZ, 0x6 ;  /* 0x0000000d06047211 */ /* 0x000fe200078f30ff */
[----:B------:R-:W-:Y:S01]  /*1f60*/  IMAD R89, R188, R35, R10 ;  /* 0x00000023bc597224 */ /* 0x000fe200078e020a */
[----:B------:R-:W-:Y:S01]  /*1f70*/  LEA.HI R12, R6, R13, RZ, 0x3 ;  /* 0x0000000d060c7211 */ /* 0x000fe200078f18ff */
[----:B------:R-:W-:-:S03]  /*1f80*/  IMAD.WIDE.U32 R10, R188, R34, R16 ;  /* 0x00000022bc0a7225 */ /* 0x000fc600078e0010 */
[----:B------:R-:W-:Y:S01]  /*1f90*/  LOP3.LUT R6, R199, 0x38, R12, 0xf8, !PT ;  /* 0x00000038c7067812 */ /* 0x000fe200078ef80c */
[----:B------:R-:W-:Y:S01]  /*1fa0*/  IMAD R85, R188, R15, R8 ;  /* 0x0000000fbc557224 */ /* 0x000fe200078e0208 */
[----:B------:R-:W-:Y:S01]  /*1fb0*/  LOP3.LUT R41, R12, 0xfffffff8, RZ, 0xc0, !PT ;  /* 0xfffffff80c297812 */ /* 0x000fe200078ec0ff */
[----:B------:R-:W-:Y:S01]  /*1fc0*/  IMAD.WIDE.U32 R8, R188, R14, R16 ;  /* 0x0000000ebc087225 */ /* 0x000fe200078e0010 */
[----:B------:R-:W-:Y:S02]  /*1fd0*/  LOP3.LUT R6, R6, R225, RZ, 0x3c, !PT ;  /* 0x000000e106067212 */ /* 0x000fe400078e3cff */
[----:B------:R-:W-:Y:S01]  /*1fe0*/  IADD3 R83, R7, R85, RZ ;  /* 0x0000005507537210 */ /* 0x000fe20007ffe0ff */
[----:B------:R-:W-:Y:S01]  /*1ff0*/  IMAD.IADD R87, R5, 0x1, R89 ;  /* 0x0000000105577824 */ /* 0x000fe200078e0259 */
[----:B------:R-:W-:Y:S01]  /*2000*/  LOP3.LUT R5, R12, 0x38, RZ, 0xc0, !PT ;  /* 0x000000380c057812 */ /* 0x000fe200078ec0ff */
[----:B------:R-:W-:Y:S01]  /*2010*/  IMAD.IADD R89, R89, 0x1, R11 ;  /* 0x0000000159597824 */ /* 0x000fe200078e020b */
[----:B-----5:R-:W-:Y:S01]  /*2020*/  SHF.R.S32.HI R11, RZ, 0x1f, R24 ;  /* 0x0000001fff0b7819 */ /* 0x020fe20000011418 */
[----:B------:R-:W-:Y:S01]  /*2030*/  IMAD.SHL.U32 R4, R4, 0x80, RZ ;  /* 0x0000008004047824 */ /* 0x000fe200078e00ff */
[----:B0-----:R-:W-:Y:S01]  /*2040*/  SHF.R.U32.HI R38, RZ, 0x7, R38 ;  /* 0x00000007ff267819 */ /* 0x001fe20000011626 */
[----:B------:R-:W-:Y:S01]  /*2050*/  IMAD.IADD R85, R85, 0x1, R9 ;  /* 0x0000000155557824 */ /* 0x000fe200078e0209 */
[----:B------:R-:W-:Y:S01]  /*2060*/  MOV R84, R8 ;  /* 0x0000000800547202 */ /* 0x000fe20000000f00 */
[----:B------:R-:W-:Y:S01]  /*2070*/  IMAD R13, R11, R14, RZ ;  /* 0x0000000e0b0d7224 */ /* 0x000fe200078e02ff */
[----:B------:R-:W-:Y:S01]  /*2080*/  ISETP.NE.AND P6, PT, R38, 0x1, PT ;  /* 0x000000012600780c */ /* 0x000fe20003fc5270 */
[----:B------:R-:W-:Y:S01]  /*2090*/  IMAD.MOV.U32 R88, RZ, RZ, R10 ;  /* 0x000000ffff587224 */ /* 0x000fe200078e000a */
[--C-:B------:R-:W-:Y:S01]  /*20a0*/  LOP3.LUT R9, R197, 0x38, R12.reuse, 0xf8, !PT ;  /* 0x00000038c5097812 */ /* 0x100fe200078ef80c */
[----:B------:R-:W-:Y:S01]  /*20b0*/  IMAD R11, R11, R34, RZ ;  /* 0x000000220b0b7224 */ /* 0x000fe200078e02ff */
[----:B------:R-:W-:Y:S01]  /*20c0*/  LOP3.LUT R8, R196, 0x38, R12, 0xf8, !PT ;  /* 0x00000038c4087812 */ /* 0x000fe200078ef80c */
[----:B------:R-:W-:Y:S01]  /*20d0*/  IMAD R13, R24, R15, R13 ;  /* 0x0000000f180d7224 */ /* 0x000fe200078e020d */
[----:B------:R-:W-:Y:S01]  /*20e0*/  LOP3.LUT R7, R4, 0xffffe000, RZ, 0xc0, !PT ;  /* 0xffffe00004077812 */ /* 0x000fe200078ec0ff */
[----:B------:R-:W-:Y:S01]  /*20f0*/  IMAD.WIDE.U32 R84, R24, R14, R84 ;  /* 0x0000000e18547225 */ /* 0x000fe200078e0054 */
[----:B------:R-:W-:-:S02]  /*2100*/  LOP3.LUT R4, R5, 0x1c0, R222, 0xf8, !PT ;  /* 0x000001c005047812 */ /* 0x000fc400078ef8de */
[----:B------:R-:W-:Y:S01]  /*2110*/  LOP3.LUT R10, R9, R224, RZ, 0x3c, !PT ;  /* 0x000000e0090a7212 */ /* 0x000fe200078e3cff */
[----:B------:R-:W-:Y:S01]  /*2120*/  IMAD.WIDE.U32 R82, R24, R14, R82 ;  /* 0x0000000e18527225 */ /* 0x000fe200078e0052 */
[----:B------:R-:W-:Y:S01]  /*2130*/  LOP3.LUT R9, R8, R223, RZ, 0x3c, !PT ;  /* 0x000000df08097212 */ /* 0x000fe200078e3cff */
[----:B------:R-:W-:Y:S05]  /*2140*/  @!P6 WARPSYNC.ALL ;  /* 0x000000000000e948 */ /* 0x000fea0003800000 */
[----:B------:R-:W-:Y:S01]  /*2150*/  LOP3.LUT R8, R4, R203, RZ, 0x3c, !PT ;  /* 0x000000cb04087212 */ /* 0x000fe200078e3cff */
[----:B------:R-:W-:Y:S01]  /*2160*/  IMAD R11, R24, R35, R11 ;  /* 0x00000023180b7224 */ /* 0x000fe200078e020b */
[-C--:B------:R-:W-:Y:S01]  /*2170*/  IADD3 R4, R6, R7.reuse, R202 ;  /* 0x0000000706047210 */ /* 0x080fe20007ffe0ca */
[-C--:B------:R-:W-:Y:S01]  /*2180*/  IMAD.WIDE.U32 R86, R24, R34.reuse, R86 ;  /* 0x0000002218567225 */ /* 0x080fe200078e0056 */
[-C--:B------:R-:W-:Y:S01]  /*2190*/  IADD3 R5, R10, R7.reuse, R201 ;  /* 0x000000070a057210 */ /* 0x080fe20007ffe0c9 */
[----:B------:R-:W-:Y:S01]  /*21a0*/  ULDC UR4, c[0x0][0x2f4] ;  /* 0x0000bd0000047ab9 */ /* 0x000fe20000000800 */
[-C--:B------:R-:W-:Y:S01]  /*21b0*/  IADD3 R6, R9, R7.reuse, R200 ;  /* 0x0000000709067210 */ /* 0x080fe20007ffe0c8 */
[----:B------:R-:W-:Y:S01]  /*21c0*/  IMAD.WIDE.U32 R88, R24, R34, R88 ;  /* 0x0000002218587225 */ /* 0x000fe200078e0058 */
[----:B------:R-:W-:-:S02]  /*21d0*/  IADD3 R7, R8, R7, R204 ;  /* 0x0000000708077210 */ /* 0x000fc40007ffe0cc */
[----:B------:R-:W-:Y:S01]  /*21e0*/  SHF.L.U64.HI R8, R14, 0x5, R15 ;  /* 0x000000050e087819 */ /* 0x000fe2000001020f */
[----:B------:R-:W-:Y:S01]  /*21f0*/  IMAD.IADD R3, R29, 0x1, R28 ;  /* 0x000000011d037824 */ /* 0x000fe200078e021c */
[C---:B------:R-:W-:Y:S01]  /*2200*/  SHF.L.U64.HI R29, R34.reuse, 0x5, R35 ;  /* 0x00000005221d7819 */ /* 0x040fe20000010223 */
[----:B------:R-:W-:Y:S01]  /*2210*/  IMAD.SHL.U32 R32, R34, 0x20, RZ ;  /* 0x0000002022207824 */ /* 0x000fe200078e00ff */
[--C-:B------:R-:W-:Y:S01]  /*2220*/  SHF.L.U64.HI R9, R14, 0x6, R15.reuse ;  /* 0x000000060e097819 */ /* 0x100fe2000001020f */
[----:B------:R-:W-:Y:S01]  /*2230*/  IMAD.SHL.U32 R33, R34, 0x40, RZ ;  /* 0x0000004022217824 */ /* 0x000fe200078e00ff */
[----:B------:R-:W-:Y:S01]  /*2240*/  SHF.L.U64.HI R10, R14, 0x7, R15 ;  /* 0x000000070e0a7819 */ /* 0x000fe2000001020f */
[----:B------:R-:W-:Y:S01]  /*2250*/  VIADD R94, R38, 0x8 ;  /* 0x00000008265e7836 */ /* 0x000fe20000000000 */
[----:B------:R-:W-:Y:S01]  /*2260*/  SHF.L.U32 R34, R34, 0x7, RZ ;  /* 0x0000000722227819 */ /* 0x000fe200000006ff */
[C---:B------:R-:W-:Y:S01]  /*2270*/  IMAD.SHL.U32 R21, R14.reuse, 0x40, RZ ;  /* 0x000000400e157824 */ /* 0x040fe200078e00ff */
[----:B------:R-:W-:Y:S01]  /*2280*/  SHF.R.S32.HI R35, RZ, 0x1f, R42 ;  /* 0x0000001fff237819 */ /* 0x000fe2000001142a */
[----:B------:R-:W-:Y:S01]  /*2290*/  IMAD.SHL.U32 R28, R14, 0x80, RZ ;  /* 0x000000800e1c7824 */ /* 0x000fe200078e00ff */
[----:B------:R-:W-:Y:S01]  /*22a0*/  ISETP.GE.AND P1, PT, R16, UR4, PT ;  /* 0x0000000410007c0c */ /* 0x000fe2000bf26270 */
[----:B------:R-:W-:Y:S01]  /*22b0*/  IMAD R36, R207, 0x20, R188 ;  /* 0x00000020cf247824 */ /* 0x000fe200078e02bc */
[----:B------:R-:W-:Y:S01]  /*22c0*/  ISETP.GE.AND P2, PT, R2, UR4, PT ;  /* 0x0000000402007c0c */ /* 0x000fe2000bf46270 */
[----:B------:R-:W-:Y:S01]  /*22d0*/  IMAD.SHL.U32 R37, R37, 0x2, RZ ;  /* 0x0000000225257824 */ /* 0x000fe200078e00ff */
[----:B------:R-:W-:Y:S01]  /*22e0*/  IADD3 R40, R13, R85, RZ ;  /* 0x000000550d287210 */ /* 0x000fe20007ffe0ff */
[----:B------:R-:W-:Y:S01]  /*22f0*/  IMAD.IADD R39, R83, 0x1, R13 ;  /* 0x0000000153277824 */ /* 0x000fe200078e020d */
[----:B------:R-:W-:Y:S01]  /*2300*/  SHF.R.S32.HI R81, RZ, 0x3, R12 ;  /* 0x00000003ff517819 */ /* 0x000fe2000001140c */
[----:B------:R-:W-:Y:S01]  /*2310*/  IMAD.IADD R43, R87, 0x1, R11 ;  /* 0x00000001572b7824 */ /* 0x000fe200078e020b */
[----:B------:R-:W-:Y:S01]  /*2320*/  SHF.R.S32.HI R90, RZ, 0x1f, R41 ;  /* 0x0000001fff5a7819 */ /* 0x000fe20000011429 */
[----:B------:R-:W-:Y:S01]  /*2330*/  IMAD.IADD R80, R11, 0x1, R89 ;  /* 0x000000010b507824 */ /* 0x000fe200078e0259 */
[----:B------:R-:W-:Y:S01]  /*2340*/  @!P6 BAR.SYNC.DEFER_BLOCKING 0x9, 0x100 ;  /* 0x024400000000eb1d */ /* 0x000fe20000010000 */
[----:B----4-:R-:W-:-:S07]  /*2350*/  SHF.R.S32.HI R38, RZ, 0x1f, R0 ;  /* 0x0000001fff267819 */ /* 0x010fce0000011400 */
.L_x_1781:
[----:B------:R-:W0:Y:S01]  /*2360*/  LDC R100, c[0x0][0x430] ;  /* 0x00010c00ff647b82 */ /* 0x000e220000000800 */
[----:B------:R-:W-:Y:S02]  /*2370*/  VIADD R27, R27, 0xffffffff ;  /* 0xffffffff1b1b7836 */ /* 0x000fe40000000000 */
[----:B------:R-:W-:Y:S02]  /*2380*/  IMAD.MOV.U32 R101, RZ, RZ, RZ ;  /* 0x000000ffff657224 */ /* 0x000fe400078e00ff */
[----:B---3--:R-:W-:-:S03]  /*2390*/  IMAD R44, R27, 0x80, R36 ;  /* 0x000000801b2c7824 */ /* 0x008fc600078e0224 */
[----:B-1----:R-:W1:Y:S02]  /*23a0*/  LDC R107, c[0x0][0x3f4] ;  /* 0x0000fd00ff6b7b82 */ /* 0x002e640000000800 */
[----:B------:R-:W-:Y:S02]  /*23b0*/  ISETP.GE.AND P3, PT, R44, R25, PT ;  /* 0x000000192c00720c */ /* 0x000fe40003f66270 */
[----:B------:R-:W-:Y:S02]  /*23c0*/  IADD3 R45, R3, R44, RZ ;  /* 0x0000002c032d7210 */ /* 0x000fe40007ffe0ff */
[----:B------:R-:W-:-:S03]  /*23d0*/  ISETP.GT.OR P3, PT, R36, 0x7f, P3 ;  /* 0x0000007f2400780c */ /* 0x000fc60001f64670 */
[----:B------:R-:W-:Y:S01]  /*23e0*/  IMAD.MOV.U32 R11, RZ, RZ, R45 ;  /* 0x000000ffff0b7224 */ /* 0x000fe200078e002d */
[----:B0-----:R-:W-:-:S09]  /*23f0*/  ISETP.NE.AND P4, PT, R100, 0x1, PT ;  /* 0x000000016400780c */ /* 0x001fd20003f85270 */
[----:B------:R-:W0:Y:S08]  /*2400*/  @!P3 LDC.64 R14, c[0x0][0x428] ;  /* 0x00010a00ff0ebb82 */ /* 0x000e300000000a00 */
[----:B--2---:R-:W2:Y:S08]  /*2410*/  @!P3 LDC.64 R46, c[0x0][0x418] ;  /* 0x00010600ff2ebb82 */ /* 0x004eb00000000a00 */
[----:B------:R-:W3:Y:S08]  /*2420*/  @P4 LDC R12, c[0x0][0x434] ;  /* 0x00010d00ff0c4b82 */ /* 0x000ef00000000800 */
[----:B------:R-:W4:Y:S01]  /*2430*/  @P4 LDC R13, c[0x0][0x438] ;  /* 0x00010e00ff0d4b82 */ /* 0x000f220000000800 */
[----:B---3--:R-:W-:-:S05]  /*2440*/  @P4 IMAD.HI.U32 R12, R45, R12, RZ ;  /* 0x0000000c2d0c4227 */ /* 0x008fca00078e00ff */
[----:B----4-:R-:W-:Y:S01]  /*2450*/  @P4 SHF.R.U32.HI R11, RZ, R13, R12 ;  /* 0x0000000dff0b4219 */ /* 0x010fe2000001160c */
[----:B0-----:R-:W-:-:S03]  /*2460*/  @!P3 IMAD R12, R38, R14, RZ ;  /* 0x0000000e260cb224 */ /* 0x001fc600078e02ff */
[--C-:B------:R-:W-:Y:S01]  /*2470*/  @!P3 SHF.R.S32.HI R13, RZ, 0x1f, R11.reuse ;  /* 0x0000001fff0db819 */ /* 0x100fe2000001140b */
[----:B------:R-:W-:Y:S02]  /*2480*/  @!P3 IMAD R15, R0, R15, R12 ;  /* 0x0000000f000fb224 */ /* 0x000fe400078e020c */
[----:B------:R-:W-:-:S04]  /*2490*/  @!P3 IMAD.MOV.U32 R12, RZ, RZ, R11 ;  /* 0x000000ffff0cb224 */ /* 0x000fc800078e000b */
[----:B------:R-:W-:-:S04]  /*24a0*/  @!P3 IMAD.WIDE.U32 R12, R0, R14, R12 ;  /* 0x0000000e000cb225 */ /* 0x000fc800078e000c */
[----:B------:R-:W-:Y:S01]  /*24b0*/  @!P3 IMAD.IADD R13, R13, 0x1, R15 ;  /* 0x000000010d0db824 */ /* 0x000fe200078e020f */
[----:B--2---:R-:W-:-:S04]  /*24c0*/  @!P3 LEA R14, P4, R12, R46, 0x2 ;  /* 0x0000002e0c0eb211 */ /* 0x004fc800078810ff */
[----:B------:R-:W-:-:S05]  /*24d0*/  @!P3 LEA.HI.X R15, R12, R47, R13, 0x2, P4 ;  /* 0x0000002f0c0fb211 */ /* 0x000fca00020f140d */
[----:B------:R0:W5:Y:S01]  /*24e0*/  @!P3 LDG.E R101, desc[UR54][R14.64] ;  /* 0x000000360e65b981 */ /* 0x000162000c1e1900 */
[----:B-1----:R-:W-:Y:S01]  /*24f0*/  ISETP.GE.AND P3, PT, R107, 0x1, PT ;  /* 0x000000016b00780c */ /* 0x002fe20003f66270 */
[----:B------:R-:W-:Y:S01]  /*2500*/  IMAD R93, R19, 0x4000, R206 ;  /* 0x00004000135d7824 */ /* 0x000fe200078e02ce */
[----:B------:R-:W-:Y:S01]  /*2510*/  IADD3 R11, -R11, RZ, RZ ;  /* 0x000000ff0b0b7210 */ /* 0x000fe20007ffe1ff */
[----:B------:R-:W-:Y:S05]  /*2520*/  YIELD ;  /* 0x0000000000007946 */ /* 0x000fea0003800000 */
[----:B------:R-:W-:Y:S01]  /*2530*/  ISETP.GT.AND P4, PT, R27, R26, PT ;  /* 0x0000001a1b00720c */ /* 0x000fe20003f84270 */
[----:B------:R-:W-:Y:S01]  /*2540*/  BSSY B0, `(.L_x_1684) ;  /* 0x0000573000007945 */ /* 0x000fe20003800000 */
[----:B------:R-:W-:-:S02]  /*2550*/  IMAD R100, R100, R11, R45 ;  /* 0x0000000b64647224 */ /* 0x000fc400078e022d */
[----:B------:R-:W-:Y:S01]  /*2560*/  IMAD R93, R93, 0x2, R18 ;  /* 0x000000025d5d7824 */ /* 0x000fe200078e0212 */
[----:B------:R-:W-:Y:S01]  /*2570*/  P2R R92, PR, RZ, 0x10 ;  /* 0x00000010ff5c7803 */ /* 0x000fe20000000000 */
[----:B0-----:R-:W-:Y:S07]  /*2580*/  @!P3 BRA `(.L_x_1685) ;  /* 0x00000050000cb947 */ /* 0x001fee0003800000 */
[----:B------:R-:W-:Y:S01]  /*2590*/  SHF.R.S32.HI R99, RZ, 0x1f, R100 ;  /* 0x0000001fff637819 */ /* 0x000fe20000011464 */
[----:B------:R-:W-:Y:S01]  /*25a0*/  ULDC.64 UR4, c[0x0][0x300] ;  /* 0x0000c00000047ab9 */ /* 0x000fe20000000a00 */
[----:B-----5:R-:W-:Y:S01]  /*25b0*/  SHF.R.S32.HI R98, RZ, 0x1f, R101 ;  /* 0x0000001fff627819 */ /* 0x020fe20000011465 */
[C---:B------:R-:W-:Y:S01]  /*25c0*/  IMAD.WIDE.U32 R12, R100.reuse, UR4, RZ ;  /* 0x00000004640c7c25 */ /* 0x040fe2000f8e00ff */
[----:B------:R-:W-:Y:S02]  /*25d0*/  ULDC.U8 UR6, c[0x0][0x410] ;  /* 0x0001040000067ab9 */ /* 0x000fe40000000000 */
[----:B------:R-:W-:Y:S01]  /*25e0*/  ISETP.NE.AND P3, PT, RZ, UR6, PT ;  /* 0x00000006ff007c0c */ /* 0x000fe2000bf65270 */
[----:B------:R-:W-:Y:S02]  /*25f0*/  IMAD R11, R99, UR4, RZ ;  /* 0x00000004630b7c24 */ /* 0x000fe4000f8e02ff */
[----:B------:R-:W-:Y:S02]  /*2600*/  IMAD R44, R31, R27, RZ ;  /* 0x0000001b1f2c7224 */ /* 0x000fe400078e02ff */
[----:B------:R-:W-:Y:S01]  /*2610*/  IMAD R11, R100, UR5, R11 ;  /* 0x00000005640b7c24 */ /* 0x000fe2000f8e020b */
[----:B------:R-:W-:Y:S01]  /*2620*/  ULDC.64 UR4, c[0x0][0x310] ;  /* 0x0000c40000047ab9 */ /* 0x000fe20000000a00 */
[----:B------:R-:W-:-:S02]  /*2630*/  IMAD R97, R27, -0x80, R25 ;  /* 0xffffff801b617824 */ /* 0x000fc400078e0219 */
[----:B------:R-:W-:Y:S02]  /*2640*/  IMAD R14, R98, UR4, RZ ;  /* 0x00000004620e7c24 */ /* 0x000fe4000f8e02ff */
[----:B------:R-:W-:Y:S01]  /*2650*/  IMAD.IADD R13, R13, 0x1, R11 ;  /* 0x000000010d0d7824 */ /* 0x000fe200078e020b */
[----:B------:R-:W-:Y:S01]  /*2660*/  SHF.R.S32.HI R11, RZ, 0x1f, R27 ;  /* 0x0000001fff0b7819 */ /* 0x000fe2000001141b */
[----:B------:R-:W-:Y:S01]  /*2670*/  IMAD R15, R101, UR5, R14 ;  /* 0x00000005650f7c24 */ /* 0x000fe2000f8e020e */
[----:B------:R-:W-:Y:S01]  /*2680*/  VIMNMX R97, R97, 0x80, PT ;  /* 0x0000008061617848 */ /* 0x000fe20003fe0100 */
[----:B------:R-:W-:Y:S01]  /*2690*/  IMAD.WIDE.U32 R12, R101, UR4, R12 ;  /* 0x00000004650c7c25 */ /* 0x000fe2000f8e000c */
[----:B------:R-:W-:-:S03]  /*26a0*/  ULDC.64 UR4, c[0x0][0x308] ;  /* 0x0000c20000047ab9 */ /* 0x000fc60000000a00 */
[----:B------:R-:W-:Y:S02]  /*26b0*/  IMAD R14, R10, R27, RZ ;  /* 0x0000001b0a0e7224 */ /* 0x000fe400078e02ff */
[----:B------:R-:W-:Y:S02]  /*26c0*/  IMAD.IADD R13, R13, 0x1, R15 ;  /* 0x000000010d0d7824 */ /* 0x000fe400078e020f */
[----:B------:R-:W-:Y:S02]  /*26d0*/  IMAD R15, R35, UR4, RZ ;  /* 0x00000004230f7c24 */ /* 0x000fe4000f8e02ff */
[C---:B------:R-:W-:Y:S02]  /*26e0*/  IMAD R91, R11.reuse, R28, R14 ;  /* 0x0000001c0b5b7224 */ /* 0x040fe400078e020e */
[----:B------:R-:W-:Y:S02]  /*26f0*/  IMAD R11, R11, R34, R44 ;  /* 0x000000220b0b7224 */ /* 0x000fe400078e022c */
[----:B------:R-:W-:-:S02]  /*2700*/  IMAD R103, R42, UR5, R15 ;  /* 0x000000052a677c24 */ /* 0x000fc4000f8e020f */
[----:B------:R-:W-:Y:S01]  /*2710*/  IMAD.WIDE.U32 R44, R42, UR4, R12 ;  /* 0x000000042a2c7c25 */ /* 0x000fe2000f8e000c */
[----:B------:R-:W-:-:S03]  /*2720*/  ULDC.64 UR4, c[0x0][0x2e8] ;  /* 0x0000ba0000047ab9 */ /* 0x000fc60000000a00 */
[----:B------:R-:W-:Y:S01]  /*2730*/  IMAD.WIDE.U32 R14, R28, R27, RZ ;  /* 0x0000001b1c0e7225 */ /* 0x000fe200078e00ff */
[----:B------:R-:W-:Y:S02]  /*2740*/  IADD3 R103, R45, R103, RZ ;  /* 0x000000672d677210 */ /* 0x000fe40007ffe0ff */
[----:B------:R-:W-:Y:S01]  /*2750*/  LEA R108, P4, R44, UR4, 0x1 ;  /* 0x000000042c6c7c11 */ /* 0x000fe2000f8808ff */
[----:B------:R-:W-:-:S03]  /*2760*/  IMAD.WIDE.U32 R12, R34, R27, RZ ;  /* 0x0000001b220c7225 */ /* 0x000fc600078e00ff */
[----:B------:R-:W-:Y:S01]  /*2770*/  LEA.HI.X R103, R44, UR5, R103, 0x1, P4 ;  /* 0x000000052c677c11 */ /* 0x000fe2000a0f0c67 */
[----:B------:R-:W-:Y:S02]  /*2780*/  IMAD.IADD R91, R15, 0x1, R91 ;  /* 0x000000010f5b7824 */ /* 0x000fe400078e025b */
        /* <DEDUP_REMOVED lines=19> */
[----:B------:R-:W-:-:S05]  /*28c0*/  IADD3 R47, P3, R86, R12, RZ ;  /* 0x0000000c562f7210 */ /* 0x000fca0007f7e0ff */
[----:B------:R-:W-:Y:S01]  /*28d0*/  IMAD.X R48, R11, 0x1, R43, P3 ;  /* 0x000000010b307824 */ /* 0x000fe200018e062b */
        /* <DEDUP_REMOVED lines=10> */
.L_x_1688:
[----:B------:R-:W-:Y:S05]  /*2980*/  BSYNC B1 ;  /* 0x0000000000017941 */ /* 0x000fea0003800000 */
.L_x_1687:
        /* <DEDUP_REMOVED lines=41> */
.L_x_1690:
[----:B------:R-:W-:Y:S05]  /*2c20*/  BSYNC B1 ;  /* 0x0000000000017941 */ /* 0x000fea0003800000 */
.L_x_1689:
[----:B------:R-:W-:Y:S01]  /*2c30*/  ISETP.GE.AND P3, PT, R216, R97, PT ;  /* 0x00000061d800720c */ /* 0x000fe20003f66270 */
[----:B0----5:R-:W-:Y:S01]  /*2c40*/  IMAD.MOV.U32 R44, RZ, RZ, R60 ;  /* 0x000000ffff2c7224 */ /* 0x021fe200078e003c */
[----:B------:R-:W-:Y:S01]  /*2c50*/  MOV R46, R64 ;  /* 0x00000040002e7202 */ /* 0x000fe20000000f00 */
[----:B------:R-:W-:Y:S01]  /*2c60*/  IMAD.MOV.U32 R45, RZ, RZ, R61 ;  /* 0x000000ffff2d7224 */ /* 0x000fe200078e003d */
[----:B------:R-:W-:Y:S01]  /*2c70*/  BSSY B1, `(.L_x_1691) ;  /* 0x0000027000017945 */ /* 0x000fe20003800000 */
[----:B------:R-:W-:Y:S01]  /*2c80*/  IMAD.MOV.U32 R47, RZ, RZ, R65 ;  /* 0x000000ffff2f7224 */ /* 0x000fe200078e0041 */
[----:B------:R-:W-:Y:S02]  /*2c90*/  CS2R R52, SRZ ;  /* 0x0000000000347805 */ /* 0x000fe4000001ff00 */
[----:B------:R-:W-:Y:S02]  /*2ca0*/  CS2R R56, SRZ ;  /* 0x0000000000387805 */ /* 0x000fe4000001ff00 */
        /* <DEDUP_REMOVED lines=35> */
.L_x_1692:
[----:B------:R-:W-:Y:S05]  /*2ee0*/  BSYNC B1 ;  /* 0x0000000000017941 */ /* 0x000fea0003800000 */
.L_x_1691:
[----:B------:R-:W-:Y:S01]  /*2ef0*/  ISETP.GE.AND P4, PT, R215, R97, PT ;  /* 0x00000061d700720c */ /* 0x000fe20003f86270 */
[----:B------:R-:W-:-:S12]  /*2f00*/  BSSY B1, `(.L_x_1693) ;  /* 0x000001e000017945 */ /* 0x000fd80003800000 */
[----:B------:R-:W-:Y:S05]  /*2f10*/  @P4 BRA `(.L_x_1694) ;  /* 0x0000000000704947 */ /* 0x000fea0003800000 */
[----:B------:R-:W1:Y:S01]  /*2f20*/  LDC.64 R44, c[0x0][0x3f8] ;  /* 0x0000fe00ff2c7b82 */ /* 0x000e620000000a00 */
[----:B------:R-:W-:Y:S01]  /*2f30*/  IMAD.MOV.U32 R15, RZ, RZ, R91 ;  /* 0x000000ffff0f7224 */ /* 0x000fe200078e005b */
[----:B------:R-:W-:Y:S01]  /*2f40*/  ULDC.64 UR4, c[0x0][0x3e8] ;  /* 0x0000fa0000047ab9 */ /* 0x000fe20000000a00 */
[----:B------:R-:W-:Y:S01]  /*2f50*/  IMAD.MOV.U32 R13, RZ, RZ, R11 ;  /* 0x000000ffff0d7224 */ /* 0x000fe200078e000b */
[----:B------:R-:W-:Y:S02]  /*2f60*/  CS2R R48, SRZ ;  /* 0x0000000000307805 */ /* 0x000fe4000001ff00 */
[----:B------:R-:W-:Y:S01]  /*2f70*/  CS2R R50, SRZ ;  /* 0x0000000000327805 */ /* 0x000fe2000001ff00 */
[----:B-1----:R-:W-:-:S04]  /*2f80*/  IMAD.WIDE.U32 R14, R44, 0x60, R14 ;  /* 0x000000602c0e7825 */ /* 0x002fc800078e000e */
[----:B------:R-:W-:Y:S01]  /*2f90*/  IMAD R46, R45, 0x60, RZ ;  /* 0x000000602d2e7824 */ /* 0x000fe200078e02ff */
[----:B------:R-:W-:-:S04]  /*2fa0*/  IADD3 R45, P5, R82, R14, RZ ;  /* 0x0000000e522d7210 */ /* 0x000fc80007fbe0ff */
[----:B------:R-:W-:Y:S02]  /*2fb0*/  IADD3.X R46, R39, R15, R46, P5, !PT ;  /* 0x0000000f272e7210 */ /* 0x000fe40002ffe42e */
[----:B------:R-:W1:Y:S02]  /*2fc0*/  LDC.64 R14, c[0x0][0x408] ;  /* 0x00010200ff0e7b82 */ /* 0x000e640000000a00 */
        /* <DEDUP_REMOVED lines=17> */
.L_x_1694:
[----:B------:R-:W-:Y:S05]  /*30e0*/  BSYNC B1 ;  /* 0x0000000000017941 */ /* 0x000fea0003800000 */
.L_x_1693:
[----:B-----5:R-:W-:Y:S01]  /*30f0*/  IMAD.MOV.U32 R11, RZ, RZ, R52 ;  /* 0x000000ffff0b7224 */ /* 0x020fe200078e0034 */
[----:B-1----:R-:W-:Y:S01]  /*3100*/  MOV R13, R56 ;  /* 0x00000038000d7202 */ /* 0x002fe20000000f00 */
[----:B------:R-:W-:Y:S01]  /*3110*/  IMAD.MOV.U32 R12, RZ, RZ, R53 ;  /* 0x000000ffff0c7224 */ /* 0x000fe200078e0035 */
[----:B------:R-:W-:Y:S01]  /*3120*/  UISETP.NE.AND UP0, UPT, UR39, 0x3, UPT ;  /* 0x000000032700788c */ /* 0x000fe2000bf05270 */
[----:B------:R-:W-:-:S03]  /*3130*/  IMAD.MOV.U32 R14, RZ, RZ, R57 ;  /* 0x000000ffff0e7224 */ /* 0x000fc600078e0039 */
[----:B------:R-:W-:Y:S01]  /*3140*/  PRMT R116, R11, 0x5410, R12 ;  /* 0x000054100b747816 */ /* 0x000fe2000000000c */
[----:B------:R-:W-:Y:S01]  /*3150*/  IMAD.MOV.U32 R11, RZ, RZ, R54 ;  /* 0x000000ffff0b7224 */ /* 0x000fe200078e0036 */
[----:B------:R-:W-:Y:S01]  /*3160*/  PRMT R118, R13, 0x5410, R14 ;  /* 0x000054100d767816 */ /* 0x000fe2000000000e */
[----:B------:R-:W-:Y:S01]  /*3170*/  IMAD.MOV.U32 R12, RZ, RZ, R55 ;  /* 0x000000ffff0c7224 */ /* 0x000fe200078e0037 */
[----:B------:R-:W-:Y:S01]  /*3180*/  MOV R14, R59 ;  /* 0x0000003b000e7202 */ /* 0x000fe20000000f00 */
[----:B------:R-:W-:Y:S01]  /*3190*/  IMAD.MOV.U32 R13, RZ, RZ, R58 ;  /* 0x000000ffff0d7224 */ /* 0x000fe200078e003a */
[----:B------:R-:W-:Y:S02]  /*31a0*/  PLOP3.LUT P5, PT, PT, PT, UP0, 0x80, 0x0 ;  /* 0x000000000000781c */ /* 0x000fe40003faf008 */
[----:B------:R-:W-:Y:S01]  /*31b0*/  PRMT R117, R11, 0x5410, R12 ;  /* 0x000054100b757816 */ /* 0x000fe2000000000c */
[----:B------:R-:W-:Y:S01]  /*31c0*/  IMAD.MOV.U32 R11, RZ, RZ, R44 ;  /* 0x000000ffff0b7224 */ /* 0x000fe200078e002c */
[----:B------:R-:W-:Y:S01]  /*31d0*/  PRMT R119, R13, 0x5410, R14 ;  /* 0x000054100d777816 */ /* 0x000fe2000000000e */
[----:B------:R-:W-:-:S02]  /*31e0*/  IMAD.MOV.U32 R12, RZ, RZ, R45 ;  /* 0x000000ffff0c7224 */ /* 0x000fc400078e002d */
[----:B------:R-:W-:Y:S02]  /*31f0*/  IMAD.MOV.U32 R13, RZ, RZ, R48 ;  /* 0x000000ffff0d7224 */ /* 0x000fe400078e0030 */
[----:B------:R-:W-:Y:S01]  /*3200*/  IMAD.MOV.U32 R14, RZ, RZ, R49 ;  /* 0x000000ffff0e7224 */ /* 0x000fe200078e0031 */
[----:B0-----:R-:W-:Y:S01]  /*3210*/  PRMT R78, R11, 0x5410, R12 ;  /* 0x000054100b4e7816 */ /* 0x001fe2000000000c */
[----:B------:R-:W-:Y:S01]  /*3220*/  IMAD.MOV.U32 R12, RZ, RZ, R47 ;  /* 0x000000ffff0c7224 */ /* 0x000fe200078e002f */
[----:B------:R-:W-:Y:S02]  /*3230*/  MOV R11, R46 ;  /* 0x0000002e000b7202 */ /* 0x000fe40000000f00 */
[----:B------:R-:W-:Y:S01]  /*3240*/  PRMT R110, R13, 0x5410, R14 ;  /* 0x000054100d6e7816 */ /* 0x000fe2000000000e */
[----:B------:R-:W-:Y:S01]  /*3250*/  IMAD.MOV.U32 R13, RZ, RZ, R50 ;  /* 0x000000ffff0d7224 */ /* 0x000fe200078e0032 */
[----:B------:R-:W-:Y:S01]  /*3260*/  PRMT R104, R11, 0x5410, R12 ;  /* 0x000054100b687816 */ /* 0x000fe2000000000c */
[----:B------:R-:W-:-:S05]  /*3270*/  IMAD.MOV.U32 R14, RZ, RZ, R51 ;  /* 0x000000ffff0e7224 */ /* 0x000fca00078e0033 */
[----:B------:R-:W-:Y:S01]  /*3280*/  PRMT R111, R13, 0x5410, R14 ;  /* 0x000054100d6f7816 */ /* 0x000fe2000000000e */
[----:B------:R-:W-:Y:S06]  /*3290*/  @!P5 BRA `(.L_x_1695) ;  /* 0x000000000004d947 */ /* 0x000fec0003800000 */
[----:B------:R-:W-:Y:S01]  /*32a0*/  BPT.TRAP 0x1 ;  /* 0x000000040000795c */ /* 0x000fe20000300000 */
.L_x_1695:
[----:B------:R-:W-:Y:S01]  /*32b0*/  IMAD R91, R19, 0x8, R18 ;  /* 0x00000008135b7824 */ /* 0x000fe200078e0212 */
[----:B------:R-:W-:Y:S01]  /*32c0*/  SHF.L.U32 R102, R192, 0x1f, RZ ;  /* 0x0000001fc0667819 */ /* 0x000fe200000006ff */
[----:B------:R-:W-:Y:S03]  /*32d0*/  BSSY B1, `(.L_x_1696) ;  /* 0x0000003000017945 */ /* 0x000fe60003800000 */
[----:B------:R-:W0:Y:S02]  /*32e0*/  SYNCS.PHASECHK.TRANS64.TRYWAIT P6, [R91+URZ+0x28890], R102 ;  /* 0x028890665b0075a7 */ /* 0x000e2400080c017f */
[----:B0-----:R-:W-:Y:S05]  /*32f0*/  @!P6 BRA `(.L_x_1697) ;  /* 0x0000022400bce947 */ /* 0x001fea0003800000 */
.L_x_2086:
[----:B------:R-:W-:Y:S05]  /*3300*/  BSYNC B1 ;  /* 0x0000000000017941 */ /* 0x000fea0003800000 */
.L_x_1696:
[----:B------:R-:W-:-:S03]  /*3310*/  UMOV UR4, 0xffffffff ;  /* 0xffffffff00047882 */ /* 0x000fc60000000000 */
[----:B------:R-:W-:Y:S05]  /*3320*/  BRA.DIV UR4, `(.L_x_1698) ;  /* 0x0000022604c47947 */ /* 0x000fea000b800000 */
[----:B------:R1:W2:Y:S04]  /*3330*/  SHFL.IDX PT, R79, R103, RZ, 0x181f ;  /* 0x00181fff674f7589 */ /* 0x0002a800000e0000 */
[----:B------:R1:W3:Y:S02]  /*3340*/  SHFL.IDX PT, R105, R108, RZ, 0x181f ;  /* 0x00181fff6c697589 */ /* 0x0002e400000e0000 */
.L_x_2090:
        /* <DEDUP_REMOVED lines=51> */
.L_x_1704:
[----:B------:R-:W-:Y:S05]  /*3680*/  BSYNC B3 ;  /* 0x0000000000037941 */ /* 0x000fea0003800000 */
.L_x_1703:
[----:B0-----:R4:W-:Y:S02]  /*3690*/  ST.E.128 desc[UR54][R76.64], R12 ;  /* 0x0000000c4c007985 */ /* 0x0019e4000c101d36 */
.L_x_1702:
[----:B------:R-:W-:Y:S05]  /*36a0*/  BSYNC B2 ;  /* 0x0000000000027941 */ /* 0x000fea0003800000 */
.L_x_1701:
        /* <DEDUP_REMOVED lines=21> */
[C---:B------:R-:W-:Y:S01]  /*3800*/  FMUL.FTZ R120, R68.reuse, R71 ;  /* 0x0000004744787220 */ /* 0x040fe20000410000 */
[C---:B------:R-:W-:Y:S01]  /*3810*/  FMUL.FTZ R74, R13.reuse, R74 ;  /* 0x0000004a0d4a7220 */ /* 0x040fe20000410000 */
[----:B------:R-:W-:Y:S01]  /*3820*/  FFMA.FTZ R76, R13, R70, -R76 ;  /* 0x000000460d4c7223 */ /* 0x000fe2000001084c */
[----:B------:R-:W-:Y:S01]  /*3830*/  FFMA.FTZ R77, R68, R69, R75 ;  /* 0x00000045444d7223 */ /* 0x000fe2000001004b */
[----:B------:R-:W-:-:S02]  /*3840*/  HADD2.F32 R68, -RZ, R115.H0_H0 ;  /* 0x20000073ff447230 */ /* 0x000fc40000004100 */
[----:B------:R-:W-:Y:S01]  /*3850*/  FFMA.FTZ R71, R11, R70, R74 ;  /* 0x000000460b477223 */ /* 0x000fe2000001004a */
[----:B------:R-:W-:Y:S02]  /*3860*/  HADD2.F32 R11, -RZ, R12.H1_H1 ;  /* 0x3000000cff0b7230 */ /* 0x000fe40000004100 */
[----:B------:R-:W-:Y:S01]  /*3870*/  FFMA.FTZ R120, R15, R69, -R120 ;  /* 0x000000450f787223 */ /* 0x000fe20000010878 */
[----:B------:R-:W-:Y:S02]  /*3880*/  HADD2.F32 R13, -RZ, R14.H1_H1 ;  /* 0x3000000eff0d7230 */ /* 0x000fe40000004100 */
[----:B------:R-:W-:Y:S02]  /*3890*/  HADD2.F32 R115, -RZ, R115.H1_H1 ;  /* 0x30000073ff737230 */ /* 0x000fe40000004100 */
[----:B------:R-:W-:Y:S01]  /*38a0*/  FMUL.FTZ R69, R11, R68 ;  /* 0x000000440b457220 */ /* 0x000fe20000410000 */
[----:B------:R-:W-:Y:S02]  /*38b0*/  HADD2.F32 R12, -RZ, R12.H0_H0 ;  /* 0x2000000cff0c7230 */ /* 0x000fe40000004100 */
[----:B------:R-:W-:-:S02]  /*38c0*/  HADD2.F32 R14, -RZ, R14.H0_H0 ;  /* 0x2000000eff0e7230 */ /* 0x000fc40000004100 */
[-C--:B------:R-:W-:Y:S01]  /*38d0*/  FMUL.FTZ R75, R13, R115.reuse ;  /* 0x000000730d4b7220 */ /* 0x080fe20000410000 */
        /* <DEDUP_REMOVED lines=12> */
.L_x_1706:
[----:B------:R-:W-:Y:S05]  /*39a0*/  BSYNC B2 ;  /* 0x0000000000027941 */ /* 0x000fea0003800000 */
.L_x_1705:
[----:B0-----:R0:W-:Y:S02]  /*39b0*/  ST.E.128 desc[UR54][R72.64], R12 ;  /* 0x0000000c48007985 */ /* 0x0011e4000c101d36 */
.L_x_1700:
[----:B------:R-:W-:Y:S05]  /*39c0*/  BSYNC B1 ;  /* 0x0000000000017941 */ /* 0x000fea0003800000 */
.L_x_1699:
[----:B------:R-:W-:-:S03]  /*39d0*/  UMOV UR4, 0xffffffff ;  /* 0xffffffff00047882 */ /* 0x000fc60000000000 */
[----:B------:R-:W-:Y:S05]  /*39e0*/  BRA.DIV UR4, `(.L_x_1707) ;  /* 0x0000022204607947 */ /* 0x000fea000b800000 */
[----:B------:R1:W1:Y:S04]  /*39f0*/  SHFL.IDX PT, R71, R103, 0x1, 0x181f ;  /* 0x00381f0067477f89 */ /* 0x00026800000e0000 */
[----:B0-----:R0:W0:Y:S02]  /*3a00*/  SHFL.IDX PT, R73, R108, 0x1, 0x181f ;  /* 0x00381f006c497f89 */ /* 0x00102400000e0000 */
.L_x_2094:
        /* <DEDUP_REMOVED lines=51> */
.L_x_1713:
[----:B------:R-:W-:Y:S05]  /*3d40*/  BSYNC B3 ;  /* 0x0000000000037941 */ /* 0x000fea0003800000 */
.L_x_1712:
[----:B--2---:R0:W-:Y:S02]  /*3d50*/  ST.E.128 desc[UR54][R68.64], R12 ;  /* 0x0000000c44007985 */ /* 0x0041e4000c101d36 */
.L_x_1711:
[----:B------:R-:W-:Y:S05]  /*3d60*/  BSYNC B2 ;  /* 0x0000000000027941 */ /* 0x000fea0003800000 */
.L_x_1710:
        /* <DEDUP_REMOVED lines=47> */
.L_x_1715:
[----:B------:R-:W-:Y:S05]  /*4060*/  BSYNC B2 ;  /* 0x0000000000027941 */ /* 0x000fea0003800000 */
.L_x_1714:
[----:B----4-:R0:W-:Y:S02]  /*4070*/  ST.E.128 desc[UR54][R64.64], R12 ;  /* 0x0000000c40007985 */ /* 0x0101e4000c101d36 */
.L_x_1709:
[----:B------:R-:W-:Y:S05]  /*4080*/  BSYNC B1 ;  /* 0x0000000000017941 */ /* 0x000fea0003800000 */
.L_x_1708:
[----:B------:R-:W-:-:S03]  /*4090*/  UMOV UR4, 0xffffffff ;  /* 0xffffffff00047882 */ /* 0x000fc60000000000 */
[----:B------:R-:W-:Y:S05]  /*40a0*/  BRA.DIV UR4, `(.L_x_1716) ;  /* 0x0000021a04fc7947 */ /* 0x000fea000b800000 */
[----:B------:R0:W0:Y:S04]  /*40b0*/  SHFL.IDX PT, R61, R103, 0x2, 0x181f ;  /* 0x00581f00673d7f89 */ /* 0x00002800000e0000 */
[----:B------:R0:W0:Y:S02]  /*40c0*/  SHFL.IDX PT, R63, R108, 0x2, 0x181f ;  /* 0x00581f006c3f7f89 */ /* 0x00002400000e0000 */
.L_x_2098:
[----:B------:R-:W-:Y:S04]  /*40d0*/  BSSY B1, `(.L_x_1717) ;  /* 0x0000066000017945 */ /* 0x000fe80003800000 */
[----:B------:R-:W-:Y:S05]  /*40e0*/  @P3 BRA `(.L_x_1718) ;  /* 0x0000000400903947 */ /* 0x000fea0003800000 */
[----:B------:R-:W-:Y:S04]  /*40f0*/  BSSY B2, `(.L_x_1719) ;  /* 0x0000032000027945 */ /* 0x000fe80003800000 */
[----:B------:R-:W-:Y:S05]  /*4100*/  @P1 BRA `(.L_x_1720) ;  /* 0x0000000000c01947 */ /* 0x000fea0003800000 */
[----:B0---4-:R0:W4:Y:S01]  /*4110*/  LDS.128 R12, [R93+0x1a400] ;  /* 0x01a400005d0c7984 */ /* 0x0111220000000c00 */
[C---:B------:R-:W-:Y:S01]  /*4120*/  LEA R64, P3, R16.reuse, R63, 0x1 ;  /* 0x0000003f10407211 */ /* 0x040fe200078608ff */
[----:B------:R-:W-:Y:S03]  /*4130*/  BSSY B3, `(.L_x_1721) ;  /* 0x000002c000037945 */ /* 0x000fe60003800000 */
[----:B------:R-:W-:Y:S02]  /*4140*/  LEA.HI.X R65, R16, R61, R17, 0x1, P3 ;  /* 0x0000003d10417211 */ /* 0x000fe400018f0c11 */
        /* <DEDUP_REMOVED lines=42> */
.L_x_1722:
[----:B------:R-:W-:Y:S05]  /*43f0*/  BSYNC B3 ;  /* 0x0000000000037941 */ /* 0x000fea0003800000 */
.L_x_1721:
[----:B----4-:R0:W-:Y:S02]  /*4400*/  ST.E.128 desc[UR54][R64.64], R12 ;  /* 0x0000000c40007985 */ /* 0x0101e4000c101d36 */
.L_x_1720:
[----:B------:R-:W-:Y:S05]  /*4410*/  BSYNC B2 ;  /* 0x0000000000027941 */ /* 0x000fea0003800000 */
.L_x_1719:
        /* <DEDUP_REMOVED lines=47> */
.L_x_1724:
[----:B------:R-:W-:Y:S05]  /*4710*/  BSYNC B2 ;  /* 0x0000000000027941 */ /* 0x000fea0003800000 */
.L_x_1723:
[----:B----4-:R0:W-:Y:S02]  /*4720*/  ST.E.128 desc[UR54][R56.64], R12 ;  /* 0x0000000c38007985 */ /* 0x0101e4000c101d36 */
.L_x_1718:
[----:B------:R-:W-:Y:S05]  /*4730*/  BSYNC B1 ;  /* 0x0000000000017941 */ /* 0x000fea0003800000 */
.L_x_1717:
[----:B------:R-:W-:-:S03]  /*4740*/  UMOV UR4, 0xffffffff ;  /* 0xffffffff00047882 */ /* 0x000fc60000000000 */
[----:B------:R-:W-:Y:S05]  /*4750*/  BRA.DIV UR4, `(.L_x_1725) ;  /* 0x00000216049c7947 */ /* 0x000fea000b800000 */
[----:B01----:R-:W0:Y:S04]  /*4760*/  SHFL.IDX PT, R103, R103, 0x3, 0x181f ;  /* 0x00781f0067677f89 */ /* 0x003e2800000e0000 */
[----:B------:R1:W0:Y:S02]  /*4770*/  SHFL.IDX PT, R53, R108, 0x3, 0x181f ;  /* 0x00781f006c357f89 */ /* 0x00022400000e0000 */
.L_x_2102:
[----:B------:R-:W-:Y:S05]  /*4780*/  @P4 BRA `(.L_x_1726) ;  /* 0x0000003400384947 */ /* 0x000fea0003800000 */
[----:B------:R-:W-:Y:S04]  /*4790*/  BSSY B1, `(.L_x_1727) ;  /* 0x0000032000017945 */ /* 0x000fe80003800000 */
[----:B------:R-:W-:Y:S05]  /*47a0*/  @P1 BRA `(.L_x_1728) ;  /* 0x0000000000c01947 */ /* 0x000fea0003800000 */
[----:B----4-:R4:W1:Y:S01]  /*47b0*/  LDS.128 R12, [R93+0x1b400] ;  /* 0x01b400005d0c7984 */ /* 0x0108620000000c00 */
[C---:B0-----:R-:W-:Y:S01]  /*47c0*/  LEA R54, P3, R16.reuse, R53, 0x1 ;  /* 0x0000003510367211 */ /* 0x041fe200078608ff */
[----:B------:R-:W-:Y:S03]  /*47d0*/  BSSY B2, `(.L_x_1729) ;  /* 0x000002c000027945 */ /* 0x000fe60003800000 */
[----:B------:R-:W-:Y:S02]  /*47e0*/  LEA.HI.X R55, R16, R103, R17, 0x1, P3 ;  /* 0x0000006710377211 */ /* 0x000fe400018f0c11 */
[----:B------:R-:W-:-:S13]  /*47f0*/  ISETP.GE.AND P3, PT, R22, R107, PT ;  /* 0x0000006b1600720c */ /* 0x000fda0003f66270 */
[----:B----4-:R-:W-:Y:S05]  /*4800*/  @P3 BRA `(.L_x_1730) ;  /* 0x0000000000a03947 */ /* 0x010fea0003800000 */
[----:B------:R-:W-:Y:S01]  /*4810*/  SHF.R.U64 R11, R48, 0x10, R49 ;  /* 0x00000010300b7819 */ /* 0x000fe20000001231 */
[--C-:B-1----:R-:W-:Y:S01]  /*4820*/  HADD2.F32 R48, -RZ, R15.reuse.H1_H1 ;  /* 0x3000000fff307230 */ /* 0x102fe20000004100 */
        /* <DEDUP_REMOVED lines=38> */
.L_x_1730:
[----:B------:R-:W-:Y:S05]  /*4a90*/  BSYNC B2 ;  /* 0x0000000000027941 */ /* 0x000fea0003800000 */
.L_x_1729:
[----:B-1----:R0:W-:Y:S02]  /*4aa0*/  ST.E.128 desc[UR54][R54.64], R12 ;  /* 0x0000000c36007985 */ /* 0x0021e4000c101d36 */
.L_x_1728:
[----:B------:R-:W-:Y:S05]  /*4ab0*/  BSYNC B1 ;  /* 0x0000000000017941 */ /* 0x000fea0003800000 */
.L_x_1727:
        /* <DEDUP_REMOVED lines=47> */
.L_x_1732:
[----:B------:R-:W-:Y:S05]  /*4db0*/  BSYNC B1 ;  /* 0x0000000000017941 */ /* 0x000fea0003800000 */
.L_x_1731:
[----:B----4-:R0:W-:Y:S01]  /*4dc0*/  ST.E.128 desc[UR54][R48.64], R12 ;  /* 0x0000000c30007985 */ /* 0x0101e2000c101d36 */
[----:B------:R-:W-:Y:S05]  /*4dd0*/  BRA `(.L_x_1726) ;  /* 0x0000002c00a47947 */ /* 0x000fea0003800000 */
.L_x_1686:
        /* <DEDUP_REMOVED lines=30> */
[----:B------:R-:W-:Y:S02]  /*4fc0*/  @!P4 LEA R68, P6, R46, R68, 0x1 ;  /* 0x000000442e44c211 */ /* 0x000fe400078c08ff */
[----:B------:R-:W-:Y:S02]  /*4fd0*/  CS2R R52, SRZ ;  /* 0x0000000000347805 */ /* 0x000fe4000001ff00 */
[----:B------:R-:W-:Y:S02]  /*4fe0*/  CS2R R58, SRZ ;  /* 0x00000000003a7805 */ /* 0x000fe4000001ff00 */
[----:B------:R-:W-:-:S02]  /*4ff0*/  CS2R R56, SRZ ;  /* 0x0000000000387805 */ /* 0x000fc4000001ff00 */
[----:B------:R-:W-:Y:S02]  /*5000*/  @!P4 LEA.HI.X R69, R46, R69, R47, 0x1, P6 ;  /* 0x000000452e45c211 */ /* 0x000fe400030f0c2f */
[----:B------:R-:W-:Y:S02]  /*5010*/  CS2R R46, SRZ ;  /* 0x00000000002e7805 */ /* 0x000fe4000001ff00 */
[C---:B-1----:R-:W-:Y:S02]  /*5020*/  @!P4 LEA R70, P6, R44.reuse, R70, 0x1 ;  /* 0x000000462c46c211 */ /* 0x042fe400078c08ff */
[----:B------:R-:W-:Y:S01]  /*5030*/  CS2R R48, SRZ ;  /* 0x0000000000307805 */ /* 0x000fe2000001ff00 */
[----:B------:R-:W5:Y:S01]  /*5040*/  @!P4 LDG.E.128 R52, desc[UR54][R68.64] ;  /* 0x000000364434c981 */ /* 0x000f62000c1e1d00 */
[----:B------:R-:W-:Y:S02]  /*5050*/  @!P4 LEA.HI.X R71, R44, R71, R45, 0x1, P6 ;  /* 0x000000472c47c211 */ /* 0x000fe400030f0c2d */
[----:B------:R-:W-:-:S02]  /*5060*/  CS2R R44, SRZ ;  /* 0x00000000002c7805 */ /* 0x000fc4000001ff00 */
[----:B------:R0:W5:Y:S04]  /*5070*/  @!P5 LDG.E.128 R48, desc[UR54][R62.64] ;  /* 0x000000363e30d981 */ /* 0x000168000c1e1d00 */
[----:B------:R-:W5:Y:S01]  /*5080*/  @!P4 LDG.E.128 R56, desc[UR54][R70.64] ;  /* 0x000000364638c981 */ /* 0x000f62000c1e1d00 */
[----:B--2---:R-:W-:-:S03]  /*5090*/  @!P3 LEA R76, P4, R66, R76, 0x1 ;  /* 0x0000004c424cb211 */ /* 0x004fc600078808ff */
[----:B------:R1:W5:Y:S01]  /*50a0*/  @!P5 LDG.E.128 R44, desc[UR54][R60.64] ;  /* 0x000000363c2cd981 */ /* 0x000362000c1e1d00 */
        /* <DEDUP_REMOVED lines=12> */
[----:B------:R0:W5:Y:S01]  /*5170*/  @!P3 LDG.E.128 R60, desc[UR54][R76.64] ;  /* 0x000000364c3cb981 */ /* 0x000162000c1e1d00 */
[----:B------:R-:W-:Y:S02]  /*5180*/  CS2R R74, SRZ ;  /* 0x00000000004a7805 */ /* 0x000fe4000001ff00 */
[----:B------:R-:W-:Y:S01]  /*5190*/  CS2R R72, SRZ ;  /* 0x0000000000487805 */ /* 0x000fe2000001ff00 */
[----:B------:R0:W5:Y:S01]  /*51a0*/  @!P3 LDG.E.128 R64, desc[UR54][R78.64] ;  /* 0x000000364e40b981 */ /* 0x000162000c1e1d00 */
[----:B------:R-:W-:Y:S01]  /*51b0*/  ISETP.GE.AND P3, PT, R16, R107, PT ;  /* 0x0000006b1000720c */ /* 0x000fe20003f66270 */
[----:B------:R-:W-:-:S12]  /*51c0*/  @P4 BRA `(.L_x_1734) ;  /* 0x0000000000504947 */ /* 0x000fd80003800000 */
[----:B------:R-:W1:Y:S01]  /*51d0*/  LDC.64 R70, c[0x0][0x3f8] ;  /* 0x0000fe00ff467b82 */ /* 0x000e620000000a00 */
[----:B------:R-:W-:Y:S01]  /*51e0*/  IMAD.MOV.U32 R15, RZ, RZ, R91 ;  /* 0x000000ffff0f7224 */ /* 0x000fe200078e005b */
[----:B------:R-:W-:Y:S01]  /*51f0*/  ULDC.64 UR4, c[0x0][0x3e8] ;  /* 0x0000fa0000047ab9 */ /* 0x000fe20000000a00 */
[----:B------:R-:W-:Y:S01]  /*5200*/  IMAD.MOV.U32 R13, RZ, RZ, R11 ;  /* 0x000000ffff0d7224 */ /* 0x000fe200078e000b */
[----:B------:R-:W-:-:S04]  /*5210*/  ULDC.64 UR6, c[0x0][0x400] ;  /* 0x0001000000067ab9 */ /* 0x000fc80000000a00 */
[----:B------:R-:W2:Y:S01]  /*5220*/  LDC.64 R68, c[0x0][0x408] ;  /* 0x00010200ff447b82 */ /* 0x000ea20000000a00 */
[----:B-1----:R-:W-:-:S04]  /*5230*/  IMAD.WIDE.U32 R14, R70, 0x60, R14 ;  /* 0x00000060460e7825 */ /* 0x002fc800078e000e */
[----:B------:R-:W-:Y:S01]  /*5240*/  IMAD R71, R71, 0x60, RZ ;  /* 0x0000006047477824 */ /* 0x000fe200078e02ff */
[----:B------:R-:W-:Y:S01]  /*5250*/  IADD3 R14, P4, R84, R14, RZ ;  /* 0x0000000e540e7210 */ /* 0x000fe20007f9e0ff */
[----:B--2---:R-:W-:-:S03]  /*5260*/  IMAD.WIDE.U32 R12, R68, 0x60, R12 ;  /* 0x00000060440c7825 */ /* 0x004fc600078e000c */
        /* <DEDUP_REMOVED lines=10> */
.L_x_1734:
[----:B------:R-:W-:Y:S05]  /*5310*/  BSYNC B1 ;  /* 0x0000000000017941 */ /* 0x000fea0003800000 */
.L_x_1733:
[----:B-----5:R-:W-:Y:S01]  /*5320*/  IMAD.MOV.U32 R11, RZ, RZ, R70 ;  /* 0x000000ffff0b7224 */ /* 0x020fe200078e0046 */
[----:B------:R-:W-:Y:S01]  /*5330*/  MOV R12, R71 ;  /* 0x00000047000c7202 */ /* 0x000fe20000000f00 */
[----:B------:R-:W-:Y:S01]  /*5340*/  IMAD.MOV.U32 R13, RZ, RZ, R68 ;  /* 0x000000ffff0d7224 */ /* 0x000fe200078e0044 */
[----:B------:R-:W-:Y:S01]  /*5350*/  UISETP.NE.AND UP0, UPT, UR39, 0x3, UPT ;  /* 0x000000032700788c */ /* 0x000fe2000bf05270 */
[----:B------:R-:W-:Y:S01]  /*5360*/  IMAD.MOV.U32 R14, RZ, RZ, R69 ;  /* 0x000000ffff0e7224 */ /* 0x000fe200078e0045 */
[----:B------:R-:W-:Y:S01]  /*5370*/  PRMT R114, R12, 0x5410, R11 ;  /* 0x000054100c727816 */ /* 0x000fe2000000000b */
[----:B------:R-:W-:Y:S02]  /*5380*/  IMAD.MOV.U32 R11, RZ, RZ, R74 ;  /* 0x000000ffff0b7224 */ /* 0x000fe400078e004a */
        /* <DEDUP_REMOVED lines=9> */
[----:B------:R-:W-:Y:S01]  /*5420*/  IMAD.MOV.U32 R11, RZ, RZ, R46 ;  /* 0x000000ffff0b7224 */ /* 0x000fe200078e002e */
[----:B------:R-:W-:Y:S01]  /*5430*/  PRMT R126, R12, 0x7610, R126 ;  /* 0x000076100c7e7816 */ /* 0x000fe2000000007e */
        /* <DEDUP_REMOVED lines=13> */
[----:B------:R-:W-:-:S02]  /*5510*/  PRMT R123, R11, 0x7610, R123 ;  /* 0x000076100b7b7816 */ /* 0x000fc4000000007b */
[----:B------:R-:W-:Y:S02]  /*5520*/  MOV R11, R54 ;  /* 0x00000036000b7202 */ /* 0x000fe40000000f00 */
        /* <DEDUP_REMOVED lines=23> */
.L_x_1735:
[----:B------:R-:W-:Y:S01]  /*56a0*/  IMAD R91, R19, 0x8, R18 ;  /* 0x00000008135b7824 */ /* 0x000fe200078e0212 */
[----:B------:R-:W-:Y:S01]  /*56b0*/  SHF.L.U32 R102, R192, 0x1f, RZ ;  /* 0x0000001fc0667819 */ /* 0x000fe200000006ff */
[----:B------:R-:W1:Y:S01]  /*56c0*/  LDC R110, c[0x0][0x2f4] ;  /* 0x0000bd00ff6e7b82 */ /* 0x000e620000000800 */
[----:B------:R-:W-:Y:S02]  /*56d0*/  BSSY B1, `(.L_x_1736) ;  /* 0x0000003000017945 */ /* 0x000fe40003800000 */
[----:B------:R-:W2:Y:S02]  /*56e0*/  SYNCS.PHASECHK.TRANS64.TRYWAIT P4, [R91+URZ+0x28890], R102 ;  /* 0x028890665b0075a7 */ /* 0x000ea4000808017f */
[----:B--2---:R-:W-:Y:S05]  /*56f0*/  @!P4 BRA `(.L_x_1737) ;  /* 0x000002080000c947 */ /* 0x004fea0003800000 */
.L_x_2103:
[----:B------:R-:W-:Y:S05]  /*5700*/  BSYNC B1 ;  /* 0x0000000000017941 */ /* 0x000fea0003800000 */
.L_x_1736:
[----:B------:R-:W-:Y:S01]  /*5710*/  UMOV UR4, 0xffffffff ;  /* 0xffffffff00047882 */ /* 0x000fe20000000000 */
[----:B-1----:R-:W-:Y:S02]  /*5720*/  IMAD.IADD R112, R110, 0x1, -R37 ;  /* 0x000000016e707824 */ /* 0x002fe400078e0a25 */
[----:B------:R-:W-:Y:S05]  /*5730*/  BRA.DIV UR4, `(.L_x_1738) ;  /* 0x0000020a04047947 */ /* 0x000fea000b800000 */
[----:B------:R1:W3:Y:S04]  /*5740*/  SHFL.IDX PT, R107, R103, RZ, 0x181f ;  /* 0x00181fff676b7589 */ /* 0x0002e800000e0000 */
[----:B------:R1:W4:Y:S02]  /*5750*/  SHFL.IDX PT, R106, R108, RZ, 0x181f ;  /* 0x00181fff6c6a7589 */ /* 0x00032400000e0000 */
.L_x_2107:
[----:B------:R-:W-:Y:S01]  /*5760*/  ISETP.GE.OR P4, PT, R188, R97, P1 ;  /* 0x00000061bc00720c */ /* 0x000fe20000f86670 */
[----:B------:R-:W-:-:S12]  /*5770*/  BSSY B1, `(.L_x_1739) ;  /* 0x0000074000017945 */ /* 0x000fd80003800000 */
[----:B------:R-:W-:Y:S05]  /*5780*/  @P4 BRA `(.L_x_1740) ;  /* 0x0000000400c84947 */ /* 0x000fea0003800000 */
[----:B------:R-:W-:Y:S01]  /*5790*/  SEL R11, R37, R112, !P0 ;  /* 0x00000070250b7207 */ /* 0x000fe20004000000 */
[----:B------:R-:W-:Y:S01]  /*57a0*/  BSSY B2, `(.L_x_1741) ;  /* 0x000006c000027945 */ /* 0x000fe20003800000 */
[C---:B----4-:R-:W-:Y:S02]  /*57b0*/  LEA R104, P4, R41.reuse, R106, 0x1 ;  /* 0x0000006a29687211 */ /* 0x050fe400078808ff */
[----:B------:R-:W-:Y:S02]  /*57c0*/  SHF.R.S32.HI R12, RZ, 0x1f, R11 ;  /* 0x0000001fff0c7819 */ /* 0x000fe4000001140b */
[----:B---3--:R-:W-:Y:S02]  /*57d0*/  LEA.HI.X R105, R41, R107, R90, 0x1, P4 ;  /* 0x0000006b29697211 */ /* 0x008fe400020f0c5a */
[----:B------:R-:W-:-:S04]  /*57e0*/  LEA.HI R12, R12, R11, RZ, 0x4 ;  /* 0x0000000b0c0c7211 */ /* 0x000fc800078f20ff */
[----:B------:R-:W-:-:S04]  /*57f0*/  LEA.HI.SX32 R12, R12, R81, 0x1c ;  /* 0x000000510c0c7211 */ /* 0x000fc800078fe2ff */
[----:B------:R-:W-:Y:S01]  /*5800*/  SHF.R.S32.HI R13, RZ, 0x1f, R12 ;  /* 0x0000001fff0d7819 */ /* 0x000fe2000001140c */
[----:B------:R-:W-:-:S03]  /*5810*/  IMAD.SHL.U32 R11, R12, 0x8, RZ ;  /* 0x000000080c0b7824 */ /* 0x000fc600078e00ff */
[----:B------:R-:W-:Y:S02]  /*5820*/  LEA.HI R12, R13, R12, RZ, 0x3 ;  /* 0x0000000c0d0c7211 */ /* 0x000fe400078f18ff */
[----:B------:R-:W-:-:S03]  /*5830*/  LOP3.LUT R13, R11, 0x38, RZ, 0xc0, !PT ;  /* 0x000000380b0d7812 */ /* 0x000fc600078ec0ff */
[----:B------:R-:W-:Y:S01]  /*5840*/  IMAD.SHL.U32 R14, R12, 0x400, RZ ;  /* 0x000004000c0e7824 */ /* 0x000fe200078e00ff */
[----:B------:R-:W-:-:S04]  /*5850*/  LOP3.LUT R12, R13, 0x1c0, R222, 0xf8, !PT ;  /* 0x000001c00d0c7812 */ /* 0x000fc800078ef8de */
[----:B------:R-:W-:Y:S02]  /*5860*/  LOP3.LUT R13, R14, 0x7fffe000, RZ, 0xc0, !PT ;  /* 0x7fffe0000e0d7812 */ /* 0x000fe400078ec0ff */
[----:B------:R-:W-:-:S04]  /*5870*/  LOP3.LUT R12, R12, R203, RZ, 0x3c, !PT ;  /* 0x000000cb0c0c7212 */ /* 0x000fc800078e3cff */
[----:B------:R-:W-:Y:S02]  /*5880*/  IADD3 R12, R12, R13, R204 ;  /* 0x0000000d0c0c7210 */ /* 0x000fe40007ffe0cc */
[----:B------:R-:W-:-:S03]  /*5890*/  LEA R13, R19, R7, 0xe ;  /* 0x00000007130d7211 */ /* 0x000fc600078e70ff */
[----:B------:R-:W-:Y:S02]  /*58a0*/  IMAD R15, R19, 0x4000, R12 ;  /* 0x00004000130f7824 */ /* 0x000fe400078e020c */
[--C-:B------:R-:W-:Y:S02]  /*58b0*/  IMAD R13, R13, 0x2, R18.reuse ;  /* 0x000000020d0d7824 */ /* 0x100fe400078e0212 */
[----:B0-----:R-:W-:-:S04]  /*58c0*/  IMAD R76, R15, 0x2, R18 ;  /* 0x000000020f4c7824 */ /* 0x001fc800078e0212 */
[----:B------:R-:W0:Y:S04]  /*58d0*/  LDS.128 R12, [R13+0x18400] ;  /* 0x018400000d0c7984 */ /* 0x000e280000000c00 */
[----:B------:R-:W3:Y:S01]  /*58e0*/  LDS.128 R76, [R76+0x18400] ;  /* 0x018400004c4c7984 */ /* 0x000ee20000000c00 */
[----:B------:R-:W-:Y:S05]  /*58f0*/  @P3 BRA `(.L_x_1742) ;  /* 0x0000000400583947 */ /* 0x000fea0003800000 */
[----:B------:R-:W-:Y:S02]  /*5900*/  SHF.R.U32.HI R128, RZ, 0x10, R49 ;  /* 0x00000010ff807819 */ /* 0x000fe40000011631 */
[--C-:B------:R-:W-:Y:S02]  /*5910*/  SHF.R.U64 R124, R44, 0x10, R45.reuse ;  /* 0x000000102c7c7819 */ /* 0x100fe4000000122d */
[----:B------:R-:W-:Y:S01]  /*5920*/  SHF.R.U32.HI R130, RZ, 0x10, R45 ;  /* 0x00000010ff827819 */ /* 0x000fe2000001162d */
[----:B------:R-:W-:Y:S01]  /*5930*/  HADD2.F32 R128, -RZ, R128.H0_H0 ;  /* 0x20000080ff807230 */ /* 0x000fe20000004100 */
[--C-:B------:R-:W-:Y:S01]  /*5940*/  SHF.R.U64 R45, R50, 0x10, R51.reuse ;  /* 0x00000010322d7819 */ /* 0x100fe20000001233 */
[----:B------:R-:W-:Y:S01]  /*5950*/  HADD2.F32 R124, -RZ, R124.H0_H0 ;  /* 0x2000007cff7c7230 */ /* 0x000fe20000004100 */
[----:B------:R-:W-:Y:S01]  /*5960*/  SHF.R.U32.HI R129, RZ, 0x10, R51 ;  /* 0x00000010ff817819 */ /* 0x000fe20000011633 */
[--C-:B------:R-:W-:Y:S01]  /*5970*/  HADD2.F32 R51, -RZ, R127.reuse.H0_H0 ;  /* 0x2000007fff337230 */ /* 0x100fe20000004100 */
[--C-:B------:R-:W-:Y:S01]  /*5980*/  SHF.R.U64 R44, R46, 0x10, R47.reuse ;  /* 0x000000102e2c7819 */ /* 0x100fe2000000122f */
[----:B------:R-:W-:Y:S01]  /*5990*/  HADD2.F32 R127, -RZ, R127.H1_H1 ;  /* 0x3000007fff7f7230 */ /* 0x000fe20000004100 */
[----:B------:R-:W-:Y:S01]  /*59a0*/  SHF.R.U32.HI R131, RZ, 0x10, R47 ;  /* 0x00000010ff837819 */ /* 0x000fe2000001162f */
[----:B0-----:R-:W-:Y:S01]  /*59b0*/  IMAD.MOV.U32 R47, RZ, RZ, R12 ;  /* 0x000000ffff2f7224 */ /* 0x001fe200078e000c */
[----:B------:R-:W-:Y:S01]  /*59c0*/  SHF.R.U64 R48, R48, 0x10, R49 ;  /* 0x0000001030307819 */ /* 0x000fe20000001231 */
[--C-:B---3--:R-:W-:Y:S01]  /*59d0*/  HADD2.F32 R46, -RZ, R77.reuse.H0_H0 ;  /* 0x2000004dff2e7230 */ /* 0x108fe20000004100 */
[----:B------:R-:W-:Y:S01]  /*59e0*/  MOV R49, R15 ;  /* 0x0000000f00317202 */ /* 0x000fe20000000f00 */
[----:B------:R-:W-:-:S02]  /*59f0*/  HADD2.F32 R77, -RZ, R77.H1_H1 ;  /* 0x3000004dff4d7230 */ /* 0x000fc40000004100 */
[--C-:B------:R-:W-:Y:S02]  /*5a00*/  HADD2.F32 R12, -RZ, R13.reuse.H0_H0 ;  /* 0x2000000dff0c7230 */ /* 0x100fe40000004100 */
        /* <DEDUP_REMOVED lines=10> */
[----:B------:R-:W-:-:S02]  /*5ab0*/  HADD2.F32 R51, -RZ, R79.H0_H0 ;  /* 0x2000004fff337230 */ /* 0x000fc40000004100 */
[--C-:B------:R-:W-:Y:S01]  /*5ac0*/  HADD2.F32 R127, -RZ, R126.reuse.H1_H1 ;  /* 0x3000007eff7f7230 */ /* 0x100fe20000004100 */
[----:B------:R-:W-:Y:S01]  /*5ad0*/  F2FP.F16.F32.PACK_AB R15, R15, R12 ;  /* 0x0000000c0f0f723e */ /* 0x000fe200000000ff */
[----:B------:R-:W-:Y:S01]  /*5ae0*/  HADD2.F32 R79, -RZ, R79.H1_H1 ;  /* 0x3000004fff4f7230 */ /* 0x000fe20000004100 */
[----:B------:R-:W-:Y:S01]  /*5af0*/  F2FP.F16.F32.PACK_AB R46, R46, R13 ;  /* 0x0000000d2e2e723e */ /* 0x000fe200000000ff */
[----:B------:R-:W-:Y:S02]  /*5b00*/  HADD2.F32 R50, -RZ, R49.H0_H0 ;  /* 0x20000031ff327230 */ /* 0x000fe40000004100 */
[----:B------:R-:W-:Y:S02]  /*5b10*/  HADD2.F32 R128, -RZ, R129.H0_H0 ;  /* 0x20000081ff807230 */ /* 0x000fe40000004100 */
[-C--:B------:R-:W-:Y:S01]  /*5b20*/  FMUL.FTZ R129, R51, R127.reuse ;  /* 0x0000007f33817220 */ /* 0x080fe20000410000 */
[----:B------:R-:W-:Y:S02]  /*5b30*/  HADD2.F32 R77, -RZ, R126.H0_H0 ;  /* 0x2000007eff4d7230 */ /* 0x000fe40000004100 */
[----:B------:R-:W-:Y:S01]  /*5b40*/  FMUL.FTZ R130, R50, R127 ;  /* 0x0000007f32827220 */ /* 0x000fe20000410000 */
[----:B------:R-:W-:-:S02]  /*5b50*/  HADD2.F32 R49, -RZ, R49.H1_H1 ;  /* 0x30000031ff317230 */ /* 0x000fc40000004100 */
[-C--:B------:R-:W-:Y:S01]  /*5b60*/  FMUL.FTZ R132, R79, R128.reuse ;  /* 0x000000804f847220 */ /* 0x080fe20000410000 */
[----:B------:R-:W-:Y:S02]  /*5b70*/  HADD2.F32 R126, -RZ, R131.H0_H0 ;  /* 0x20000083ff7e7230 */ /* 0x000fe40000004100 */
[-C--:B------:R-:W-:Y:S01]  /*5b80*/  FFMA.FTZ R130, R51, R77.reuse, R130 ;  /* 0x0000004d33827223 */ /* 0x080fe20000010082 */
[----:B------:R-:W-:Y:S02]  /*5b90*/  HADD2.F32 R51, -RZ, R48.H0_H0 ;  /* 0x20000030ff337230 */ /* 0x000fe40000004100 */
[C---:B------:R-:W-:Y:S01]  /*5ba0*/  FMUL.FTZ R128, R49.reuse, R128 ;  /* 0x0000008031807220 */ /* 0x040fe20000410000 */
[----:B------:R-:W-:Y:S01]  /*5bb0*/  FFMA.FTZ R129, R50, R77, -R129 ;  /* 0x0000004d32817223 */ /* 0x000fe20000010881 */
[-C--:B------:R-:W-:Y:S01]  /*5bc0*/  FFMA.FTZ R132, R49, R126.reuse, -R132 ;  /* 0x0000007e31847223 */ /* 0x080fe20000010884 */
[----:B------:R-:W-:Y:S02]  /*5bd0*/  HADD2.F32 R49, -RZ, R76.H0_H0 ;  /* 0x2000004cff317230 */ /* 0x000fe40000004100 */
[----:B------:R-:W-:Y:S01]  /*5be0*/  FFMA.FTZ R127, R79, R126, R128 ;  /* 0x0000007e4f7f7223 */ /* 0x000fe20000010080 */
[----:B------:R-:W-:-:S02]  /*5bf0*/  HADD2.F32 R48, -RZ, R47.H0_H0 ;  /* 0x2000002fff307230 */ /* 0x000fc40000004100 */
[----:B------:R-:W-:Y:S01]  /*5c00*/  HADD2.F32 R76, -RZ, R76.H1_H1 ;  /* 0x3000004cff4c7230 */ /* 0x000fe20000004100 */
[----:B------:R-:W-:Y:S01]  /*5c10*/  F2FP.F16.F32.PACK_AB R129, R132, R129 ;  /* 0x000000818481723e */ /* 0x000fe200000000ff */
[----:B------:R-:W-:Y:S01]  /*5c20*/  HADD2.F32 R50, -RZ, R125.H1_H1 ;  /* 0x3000007dff327230 */ /* 0x000fe20000004100 */
[----:B------:R-:W-:Y:S01]  /*5c30*/  F2FP.F16.F32.PACK_AB R127, R127, R130 ;  /* 0x000000827f7f723e */ /* 0x000fe200000000ff */
[----:B------:R-:W-:Y:S02]  /*5c40*/  HADD2.F32 R47, -RZ, R47.H1_H1 ;  /* 0x3000002fff2f7230 */ /* 0x000fe40000004100 */
[-C--:B------:R-:W-:Y:S01]  /*5c50*/  FMUL.FTZ R128, R76, R51.reuse ;  /* 0x000000334c807220 */ /* 0x080fe20000410000 */
[----:B------:R-:W-:Y:S02]  /*5c60*/  HADD2.F32 R125, -RZ, R125.H0_H0 ;  /* 0x2000007dff7d7230 */ /* 0x000fe40000004100 */
[----:B------:R-:W-:Y:S02]  /*5c70*/  IMAD.MOV.U32 R13, RZ, RZ, R15 ;  /* 0x000000ffff0d7224 */ /* 0x000fe400078e000f */
[C---:B------:R-:W-:Y:S01]  /*5c80*/  FMUL.FTZ R51, R47.reuse, R51 ;  /* 0x000000332f337220 */ /* 0x040fe20000410000 */
[-C--:B------:R-:W-:Y:S01]  /*5c90*/  FFMA.FTZ R128, R47, R124.reuse, -R128 ;  /* 0x0000007c2f807223 */ /* 0x080fe20000010880 */
[-C--:B------:R-:W-:Y:S01]  /*5ca0*/  FMUL.FTZ R77, R49, R125.reuse ;  /* 0x0000007d314d7220 */ /* 0x080fe20000410000 */
[----:B------:R-:W-:Y:S01]  /*5cb0*/  FMUL.FTZ R126, R48, R125 ;  /* 0x0000007d307e7220 */ /* 0x000fe20000410000 */
[----:B------:R-:W-:Y:S01]  /*5cc0*/  FFMA.FTZ R79, R76, R124, R51 ;  /* 0x0000007c4c4f7223 */ /* 0x000fe20000010033 */
[----:B------:R-:W-:-:S02]  /*5cd0*/  HADD2.F32 R51, -RZ, R45.H0_H0 ;  /* 0x2000002dff337230 */ /* 0x000fc40000004100 */
[-C--:B------:R-:W-:Y:S01]  /*5ce0*/  FFMA.FTZ R77, R48, R50.reuse, -R77 ;  /* 0x00000032304d7223 */ /* 0x080fe2000001084d */
[----:B------:R-:W-:Y:S01]  /*5cf0*/  FFMA.FTZ R126, R49, R50, R126 ;  /* 0x00000032317e7223 */ /* 0x000fe2000001007e */
[----:B------:R-:W-:Y:S02]  /*5d00*/  HADD2.F32 R47, -RZ, R78.H0_H0 ;  /* 0x2000004eff2f7230 */ /* 0x000fe40000004100 */
[----:B------:R-:W-:Y:S01]  /*5d10*/  HADD2.F32 R50, -RZ, R123.H0_H0 ;  /* 0x2000007bff327230 */ /* 0x000fe20000004100 */
[----:B------:R-:W-:Y:S01]  /*5d20*/  F2FP.F16.F32.PACK_AB R12, R128, R77 ;  /* 0x0000004d800c723e */ /* 0x000fe200000000ff */
[----:B------:R-:W-:Y:S01]  /*5d30*/  HADD2.F32 R45, -RZ, R14.H0_H0 ;  /* 0x2000000eff2d7230 */ /* 0x000fe20000004100 */
[----:B------:R-:W-:Y:S01]  /*5d40*/  F2FP.F16.F32.PACK_AB R76, R79, R126 ;  /* 0x0000007e4f4c723e */ /* 0x000fe200000000ff */
[----:B------:R-:W-:Y:S02]  /*5d50*/  HADD2.F32 R78, -RZ, R78.H1_H1 ;  /* 0x3000004eff4e7230 */ /* 0x000fe40000004100 */
[----:B------:R-:W-:-:S02]  /*5d60*/  HADD2.F32 R14, -RZ, R14.H1_H1 ;  /* 0x3000000eff0e7230 */ /* 0x000fc40000004100 */
[----:B------:R-:W-:Y:S02]  /*5d70*/  HADD2.F32 R48, -RZ, R123.H1_H1 ;  /* 0x3000007bff307230 */ /* 0x000fe40000004100 */
[-C--:B------:R-:W-:Y:S01]  /*5d80*/  FMUL.FTZ R123, R78, R51.reuse ;  /* 0x000000334e7b7220 */ /* 0x080fe20000410000 */
[----:B------:R-:W-:Y:S02]  /*5d90*/  HADD2.F32 R49, -RZ, R44.H0_H0 ;  /* 0x2000002cff317230 */ /* 0x000fe40000004100 */
[-C--:B------:R-:W-:Y:S01]  /*5da0*/  FMUL.FTZ R44, R47, R50.reuse ;  /* 0x000000322f2c7220 */ /* 0x080fe20000410000 */
[C---:B------:R-:W-:Y:S01]  /*5db0*/  FMUL.FTZ R50, R45.reuse, R50 ;  /* 0x000000322d327220 */ /* 0x040fe20000410000 */
[C---:B------:R-:W-:Y:S01]  /*5dc0*/  FMUL.FTZ R51, R14.reuse, R51 ;  /* 0x000000330e337220 */ /* 0x040fe20000410000 */
[----:B------:R-:W-:Y:S02]  /*5dd0*/  IMAD.MOV.U32 R77, RZ, RZ, R46 ;  /* 0x000000ffff4d7224 */ /* 0x000fe400078e002e */
[-C--:B------:R-:W-:Y:S01]  /*5de0*/  FFMA.FTZ R44, R45, R48.reuse, -R44 ;  /* 0x000000302d2c7223 */ /* 0x080fe2000001082c */
[----:B------:R-:W-:Y:S01]  /*5df0*/  FFMA.FTZ R50, R47, R48, R50 ;  /* 0x000000302f327223 */ /* 0x000fe20000010032 */
[-C--:B------:R-:W-:Y:S01]  /*5e00*/  FFMA.FTZ R123, R14, R49.reuse, -R123 ;  /* 0x000000310e7b7223 */ /* 0x080fe2000001087b */
[----:B------:R-:W-:Y:S01]  /*5e10*/  FFMA.FTZ R51, R78, R49, R51 ;  /* 0x000000314e337223 */ /* 0x000fe20000010033 */
[----:B------:R-:W-:-:S02]  /*5e20*/  IMAD.MOV.U32 R15, RZ, RZ, R129 ;  /* 0x000000ffff0f7224 */ /* 0x000fc400078e0081 */
[----:B------:R-:W-:Y:S01]  /*5e30*/  IMAD.MOV.U32 R79, RZ, RZ, R127 ;  /* 0x000000ffff4f7224 */ /* 0x000fe200078e007f */
[----:B------:R-:W-:Y:S02]  /*5e40*/  F2FP.F16.F32.PACK_AB R14, R123, R44 ;  /* 0x0000002c7b0e723e */ /* 0x000fe400000000ff */
[----:B------:R-:W-:-:S07]  /*5e50*/  F2FP.F16.F32.PACK_AB R78, R51, R50 ;  /* 0x00000032334e723e */ /* 0x000fce00000000ff */
.L_x_1742:
[----:B------:R-:W-:Y:S05]  /*5e60*/  BSYNC B2 ;  /* 0x0000000000027941 */ /* 0x000fea0003800000 */
.L_x_1741:
[----:B------:R-:W-:Y:S01]  /*5e70*/  ISETP.GE.AND P4, PT, R11, R110, PT ;  /* 0x0000006e0b00720c */ /* 0x000fe20003f86270 */
[----:B0-----:R0:W-:-:S12]  /*5e80*/  ST.E.128 desc[UR54][R104.64], R12 ;  /* 0x0000000c68007985 */ /* 0x0011d8000c101d36 */
[----:B------:R-:W-:-:S05]  /*5e90*/  @!P4 IMAD.WIDE R106, R11, 0x2, R106 ;  /* 0x000000020b6ac825 */ /* 0x000fca00078e026a */
[----:B---3--:R0:W-:Y:S02]  /*5ea0*/  @!P4 ST.E.128 desc[UR54][R106.64], R76 ;  /* 0x0000004c6a00c985 */ /* 0x0081e4000c101d36 */
.L_x_1740:
[----:B------:R-:W-:Y:S05]  /*5eb0*/  BSYNC B1 ;  /* 0x0000000000017941 */ /* 0x000fea0003800000 */
.L_x_1739:
[----:B------:R-:W-:-:S03]  /*5ec0*/  UMOV UR4, 0xffffffff ;  /* 0xffffffff00047882 */ /* 0x000fc60000000000 */
[----:B------:R-:W-:Y:S05]  /*5ed0*/  BRA.DIV UR4, `(.L_x_1743) ;  /* 0x0000020204687947 */ /* 0x000fea000b800000 */
[----:B------:R0:W0:Y:S04]  /*5ee0*/  SHFL.IDX PT, R51, R103, 0x1, 0x181f ;  /* 0x00381f0067337f89 */ /* 0x00002800000e0000 */
[----:B------:R0:W0:Y:S02]  /*5ef0*/  SHFL.IDX PT, R50, R108, 0x1, 0x181f ;  /* 0x00381f006c327f89 */ /* 0x00002400000e0000 */
.L_x_2111:
[----:B------:R-:W-:Y:S01]  /*5f00*/  ISETP.GE.OR P4, PT, R217, R97, P1 ;  /* 0x00000061d900720c */ /* 0x000fe20000f86670 */
[----:B------:R-:W-:-:S12]  /*5f10*/  BSSY B1, `(.L_x_1744) ;  /* 0x0000075000017945 */ /* 0x000fd80003800000 */
        /* <DEDUP_REMOVED lines=8> */
[----:B------:R-:W-:Y:S02]  /*5fa0*/  SHF.R.S32.HI R13, RZ, 0x1f, R12 ;  /* 0x0000001fff0d7819 */ /* 0x000fe4000001140c */
[----:B------:R-:W-:Y:S02]  /*5fb0*/  SHF.L.U32 R11, R12, 0x3, RZ ;  /* 0x000000030c0b7819 */ /* 0x000fe400000006ff */
[----:B------:R-:W-:Y:S02]  /*5fc0*/  LEA.HI R13, R13, R12, RZ, 0x3 ;  /* 0x0000000c0d0d7211 */ /* 0x000fe400078f18ff */
[----:B------:R-:W-:-:S03]  /*5fd0*/  LOP3.LUT R12, R199, 0x38, R11, 0xf8, !PT ;  /* 0x00000038c70c7812 */ /* 0x000fc600078ef80b */
[----:B------:R-:W-:Y:S01]  /*5fe0*/  IMAD.SHL.U32 R14, R13, 0x400, RZ ;  /* 0x000004000d0e7824 */ /* 0x000fe200078e00ff */
[----:B------:R-:W-:-:S04]  /*5ff0*/  LOP3.LUT R13, R12, R225, RZ, 0x3c, !PT ;  /* 0x000000e10c0d7212 */ /* 0x000fc800078e3cff */
[----:B------:R-:W-:-:S04]  /*6000*/  LOP3.LUT R12, R14, 0x7fffe000, RZ, 0xc0, !PT ;  /* 0x7fffe0000e0c7812 */ /* 0x000fc800078ec0ff */
[----:B------:R-:W-:Y:S01]  /*6010*/  IADD3 R12, R13, R12, R202 ;  /* 0x0000000c0d0c7210 */ /* 0x000fe20007ffe0ca */
[----:B------:R-:W-:-:S04]  /*6020*/  IMAD R13, R19, 0x4000, R4 ;  /* 0x00004000130d7824 */ /* 0x000fc800078e0204 */
[----:B------:R-:W-:Y:S02]  /*6030*/  IMAD R15, R19, 0x4000, R12 ;  /* 0x00004000130f7824 */ /* 0x000fe400078e020c */
[----:B------:R-:W-:-:S03]  /*6040*/  IMAD R13, R13, 0x2, R18 ;  /* 0x000000020d0d7824 */ /* 0x000fc600078e0212 */
[----:B------:R-:W-:-:S03]  /*6050*/  LEA R44, R15, R18, 0x1 ;  /* 0x000000120f2c7211 */ /* 0x000fc600078e08ff */
[----:B------:R-:W0:Y:S04]  /*6060*/  LDS.128 R12, [R13+0x18400] ;  /* 0x018400000d0c7984 */ /* 0x000e280000000c00 */
[----:B------:R-:W0:Y:S01]  /*6070*/  LDS.128 R44, [R44+0x18400] ;  /* 0x018400002c2c7984 */ /* 0x000e220000000c00 */
[----:B------:R-:W-:Y:S05]  /*6080*/  @P3 BRA `(.L_x_1747) ;  /* 0x0000000400603947 */ /* 0x000fea0003800000 */
[----:B---3--:R-:W-:Y:S02]  /*6090*/  SHF.R.U64 R107, R56, 0x10, R57 ;  /* 0x00000010386b7819 */ /* 0x008fe40000001239 */
[----:B------:R-:W-:Y:S02]  /*60a0*/  SHF.R.U64 R123, R52, 0x10, R53 ;  /* 0x00000010347b7819 */ /* 0x000fe40000001235 */
[----:B------:R-:W-:Y:S01]  /*60b0*/  SHF.R.U32.HI R56, RZ, 0x10, R57 ;  /* 0x00000010ff387819 */ /* 0x000fe20000011639 */
[----:B------:R-:W-:Y:S01]  /*60c0*/  HADD2.F32 R57, -RZ, R122.H1_H1 ;  /* 0x3000007aff397230 */ /* 0x000fe20000004100 */
[----:B------:R-:W-:Y:S01]  /*60d0*/  SHF.R.U32.HI R76, RZ, 0x10, R53 ;  /* 0x00000010ff4c7819 */ /* 0x000fe20000011635 */
[----:B0-----:R-:W-:Y:S01]  /*60e0*/  IMAD.MOV.U32 R53, RZ, RZ, R44 ;  /* 0x000000ffff357224 */ /* 0x001fe200078e002c */
[----:B------:R-:W-:Y:S01]  /*60f0*/  SHF.R.U64 R52, R54, 0x10, R55 ;  /* 0x0000001036347819 */ /* 0x000fe20000001237 */
[----:B------:R-:W-:Y:S01]  /*6100*/  IMAD.MOV.U32 R54, RZ, RZ, R46 ;  /* 0x000000ffff367224 */ /* 0x000fe200078e002e */
[----:B----4-:R-:W-:Y:S01]  /*6110*/  SHF.R.U64 R106, R58, 0x10, R59 ;  /* 0x000000103a6a7819 */ /* 0x010fe2000000123b */
[----:B------:R-:W-:Y:S01]  /*6120*/  IMAD.MOV.U32 R44, RZ, RZ, R14 ;  /* 0x000000ffff2c7224 */ /* 0x000fe200078e000e */
[----:B------:R-:W-:Y:S01]  /*6130*/  SHF.R.U32.HI R78, RZ, 0x10, R55 ;  /* 0x00000010ff4e7819 */ /* 0x000fe20000011637 */
[----:B------:R-:W-:Y:S01]  /*6140*/  HADD2.F32 R46, -RZ, R45.H0_H0 ;  /* 0x2000002dff2e7230 */ /* 0x000fe20000004100 */
[----:B------:R-:W-:Y:S01]  /*6150*/  SHF.R.U32.HI R77, RZ, 0x10, R59 ;  /* 0x00000010ff4d7819 */ /* 0x000fe2000001163b */
[----:B------:R-:W-:-:S02]  /*6160*/  HADD2.F32 R14, -RZ, R13.H0_H0 ;  /* 0x2000000dff0e7230 */ /* 0x000fc40000004100 */
[----:B------:R-:W-:Y:S02]  /*6170*/  HADD2.F32 R45, -RZ, R45.H1_H1 ;  /* 0x3000002dff2d7230 */ /* 0x000fe40000004100 */
[-C--:B------:R-:W-:Y:S01]  /*6180*/  FMUL.FTZ R59, R46, R57.reuse ;  /* 0x000000392e3b7220 */ /* 0x080fe20000410000 */
[----:B------:R-:W-:Y:S02]  /*6190*/  HADD2.F32 R58, -RZ, R56.H0_H0 ;  /* 0x20000038ff3a7230 */ /* 0x000fe40000004100 */
[----:B------:R-:W-:Y:S01]  /*61a0*/  FMUL.FTZ R57, R14, R57 ;  /* 0x000000390e397220 */ /* 0x000fe20000410000 */
[----:B------:R-:W-:Y:S02]  /*61b0*/  HADD2.F32 R55, -RZ, R120.H1_H1 ;  /* 0x30000078ff377230 */ /* 0x000fe40000004100 */
[----:B------:R-:W-:Y:S02]  /*61c0*/  HADD2.F32 R13, -RZ, R13.H1_H1 ;  /* 0x3000000dff0d7230 */ /* 0x000fe40000004100 */
[----:B------:R-:W-:-:S02]  /*61d0*/  HADD2.F32 R56, -RZ, R76.H0_H0 ;  /* 0x2000004cff387230 */ /* 0x000fc40000004100 */
[-C--:B------:R-:W-:Y:S01]  /*61e0*/  FMUL.FTZ R76, R45, R58.reuse ;  /* 0x0000003a2d4c7220 */ /* 0x080fe20000410000 */
[-C--:B------:R-:W-:Y:S01]  /*61f0*/  FFMA.FTZ R59, R14, R55.reuse, -R59 ;  /* 0x000000370e3b7223 */ /* 0x080fe2000001083b */
[----:B------:R-:W-:Y:S01]  /*6200*/  FFMA.FTZ R57, R46, R55, R57 ;  /* 0x000000372e397223 */ /* 0x000fe20000010039 */
[C---:B------:R-:W-:Y:S01]  /*6210*/  FMUL.FTZ R58, R13.reuse, R58 ;  /* 0x0000003a0d3a7220 */ /* 0x040fe20000410000 */
[-C--:B------:R-:W-:Y:S01]  /*6220*/  FFMA.FTZ R76, R13, R56.reuse, -R76 ;  /* 0x000000380d4c7223 */ /* 0x080fe2000001084c */
[----:B------:R-:W-:Y:S02]  /*6230*/  HADD2.F32 R55, -RZ, R121.H1_H1 ;  /* 0x30000079ff377230 */ /* 0x000fe40000004100 */
[----:B------:R-:W-:Y:S02]  /*6240*/  HADD2.F32 R14, -RZ, R47.H0_H0 ;  /* 0x2000002fff0e7230 */ /* 0x000fe40000004100 */
[----:B------:R-:W-:Y:S01]  /*6250*/  FFMA.FTZ R58, R45, R56, R58 ;  /* 0x000000382d3a7223 */ /* 0x000fe2000001003a */
[----:B------:R-:W-:-:S02]  /*6260*/  HADD2.F32 R13, -RZ, R15.H0_H0 ;  /* 0x2000000fff0d7230 */ /* 0x000fc40000004100 */
[----:B------:R-:W-:Y:S02]  /*6270*/  HADD2.F32 R46, -RZ, R78.H0_H0 ;  /* 0x2000004eff2e7230 */ /* 0x000fe40000004100 */
[-C--:B------:R-:W-:Y:S01]  /*6280*/  FMUL.FTZ R78, R14, R55.reuse ;  /* 0x000000370e4e7220 */ /* 0x080fe20000410000 */
[----:B------:R-:W-:Y:S02]  /*6290*/  HADD2.F32 R45, -RZ, R119.H1_H1 ;  /* 0x30000077ff2d7230 */ /* 0x000fe40000004100 */
[----:B------:R-:W-:Y:S01]  /*62a0*/  FMUL.FTZ R55, R13, R55 ;  /* 0x000000370d377220 */ /* 0x000fe20000410000 */
[----:B------:R-:W-:Y:S01]  /*62b0*/  HADD2.F32 R47, -RZ, R47.H1_H1 ;  /* 0x3000002fff2f7230 */ /* 0x000fe20000004100 */
[----:B------:R-:W-:Y:S01]  /*62c0*/  F2FP.F16.F32.PACK_AB R57, R58, R57 ;  /* 0x000000393a39723e */ /* 0x000fe200000000ff */
[----:B------:R-:W-:Y:S02]  /*62d0*/  HADD2.F32 R56, -RZ, R77.H0_H0 ;  /* 0x2000004dff387230 */ /* 0x000fe40000004100 */
[----:B------:R-:W-:Y:S01]  /*62e0*/  FFMA.FTZ R79, R14, R45, R55 ;  /* 0x0000002d0e4f7223 */ /* 0x000fe20000010037 */
[----:B------:R-:W-:-:S02]  /*62f0*/  HADD2.F32 R15, -RZ, R15.H1_H1 ;  /* 0x3000000fff0f7230 */ /* 0x000fc40000004100 */
[----:B------:R-:W-:Y:S01]  /*6300*/  FFMA.FTZ R78, R13, R45, -R78 ;  /* 0x0000002d0d4e7223 */ /* 0x000fe2000001084e */
[----:B------:R-:W-:Y:S02]  /*6310*/  HADD2.F32 R122, -RZ, R122.H0_H0 ;  /* 0x2000007aff7a7230 */ /* 0x000fe40000004100 */
[-C--:B------:R-:W-:Y:S01]  /*6320*/  FMUL.FTZ R104, R47, R56.reuse ;  /* 0x000000382f687220 */ /* 0x080fe20000410000 */
[----:B------:R-:W-:Y:S02]  /*6330*/  HADD2.F32 R14, -RZ, R53.H0_H0 ;  /* 0x20000035ff0e7230 */ /* 0x000fe40000004100 */
[C---:B------:R-:W-:Y:S01]  /*6340*/  FMUL.FTZ R56, R15.reuse, R56 ;  /* 0x000000380f387220 */ /* 0x040fe20000410000 */
[----:B------:R-:W-:Y:S02]  /*6350*/  HADD2.F32 R45, -RZ, R107.H0_H0 ;  /* 0x2000006bff2d7230 */ /* 0x000fe40000004100 */
[----:B------:R-:W-:Y:S01]  /*6360*/  FFMA.FTZ R105, R15, R46, -R104 ;  /* 0x0000002e0f697223 */ /* 0x000fe20000010868 */
[----:B------:R-:W-:-:S02]  /*6370*/  HADD2.F32 R53, -RZ, R53.H1_H1 ;  /* 0x30000035ff357230 */ /* 0x000fc40000004100 */
[----:B------:R-:W-:Y:S01]  /*6380*/  FFMA.FTZ R104, R47, R46, R56 ;  /* 0x0000002e2f687223 */ /* 0x000fe20000010038 */
[----:B------:R-:W-:Y:S02]  /*6390*/  HADD2.F32 R120, -RZ, R120.H0_H0 ;  /* 0x20000078ff787230 */ /* 0x000fe40000004100 */
[-C--:B------:R-:W-:Y:S01]  /*63a0*/  FMUL.FTZ R46, R14, R122.reuse ;  /* 0x0000007a0e2e7220 */ /* 0x080fe20000410000 */
[--C-:B------:R-:W-:Y:S02]  /*63b0*/  HADD2.F32 R13, -RZ, R12.reuse.H0_H0 ;  /* 0x2000000cff0d7230 */ /* 0x100fe40000004100 */
[----:B------:R-:W-:Y:S01]  /*63c0*/  FMUL.FTZ R55, R53, R45 ;  /* 0x0000002d35377220 */ /* 0x000fe20000410000 */
[----:B------:R-:W-:Y:S01]  /*63d0*/  HADD2.F32 R12, -RZ, R12.H1_H1 ;  /* 0x3000000cff0c7230 */ /* 0x000fe20000004100 */
[----:B------:R-:W-:Y:S01]  /*63e0*/  F2FP.F16.F32.PACK_AB R79, R104, R79 ;  /* 0x0000004f684f723e */ /* 0x000fe200000000ff */
        /* <DEDUP_REMOVED lines=30> */
[----:B------:R-:W-:Y:S01]  /*65d0*/  F2FP.F16.F32.PACK_AB R13, R76, R59 ;  /* 0x0000003b4c0d723e */ /* 0x000fe200000000ff */
[----:B------:R-:W-:Y:S01]  /*65e0*/  IMAD.MOV.U32 R14, RZ, RZ, R46 ;  /* 0x000000ffff0e7224 */ /* 0x000fe200078e002e */
[----:B------:R-:W-:Y:S01]  /*65f0*/  MOV R45, R57 ;  /* 0x00000039002d7202 */ /* 0x000fe20000000f00 */
[----:B------:R-:W-:-:S07]  /*6600*/  IMAD.MOV.U32 R46, RZ, RZ, R78 ;  /* 0x000000ffff2e7224 */ /* 0x000fce00078e004e */
.L_x_1747:
[----:B------:R-:W-:Y:S05]  /*6610*/  BSYNC B2 ;  /* 0x0000000000027941 */ /* 0x000fea0003800000 */
.L_x_1746:
[----:B------:R-:W-:Y:S01]  /*6620*/  ISETP.GE.AND P4, PT, R11, R110, PT ;  /* 0x0000006e0b00720c */ /* 0x000fe20003f86270 */
[----:B0-----:R0:W-:-:S12]  /*6630*/  ST.E.128 desc[UR54][R48.64], R12 ;  /* 0x0000000c30007985 */ /* 0x0011d8000c101d36 */
[----:B------:R-:W-:-:S05]  /*6640*/  @!P4 IMAD.WIDE R50, R11, 0x2, R50 ;  /* 0x000000020b32c825 */ /* 0x000fca00078e0232 */
[----:B------:R0:W-:Y:S02]  /*6650*/  @!P4 ST.E.128 desc[UR54][R50.64], R44 ;  /* 0x0000002c3200c985 */ /* 0x0001e4000c101d36 */
.L_x_1745:
[----:B------:R-:W-:Y:S05]  /*6660*/  BSYNC B1 ;  /* 0x0000000000017941 */ /* 0x000fea0003800000 */
.L_x_1744:
[----:B------:R-:W-:-:S03]  /*6670*/  UMOV UR4, 0xffffffff ;  /* 0xffffffff00047882 */ /* 0x000fc60000000000 */
[----:B------:R-:W-:Y:S05]  /*6680*/  BRA.DIV UR4, `(.L_x_1748) ;  /* 0x000001fa04c87947 */ /* 0x000fea000b800000 */
[----:B0-----:R0:W0:Y:S04]  /*6690*/  SHFL.IDX PT, R45, R103, 0x2, 0x181f ;  /* 0x00581f00672d7f89 */ /* 0x00102800000e0000 */
[----:B------:R0:W0:Y:S02]  /*66a0*/  SHFL.IDX PT, R14, R108, 0x2, 0x181f ;  /* 0x00581f006c0e7f89 */ /* 0x00002400000e0000 */
.L_x_2115:
[----:B------:R-:W-:Y:S01]  /*66b0*/  ISETP.GE.OR P4, PT, R216, R97, P1 ;  /* 0x00000061d800720c */ /* 0x000fe20000f86670 */
[----:B------:R-:W-:-:S12]  /*66c0*/  BSSY B1, `(.L_x_1749) ;  /* 0x0000075000017945 */ /* 0x000fd80003800000 */
[----:B------:R-:W-:Y:S05]  /*66d0*/  @P4 BRA `(.L_x_1750) ;  /* 0x0000000400cc4947 */ /* 0x000fea0003800000 */
[----:B------:R-:W-:Y:S01]  /*66e0*/  SEL R11, R37, R112, !P0 ;  /* 0x00000070250b7207 */ /* 0x000fe20004000000 */
[----:B0-----:R-:W-:Y:S01]  /*66f0*/  IMAD.MOV.U32 R51, RZ, RZ, R45 ;  /* 0x000000ffff337224 */ /* 0x001fe200078e002d */
[CC--:B------:R-:W-:Y:S01]  /*6700*/  LEA R48, P4, R41.reuse, R14.reuse, 0x1 ;  /* 0x0000000e29307211 */ /* 0x0c0fe200078808ff */
[----:B------:R-:W-:Y:S01]  /*6710*/  BSSY B2, `(.L_x_1751) ;  /* 0x000006b000027945 */ /* 0x000fe20003800000 */
[----:B------:R-:W-:Y:S02]  /*6720*/  SHF.R.S32.HI R12, RZ, 0x1f, R11 ;  /* 0x0000001fff0c7819 */ /* 0x000fe4000001140b */
[----:B------:R-:W-:Y:S02]  /*6730*/  LEA.HI.X R49, R41, R45, R90, 0x1, P4 ;  /* 0x0000002d29317211 */ /* 0x000fe400020f0c5a */
[----:B------:R-:W-:Y:S02]  /*6740*/  LEA.HI R12, R12, R11, RZ, 0x4 ;  /* 0x0000000b0c0c7211 */ /* 0x000fe400078f20ff */
[----:B------:R-:W-:-:S02]  /*6750*/  MOV R50, R14 ;  /* 0x0000000e00327202 */ /* 0x000fc40000000f00 */
[----:B------:R-:W-:-:S04]  /*6760*/  LEA.HI.SX32 R12, R12, R81, 0x1c ;  /* 0x000000510c0c7211 */ /* 0x000fc800078fe2ff */
[----:B------:R-:W-:Y:S01]  /*6770*/  SHF.R.S32.HI R13, RZ, 0x1f, R12 ;  /* 0x0000001fff0d7819 */ /* 0x000fe2000001140c */
[----:B------:R-:W-:-:S03]  /*6780*/  IMAD.SHL.U32 R11, R12, 0x8, RZ ;  /* 0x000000080c0b7824 */ /* 0x000fc600078e00ff */
[----:B------:R-:W-:Y:S02]  /*6790*/  LEA.HI R12, R13, R12, RZ, 0x3 ;  /* 0x0000000c0d0c7211 */ /* 0x000fe400078f18ff */
[----:B------:R-:W-:Y:S02]  /*67a0*/  LOP3.LUT R13, R197, 0x38, R11, 0xf8, !PT ;  /* 0x00000038c50d7812 */ /* 0x000fe400078ef80b */
[----:B------:R-:W-:Y:S02]  /*67b0*/  SHF.L.U32 R15, R12, 0xa, RZ ;  /* 0x0000000a0c0f7819 */ /* 0x000fe400000006ff */
[----:B------:R-:W-:Y:S01]  /*67c0*/  LOP3.LUT R12, R13, R224, RZ, 0x3c, !PT ;  /* 0x000000e00d0c7212 */ /* 0x000fe200078e3cff */
[----:B------:R-:W-:Y:S01]  /*67d0*/  IMAD R13, R19, 0x4000, R5 ;  /* 0x00004000130d7824 */ /* 0x000fe200078e0205 */
[----:B------:R-:W-:-:S03]  /*67e0*/  LOP3.LUT R15, R15, 0x7fffe000, RZ, 0xc0, !PT ;  /* 0x7fffe0000f0f7812 */ /* 0x000fc600078ec0ff */
[----:B------:R-:W-:Y:S01]  /*67f0*/  IMAD R13, R13, 0x2, R18 ;  /* 0x000000020d0d7824 */ /* 0x000fe200078e0212 */
[----:B------:R-:W-:-:S05]  /*6800*/  IADD3 R12, R12, R15, R201 ;  /* 0x0000000f0c0c7210 */ /* 0x000fca0007ffe0c9 */
[----:B------:R-:W-:-:S04]  /*6810*/  IMAD R15, R19, 0x4000, R12 ;  /* 0x00004000130f7824 */ /* 0x000fc800078e020c */
[----:B------:R-:W-:Y:S02]  /*6820*/  IMAD R44, R15, 0x2, R18 ;  /* 0x000000020f2c7824 */ /* 0x000fe400078e0212 */
[----:B------:R-:W0:Y:S04]  /*6830*/  LDS.128 R12, [R13+0x18400] ;  /* 0x018400000d0c7984 */ /* 0x000e280000000c00 */
[----:B------:R-:W0:Y:S01]  /*6840*/  LDS.128 R44, [R44+0x18400] ;  /* 0x018400002c2c7984 */ /* 0x000e220000000c00 */
[----:B------:R-:W-:Y:S05]  /*6850*/  @P3 BRA `(.L_x_1752) ;  /* 0x0000000400583947 */ /* 0x000fea0003800000 */
[----:B------:R-:W-:Y:S01]  /*6860*/  SHF.R.U32.HI R56, RZ, 0x10, R65 ;  /* 0x00000010ff387819 */ /* 0x000fe20000011641 */
[----:B0-----:R-:W-:Y:S01]  /*6870*/  IMAD.MOV.U32 R52, RZ, RZ, R44 ;  /* 0x000000ffff347224 */ /* 0x001fe200078e002c */
[--C-:B------:R-:W-:Y:S01]  /*6880*/  SHF.R.U32.HI R54, RZ, 0x10, R61.reuse ;  /* 0x00000010ff367819 */ /* 0x100fe2000001163d */
[----:B------:R-:W-:Y:S01]  /*6890*/  IMAD.MOV.U32 R53, RZ, RZ, R46 ;  /* 0x000000ffff357224 */ /* 0x000fe200078e002e */
[----:B------:R-:W-:Y:S01]  /*68a0*/  SHF.R.U64 R78, R60, 0x10, R61 ;  /* 0x000000103c4e7819 */ /* 0x000fe2000000123d */
[----:B------:R-:W-:Y:S01]  /*68b0*/  IMAD.MOV.U32 R44, RZ, RZ, R14 ;  /* 0x000000ffff2c7224 */ /* 0x000fe200078e000e */
[----:B------:R-:W-:Y:S01]  /*68c0*/  SHF.R.U64 R77, R62, 0x10, R63 ;  /* 0x000000103e4d7819 */ /* 0x000fe2000000123f */
[--C-:B------:R-:W-:Y:S01]  /*68d0*/  HADD2.F32 R46, -RZ, R45.reuse.H0_H0 ;  /* 0x2000002dff2e7230 */ /* 0x100fe20000004100 */
[----:B------:R-:W-:Y:S01]  /*68e0*/  SHF.R.U64 R61, R66, 0x10, R67 ;  /* 0x00000010423d7819 */ /* 0x000fe20000001243 */
[----:B------:R-:W-:Y:S01]  /*68f0*/  HADD2.F32 R45, -RZ, R45.H1_H1 ;  /* 0x3000002dff2d7230 */ /* 0x000fe20000004100 */
[----:B------:R-:W-:Y:S01]  /*6900*/  SHF.R.U32.HI R62, RZ, 0x10, R63 ;  /* 0x00000010ff3e7819 */ /* 0x000fe2000001163f */
[--C-:B------:R-:W-:Y:S01]  /*6910*/  HADD2.F32 R14, -RZ, R13.reuse.H0_H0 ;  /* 0x2000000dff0e7230 */ /* 0x100fe20000004100 */
[----:B------:R-:W-:Y:S01]  /*6920*/  SHF.R.U32.HI R66, RZ, 0x10, R67 ;  /* 0x00000010ff427819 */ /* 0x000fe20000011643 */
[----:B------:R-:W-:Y:S01]  /*6930*/  HADD2.F32 R56, -RZ, R56.H0_H0 ;  /* 0x20000038ff387230 */ /* 0x000fe20000004100 */
[----:B------:R-:W-:Y:S01]  /*6940*/  SHF.R.U64 R76, R64, 0x10, R65 ;  /* 0x00000010404c7819 */ /* 0x000fe20000001241 */
[----:B------:R-:W-:-:S02]  /*6950*/  HADD2.F32 R13, -RZ, R13.H1_H1 ;  /* 0x3000000dff0d7230 */ /* 0x000fc40000004100 */
[----:B------:R-:W-:Y:S02]  /*6960*/  HADD2.F32 R57, -RZ, R118.H1_H1 ;  /* 0x30000076ff397230 */ /* 0x000fe40000004100 */
[-C--:B------:R-:W-:Y:S01]  /*6970*/  FMUL.FTZ R58, R45, R56.reuse ;  /* 0x000000382d3a7220 */ /* 0x080fe20000410000 */
[----:B------:R-:W-:Y:S02]  /*6980*/  HADD2.F32 R54, -RZ, R54.H0_H0 ;  /* 0x20000036ff367230 */ /* 0x000fe40000004100 */
[C---:B------:R-:W-:Y:S01]  /*6990*/  FMUL.FTZ R56, R13.reuse, R56 ;  /* 0x000000380d387220 */ /* 0x040fe20000410000 */
[----:B------:R-:W-:Y:S02]  /*69a0*/  HADD2.F32 R55, -RZ, R116.H1_H1 ;  /* 0x30000074ff377230 */ /* 0x000fe40000004100 */
[-C--:B------:R-:W-:Y:S01]  /*69b0*/  FMUL.FTZ R59, R46, R57.reuse ;  /* 0x000000392e3b7220 */ /* 0x080fe20000410000 */
[C---:B------:R-:W-:Y:S01]  /*69c0*/  FMUL.FTZ R57, R14.reuse, R57 ;  /* 0x000000390e397220 */ /* 0x040fe20000410000 */
[-C--:B------:R-:W-:Y:S01]  /*69d0*/  FFMA.FTZ R58, R13, R54.reuse, -R58 ;  /* 0x000000360d3a7223 */ /* 0x080fe2000001083a */
[----:B------:R-:W-:Y:S01]  /*69e0*/  FFMA.FTZ R60, R45, R54, R56 ;  /* 0x000000362d3c7223 */ /* 0x000fe20000010038 */
[----:B------:R-:W-:Y:S01]  /*69f0*/  FFMA.FTZ R59, R14, R55, -R59 ;  /* 0x000000370e3b7223 */ /* 0x000fe2000001083b */
[----:B------:R-:W-:-:S02]  /*6a00*/  HADD2.F32 R54, -RZ, R117.H1_H1 ;  /* 0x30000075ff367230 */ /* 0x000fc40000004100 */
[----:B------:R-:W-:Y:S01]  /*6a10*/  FFMA.FTZ R57, R46, R55, R57 ;  /* 0x000000372e397223 */ /* 0x000fe20000010039 */
[----:B------:R-:W-:Y:S02]  /*6a20*/  HADD2.F32 R13, -RZ, R15.H0_H0 ;  /* 0x2000000fff0d7230 */ /* 0x000fe40000004100 */
[----:B------:R-:W-:Y:S02]  /*6a30*/  HADD2.F32 R14, -RZ, R47.H0_H0 ;  /* 0x2000002fff0e7230 */ /* 0x000fe40000004100 */
[----:B------:R-:W-:Y:S02]  /*6a40*/  HADD2.F32 R45, -RZ, R115.H1_H1 ;  /* 0x30000073ff2d7230 */ /* 0x000fe40000004100 */
[----:B------:R-:W-:Y:S01]  /*6a50*/  FMUL.FTZ R55, R13, R54 ;  /* 0x000000360d377220 */ /* 0x000fe20000410000 */
[----:B------:R-:W-:Y:S01]  /*6a60*/  HADD2.F32 R47, -RZ, R47.H1_H1 ;  /* 0x3000002fff2f7230 */ /* 0x000fe20000004100 */
[----:B------:R-:W-:Y:S01]  /*6a70*/  F2FP.F16.F32.PACK_AB R57, R60, R57 ;  /* 0x000000393c39723e */ /* 0x000fe200000000ff */
[----:B------:R-:W-:-:S02]  /*6a80*/  HADD2.F32 R56, -RZ, R66.H0_H0 ;  /* 0x20000042ff387230 */ /* 0x000fc40000004100 */
[CC--:B------:R-:W-:Y:S01]  /*6a90*/  FFMA.FTZ R63, R14.reuse, R45.reuse, R55 ;  /* 0x0000002d0e3f7223 */ /* 0x0c0fe20000010037 */
[----:B------:R-:W-:Y:S02]  /*6aa0*/  HADD2.F32 R46, -RZ, R62.H0_H0 ;  /* 0x2000003eff2e7230 */ /* 0x000fe40000004100 */
[----:B------:R-:W-:Y:S01]  /*6ab0*/  FMUL.FTZ R62, R14, R54 ;  /* 0x000000360e3e7220 */ /* 0x000fe20000410000 */
[----:B------:R-:W-:Y:S02]  /*6ac0*/  HADD2.F32 R15, -RZ, R15.H1_H1 ;  /* 0x3000000fff0f7230 */ /* 0x000fe40000004100 */
[----:B------:R-:W-:Y:S01]  /*6ad0*/  FMUL.FTZ R54, R47, R56 ;  /* 0x000000382f367220 */ /* 0x000fe20000410000 */
[----:B------:R-:W-:Y:S02]  /*6ae0*/  HADD2.F32 R14, -RZ, R52.H0_H0 ;  /* 0x20000034ff0e7230 */ /* 0x000fe40000004100 */
[----:B------:R-:W-:Y:S01]  /*6af0*/  FFMA.FTZ R62, R13, R45, -R62 ;  /* 0x0000002d0d3e7223 */ /* 0x000fe2000001083e */
[----:B------:R-:W-:-:S02]  /*6b00*/  HADD2.F32 R118, -RZ, R118.H0_H0 ;  /* 0x20000076ff767230 */ /* 0x000fc40000004100 */
[C---:B------:R-:W-:Y:S01]  /*6b10*/  FMUL.FTZ R56, R15.reuse, R56 ;  /* 0x000000380f387220 */ /* 0x040fe20000410000 */
[----:B------:R-:W-:Y:S02]  /*6b20*/  HADD2.F32 R45, -RZ, R76.H0_H0 ;  /* 0x2000004cff2d7230 */ /* 0x000fe40000004100 */
[-C--:B------:R-:W-:Y:S01]  /*6b30*/  FFMA.FTZ R65, R15, R46.reuse, -R54 ;  /* 0x0000002e0f417223 */ /* 0x080fe20000010836 */
[----:B------:R-:W-:Y:S02]  /*6b40*/  HADD2.F32 R13, -RZ, R12.H0_H0 ;  /* 0x2000000cff0d7230 */ /* 0x000fe40000004100 */
[----:B------:R-:W-:Y:S01]  /*6b50*/  FFMA.FTZ R64, R47, R46, R56 ;  /* 0x0000002e2f407223 */ /* 0x000fe20000010038 */
[----:B------:R-:W-:Y:S02]  /*6b60*/  HADD2.F32 R52, -RZ, R52.H1_H1 ;  /* 0x30000034ff347230 */ /* 0x000fe40000004100 */
[----:B------:R-:W-:Y:S01]  /*6b70*/  FMUL.FTZ R46, R14, R118 ;  /* 0x000000760e2e7220 */ /* 0x000fe20000410000 */
[----:B------:R-:W-:-:S02]  /*6b80*/  HADD2.F32 R12, -RZ, R12.H1_H1 ;  /* 0x3000000cff0c7230 */ /* 0x000fc40000004100 */
[C---:B------:R-:W-:Y:S01]  /*6b90*/  FMUL.FTZ R47, R13.reuse, R118 ;  /* 0x000000760d2f7220 */ /* 0x040fe20000410000 */
[----:B------:R-:W-:Y:S02]  /*6ba0*/  HADD2.F32 R116, -RZ, R116.H0_H0 ;  /* 0x20000074ff747230 */ /* 0x000fe40000004100 */
[-C--:B------:R-:W-:Y:S01]  /*6bb0*/  FMUL.FTZ R55, R52, R45.reuse ;  /* 0x0000002d34377220 */ /* 0x080fe20000410000 */
[----:B------:R-:W-:Y:S02]  /*6bc0*/  HADD2.F32 R15, -RZ, R78.H0_H0 ;  /* 0x2000004eff0f7230 */ /* 0x000fe40000004100 */
[----:B------:R-:W-:Y:S01]  /*6bd0*/  FMUL.FTZ R45, R12, R45 ;  /* 0x0000002d0c2d7220 */ /* 0x000fe20000410000 */
[----:B------:R-:W-:Y:S02]  /*6be0*/  HADD2.F32 R117, -RZ, R117.H0_H0 ;  /* 0x20000075ff757230 */ /* 0x000fe40000004100 */
[----:B------:R-:W-:Y:S01]  /*6bf0*/  FFMA.FTZ R46, R13, R116, -R46 ;  /* 0x000000740d2e7223 */ /* 0x000fe2000001082e */
[----:B------:R-:W-:-:S02]  /*6c00*/  HADD2.F32 R13, -RZ, R53.H0_H0 ;  /* 0x20000035ff0d7230 */ /* 0x000fc40000004100 */
[-C--:B------:R-:W-:Y:S01]  /*6c10*/  FFMA.FTZ R55, R12, R15.reuse, -R55 ;  /* 0x0000000f0c377223 */ /* 0x080fe20000010837 */
[----:B------:R-:W-:Y:S01]  /*6c20*/  FFMA.FTZ R52, R52, R15, R45 ;  /* 0x0000000f34347223 */ /* 0x000fe2000001002d */
[----:B------:R-:W-:Y:S02]  /*6c30*/  HADD2.F32 R15, -RZ, R61.H0_H0 ;  /* 0x2000003dff0f7230 */ /* 0x000fe40000004100 */
[----:B------:R-:W-:Y:S01]  /*6c40*/  FFMA.FTZ R47, R14, R116, R47 ;  /* 0x000000740e2f7223 */ /* 0x000fe2000001002f */
[--C-:B------:R-:W-:Y:S02]  /*6c50*/  HADD2.F32 R12, -RZ, R44.reuse.H0_H0 ;  /* 0x2000002cff0c7230 */ /* 0x100fe40000004100 */
[----:B------:R-:W-:Y:S01]  /*6c60*/  FMUL.FTZ R45, R13, R117 ;  /* 0x000000750d2d7220 */ /* 0x000fe20000410000 */
[----:B------:R-:W-:Y:S01]  /*6c70*/  HADD2.F32 R53, -RZ, R53.H1_H1 ;  /* 0x30000035ff357230 */ /* 0x000fe20000004100 */
[----:B------:R-:W-:Y:S01]  /*6c80*/  F2FP.F16.F32.PACK_AB R63, R64, R63 ;  /* 0x0000003f403f723e */ /* 0x000fe200000000ff */
[----:B------:R-:W-:-:S02]  /*6c90*/  HADD2.F32 R44, -RZ, R44.H1_H1 ;  /* 0x3000002cff2c7230 */ /* 0x000fc40000004100 */
        /* <DEDUP_REMOVED lines=18> */
.L_x_1752:
[----:B------:R-:W-:Y:S05]  /*6dc0*/  BSYNC B2 ;  /* 0x0000000000027941 */ /* 0x000fea0003800000 */
.L_x_1751:
[----:B------:R-:W-:Y:S01]  /*6dd0*/  ISETP.GE.AND P4, PT, R11, R110, PT ;  /* 0x0000006e0b00720c */ /* 0x000fe20003f86270 */
[----:B0-----:R0:W-:-:S12]  /*6de0*/  ST.E.128 desc[UR54][R48.64], R12 ;  /* 0x0000000c30007985 */ /* 0x0011d8000c101d36 */
[----:B------:R-:W-:-:S05]  /*6df0*/  @!P4 IMAD.WIDE R50, R11, 0x2, R50 ;  /* 0x000000020b32c825 */ /* 0x000fca00078e0232 */
[----:B------:R0:W-:Y:S02]  /*6e00*/  @!P4 ST.E.128 desc[UR54][R50.64], R44 ;  /* 0x0000002c3200c985 */ /* 0x0001e4000c101d36 */
.L_x_1750:
[----:B------:R-:W-:Y:S05]  /*6e10*/  BSYNC B1 ;  /* 0x0000000000017941 */ /* 0x000fea0003800000 */
.L_x_1749:
[----:B------:R-:W-:-:S03]  /*6e20*/  UMOV UR4, 0xffffffff ;  /* 0xffffffff00047882 */ /* 0x000fc60000000000 */
[----:B------:R-:W-:Y:S05]  /*6e30*/  BRA.DIV UR4, `(.L_x_1753) ;  /* 0x000001f604247947 */ /* 0x000fea000b800000 */
[----:B01----:R-:W0:Y:S04]  /*6e40*/  SHFL.IDX PT, R103, R103, 0x3, 0x181f ;  /* 0x00781f0067677f89 */ /* 0x003e2800000e0000 */
[----:B------:R-:W1:Y:S02]  /*6e50*/  SHFL.IDX PT, R108, R108, 0x3, 0x181f ;  /* 0x00781f006c6c7f89 */ /* 0x000e6400000e0000 */
.L_x_2119:
[----:B------:R-:W-:-:S13]  /*6e60*/  ISETP.GE.OR P4, PT, R215, R97, P1 ;  /* 0x00000061d700720c */ /* 0x000fda0000f86670 */
[----:B------:R-:W-:Y:S05]  /*6e70*/  @P4 BRA `(.L_x_1726) ;  /* 0x0000000c007c4947 */ /* 0x000fea0003800000 */
[----:B------:R-:W-:Y:S01]  /*6e80*/  SEL R112, R37, R112, !P0 ;  /* 0x0000007025707207 */ /* 0x000fe20004000000 */
[----:B------:R-:W-:Y:S01]  /*6e90*/  BSSY B1, `(.L_x_1754) ;  /* 0x000006b000017945 */ /* 0x000fe20003800000 */
[C---:B-1----:R-:W-:Y:S02]  /*6ea0*/  LEA R48, P4, R41.reuse, R108, 0x1 ;  /* 0x0000006c29307211 */ /* 0x042fe400078808ff */
[----:B------:R-:W-:Y:S02]  /*6eb0*/  SHF.R.S32.HI R11, RZ, 0x1f, R112 ;  /* 0x0000001fff0b7819 */ /* 0x000fe40000011470 */
[----:B0-----:R-:W-:Y:S02]  /*6ec0*/  LEA.HI.X R49, R41, R103, R90, 0x1, P4 ;  /* 0x0000006729317211 */ /* 0x001fe400020f0c5a */
[----:B------:R-:W-:-:S04]  /*6ed0*/  LEA.HI R112, R11, R112, RZ, 0x4 ;  /* 0x000000700b707211 */ /* 0x000fc800078f20ff */
[----:B------:R-:W-:-:S04]  /*6ee0*/  LEA.HI.SX32 R112, R112, R81, 0x1c ;  /* 0x0000005170707211 */ /* 0x000fc800078fe2ff */
[----:B------:R-:W-:Y:S01]  /*6ef0*/  SHF.R.S32.HI R13, RZ, 0x1f, R112 ;  /* 0x0000001fff0d7819 */ /* 0x000fe20000011470 */
[----:B------:R-:W-:-:S03]  /*6f00*/  IMAD.SHL.U32 R11, R112, 0x8, RZ ;  /* 0x00000008700b7824 */ /* 0x000fc600078e00ff */
[----:B------:R-:W-:Y:S02]  /*6f10*/  LEA.HI R13, R13, R112, RZ, 0x3 ;  /* 0x000000700d0d7211 */ /* 0x000fe400078f18ff */
[----:B------:R-:W-:-:S03]  /*6f20*/  LOP3.LUT R12, R196, 0x38, R11, 0xf8, !PT ;  /* 0x00000038c40c7812 */ /* 0x000fc600078ef80b */
[----:B------:R-:W-:Y:S01]  /*6f30*/  IMAD.SHL.U32 R14, R13, 0x400, RZ ;  /* 0x000004000d0e7824 */ /* 0x000fe200078e00ff */
[----:B------:R-:W-:-:S04]  /*6f40*/  LOP3.LUT R13, R12, R223, RZ, 0x3c, !PT ;  /* 0x000000df0c0d7212 */ /* 0x000fc800078e3cff */
[----:B------:R-:W-:-:S04]  /*6f50*/  LOP3.LUT R12, R14, 0x7fffe000, RZ, 0xc0, !PT ;  /* 0x7fffe0000e0c7812 */ /* 0x000fc800078ec0ff */
[----:B------:R-:W-:Y:S02]  /*6f60*/  IADD3 R12, R13, R12, R200 ;  /* 0x0000000c0d0c7210 */ /* 0x000fe40007ffe0c8 */
[----:B------:R-:W-:-:S03]  /*6f70*/  LEA R13, R19, R6, 0xe ;  /* 0x00000006130d7211 */ /* 0x000fc600078e70ff */
[----:B------:R-:W-:Y:S02]  /*6f80*/  IMAD R15, R19, 0x4000, R12 ;  /* 0x00004000130f7824 */ /* 0x000fe400078e020c */
[--C-:B------:R-:W-:Y:S02]  /*6f90*/  IMAD R13, R13, 0x2, R18.reuse ;  /* 0x000000020d0d7824 */ /* 0x100fe400078e0212 */
[----:B------:R-:W-:-:S04]  /*6fa0*/  IMAD R44, R15, 0x2, R18 ;  /* 0x000000020f2c7824 */ /* 0x000fc800078e0212 */
[----:B------:R-:W0:Y:S04]  /*6fb0*/  LDS.128 R12, [R13+0x18400] ;  /* 0x018400000d0c7984 */ /* 0x000e280000000c00 */
[----:B------:R-:W1:Y:S01]  /*6fc0*/  LDS.128 R44, [R44+0x18400] ;  /* 0x018400002c2c7984 */ /* 0x000e620000000c00 */
[----:B------:R-:W-:Y:S05]  /*6fd0*/  @P3 BRA `(.L_x_1755) ;  /* 0x0000000400583947 */ /* 0x000fea0003800000 */
[----:B------:R-:W-:Y:S01]  /*6fe0*/  SHF.R.U32.HI R54, RZ, 0x10, R73 ;  /* 0x00000010ff367819 */ /* 0x000fe20000011649 */
[----:B-1----:R-:W-:Y:S01]  /*6ff0*/  IMAD.MOV.U32 R50, RZ, RZ, R44 ;  /* 0x000000ffff327224 */ /* 0x002fe200078e002c */
[----:B0-----:R-:W-:Y:S01]  /*7000*/  MOV R44, R14 ;  /* 0x0000000e002c7202 */ /* 0x001fe20000000f00 */
[----:B------:R-:W-:Y:S01]  /*7010*/  IMAD.MOV.U32 R51, RZ, RZ, R46 ;  /* 0x000000ffff337224 */ /* 0x000fe200078e002e */
[----:B------:R-:W-:Y:S01]  /*7020*/  SHF.R.U32.HI R52, RZ, 0x10, R69 ;  /* 0x00000010ff347819 */ /* 0x000fe20000011645 */
[--C-:B------:R-:W-:Y:S01]  /*7030*/  HADD2.F32 R46, -RZ, R45.reuse.H0_H0 ;  /* 0x2000002dff2e7230 */ /* 0x100fe20000004100 */
[--C-:B------:R-:W-:Y:S01]  /*7040*/  SHF.R.U64 R63, R74, 0x10, R75.reuse ;  /* 0x000000104a3f7819 */ /* 0x100fe2000000124b */
[----:B------:R-:W-:Y:S01]  /*7050*/  HADD2.F32 R45, -RZ, R45.H1_H1 ;  /* 0x3000002dff2d7230 */ /* 0x000fe20000004100 */
[----:B------:R-:W-:Y:S01]  /*7060*/  SHF.R.U32.HI R74, RZ, 0x10, R75 ;  /* 0x00000010ff4a7819 */ /* 0x000fe2000001164b */
[--C-:B------:R-:W-:Y:S01]  /*7070*/  HADD2.F32 R14, -RZ, R13.reuse.H0_H0 ;  /* 0x2000000dff0e7230 */ /* 0x100fe20000004100 */
[--C-:B------:R-:W-:Y:S01]  /*7080*/  SHF.R.U64 R65, R70, 0x10, R71.reuse ;  /* 0x0000001046417819 */ /* 0x100fe20000001247 */
[----:B------:R-:W-:Y:S01]  /*7090*/  HADD2.F32 R54, -RZ, R54.H0_H0 ;  /* 0x20000036ff367230 */ /* 0x000fe20000004100 */
[----:B------:R-:W-:Y:S01]  /*70a0*/  SHF.R.U32.HI R70, RZ, 0x10, R71 ;  /* 0x00000010ff467819 */ /* 0x000fe20000011647 */
[----:B------:R-:W-:Y:S01]  /*70b0*/  HADD2.F32 R13, -RZ, R13.H1_H1 ;  /* 0x3000000dff0d7230 */ /* 0x000fe20000004100 */
[----:B------:R-:W-:Y:S01]  /*70c0*/  SHF.R.U64 R64, R72, 0x10, R73 ;  /* 0x0000001048407819 */ /* 0x000fe20000001249 */
[----:B------:R-:W-:-:S02]  /*70d0*/  HADD2.F32 R55, -RZ, R109.H0_H0 ;  /* 0x2000006dff377230 */ /* 0x000fc40000004100 */
[-C--:B------:R-:W-:Y:S01]  /*70e0*/  FMUL.FTZ R56, R45, R54.reuse ;  /* 0x000000362d387220 */ /* 0x080fe20000410000 */
[----:B------:R-:W-:Y:S02]  /*70f0*/  HADD2.F32 R52, -RZ, R52.H0_H0 ;  /* 0x20000034ff347230 */ /* 0x000fe40000004100 */
[C---:B------:R-:W-:Y:S01]  /*7100*/  FMUL.FTZ R54, R13.reuse, R54 ;  /* 0x000000360d367220 */ /* 0x040fe20000410000 */
[----:B------:R-:W-:Y:S02]  /*7110*/  HADD2.F32 R53, -RZ, R113.H0_H0 ;  /* 0x20000071ff357230 */ /* 0x000fe40000004100 */
[-C--:B------:R-:W-:Y:S01]  /*7120*/  FMUL.FTZ R57, R46, R55.reuse ;  /* 0x000000372e397220 */ /* 0x080fe20000410000 */
[C---:B------:R-:W-:Y:S01]  /*7130*/  FMUL.FTZ R55, R14.reuse, R55 ;  /* 0x000000370e377220 */ /* 0x040fe20000410000 */
[-C--:B------:R-:W-:Y:S01]  /*7140*/  FFMA.FTZ R56, R13, R52.reuse, -R56 ;  /* 0x000000340d387223 */ /* 0x080fe20000010838 */
[----:B------:R-:W-:Y:S01]  /*7150*/  FFMA.FTZ R58, R45, R52, R54 ;  /* 0x000000342d3a7223 */ /* 0x000fe20000010036 */
[----:B------:R-:W-:Y:S01]  /*7160*/  FFMA.FTZ R57, R14, R53, -R57 ;  /* 0x000000350e397223 */ /* 0x000fe20000010839 */
[----:B------:R-:W-:-:S02]  /*7170*/  HADD2.F32 R52, -RZ, R111.H0_H0 ;  /* 0x2000006fff347230 */ /* 0x000fc40000004100 */
[----:B------:R-:W-:Y:S01]  /*7180*/  FFMA.FTZ R55, R46, R53, R55 ;  /* 0x000000352e377223 */ /* 0x000fe20000010037 */
[----:B------:R-:W-:Y:S01]  /*7190*/  HADD2.F32 R13, -RZ, R15.H0_H0 ;  /* 0x2000000fff0d7230 */ /* 0x000fe20000004100 */
[----:B------:R-:W-:Y:S01]  /*71a0*/  SHF.R.U64 R66, R68, 0x10, R69 ;  /* 0x0000001044427819 */ /* 0x000fe20000001245 */
[--C-:B------:R-:W-:Y:S02]  /*71b0*/  HADD2.F32 R14, -RZ, R47.reuse.H0_H0 ;  /* 0x2000002fff0e7230 */ /* 0x100fe40000004100 */
[----:B------:R-:W-:Y:S02]  /*71c0*/  HADD2.F32 R45, -RZ, R114.H0_H0 ;  /* 0x20000072ff2d7230 */ /* 0x000fe40000004100 */
[-C--:B------:R-:W-:Y:S01]  /*71d0*/  FMUL.FTZ R53, R13, R52.reuse ;  /* 0x000000340d357220 */ /* 0x080fe20000410000 */
[----:B------:R-:W-:Y:S02]  /*71e0*/  HADD2.F32 R47, -RZ, R47.H1_H1 ;  /* 0x3000002fff2f7230 */ /* 0x000fe40000004100 */
[----:B------:R-:W-:Y:S01]  /*71f0*/  FMUL.FTZ R60, R14, R52 ;  /* 0x000000340e3c7220 */ /* 0x000fe20000410000 */
[----:B------:R-:W-:-:S02]  /*7200*/  HADD2.F32 R54, -RZ, R74.H0_H0 ;  /* 0x2000004aff367230 */ /* 0x000fc40000004100 */
[-C--:B------:R-:W-:Y:S01]  /*7210*/  FFMA.FTZ R59, R14, R45.reuse, R53 ;  /* 0x0000002d0e3b7223 */ /* 0x080fe20000010035 */
[----:B------:R-:W-:Y:S02]  /*7220*/  HADD2.F32 R15, -RZ, R15.H1_H1 ;  /* 0x3000000fff0f7230 */ /* 0x000fe40000004100 */
[----:B------:R-:W-:Y:S01]  /*7230*/  FFMA.FTZ R60, R13, R45, -R60 ;  /* 0x0000002d0d3c7223 */ /* 0x000fe2000001083c */
[----:B------:R-:W-:Y:S02]  /*7240*/  HADD2.F32 R46, -RZ, R70.H0_H0 ;  /* 0x20000046ff2e7230 */ /* 0x000fe40000004100 */
[-C--:B------:R-:W-:Y:S01]  /*7250*/  FMUL.FTZ R52, R47, R54.reuse ;  /* 0x000000362f347220 */ /* 0x080fe20000410000 */
[----:B------:R-:W-:Y:S02]  /*7260*/  HADD2.F32 R14, -RZ, R50.H0_H0 ;  /* 0x20000032ff0e7230 */ /* 0x000fe40000004100 */
[----:B------:R-:W-:Y:S01]  /*7270*/  FMUL.FTZ R54, R15, R54 ;  /* 0x000000360f367220 */ /* 0x000fe20000410000 */
[----:B------:R-:W-:-:S02]  /*7280*/  HADD2.F32 R109, -RZ, R109.H1_H1 ;  /* 0x3000006dff6d7230 */ /* 0x000fc40000004100 */
[-C--:B------:R-:W-:Y:S01]  /*7290*/  FFMA.FTZ R61, R15, R46.reuse, -R52 ;  /* 0x0000002e0f3d7223 */ /* 0x080fe20000010834 */
[----:B------:R-:W-:Y:S02]  /*72a0*/  HADD2.F32 R45, -RZ, R64.H0_H0 ;  /* 0x20000040ff2d7230 */ /* 0x000fe40000004100 */
[----:B------:R-:W-:Y:S01]  /*72b0*/  FFMA.FTZ R62, R47, R46, R54 ;  /* 0x0000002e2f3e7223 */ /* 0x000fe20000010036 */
[----:B------:R-:W-:Y:S02]  /*72c0*/  HADD2.F32 R13, -RZ, R12.H0_H0 ;  /* 0x2000000cff0d7230 */ /* 0x000fe40000004100 */
[----:B------:R-:W-:Y:S01]  /*72d0*/  FMUL.FTZ R46, R14, R109 ;  /* 0x0000006d0e2e7220 */ /* 0x000fe20000410000 */
[----:B------:R-:W-:Y:S01]  /*72e0*/  HADD2.F32 R50, -RZ, R50.H1_H1 ;  /* 0x30000032ff327230 */ /* 0x000fe20000004100 */
[----:B------:R-:W-:Y:S01]  /*72f0*/  F2FP.F16.F32.PACK_AB R55, R58, R55 ;  /* 0x000000373a37723e */ /* 0x000fe200000000ff */
[----:B------:R-:W-:Y:S02]  /*7300*/  HADD2.F32 R12, -RZ, R12.H1_H1 ;  /* 0x3000000cff0c7230 */ /* 0x000fe40000004100 */
[----:B------:R-:W-:Y:S01]  /*7310*/  FMUL.FTZ R109, R13, R109 ;  /* 0x0000006d0d6d7220 */ /* 0x000fe20000410000 */
[----:B------:R-:W-:-:S02]  /*7320*/  HADD2.F32 R113, -RZ, R113.H1_H1 ;  /* 0x30000071ff717230 */ /* 0x000fc40000004100 */
[-C--:B------:R-:W-:Y:S01]  /*7330*/  FMUL.FTZ R47, R50, R45.reuse ;  /* 0x0000002d322f7220 */ /* 0x080fe20000410000 */
[----:B------:R-:W-:Y:S02]  /*7340*/  HADD2.F32 R15, -RZ, R66.H0_H0 ;  /* 0x20000042ff0f7230 */ /* 0x000fe40000004100 */
[C---:B------:R-:W-:Y:S01]  /*7350*/  FMUL.FTZ R45, R12.reuse, R45 ;  /* 0x0000002d0c2d7220 */ /* 0x040fe20000410000 */
[----:B------:R-:W-:Y:S02]  /*7360*/  HADD2.F32 R111, -RZ, R111.H1_H1 ;  /* 0x3000006fff6f7230 */ /* 0x000fe40000004100 */
[----:B------:R-:W-:Y:S01]  /*7370*/  FFMA.FTZ R46, R13, R113, -R46 ;  /* 0x000000710d2e7223 */ /* 0x000fe2000001082e */
[----:B------:R-:W-:Y:S02]  /*7380*/  HADD2.F32 R13, -RZ, R51.H0_H0 ;  /* 0x20000033ff0d7230 */ /* 0x000fe40000004100 */
[-C--:B------:R-:W-:Y:S01]  /*7390*/  FFMA.FTZ R47, R12, R15.reuse, -R47 ;  /* 0x0000000f0c2f7223 */ /* 0x080fe2000001082f */
[----:B------:R-:W-:Y:S01]  /*73a0*/  FFMA.FTZ R50, R50, R15, R45 ;  /* 0x0000000f32327223 */ /* 0x000fe2000001002d */
[----:B------:R-:W-:-:S02]  /*73b0*/  HADD2.F32 R12, -RZ, R44.H0_H0 ;  /* 0x2000002cff0c7230 */ /* 0x000fc40000004100 */
[----:B------:R-:W-:Y:S01]  /*73c0*/  FFMA.FTZ R109, R14, R113, R109 ;  /* 0x000000710e6d7223 */ /* 0x000fe2000001006d */
[----:B------:R-:W-:Y:S02]  /*73d0*/  HADD2.F32 R15, -RZ, R63.H0_H0 ;  /* 0x2000003fff0f7230 */ /* 0x000fe40000004100 */
[-C--:B------:R-:W-:Y:S01]  /*73e0*/  FMUL.FTZ R45, R13, R111.reuse ;  /* 0x0000006f0d2d7220 */ /* 0x080fe20000410000 */
[----:B------:R-:W-:Y:S02]  /*73f0*/  HADD2.F32 R51, -RZ, R51.H1_H1 ;  /* 0x30000033ff337230 */ /* 0x000fe40000004100 */
[----:B------:R-:W-:Y:S01]  /*7400*/  FMUL.FTZ R52, R12, R111 ;  /* 0x0000006f0c347220 */ /* 0x000fe20000410000 */
[----:B------:R-:W-:Y:S01]  /*7410*/  HADD2.F32 R44, -RZ, R44.H1_H1 ;  /* 0x3000002cff2c7230 */ /* 0x000fe20000004100 */
[----:B------:R-:W-:Y:S01]  /*7420*/  F2FP.F16.F32.PACK_AB R59, R62, R59 ;  /* 0x0000003b3e3b723e */ /* 0x000fe200000000ff */
[----:B------:R-:W-:Y:S02]  /*7430*/  HADD2.F32 R114, -RZ, R114.H1_H1 ;  /* 0x30000072ff727230 */ /* 0x000fe40000004100 */
        /* <DEDUP_REMOVED lines=8> */
[----:B------:R-:W-:Y:S02]  /*74c0*/  F2FP.F16.F32.PACK_AB R54, R50, R109 ;  /* 0x0000006d3236723e */ /* 0x000fe400000000ff */
[----:B------:R-:W-:Y:S01]  /*74d0*/  F2FP.F16.F32.PACK_AB R12, R47, R46 ;  /* 0x0000002e2f0c723e */ /* 0x000fe200000000ff */
[----:B------:R-:W-:Y:S01]  /*74e0*/  IMAD.MOV.U32 R47, RZ, RZ, R59 ;  /* 0x000000ffff2f7224 */ /* 0x000fe200078e003b */
[----:B------:R-:W-:Y:S01]  /*74f0*/  F2FP.F16.F32.PACK_AB R14, R44, R45 ;  /* 0x0000002d2c0e723e */ /* 0x000fe200000000ff */
[----:B------:R-:W-:Y:S01]  /*7500*/  IMAD.MOV.U32 R44, RZ, RZ, R54 ;  /* 0x000000ffff2c7224 */ /* 0x000fe200078e0036 */
[----:B------:R-:W-:Y:S01]  /*7510*/  F2FP.F16.F32.PACK_AB R13, R56, R57 ;  /* 0x00000039380d723e */ /* 0x000fe200000000ff */
[----:B------:R-:W-:Y:S01]  /*7520*/  IMAD.MOV.U32 R45, RZ, RZ, R55 ;  /* 0x000000ffff2d7224 */ /* 0x000fe200078e0037 */
[----:B------:R-:W-:-:S07]  /*7530*/  F2FP.F16.F32.PACK_AB R46, R51, R52 ;  /* 0x00000034332e723e */ /* 0x000fce00000000ff */
.L_x_1755:
[----:B------:R-:W-:Y:S05]  /*7540*/  BSYNC B1 ;  /* 0x0000000000017941 */ /* 0x000fea0003800000 */
.L_x_1754:
[----:B0-----:R0:W-:Y:S01]  /*7550*/  ST.E.128 desc[UR54][R48.64], R12 ;  /* 0x0000000c30007985 */ /* 0x0011e2000c101d36 */
[----:B------:R-:W-:Y:S02]  /*7560*/  ISETP.GE.AND P3, PT, R11, R110, PT ;  /* 0x0000006e0b00720c */ /* 0x000fe40003f66270 */
[----:B------:R-:W-:-:S11]  /*7570*/  MOV R109, R103 ;  /* 0x00000067006d7202 */ /* 0x000fd60000000f00 */
[----:B------:R-:W-:Y:S05]  /*7580*/  @P3 BRA `(.L_x_1726) ;  /* 0x0000000400b83947 */ /* 0x000fea0003800000 */
[----:B0-----:R-:W-:-:S05]  /*7590*/  IMAD.WIDE R12, R11, 0x2, R108 ;  /* 0x000000020b0c7825 */ /* 0x001fca00078e026c */
[----:B-1----:R0:W-:Y:S01]  /*75a0*/  ST.E.128 desc[UR54][R12.64], R44 ;  /* 0x0000002c0c007985 */ /* 0x0021e2000c101d36 */
[----:B------:R-:W-:Y:S05]  /*75b0*/  BRA `(.L_x_1726) ;  /* 0x0000000400ac7947 */ /* 0x000fea0003800000 */
.L_x_1685:
[----:B------:R-:W-:-:S06]  /*75c0*/  UISETP.NE.AND UP0, UPT, UR39, 0x3, UPT ;  /* 0x000000032700788c */ /* 0x000fcc000bf05270 */
[----:B------:R-:W-:-:S13]  /*75d0*/  PLOP3.LUT P5, PT, PT, PT, UP0, 0x80, 0x0 ;  /* 0x000000000000781c */ /* 0x000fda0003faf008 */
[----:B------:R-:W-:Y:S05]  /*75e0*/  @!P5 BRA `(.L_x_1756) ;  /* 0x000000000004d947 */ /* 0x000fea0003800000 */
[----:B------:R-:W-:Y:S01]  /*75f0*/  BPT.TRAP 0x1 ;  /* 0x000000040000795c */ /* 0x000fe20000300000 */
.L_x_1756:
[----:B------:R-:W-:Y:S01]  /*7600*/  IMAD R91, R19, 0x8, R18 ;  /* 0x00000008135b7824 */ /* 0x000fe200078e0212 */
[----:B------:R-:W-:Y:S01]  /*7610*/  SHF.L.U32 R102, R192, 0x1f, RZ ;  /* 0x0000001fc0667819 */ /* 0x000fe200000006ff */
[----:B------:R-:W-:Y:S01]  /*7620*/  BSSY B1, `(.L_x_1757) ;  /* 0x0000004000017945 */ /* 0x000fe20003800000 */
[----:B------:R-:W-:Y:S02]  /*7630*/  SHF.R.S32.HI R99, RZ, 0x1f, R100 ;  /* 0x0000001fff637819 */ /* 0x000fe40000011464 */
[----:B------:R-:W0:Y:S02]  /*7640*/  SYNCS.PHASECHK.TRANS64.TRYWAIT P3, [R91+URZ+0x28890], R102 ;  /* 0x028890665b0075a7 */ /* 0x000e24000806017f */
[----:B0-----:R-:W-:Y:S05]  /*7650*/  @!P3 BRA `(.L_x_1758) ;  /* 0x000001ec0068b947 */ /* 0x001fea0003800000 */
.L_x_2120:
[----:B------:R-:W-:Y:S05]  /*7660*/  BSYNC B1 ;  /* 0x0000000000017941 */ /* 0x000fea0003800000 */
.L_x_1757:
        /* <DEDUP_REMOVED lines=12> */
[----:B------:R-:W-:Y:S01]  /*7730*/  ULDC.64 UR4, c[0x0][0x308] ;  /* 0x0000c20000047ab9 */ /* 0x000fe20000000a00 */
[----:B------:R-:W-:-:S02]  /*7740*/  IADD3 R47, -R188, R97, RZ ;  /* 0x00000061bc2f7210 */ /* 0x000fc40007ffe1ff */
[----:B------:R-:W-:Y:S02]  /*7750*/  IMAD R15, R35, UR4, RZ ;  /* 0x00000004230f7c24 */ /* 0x000fe4000f8e02ff */
[----:B------:R-:W-:Y:S02]  /*7760*/  IMAD.IADD R13, R13, 0x1, R11 ;  /* 0x000000010d0d7824 */ /* 0x000fe400078e020b */
[C---:B------:R-:W-:Y:S02]  /*7770*/  IMAD R15, R42.reuse, UR5, R15 ;  /* 0x000000052a0f7c24 */ /* 0x040fe4000f8e020f */
[----:B------:R-:W-:Y:S01]  /*7780*/  IMAD.WIDE.U32 R12, R42, UR4, R12 ;  /* 0x000000042a0c7c25 */ /* 0x000fe2000f8e000c */
[----:B------:R-:W-:-:S03]  /*7790*/  ULDC.64 UR4, c[0x0][0x2e8] ;  /* 0x0000ba0000047ab9 */ /* 0x000fc60000000a00 */
[----:B------:R-:W-:Y:S01]  /*77a0*/  IMAD.IADD R15, R13, 0x1, R15 ;  /* 0x000000010d0f7824 */ /* 0x000fe200078e020f */
[----:B------:R-:W-:Y:S01]  /*77b0*/  LEA R44, P3, R12, UR4, 0x1 ;  /* 0x000000040c2c7c11 */ /* 0x000fe2000f8608ff */
[----:B------:R-:W-:-:S03]  /*77c0*/  UMOV UR4, 0xffffffff ;  /* 0xffffffff00047882 */ /* 0x000fc60000000000 */
[----:B------:R-:W-:Y:S02]  /*77d0*/  LEA.HI.X R46, R12, UR5, R15, 0x1, P3 ;  /* 0x000000050c2e7c11 */ /* 0x000fe400098f0c0f */
[----:B------:R-:W-:Y:S01]  /*77e0*/  ISETP.GE.AND P3, PT, R47, 0x1, PT ;  /* 0x000000012f00780c */ /* 0x000fe20003f66270 */
[----:B------:R-:W-:-:S12]  /*77f0*/  BRA.DIV UR4, `(.L_x_1759) ;  /* 0x000001ee04147947 */ /* 0x000fd8000b800000 */
[----:B------:R1:W2:Y:S04]  /*7800*/  SHFL.IDX PT, R45, R46, RZ, 0x181f ;  /* 0x00181fff2e2d7589 */ /* 0x0002a800000e0000 */
[----:B------:R1:W3:Y:S02]  /*7810*/  SHFL.IDX PT, R14, R44, RZ, 0x181f ;  /* 0x00181fff2c0e7589 */ /* 0x0002e400000e0000 */
.L_x_2124:
        /* <DEDUP_REMOVED lines=13> */
.L_x_1761:
[----:B------:R-:W-:Y:S05]  /*78f0*/  BSYNC B1 ;  /* 0x0000000000017941 */ /* 0x000fea0003800000 */
.L_x_1760:
[----:B------:R-:W-:-:S03]  /*7900*/  UMOV UR4, 0xffffffff ;  /* 0xffffffff00047882 */ /* 0x000fc60000000000 */
[----:B------:R-:W-:Y:S05]  /*7910*/  BRA.DIV UR4, `(.L_x_1762) ;  /* 0x000001ee04147947 */ /* 0x000fea000b800000 */
[----:B--2---:R2:W0:Y:S04]  /*7920*/  SHFL.IDX PT, R45, R46, 0x1, 0x181f ;  /* 0x00381f002e2d7f89 */ /* 0x00442800000e0000 */
[----:B---34-:R2:W3:Y:S02]  /*7930*/  SHFL.IDX PT, R14, R44, 0x1, 0x181f ;  /* 0x00381f002c0e7f89 */ /* 0x0184e400000e0000 */
.L_x_2128:
        /* <DEDUP_REMOVED lines=14> */
.L_x_1764:
[----:B------:R-:W-:Y:S05]  /*7a20*/  BSYNC B1 ;  /* 0x0000000000017941 */ /* 0x000fea0003800000 */
.L_x_1763:
[----:B------:R-:W-:-:S03]  /*7a30*/  UMOV UR4, 0xffffffff ;  /* 0xffffffff00047882 */ /* 0x000fc60000000000 */
[----:B------:R-:W-:Y:S05]  /*7a40*/  BRA.DIV UR4, `(.L_x_1765) ;  /* 0x000001ee04107947 */ /* 0x000fea000b800000 */
[----:B0-----:R0:W0:Y:S04]  /*7a50*/  SHFL.IDX PT, R45, R46, 0x2, 0x181f ;  /* 0x00581f002e2d7f89 */ /* 0x00102800000e0000 */
[----:B---34-:R3:W4:Y:S02]  /*7a60*/  SHFL.IDX PT, R14, R44, 0x2, 0x181f ;  /* 0x00581f002c0e7f89 */ /* 0x01872400000e0000 */
.L_x_2132:
        /* <DEDUP_REMOVED lines=14> */
.L_x_1767:
[----:B------:R-:W-:Y:S05]  /*7b50*/  BSYNC B1 ;  /* 0x0000000000017941 */ /* 0x000fea0003800000 */
.L_x_1766:
[----:B------:R-:W-:-:S03]  /*7b60*/  UMOV UR4, 0xffffffff ;  /* 0xffffffff00047882 */ /* 0x000fc60000000000 */
[----:B------:R-:W-:Y:S05]  /*7b70*/  BRA.DIV UR4, `(.L_x_1768) ;  /* 0x000001ee040c7947 */ /* 0x000fea000b800000 */
[----:B0-----:R0:W0:Y:S04]  /*7b80*/  SHFL.IDX PT, R45, R46, 0x3, 0x181f ;  /* 0x00781f002e2d7f89 */ /* 0x00102800000e0000 */
[----:B----4-:R4:W0:Y:S02]  /*7b90*/  SHFL.IDX PT, R14, R44, 0x3, 0x181f ;  /* 0x00781f002c0e7f89 */ /* 0x01082400000e0000 */
.L_x_2136:
        /* <DEDUP_REMOVED lines=13> */
.L_x_1726:
[----:B------:R-:W-:Y:S05]  /*7c70*/  BSYNC B0 ;  /* 0x0000000000007941 */ /* 0x000fea0003800000 */
.L_x_1684:
[----:B------:R-:W5:Y:S01]  /*7c80*/  S2R R11, SR_TID.X ;  /* 0x00000000000b7919 */ /* 0x000f620000002100 */
[----:B------:R-:W-:Y:S01]  /*7c90*/  @!PT LDS RZ, [RZ] ;  /* 0x00000000fffff984 */ /* 0x000fe20000000800 */
[----:B------:R-:W-:Y:S01]  /*7ca0*/  @!PT LDS RZ, [RZ] ;  /* 0x00000000fffff984 */ /* 0x000fe20000000800 */
[----:B------:R-:W-:Y:S01]  /*7cb0*/  @!PT LDS RZ, [RZ] ;  /* 0x00000000fffff984 */ /* 0x000fe20000000800 */
[----:B------:R-:W-:Y:S01]  /*7cc0*/  @!PT LDS RZ, [RZ] ;  /* 0x00000000fffff984 */ /* 0x000fe20000000800 */
[----:B------:R2:W-:Y:S06]  /*7cd0*/  MEMBAR.ALL.CTA ;  /* 0x0000000000007992 */ /* 0x0005ec0000008000 */
[----:B--2---:R-:W2:Y:S01]  /*7ce0*/  FENCE.VIEW.ASYNC.S ;  /* 0x00000000000073c6 */ /* 0x004ea20000000000 */
[----:B------:R-:W-:Y:S05]  /*7cf0*/  WARPSYNC.ALL ;  /* 0x0000000000007948 */ /* 0x000fea0003800000 */
[----:B------:R-:W-:Y:S01]  /*7d00*/  BSSY B0, `(.L_x_1769) ;  /* 0x0000009000007945 */ /* 0x000fe20003800000 */
[----:B-----5:R-:W-:Y:S01]  /*7d10*/  LOP3.LUT R11, R11, 0x7f, RZ, 0xc0, !PT ;  /* 0x0000007f0b0b7812 */ /* 0x020fe200078ec0ff */
[----:B--2---:R2:W-:Y:S03]  /*7d20*/  BAR.SYNC.DEFER_BLOCKING R94, 0x80 ;  /* 0x0002005e0000751d */ /* 0x0045e60000010000 */
[----:B------:R-:W-:-:S13]  /*7d30*/  ISETP.NE.AND P3, PT, R11, RZ, PT ;  /* 0x000000ff0b00720c */ /* 0x000fda0003f65270 */
[----:B------:R-:W-:-:S05]  /*7d40*/  @!P3 VIADD R11, R91, 0x288a0 ;  /* 0x000288a05b0bb836 */ /* 0x000fca0000000000 */
[----:B------:R-:W-:-:S04]  /*7d50*/  @!P3 PRMT R11, RZ, 0x654, R11 ;  /* 0x00000654ff0bb816 */ /* 0x000fc8000000000b */
[----:B------:R2:W-:Y:S01]  /*7d60*/  @!P3 SYNCS.ARRIVE.TRANS64.RED.A1T0 RZ, [R11+URZ], RZ ;  /* 0x000000ff0bffb9a7 */ /* 0x0005e2000810043f */
[----:B------:R-:W-:Y:S05]  /*7d70*/  @!P5 BRA `(.L_x_1770) ;  /* 0x000000000004d947 */ /* 0x000fea0003800000 */
[----:B------:R-:W-:Y:S01]  /*7d80*/  BPT.TRAP 0x1 ;  /* 0x000000040000795c */ /* 0x000fe20000300000 */
.L_x_1770:
[----:B------:R-:W-:Y:S05]  /*7d90*/  BSYNC B0 ;  /* 0x0000000000007941 */ /* 0x000fea0003800000 */
.L_x_1769:
[----:B------:R-:W5:Y:S01]  /*7da0*/  SYNCS.PHASECHK.TRANS64.TRYWAIT P4, [R91+URZ+0x288b0], R102 ;  /* 0x0288b0665b0075a7 */ /* 0x000f62000808017f */
[----:B------:R-:W-:Y:S01]  /*7db0*/  ULDC UR41, c[0x0][0x2f4] ;  /* 0x0000bd0000297ab9 */ /* 0x000fe20000000800 */
[----:B------:R-:W-:Y:S04]  /*7dc0*/  BSSY B0, `(.L_x_1771) ;  /* 0x0000002000007945 */ /* 0x000fe80003800000 */
[----:B-----5:R-:W-:Y:S05]  /*7dd0*/  @!P4 BRA `(.L_x_1772) ;  /* 0x000001e800bcc947 */ /* 0x020fea0003800000 */
.L_x_2137:
[----:B------:R-:W-:Y:S05]  /*7de0*/  BSYNC B0 ;  /* 0x0000000000007941 */ /* 0x000fea0003800000 */
.L_x_1771:
[----:B------:R-:W-:Y:S01]  /*7df0*/  ULDC.64 UR4, c[0x0][0x328] ;  /* 0x0000ca0000047ab9 */ /* 0x000fe20000000a00 */
[----:B------:R-:W-:Y:S01]  /*7e00*/  IADD3 R97, -R188, R97, RZ ;  /* 0x00000061bc617210 */ /* 0x000fe20007ffe1ff */
[----:B------:R-:W-:Y:S01]  /*7e10*/  IMAD R99, R99, UR4, RZ ;  /* 0x0000000463637c24 */ /* 0x000fe2000f8e02ff */
[----:B------:R-:W-:Y:S01]  /*7e20*/  BSSY B0, `(.L_x_1773) ;  /* 0x000001f000007945 */ /* 0x000fe20003800000 */
[----:B0---4-:R-:W-:-:S04]  /*7e30*/  IMAD.WIDE.U32 R12, R100, UR4, RZ ;  /* 0x00000004640c7c25 */ /* 0x011fc8000f8e00ff */
[----:B------:R-:W-:Y:S01]  /*7e40*/  IMAD R99, R100, UR5, R99 ;  /* 0x0000000564637c24 */ /* 0x000fe2000f8e0263 */
[----:B------:R-:W-:Y:S02]  /*7e50*/  ULDC.64 UR4, c[0x0][0x338] ;  /* 0x0000ce0000047ab9 */ /* 0x000fe40000000a00 */
[----:B------:R-:W-:Y:S02]  /*7e60*/  IMAD R98, R98, UR4, RZ ;  /* 0x0000000462627c24 */ /* 0x000fe4000f8e02ff */
[----:B------:R-:W-:Y:S02]  /*7e70*/  IMAD.IADD R13, R13, 0x1, R99 ;  /* 0x000000010d0d7824 */ /* 0x000fe400078e0263 */
[C---:B--2---:R-:W-:Y:S02]  /*7e80*/  IMAD R11, R101.reuse, UR5, R98 ;  /* 0x00000005650b7c24 */ /* 0x044fe4000f8e0262 */
[----:B------:R-:W-:Y:S01]  /*7e90*/  IMAD.WIDE.U32 R12, R101, UR4, R12 ;  /* 0x00000004650c7c25 */ /* 0x000fe2000f8e000c */
[----:B------:R-:W-:-:S03]  /*7ea0*/  ULDC.64 UR4, c[0x0][0x330] ;  /* 0x0000cc0000047ab9 */ /* 0x000fc60000000a00 */
[----:B------:R-:W-:Y:S02]  /*7eb0*/  IMAD R15, R35, UR4, RZ ;  /* 0x00000004230f7c24 */ /* 0x000fe4000f8e02ff */
[----:B------:R-:W-:Y:S02]  /*7ec0*/  IMAD.IADD R13, R13, 0x1, R11 ;  /* 0x000000010d0d7824 */ /* 0x000fe400078e020b */
[C---:B------:R-:W-:Y:S02]  /*7ed0*/  IMAD R11, R42.reuse, UR5, R15 ;  /* 0x000000052a0b7c24 */ /* 0x040fe4000f8e020f */
[----:B------:R-:W-:Y:S01]  /*7ee0*/  IMAD.WIDE.U32 R12, R42, UR4, R12 ;  /* 0x000000042a0c7c25 */ /* 0x000fe2000f8e000c */
[----:B------:R-:W-:-:S03]  /*7ef0*/  ULDC.64 UR4, c[0x0][0x318] ;  /* 0x0000c60000047ab9 */ /* 0x000fc60000000a00 */
[----:B------:R-:W-:Y:S01]  /*7f00*/  IMAD.IADD R11, R13, 0x1, R11 ;  /* 0x000000010d0b7824 */ /* 0x000fe200078e020b */
[----:B------:R-:W-:-:S04]  /*7f10*/  LEA R48, P4, R12, UR4, 0x1 ;  /* 0x000000040c307c11 */ /* 0x000fc8000f8808ff */
[----:B------:R-:W-:Y:S01]  /*7f20*/  LEA.HI.X R11, R12, UR5, R11, 0x1, P4 ;  /* 0x000000050c0b7c11 */ /* 0x000fe2000a0f0c0b */
[----:B-1----:R0:W1:Y:S01]  /*7f30*/  SHFL.IDX PT, R47, R48, RZ, 0x181f ;  /* 0x00181fff302f7589 */ /* 0x00206200000e0000 */
[----:B------:R-:W-:-:S03]  /*7f40*/  ISETP.GE.AND P4, PT, R97, 0x1, PT ;  /* 0x000000016100780c */ /* 0x000fc60003f86270 */
[----:B------:R0:W2:Y:S10]  /*7f50*/  SHFL.IDX PT, R13, R11, RZ, 0x181f ;  /* 0x00181fff0b0d7589 */ /* 0x0000b400000e0000 */
[----:B0-----:R-:W-:Y:S05]  /*7f60*/  @!P4 BRA `(.L_x_1774) ;  /* 0x000000000028c947 */ /* 0x001fea0003800000 */
[----:B------:R-:W-:-:S13]  /*7f70*/  ISETP.GE.AND P4, PT, R16, UR41, PT ;  /* 0x0000002910007c0c */ /* 0x000fda000bf86270 */
[----:B-1-3--:R-:W-:-:S04]  /*7f80*/  @!P4 LEA R44, P5, R16, R47, 0x1 ;  /* 0x0000002f102cc211 */ /* 0x00afc800078a08ff */
[----:B--2---:R-:W-:Y:S02]  /*7f90*/  @!P4 LEA.HI.X R45, R16, R13, R17, 0x1, P5 ;  /* 0x0000000d102dc211 */ /* 0x004fe400028f0c11 */
[----:B------:R-:W-:-:S13]  /*7fa0*/  ISETP.GE.AND P5, PT, R2, UR41, PT ;  /* 0x0000002902007c0c */ /* 0x000fda000bfa6270 */
[----:B------:R-:W-:-:S04]  /*7fb0*/  @!P5 LEA R46, P6, R2, R47, 0x1 ;  /* 0x0000002f022ed211 */ /* 0x000fc800078c08ff */
[----:B------:R-:W-:Y:S02]  /*7fc0*/  @!P5 LEA.HI.X R47, R2, R13, R185, 0x1, P6 ;  /* 0x0000000d022fd211 */ /* 0x000fe400030f0cb9 */
[----:B------:R-:W0:Y:S04]  /*7fd0*/  @!P4 LDS.128 R12, [R93+0x400] ;  /* 0x000400005d0cc984 */ /* 0x000e280000000c00 */
[----:B0-----:R-:W-:Y:S04]  /*7fe0*/  @!P4 ST.E.128 desc[UR54][R44.64], R12 ;  /* 0x0000000c2c00c985 */ /* 0x001fe8000c101d36 */
[----:B------:R-:W0:Y:S04]  /*7ff0*/  @!P5 LDS.128 R12, [R93+0x4400] ;  /* 0x004400005d0cd984 */ /* 0x000e280000000c00 */
[----:B0-----:R0:W-:Y:S02]  /*8000*/  @!P5 ST.E.128 desc[UR54][R46.64], R12 ;  /* 0x0000000c2e00d985 */ /* 0x0011e4000c101d36 */
.L_x_1774:
[----:B------:R-:W-:Y:S05]  /*8010*/  BSYNC B0 ;  /* 0x0000000000007941 */ /* 0x000fea0003800000 */
.L_x_1773:
[----:B------:R-:W-:Y:S01]  /*8020*/  ISETP.GE.AND P4, PT, R97, 0x21, PT ;  /* 0x000000216100780c */ /* 0x000fe20003f86270 */
[----:B0-2---:R0:W2:Y:S01]  /*8030*/  SHFL.IDX PT, R13, R11, 0x1, 0x181f ;  /* 0x00381f000b0d7f89 */ /* 0x0050a200000e0000 */
[----:B------:R-:W-:Y:S03]  /*8040*/  BSSY B0, `(.L_x_1775) ;  /* 0x000000d000007945 */ /* 0x000fe60003800000 */
[----:B-1----:R0:W1:Y:S08]  /*8050*/  SHFL.IDX PT, R47, R48, 0x1, 0x181f ;  /* 0x00381f00302f7f89 */ /* 0x00207000000e0000 */
        /* <DEDUP_REMOVED lines=11> */
.L_x_1776:
[----:B------:R-:W-:Y:S05]  /*8110*/  BSYNC B0 ;  /* 0x0000000000007941 */ /* 0x000fea0003800000 */
.L_x_1775:
        /* <DEDUP_REMOVED lines=15> */
.L_x_1778:
[----:B------:R-:W-:Y:S05]  /*8210*/  BSYNC B0 ;  /* 0x0000000000007941 */ /* 0x000fea0003800000 */
.L_x_1777:
[----:B------:R-:W-:Y:S01]  /*8220*/  ISETP.GE.AND P4, PT, R97, 0x61, PT ;  /* 0x000000616100780c */ /* 0x000fe20003f86270 */
[----:B------:R-:W4:Y:S01]  /*8230*/  SHFL.IDX PT, R11, R11, 0x3, 0x181f ;  /* 0x00781f000b0b7f89 */ /* 0x000f2200000e0000 */
[----:B------:R-:W-:Y:S03]  /*8240*/  BSSY B0, `(.L_x_1779) ;  /* 0x000000d000007945 */ /* 0x000fe60003800000 */
[----:B01----:R0:W1:Y:S08]  /*8250*/  SHFL.IDX PT, R47, R48, 0x3, 0x181f ;  /* 0x00781f00302f7f89 */ /* 0x00307000000e0000 */
[----:B0-----:R-:W-:Y:S05]  /*8260*/  @!P4 BRA `(.L_x_1780) ;  /* 0x000000000028c947 */ /* 0x001fea0003800000 */
[----:B------:R-:W-:-:S13]  /*8270*/  ISETP.GE.AND P4, PT, R16, UR41, PT ;  /* 0x0000002910007c0c */ /* 0x000fda000bf86270 */
[----:B--2---:R-:W0:Y:S01]  /*8280*/  @!P4 LDS.128 R12, [R93+0x3400] ;  /* 0x003400005d0cc984 */ /* 0x004e220000000c00 */
[----:B-1-3--:R-:W-:-:S04]  /*8290*/  @!P4 LEA R44, P5, R16, R47, 0x1 ;  /* 0x0000002f102cc211 */ /* 0x00afc800078a08ff */
[----:B----4-:R-:W-:Y:S02]  /*82a0*/  @!P4 LEA.HI.X R45, R16, R11, R17, 0x1, P5 ;  /* 0x0000000b102dc211 */ /* 0x010fe400028f0c11 */
[----:B------:R-:W-:-:S13]  /*82b0*/  ISETP.GE.AND P5, PT, R2, UR41, PT ;  /* 0x0000002902007c0c */ /* 0x000fda000bfa6270 */
[----:B------:R-:W-:-:S04]  /*82c0*/  @!P5 LEA R46, P6, R2, R47, 0x1 ;  /* 0x0000002f022ed211 */ /* 0x000fc800078c08ff */
[----:B------:R-:W-:Y:S01]  /*82d0*/  @!P5 LEA.HI.X R47, R2, R11, R185, 0x1, P6 ;  /* 0x0000000b022fd211 */ /* 0x000fe200030f0cb9 */
[----:B0-----:R-:W-:Y:S04]  /*82e0*/  @!P4 ST.E.128 desc[UR54][R44.64], R12 ;  /* 0x0000000c2c00c985 */ /* 0x001fe8000c101d36 */
[----:B------:R-:W0:Y:S04]  /*82f0*/  @!P5 LDS.128 R12, [R93+0x7400] ;  /* 0x007400005d0cd984 */ /* 0x000e280000000c00 */
[----:B0-----:R0:W-:Y:S02]  /*8300*/  @!P5 ST.E.128 desc[UR54][R46.64], R12 ;  /* 0x0000000c2e00d985 */ /* 0x0011e4000c101d36 */
.L_x_1780:
[----:B------:R-:W-:Y:S05]  /*8310*/  BSYNC B0 ;  /* 0x0000000000007941 */ /* 0x000fea0003800000 */
.L_x_1779:
        /* <DEDUP_REMOVED lines=22> */
.L_x_1679:
[----:B------:R-:W0:Y:S01]  /*8480*/  LDC R0, c[0x0][0x448] ;  /* 0x00011200ff007b82 */ /* 0x000e220000000800 */
[----:B------:R-:W-:-:S07]  /*8490*/  IADD3 R5, R190, 0x1, -R189 ;  /* 0x00000001be057810 */ /* 0x000fce0007ffe8bd */
[----:B------:R-:W4:Y:S01]  /*84a0*/  LDC.64 R6, c[0x0][0x9e0] ;  /* 0x00027800ff067b82 */ /* 0x000f220000000a00 */
[----:B0-----:R-:W-:Y:S01]  /*84b0*/  ISETP.NE.AND P1, PT, R0, 0x1, PT ;  /* 0x000000010000780c */ /* 0x001fe20003f25270 */
[----:B------:R-:W-:Y:S01]  /*84c0*/  VIADD R0, R193, 0x7f ;  /* 0x0000007fc1007836 */ /* 0x000fe20000000000 */
[----:B----4-:R-:W-:-:S11]  /*84d0*/  ISETP.GE.AND P2, PT, R7, 0x1, PT ;  /* 0x000000010700780c */ /* 0x010fd60003f46270 */
[----:B------:R-:W0:Y:S08]  /*84e0*/  @P1 LDC R3, c[0x0][0x44c] ;  /* 0x00011300ff031b82 */ /* 0x000e300000000800 */
[----:B------:R-:W4:Y:S01]  /*84f0*/  @P1 LDC R4, c[0x0][0x450] ;  /* 0x00011400ff041b82 */ /* 0x000f220000000800 */
[----:B0-----:R-:W-:-:S05]  /*8500*/  @P1 IMAD.HI.U32 R3, R0, R3, RZ ;  /* 0x0000000300031227 */ /* 0x001fca00078e00ff */
[----:B----4-:R-:W-:-:S05]  /*8510*/  @P1 SHF.R.U32.HI R0, RZ, R4, R3 ;  /* 0x00000004ff001219 */ /* 0x010fca0000011603 */
[----:B------:R-:W-:Y:S01]  /*8520*/  IMAD.IADD R5, R5, 0x1, R0 ;  /* 0x0000000105057824 */ /* 0x000fe200078e0200 */
[----:B------:R-:W-:Y:S06]  /*8530*/  @P0 BRA `(.L_x_1782) ;  /* 0x00000000000c0947 */ /* 0x000fec0003800000 */
[----:B------:R-:W0:Y:S01]  /*8540*/  FENCE.VIEW.ASYNC.G ;  /* 0x00000000000073c6 */ /* 0x000e220000000100 */
[----:B------:R-:W-:Y:S05]  /*8550*/  WARPSYNC.ALL ;  /* 0x0000000000007948 */ /* 0x000fea0003800000 */
[----:B0-----:R-:W-:Y:S06]  /*8560*/  BAR.ARV 0xc, 0x180 ;  /* 0x0306000000007b1d */ /* 0x001fec0000002000 */
.L_x_1782:
[----:B------:R-:W-:Y:S01]  /*8570*/  IADD3 R0, R5, R6, RZ ;  /* 0x0000000605007210 */ /* 0x000fe20007ffe0ff */
        /* <DEDUP_REMOVED lines=12> */
.L_x_1785:
[----:B------:R-:W-:-:S13]  /*8640*/  ISETP.NE.AND P0, PT, R7, 0x1, PT ;  /* 0x000000010700780c */ /* 0x000fda0003f05270 */
[----:B------:R-:W0:Y:S02]  /*8650*/  @P0 LDC.64 R4, c[0x0][0x9e8] ;  /* 0x00027a00ff040b82 */ /* 0x000e240000000a00 */
[----:B0-----:R-:W-:-:S05]  /*8660*/  @P0 IMAD.HI.U32 R4, R3, R4, RZ ;  /* 0x0000000403040227 */ /* 0x001fca00078e00ff */
[----:B------:R-:W-:-:S07]  /*8670*/  @P0 SHF.R.U32.HI R3, RZ, R5, R4 ;  /* 0x00000005ff030219 */ /* 0x000fce0000011604 */
.L_x_1786:
[----:B------:R-:W-:Y:S05]  /*8680*/  BSYNC B0 ;  /* 0x0000000000007941 */ /* 0x000fea0003800000 */
.L_x_1784:
[----:B------:R-:W-:-:S05]  /*8690*/  IMAD R3, R3, R7, R7 ;  /* 0x0000000703037224 */ /* 0x000fca00078e0207 */
[----:B------:R-:W-:-:S07]  /*86a0*/  VIMNMX R0, R0, R3, PT ;  /* 0x0000000300007248 */ /* 0x000fce0003fe0100 */
.L_x_1783:
[----:B------:R-:W0:Y:S01]  /*86b0*/  @P1 LDC R4, c[0x0][0x44c] ;  /* 0x00011300ff041b82 */ /* 0x000e220000000800 */
[----:B------:R-:W-:Y:S01]  /*86c0*/  VIADD R0, R0, 0x7f ;  /* 0x0000007f00007836 */ /* 0x000fe20000000000 */
[----:B------:R-:W-:-:S04]  /*86d0*/  ULDC UR4, c[0x0][0x9dc] ;  /* 0x0002770000047ab9 */ /* 0x000fc80000000800 */
[----:B------:R-:W-:Y:S02]  /*86e0*/  SHF.R.S32.HI R3, RZ, 0x1f, R0 ;  /* 0x0000001fff037819 */ /* 0x000fe40000011400 */
[----:B------:R-:W4:Y:S02]  /*86f0*/  @P1 LDC R6, c[0x0][0x450] ;  /* 0x00011400ff061b82 */ /* 0x000f240000000800 */
[----:B------:R-:W-:-:S04]  /*8700*/  LEA.HI R3, R3, R0, RZ, 0x7 ;  /* 0x0000000003037211 */ /* 0x000fc800078f38ff */
[----:B------:R-:W-:-:S04]  /*8710*/  SHF.R.S32.HI R3, RZ, 0x7, R3 ;  /* 0x00000007ff037819 */ /* 0x000fc80000011403 */
[----:B------:R-:W-:Y:S01]  /*8720*/  VIMNMX R89, R96, R3, PT ;  /* 0x0000000360597248 */ /* 0x000fe20003fe0100 */
[----:B0-----:R-:W-:-:S04]  /*8730*/  @P1 IMAD.HI.U32 R5, R193, R4, RZ ;  /* 0x00000004c1051227 */ /* 0x001fc800078e00ff */
[----:B------:R-:W-:Y:S01]  /*8740*/  IMAD.MOV.U32 R4, RZ, RZ, R193 ;  /* 0x000000ffff047224 */ /* 0x000fe200078e00c1 */
[----:B----4-:R-:W-:-:S04]  /*8750*/  @P1 SHF.R.U32.HI R4, RZ, R6, R5 ;  /* 0x00000006ff041219 */ /* 0x010fc80000011605 */
[----:B------:R-:W-:-:S05]  /*8760*/  IADD3 R0, R95, R4, RZ ;  /* 0x000000045f007210 */ /* 0x000fca0007ffe0ff */
        /* <DEDUP_REMOVED lines=12> */
.L_x_1789:
[----:B------:R-:W-:-:S13]  /*8830*/  ISETP.NE.AND P0, PT, R7, 0x1, PT ;  /* 0x000000010700780c */ /* 0x000fda0003f05270 */
[----:B------:R-:W0:Y:S02]  /*8840*/  @P0 LDC.64 R8, c[0x0][0x9e8] ;  /* 0x00027a00ff080b82 */ /* 0x000e240000000a00 */
[----:B0-----:R-:W-:-:S05]  /*8850*/  @P0 IMAD.HI.U32 R6, R0, R8, RZ ;  /* 0x0000000800060227 */ /* 0x001fca00078e00ff */
[----:B------:R-:W-:-:S07]  /*8860*/  @P0 SHF.R.U32.HI R0, RZ, R9, R6 ;  /* 0x00000009ff000219 */ /* 0x000fce0000011606 */
.L_x_1790:
[----:B------:R-:W-:Y:S05]  /*8870*/  BSYNC B0 ;  /* 0x0000000000007941 */ /* 0x000fea0003800000 */
.L_x_1788:
[----:B------:R-:W-:-:S05]  /*8880*/  IMAD R3, R0, R7, RZ ;  /* 0x0000000700037224 */ /* 0x000fca00078e02ff */
[----:B------:R-:W-:-:S07]  /*8890*/  VIMNMX R4, R4, R3, !PT ;  /* 0x0000000304047248 */ /* 0x000fce0007fe0100 */
.L_x_1787:
[----:B------:R-:W-:Y:S01]  /*88a0*/  SHF.R.S32.HI R5, RZ, 0x1f, R4 ;  /* 0x0000001fff057819 */ /* 0x000fe20000011404 */
[----:B------:R-:W-:Y:S01]  /*88b0*/  IMAD.MOV.U32 R3, RZ, RZ, RZ ;  /* 0x000000ffff037224 */ /* 0x000fe200078e00ff */
[----:B------:R-:W-:Y:S01]  /*88c0*/  PLOP3.LUT P0, PT, PT, PT, PT, 0x80, 0x0 ;  /* 0x000000000000781c */ /* 0x000fe20003f0f070 */
[----:B------:R-:W-:Y:S01]  /*88d0*/  IMAD.MOV.U32 R0, RZ, RZ, RZ ;  /* 0x000000ffff007224 */ /* 0x000fe200078e00ff */
[----:B------:R-:W-:Y:S02]  /*88e0*/  LEA.HI R5, R5, R4, RZ, 0x7 ;  /* 0x0000000405057211 */ /* 0x000fe400078f38ff */
[----:B------:R-:W-:Y:S02]  /*88f0*/  CS2R R150, SRZ ;  /* 0x0000000000967805 */ /* 0x000fe4000001ff00 */
[----:B------:R-:W-:Y:S02]  /*8900*/  CS2R R148, SRZ ;  /* 0x0000000000947805 */ /* 0x000fe4000001ff00 */
[----:B------:R-:W-:-:S02]  /*8910*/  CS2R R146, SRZ ;  /* 0x0000000000927805 */ /* 0x000fc4000001ff00 */
[----:B------:R-:W-:Y:S02]  /*8920*/  SHF.R.S32.HI R5, RZ, 0x7, R5 ;  /* 0x00000007ff057819 */ /* 0x000fe40000011405 */
[----:B------:R-:W-:Y:S02]  /*8930*/  CS2R R144, SRZ ;  /* 0x0000000000907805 */ /* 0x000fe4000001ff00 */
[----:B------:R-:W-:Y:S01]  /*8940*/  CS2R R34, SRZ ;  /* 0x0000000000227805 */ /* 0x000fe2000001ff00 */
[----:B------:R-:W-:Y:S01]  /*8950*/  IMAD.MOV.U32 R142, RZ, RZ, RZ ;  /* 0x000000ffff8e7224 */ /* 0x000fe200078e00ff */
[----:B------:R-:W-:Y:S02]  /*8960*/  VIMNMX R198, RZ, R5, !PT ;  /* 0x00000005ffc67248 */ /* 0x000fe40007fe0100 */
[----:B------:R-:W-:Y:S02]  /*8970*/  CS2R R32, SRZ ;  /* 0x0000000000207805 */ /* 0x000fe4000001ff00 */
[----:B------:R-:W-:Y:S01]  /*8980*/  MOV R141, RZ ;  /* 0x000000ff008d7202 */ /* 0x000fe20000000f00 */
[----:B------:R-:W-:Y:S01]  /*8990*/  IMAD.MOV.U32 R138, RZ, RZ, RZ ;  /* 0x000000ffff8a7224 */ /* 0x000fe200078e00ff */
[----:B------:R-:W-:Y:S01]  /*89a0*/  ISETP.GT.AND P1, PT, R89, R198, PT ;  /* 0x000000c65900720c */ /* 0x000fe20003f24270 */
[----:B------:R-:W-:Y:S01]  /*89b0*/  IMAD.MOV.U32 R137, RZ, RZ, RZ ;  /* 0x000000ffff897224 */ /* 0x000fe200078e00ff */
[----:B------:R-:W-:Y:S01]  /*89c0*/  CS2R R30, SRZ ;  /* 0x00000000001e7805 */ /* 0x000fe2000001ff00 */
[----:B------:R-:W-:Y:S01]  /*89d0*/  IMAD.MOV.U32 R134, RZ, RZ, RZ ;  /* 0x000000ffff867224 */ /* 0x000fe200078e00ff */
[----:B------:R-:W-:Y:S01]  /*89e0*/  CS2R R130, SRZ ;  /* 0x0000000000827805 */ /* 0x000fe2000001ff00 */
[----:B------:R-:W-:Y:S01]  /*89f0*/  IMAD.MOV.U32 R133, RZ, RZ, RZ ;  /* 0x000000ffff857224 */ /* 0x000fe200078e00ff */
        /* <DEDUP_REMOVED lines=11> */
[----:B---3--:R-:W-:Y:S02]  /*8ab0*/  CS2R R106, SRZ ;  /* 0x00000000006a7805 */ /* 0x008fe4000001ff00 */
[----:B------:R-:W-:-:S02]  /*8ac0*/  CS2R R104, SRZ ;  /* 0x0000000000687805 */ /* 0x000fc4000001ff00 */
[----:B------:R-:W-:Y:S02]  /*8ad0*/  CS2R R102, SRZ ;  /* 0x0000000000667805 */ /* 0x000fe4000001ff00 */
[----:B------:R-:W-:Y:S02]  /*8ae0*/  CS2R R100, SRZ ;  /* 0x0000000000647805 */ /* 0x000fe4000001ff00 */
[----:B------:R-:W-:Y:S02]  /*8af0*/  CS2R R98, SRZ ;  /* 0x0000000000627805 */ /* 0x000fe4000001ff00 */
[----:B------:R-:W-:Y:S02]  /*8b00*/  CS2R R96, SRZ ;  /* 0x0000000000607805 */ /* 0x000fe4000001ff00 */
[----:B------:R-:W-:Y:S02]  /*8b10*/  CS2R R36, SRZ ;  /* 0x0000000000247805 */ /* 0x000fe4000001ff00 */
[----:B------:R-:W-:-:S02]  /*8b20*/  MOV R93, RZ ;  /* 0x000000ff005d7202 */ /* 0x000fc40000000f00 */
[----:B------:R-:W-:Y:S02]  /*8b30*/  CS2R R6, SRZ ;  /* 0x0000000000067805 */ /* 0x000fe4000001ff00 */
[----:B------:R-:W-:Y:S01]  /*8b40*/  CS2R R90, SRZ ;  /* 0x00000000005a7805 */ /* 0x000fe2000001ff00 */
[----:B------:R-:W-:Y:S01]  /*8b50*/  IMAD.MOV.U32 R88, RZ, RZ, RZ ;  /* 0x000000ffff587224 */ /* 0x000fe200078e00ff */
[----:B------:R-:W-:Y:S06]  /*8b60*/  @!P1 BRA `(.L_x_1791) ;  /* 0x0000013800c49947 */ /* 0x000fec0003800000 */
[----:B------:R-:W-:-:S03]  /*8b70*/  UMOV UR4, 0xffffffff ;  /* 0xffffffff00047882 */ /* 0x000fc60000000000 */
[----:B------:R-:W-:Y:S05]  /*8b80*/  BRA.DIV UR4, `(.L_x_1792) ;  /* 0x000001de04647947 */ /* 0x000fea000b800000 */
[----:B------:R0:W3:Y:S02]  /*8b90*/  SHFL.IDX PT, R194, R218, RZ, 0x1f ;  /* 0x00001fffdac27589 */ /* 0x0000e400000e0000 */
.L_x_2140:
[----:B---3--:R-:W-:-:S04]  /*8ba0*/  LEA.HI R0, R194, R194, RZ, 0x1 ;  /* 0x000000c2c2007211 */ /* 0x008fc800078f08ff */
[----:B------:R-:W-:Y:S01]  /*8bb0*/  LOP3.LUT R3, R0, 0x1e, RZ, 0xc0, !PT ;  /* 0x0000001e00037812 */ /* 0x000fe200078ec0ff */
[----:B------:R-:W-:-:S04]  /*8bc0*/  IMAD.U32 R0, RZ, RZ, UR40 ;  /* 0x00000028ff007e24 */ /* 0x000fc8000f8e00ff */
[----:B------:R-:W-:Y:S01]  /*8bd0*/  IMAD.IADD R3, R194, 0x1, -R3 ;  /* 0x00000001c2037824 */ /* 0x000fe200078e0a03 */
[----:B------:R-:W-:-:S04]  /*8be0*/  LOP3.LUT P0, RZ, R0, 0x3ff, RZ, 0xc0, !PT ;  /* 0x000003ff00ff7812 */ /* 0x000fc8000780c0ff */
[----:B------:R-:W-:Y:S02]  /*8bf0*/  LEA R3, R3, UR40, 0xd ;  /* 0x0000002803037c11 */ /* 0x000fe4000f8e68ff */
[----:B------:R-:W-:Y:S02]  /*8c00*/  P2R R25, PR, RZ, 0x1 ;  /* 0x00000001ff197803 */ /* 0x000fe40000000000 */
[----:B------:R-:W-:-:S04]  /*8c10*/  SHF.R.U32.HI R3, RZ, 0x4, R3 ;  /* 0x00000004ff037819 */ /* 0x000fc80000011603 */
[----:B------:R-:W-:Y:S01]  /*8c20*/  LOP3.LUT R42, R3, 0x3fff, RZ, 0xc0, !PT ;  /* 0x00003fff032a7812 */ /* 0x000fe200078ec0ff */
[----:B------:R-:W-:Y:S06]  /*8c30*/  @!P0 BRA `(.L_x_1793) ;  /* 0x0000000000408947 */ /* 0x000fec0003800000 */
[----:B------:R-:W-:Y:S01]  /*8c40*/  MOV R0, 0x0 ;  /* 0x0000000000007802 */ /* 0x000fe20000000f00 */
[----:B------:R-:W-:Y:S01]  /*8c50*/  ULDC.64 UR4, c[0x4][0x80] ;  /* 0x0100200000047ab9 */ /* 0x000fe20000000a00 */
[----:B------:R-:W-:Y:S01]  /*8c60*/  ULDC.64 UR6, c[0x4][0x88] ;  /* 0x0100220000067ab9 */ /* 0x000fe20000000a00 */
[----:B------:R-:W-:Y:S01]  /*8c70*/  IMAD.U32 R4, RZ, RZ, UR4 ;  /* 0x00000004ff047e24 */ /* 0x000fe2000f8e00ff */
[----:B------:R3:W4:Y:S01]  /*8c80*/  LDC.64 R14, c[0x4][R0] ;  /* 0x01000000000e7b82 */ /* 0x0007220000000a00 */
        /* <DEDUP_REMOVED lines=8> */
[----:B--23--:R-:W-:-:S07]  /*8d10*/  IMAD.MOV.U32 R13, RZ, RZ, RZ ;  /* 0x000000ffff0d7224 */ /* 0x00cfce00078e00ff */
[----:B------:R-:W-:-:S07]  /*8d20*/  LEPC R20, `(.L_x_1793) ;  /* 0x000000001014794e */ /* 0x000fce0000000000 */
[----:B01--45:R-:W-:Y:S05]  /*8d30*/  CALL.ABS.NOINC R14 ;  /* 0x000000000e007343 */ /* 0x033fea0003c00000 */
.L_x_1793:
[----:B------:R-:W-:Y:S02]  /*8d40*/  ULDC UR4, c[0x0][0x3f4] ;  /* 0x0000fd0000047ab9 */ /* 0x000fe40000000800 */
[----:B------:R-:W-:-:S13]  /*8d50*/  ISETP.LT.AND P0, PT, RZ, UR4, PT ;  /* 0x00000004ff007c0c */ /* 0x000fda000bf01270 */
[----:B------:R-:W-:Y:S05]  /*8d60*/  @P0 BRA `(.L_x_1794) ;  /* 0x0000000000400947 */ /* 0x000fea0003800000 */
[----:B------:R-:W-:-:S04]  /*8d70*/  ULEA.HI UR4, UR37, UR37, URZ, 0x1 ;  /* 0x0000002525047291 */ /* 0x000fc8000f8f083f */
[----:B------:R-:W-:-:S04]  /*8d80*/  ULOP3.LUT UR4, UR4, 0xfffffffe, URZ, 0xc0, !UPT ;  /* 0xfffffffe04047892 */ /* 0x000fc8000f8ec03f */
[----:B------:R-:W-:-:S06]  /*8d90*/  UIADD3 UR4, UR37, -UR4, URZ ;  /* 0x8000000425047290 */ /* 0x000fcc000fffe03f */
[----:B------:R-:W-:-:S05]  /*8da0*/  IMAD.U32 R3, RZ, RZ, UR4 ;  /* 0x00000004ff037e24 */ /* 0x000fca000f8e00ff */
[----:B------:R-:W-:-:S04]  /*8db0*/  SHF.L.U32 R3, R3, 0x1f, RZ ;  /* 0x0000001f03037819 */ /* 0x000fc800000006ff */
[----:B------:R3:W4:Y:S03]  /*8dc0*/  SYNCS.PHASECHK.TRANS64.TRYWAIT P0, [R18+URZ+0x28800], R3 ;  /* 0x02880003120075a7 */ /* 0x000726000800017f */
[----:B----4-:R-:W-:Y:S05]  /*8dd0*/  @!P0 NANOSLEEP.SYNCS 0x989680 ;  /* 0x009896800000895d */ /* 0x010fea0003900000 */
[----:B------:R-:W4:Y:S01]  /*8de0*/  @!P0 SYNCS.PHASECHK.TRANS64 P0, [R18+URZ+0x28800], R3 ;  /* 0x02880003120085a7 */ /* 0x000f22000800007f */
[----:B------:R-:W-:Y:S04]  /*8df0*/  BSSY B0, `(.L_x_1795) ;  /* 0x0000006000007945 */ /* 0x000fe80003800000 */
[----:B----4-:R-:W-:Y:S05]  /*8e00*/  @P0 BRA `(.L_x_1796) ;  /* 0x0000000000100947 */ /* 0x010fea0003800000 */
.L_x_1797:
[----:B----4-:R4:W0:Y:S02]  /*8e10*/  SYNCS.PHASECHK.TRANS64.TRYWAIT P0, [R18+URZ+0x28800], R3 ;  /* 0x02880003120075a7 */ /* 0x010824000800017f */
[----:B0-----:R-:W-:Y:S05]  /*8e20*/  @!P0 NANOSLEEP.SYNCS 0x989680 ;  /* 0x009896800000895d */ /* 0x001fea0003900000 */
[----:B------:R-:W0:Y:S02]  /*8e30*/  @!P0 SYNCS.PHASECHK.TRANS64 P0, [R18+URZ+0x28800], R3 ;  /* 0x02880003120085a7 */ /* 0x000e24000800007f */
[----:B0-----:R-:W-:Y:S05]  /*8e40*/  @!P0 BRA `(.L_x_1797) ;  /* 0xfffffffc00f08947 */ /* 0x001fea000383ffff */
.L_x_1796:
[----:B------:R-:W-:Y:S05]  /*8e50*/  BSYNC B0 ;  /* 0x0000000000007941 */ /* 0x000fea0003800000 */
.L_x_1795:
[----:B------:R-:W-:Y:S05]  /*8e60*/  BRA `(.L_x_1798) ;  /* 0x0000004c00a07947 */ /* 0x000fea0003800000 */
.L_x_1794:
[----:B------:R-:W-:Y:S01]  /*8e70*/  ISETP.NE.AND P0, PT, R25, RZ, PT ;  /* 0x000000ff1900720c */ /* 0x000fe20003f05270 */
[----:B------:R-:W-:Y:S01]  /*8e80*/  ULDC.64 UR4, c[0x0][0x3f8] ;  /* 0x0000fe0000047ab9 */ /* 0x000fe20000000a00 */
[----:B-----5:R-:W-:Y:S01]  /*8e90*/  SHF.R.S32.HI R0, RZ, 0x1f, R24 ;  /* 0x0000001fff007819 */ /* 0x020fe20000011418 */
[----:B------:R-:W-:Y:S01]  /*8ea0*/  ULDC.64 UR6, c[0x0][0x408] ;  /* 0x0001020000067ab9 */ /* 0x000fe20000000a00 */
[----:B------:R-:W-:-:S04]  /*8eb0*/  IMAD.WIDE.U32 R26, R24, UR4, RZ ;  /* 0x00000004181a7c25 */ /* 0x000fc8000f8e00ff */
[C---:B------:R-:W-:Y:S02]  /*8ec0*/  IMAD R3, R0.reuse, UR4, RZ ;  /* 0x0000000400037c24 */ /* 0x040fe4000f8e02ff */
[----:B------:R-:W-:Y:S02]  /*8ed0*/  IMAD R5, R0, UR6, RZ ;  /* 0x0000000600057c24 */ /* 0x000fe4000f8e02ff */
[C---:B------:R-:W-:Y:S02]  /*8ee0*/  IMAD R3, R24.reuse, UR5, R3 ;  /* 0x0000000518037c24 */ /* 0x040fe4000f8e0203 */
[C---:B------:R-:W-:Y:S02]  /*8ef0*/  IMAD R5, R24.reuse, UR7, R5 ;  /* 0x0000000718057c24 */ /* 0x040fe4000f8e0205 */
[----:B------:R-:W-:-:S04]  /*8f00*/  IMAD.WIDE.U32 R24, R24, UR6, RZ ;  /* 0x0000000618187c25 */ /* 0x000fc8000f8e00ff */
[----:B------:R-:W-:Y:S01]  /*8f10*/  IMAD.IADD R29, R3, 0x1, R27 ;  /* 0x00000001031d7824 */ /* 0x000fe200078e021b */
[----:B------:R-:W-:Y:S01]  /*8f20*/  IADD3 R31, R5, R25, RZ ;  /* 0x00000019051f7210 */ /* 0x000fe20007ffe0ff */
[----:B------:R-:W-:Y:S06]  /*8f30*/  @!P0 BRA `(.L_x_1799) ;  /* 0x0000000000408947 */ /* 0x000fec0003800000 */
[----:B------:R-:W-:Y:S01]  /*8f40*/  MOV R0, 0x0 ;  /* 0x0000000000007802 */ /* 0x000fe20000000f00 */
[----:B------:R-:W-:Y:S01]  /*8f50*/  ULDC.64 UR4, c[0x4][0x80] ;  /* 0x0100200000047ab9 */ /* 0x000fe20000000a00 */
[----:B------:R-:W-:Y:S01]  /*8f60*/  ULDC.64 UR6, c[0x4][0x20] ;  /* 0x0100080000067ab9 */ /* 0x000fe20000000a00 */
[----:B------:R-:W-:Y:S01]  /*8f70*/  IMAD.U32 R4, RZ, RZ, UR4 ;  /* 0x00000004ff047e24 */ /* 0x000fe2000f8e00ff */
[----:B------:R3:W4:Y:S01]  /*8f80*/  LDC.64 R14, c[0x4][R0] ;  /* 0x01000000000e7b82 */ /* 0x0007220000000a00 */
[----:B------:R-:W-:Y:S01]  /*8f90*/  IMAD.U32 R5, RZ, RZ, UR5 ;  /* 0x00000005ff057e24 */ /* 0x000fe2000f8e00ff */
[----:B------:R-:W-:Y:S01]  /*8fa0*/  ULDC.64 UR4, c[0x4][0x88] ;  /* 0x0100220000047ab9 */ /* 0x000fe20000000a00 */
[----:B------:R-:W-:Y:S01]  /*8fb0*/  MOV R10, UR6 ;  /* 0x00000006000a7c02 */ /* 0x000fe20008000f00 */
[----:B------:R-:W-:Y:S02]  /*8fc0*/  IMAD.U32 R6, RZ, RZ, UR4 ;  /* 0x00000004ff067e24 */ /* 0x000fe4000f8e00ff */
[----:B------:R-:W-:-:S02]  /*8fd0*/  IMAD.U32 R7, RZ, RZ, UR5 ;  /* 0x00000005ff077e24 */ /* 0x000fc4000f8e00ff */
[----:B------:R-:W-:Y:S02]  /*8fe0*/  IMAD.U32 R11, RZ, RZ, UR7 ;  /* 0x00000007ff0b7e24 */ /* 0x000fe4000f8e00ff */
[----:B------:R-:W-:Y:S02]  /*8ff0*/  IMAD.MOV.U32 R8, RZ, RZ, 0x70 ;  /* 0x00000070ff087424 */ /* 0x000fe400078e00ff */
[----:B------:R-:W-:Y:S02]  /*9000*/  IMAD.MOV.U32 R12, RZ, RZ, 0x1 ;  /* 0x00000001ff0c7424 */ /* 0x000fe400078e00ff */
[----:B--23--:R-:W-:-:S07]  /*9010*/  IMAD.MOV.U32 R13, RZ, RZ, RZ ;  /* 0x000000ffff0d7224 */ /* 0x00cfce00078e00ff */
[----:B------:R-:W-:-:S07]  /*9020*/  LEPC R20, `(.L_x_1799) ;  /* 0x000000001014794e */ /* 0x000fce0000000000 */
[----:B01--4-:R-:W-:Y:S05]  /*9030*/  CALL.ABS.NOINC R14 ;  /* 0x000000000e007343 */ /* 0x013fea0003c00000 */
.L_x_1799:
[----:B------:R-:W-:Y:S01]  /*9040*/  ULDC.U8 UR4, c[0x0][0x410] ;  /* 0x0001040000047ab9 */ /* 0x000fe20000000000 */
[----:B------:R-:W-:Y:S01]  /*9050*/  IADD3 R57, R188, R193, RZ ;  /* 0x000000c1bc397210 */ /* 0x000fe20007ffe0ff */
[----:B------:R-:W-:Y:S01]  /*9060*/  BSSY B0, `(.L_x_1800) ;  /* 0x00004c0000007945 */ /* 0x000fe20003800000 */
[----:B------:R-:W-:-:S03]  /*9070*/  ISETP.NE.AND P0, PT, RZ, UR4, PT ;  /* 0x00000004ff007c0c */ /* 0x000fc6000bf05270 */
[----:B------:R-:W-:-:S10]  /*9080*/  IMAD R3, R207, 0x20, R57 ;  /* 0x00000020cf037824 */ /* 0x000fd400078e0239 */
[----:B------:R-:W-:Y:S05]  /*9090*/  @!P0 BRA `(.L_x_1801) ;  /* 0x0000002400b88947 */ /* 0x000fea0003800000 */
[----:B------:R-:W3:Y:S01]  /*90a0*/  LDC R64, c[0x0][0x448] ;  /* 0x00011200ff407b82 */ /* 0x000ee20000000800 */
[----:B------:R-:W-:Y:S01]  /*90b0*/  ULDC.64 UR4, c[0x0][0x3f8] ;  /* 0x0000fe0000047ab9 */ /* 0x000fe20000000a00 */
[----:B------:R-:W-:Y:S01]  /*90c0*/  ULDC.64 UR6, c[0x0][0x408] ;  /* 0x0001020000067ab9 */ /* 0x000fe20000000a00 */
[----:B------:R-:W-:Y:S01]  /*90d0*/  MOV R11, R31 ;  /* 0x0000001f000b7202 */ /* 0x000fe20000000f00 */
[----:B------:R-:W-:Y:S02]  /*90e0*/  IMAD.MOV.U32 R8, RZ, RZ, R26 ;  /* 0x000000ffff087224 */ /* 0x000fe400078e001a */
[----:B------:R-:W-:Y:S02]  /*90f0*/  IMAD.MOV.U32 R9, RZ, RZ, R29 ;  /* 0x000000ffff097224 */ /* 0x000fe400078e001d */
[----:B------:R-:W-:Y:S01]  /*9100*/  IMAD.MOV.U32 R10, RZ, RZ, R24 ;  /* 0x000000ffff0a7224 */ /* 0x000fe200078e0018 */
[----:B---3--:R-:W-:-:S13]  /*9110*/  ISETP.NE.AND P0, PT, R64, 0x1, PT ;  /* 0x000000014000780c */ /* 0x008fda0003f05270 */
[----:B------:R-:W3:Y:S08]  /*9120*/  @P0 LDC R0, c[0x0][0x44c] ;  /* 0x00011300ff000b82 */ /* 0x000ef00000000800 */
[----:B------:R-:W4:Y:S01]  /*9130*/  @P0 LDC R5, c[0x0][0x450] ;  /* 0x00011400ff050b82 */ /* 0x000f220000000800 */
[----:B---3--:R-:W-:-:S05]  /*9140*/  @P0 IMAD.HI.U32 R0, R3, R0, RZ ;  /* 0x0000000003000227 */ /* 0x008fca00078e00ff */
[----:B----4-:R-:W-:-:S04]  /*9150*/  @P0 SHF.R.U32.HI R3, RZ, R5, R0 ;  /* 0x00000005ff030219 */ /* 0x010fc80000011600 */
[----:B------:R-:W-:Y:S01]  /*9160*/  SHF.R.S32.HI R0, RZ, 0x1f, R3 ;  /* 0x0000001fff007819 */ /* 0x000fe20000011403 */
[----:B------:R-:W-:-:S04]  /*9170*/  IMAD.WIDE.U32 R8, R3, UR4, R8 ;  /* 0x0000000403087c25 */ /* 0x000fc8000f8e0008 */
[C---:B------:R-:W-:Y:S02]  /*9180*/  IMAD R4, R0.reuse, UR4, RZ ;  /* 0x0000000400047c24 */ /* 0x040fe4000f8e02ff */
[----:B------:R-:W-:Y:S02]  /*9190*/  IMAD R0, R0, UR6, RZ ;  /* 0x0000000600007c24 */ /* 0x000fe4000f8e02ff */
[C---:B--2---:R-:W-:Y:S01]  /*91a0*/  IMAD R13, R3.reuse, UR5, R4 ;  /* 0x00000005030d7c24 */ /* 0x044fe2000f8e0204 */
[----:B------:R-:W-:Y:S01]  /*91b0*/  ULDC.64 UR4, c[0x0][0x3e8] ;  /* 0x0000fa0000047ab9 */ /* 0x000fe20000000a00 */
[C---:B------:R-:W-:Y:S01]  /*91c0*/  IMAD.WIDE.U32 R10, R3.reuse, UR6, R10 ;  /* 0x00000006030a7c25 */ /* 0x040fe2000f8e000a */
[----:B------:R-:W-:Y:S01]  /*91d0*/  LEA R5, P0, R8, UR4, 0x1 ;  /* 0x0000000408057c11 */ /* 0x000fe2000f8008ff */
[----:B------:R-:W-:Y:S02]  /*91e0*/  UMOV UR4, 0xffffffff ;  /* 0xffffffff00047882 */ /* 0x000fe40000000000 */
[----:B------:R-:W-:Y:S01]  /*91f0*/  IMAD R3, R3, UR7, R0 ;  /* 0x0000000703037c24 */ /* 0x000fe2000f8e0200 */
[----:B------:R-:W-:Y:S01]  /*9200*/  ULDC.64 UR6, c[0x0][0x400] ;  /* 0x0001000000067ab9 */ /* 0x000fe20000000a00 */
[----:B------:R-:W-:Y:S01]  /*9210*/  IMAD.IADD R9, R9, 0x1, R13 ;  /* 0x0000000109097824 */ /* 0x000fe200078e020d */
[----:B------:R-:W-:Y:S01]  /*9220*/  LEA R7, P1, R10, UR6, 0x1 ;  /* 0x000000060a077c11 */ /* 0x000fe2000f8208ff */
[----:B------:R-:W-:-:S03]  /*9230*/  IMAD.IADD R3, R11, 0x1, R3 ;  /* 0x000000010b037824 */ /* 0x000fc600078e0203 */
[----:B------:R-:W-:Y:S02]  /*9240*/  LEA.HI.X R6, R8, UR5, R9, 0x1, P0 ;  /* 0x0000000508067c11 */ /* 0x000fe400080f0c09 */
[----:B------:R-:W-:Y:S01]  /*9250*/  LEA.HI.X R8, R10, UR7, R3, 0x1, P1 ;  /* 0x000000070a087c11 */ /* 0x000fe200088f0c03 */
[----:B------:R-:W-:Y:S06]  /*9260*/  BRA.DIV UR4, `(.L_x_1802) ;  /* 0x000001d604d87947 */ /* 0x000fec000b800000 */
[----:B------:R2:W3:Y:S04]  /*9270*/  SHFL.IDX PT, R0, R6, RZ, 0x181f ;  /* 0x00181fff06007589 */ /* 0x0004e800000e0000 */
[----:B------:R2:W4:Y:S04]  /*9280*/  SHFL.IDX PT, R3, R5, RZ, 0x181f ;  /* 0x00181fff05037589 */ /* 0x00052800000e0000 */
[----:B------:R2:W0:Y:S04]  /*9290*/  SHFL.IDX PT, R4, R8, RZ, 0x181f ;  /* 0x00181fff08047589 */ /* 0x00042800000e0000 */
[----:B------:R2:W0:Y:S02]  /*92a0*/  SHFL.IDX PT, R14, R7, RZ, 0x181f ;  /* 0x00181fff070e7589 */ /* 0x00042400000e0000 */
.L_x_2146:
[----:B------:R-:W-:Y:S01]  /*92b0*/  IMAD R64, R189, R64, RZ ;  /* 0x00000040bd407224 */ /* 0x000fe200078e02ff */
[----:B------:R-:W-:Y:S01]  /*92c0*/  BSSY B1, `(.L_x_1803) ;  /* 0x000001e000017945 */ /* 0x000fe20003800000 */
[----:B------:R-:W-:Y:S02]  /*92d0*/  CS2R R48, SRZ ;  /* 0x0000000000307805 */ /* 0x000fe4000001ff00 */
[----:B------:R-:W-:Y:S02]  /*92e0*/  CS2R R44, SRZ ;  /* 0x00000000002c7805 */ /* 0x000fe4000001ff00 */
[----:B-1----:R-:W-:Y:S02]  /*92f0*/  CS2R R46, SRZ ;  /* 0x00000000002e7805 */ /* 0x002fe4000001ff00 */
[----:B------:R-:W-:Y:S02]  /*9300*/  ISETP.GE.AND P0, PT, R57, R64, PT ;  /* 0x000000403900720c */ /* 0x000fe40003f06270 */
[----:B------:R-:W-:-:S11]  /*9310*/  CS2R R40, SRZ ;  /* 0x0000000000287805 */ /* 0x000fd6000001ff00 */
[----:B------:R-:W-:Y:S05]  /*9320*/  @P0 BRA `(.L_x_1804) ;  /* 0x00000000005c0947 */ /* 0x000fea0003800000 */
[----:B------:R-:W-:Y:S01]  /*9330*/  ULDC UR4, c[0x0][0x3f4] ;  /* 0x0000fd0000047ab9 */ /* 0x000fe20000000800 */
[----:B------:R-:W-:Y:S02]  /*9340*/  CS2R R40, SRZ ;  /* 0x0000000000287805 */ /* 0x000fe4000001ff00 */
[----:B------:R-:W-:Y:S02]  /*9350*/  ISETP.GE.AND P4, PT, R22, UR4, PT ;  /* 0x0000000416007c0c */ /* 0x000fe4000bf86270 */
[----:B------:R-:W-:Y:S02]  /*9360*/  CS2R R44, SRZ ;  /* 0x00000000002c7805 */ /* 0x000fe4000001ff00 */
[----:B------:R-:W-:-:S09]  /*9370*/  ISETP.GE.AND P5, PT, R186, UR4, PT ;  /* 0x00000004ba007c0c */ /* 0x000fd2000bfa6270 */
[C---:B------:R-:W-:Y:S01]  /*9380*/  @!P4 IMAD.SHL.U32 R12, R22.reuse, 0x2, RZ ;  /* 0x00000002160cc824 */ /* 0x040fe200078e00ff */
[----:B------:R-:W-:-:S03]  /*9390*/  @!P4 SHF.L.U64.HI R13, R22, 0x1, R23 ;  /* 0x00000001160dc819 */ /* 0x000fc60000010217 */
[C---:B------:R-:W-:Y:S01]  /*93a0*/  @!P5 IMAD.SHL.U32 R15, R186.reuse, 0x2, RZ ;  /* 0x00000002ba0fd824 */ /* 0x040fe200078e00ff */
[----:B------:R-:W-:Y:S02]  /*93b0*/  @!P5 SHF.L.U64.HI R9, R186, 0x1, R210 ;  /* 0x00000001ba09d819 */ /* 0x000fe400000102d2 */
[CC--:B----4-:R-:W-:Y:S02]  /*93c0*/  @!P4 IADD3 R10, P0, R3.reuse, R12.reuse, RZ ;  /* 0x0000000c030ac210 */ /* 0x0d0fe40007f1e0ff */
[C---:B0-----:R-:W-:Y:S02]  /*93d0*/  @!P4 IADD3 R12, P1, R14.reuse, R12, RZ ;  /* 0x0000000c0e0cc210 */ /* 0x041fe40007f3e0ff */
[-C--:B------:R-:W-:Y:S01]  /*93e0*/  @!P5 IADD3 R14, P3, R14, R15.reuse, RZ ;  /* 0x0000000f0e0ed210 */ /* 0x080fe20007f7e0ff */
[----:B---3--:R-:W-:Y:S01]  /*93f0*/  @!P4 IMAD.X R11, R0, 0x1, R13, P0 ;  /* 0x00000001000bc824 */ /* 0x008fe200000e060d */
[----:B------:R-:W-:Y:S02]  /*9400*/  @!P5 IADD3 R20, P2, R3, R15, RZ ;  /* 0x0000000f0314d210 */ /* 0x000fe40007f5e0ff */
[----:B------:R-:W-:-:S02]  /*9410*/  CS2R R46, SRZ ;  /* 0x00000000002e7805 */ /* 0x000fc4000001ff00 */
[----:B------:R-:W-:Y:S01]  /*9420*/  CS2R R48, SRZ ;  /* 0x0000000000307805 */ /* 0x000fe2000001ff00 */
[----:B------:R-:W-:Y:S01]  /*9430*/  @!P4 IMAD.X R13, R4, 0x1, R13, P1 ;  /* 0x00000001040dc824 */ /* 0x000fe200008e060d */
[----:B------:R-:W-:Y:S01]  /*9440*/  @!P5 IADD3.X R21, R0, R9, RZ, P2, !PT ;  /* 0x000000090015d210 */ /* 0x000fe200017fe4ff */
[----:B------:R-:W-:Y:S01]  /*9450*/  @!P5 IMAD.X R15, R4, 0x1, R9, P3 ;  /* 0x00000001040fd824 */ /* 0x000fe200018e0609 */
[----:B------:R1:W5:Y:S04]  /*9460*/  @!P4 LD.E.64 R46, desc[UR54][R10.64] ;  /* 0x000000360a2ec980 */ /* 0x000368000c101b00 */
[----:B------:R1:W5:Y:S04]  /*9470*/  @!P5 LD.E.64 R40, desc[UR54][R20.64] ;  /* 0x000000361428d980 */ /* 0x000368000c101b00 */
[----:B------:R1:W5:Y:S04]  /*9480*/  @!P5 LD.E.64 R44, desc[UR54][R14.64] ;  /* 0x000000360e2cd980 */ /* 0x000368000c101b00 */
[----:B------:R1:W5:Y:S02]  /*9490*/  @!P4 LD.E.64 R48, desc[UR54][R12.64] ;  /* 0x000000360c30c980 */ /* 0x000364000c101b00 */
.L_x_1804:
[----:B------:R-:W-:Y:S05]  /*94a0*/  BSYNC B1 ;  /* 0x0000000000017941 */ /* 0x000fea0003800000 */
.L_x_1803:
[----:B---3-5:R-:W-:Y:S01]  /*94b0*/  IMAD.MOV.U32 R0, RZ, RZ, R48 ;  /* 0x000000ffff007224 */ /* 0x028fe200078e0030 */
[----:B----4-:R-:W-:Y:S01]  /*94c0*/  MOV R3, R49 ;  /* 0x0000003100037202 */ /* 0x010fe20000000f00 */
[----:B------:R-:W-:Y:S01]  /*94d0*/  IMAD.MOV.U32 R9, RZ, RZ, R45 ;  /* 0x000000ffff097224 */ /* 0x000fe200078e002d */
[----:B------:R-:W-:Y:S01]  /*94e0*/  UMOV UR4, 0xffffffff ;  /* 0xffffffff00047882 */ /* 0x000fe20000000000 */
[----:B0-----:R-:W-:Y:S01]  /*94f0*/  IMAD.MOV.U32 R4, RZ, RZ, R44 ;  /* 0x000000ffff047224 */ /* 0x001fe200078e002c */
[----:B------:R-:W-:Y:S01]  /*9500*/  PRMT R65, R0, 0x7610, R65 ;  /* 0x0000761000417816 */ /* 0x000fe20000000041 */
[----:B------:R-:W-:Y:S01]  /*9510*/  IMAD.MOV.U32 R0, RZ, RZ, R46 ;  /* 0x000000ffff007224 */ /* 0x000fe200078e002e */
[----:B------:R-:W-:Y:S01]  /*9520*/  PRMT R70, R3, 0x7610, R70 ;  /* 0x0000761003467816 */ /* 0x000fe20000000046 */
[----:B------:R-:W-:Y:S01]  /*9530*/  IMAD.MOV.U32 R3, RZ, RZ, R47 ;  /* 0x000000ffff037224 */ /* 0x000fe200078e002f */
[----:B------:R-:W-:Y:S01]  /*9540*/  PRMT R59, R59, 0x5410, R9 ;  /* 0x000054103b3b7816 */ /* 0x000fe20000000009 */
[----:B------:R-:W-:Y:S01]  /*9550*/  IMAD.MOV.U32 R9, RZ, RZ, R41 ;  /* 0x000000ffff097224 */ /* 0x000fe200078e0029 */
[----:B------:R-:W-:-:S02]  /*9560*/  PRMT R60, R4, 0x7610, R60 ;  /* 0x00007610043c7816 */ /* 0x000fc4000000003c */
[----:B------:R-:W-:Y:S02]  /*9570*/  CS2R R38, SRZ ;  /* 0x0000000000267805 */ /* 0x000fe4000001ff00 */
[----:B------:R-:W-:Y:S02]  /*9580*/  MOV R4, R40 ;  /* 0x0000002800047202 */ /* 0x000fe40000000f00 */
[----:B------:R-:W-:Y:S02]  /*9590*/  PRMT R65, R65, 0x5410, R0 ;  /* 0x0000541041417816 */ /* 0x000fe40000000000 */
[----:B------:R-:W-:Y:S02]  /*95a0*/  PRMT R70, R70, 0x5410, R3 ;  /* 0x0000541046467816 */ /* 0x000fe40000000003 */
[----:B------:R-:W-:Y:S02]  /*95b0*/  PRMT R60, R60, 0x5410, R4 ;  /* 0x000054103c3c7816 */ /* 0x000fe40000000004 */
[----:B------:R-:W-:Y:S01]  /*95c0*/  PRMT R59, R9, 0x7610, R59 ;  /* 0x00007610093b7816 */ /* 0x000fe2000000003b */
[----:B------:R-:W-:Y:S06]  /*95d0*/  BRA.DIV UR4, `(.L_x_1805) ;  /* 0x000001d6046c7947 */ /* 0x000fec000b800000 */
[----:B------:R0:W3:Y:S04]  /*95e0*/  SHFL.IDX PT, R0, R6, 0x1, 0x181f ;  /* 0x00381f0006007f89 */ /* 0x0000e800000e0000 */
[----:B------:R0:W4:Y:S04]  /*95f0*/  SHFL.IDX PT, R3, R5, 0x1, 0x181f ;  /* 0x00381f0005037f89 */ /* 0x00012800000e0000 */
[----:B------:R0:W0:Y:S04]  /*9600*/  SHFL.IDX PT, R4, R8, 0x1, 0x181f ;  /* 0x00381f0008047f89 */ /* 0x00002800000e0000 */
[----:B-1----:R1:W0:Y:S02]  /*9610*/  SHFL.IDX PT, R14, R7, 0x1, 0x181f ;  /* 0x00381f00070e7f89 */ /* 0x00222400000e0000 */
.L_x_2152:
[----:B------:R-:W-:Y:S01]  /*9620*/  VIADD R9, R57, 0x20 ;  /* 0x0000002039097836 */ /* 0x000fe20000000000 */
[----:B------:R-:W-:Y:S01]  /*9630*/  BSSY B1, `(.L_x_1806) ;  /* 0x000001d000017945 */ /* 0x000fe20003800000 */
[----:B------:R-:W-:Y:S02]  /*9640*/  CS2R R34, SRZ ;  /* 0x0000000000227805 */ /* 0x000fe4000001ff00 */
[----:B------:R-:W-:Y:S02]  /*9650*/  CS2R R36, SRZ ;  /* 0x0000000000247805 */ /* 0x000fe4000001ff00 */
[----:B------:R-:W-:Y:S02]  /*9660*/  CS2R R32, SRZ ;  /* 0x0000000000207805 */ /* 0x000fe4000001ff00 */
[----:B------:R-:W-:-:S13]  /*9670*/  ISETP.GE.AND P0, PT, R9, R64, PT ;  /* 0x000000400900720c */ /* 0x000fda0003f06270 */
        /* <DEDUP_REMOVED lines=12> */
[-C--:B------:R-:W-:Y:S02]  /*9740*/  @!P5 IADD3 R20, P2, R3, R11.reuse, RZ ;  /* 0x0000000b0314d210 */ /* 0x080fe40007f5e0ff */
[----:B------:R-:W-:Y:S02]  /*9750*/  @!P5 IADD3 R14, P3, R14, R11, RZ ;  /* 0x0000000b0e0ed210 */ /* 0x000fe40007f7e0ff */
[----:B------:R-:W-:-:S02]  /*9760*/  CS2R R36, SRZ ;  /* 0x0000000000247805 */ /* 0x000fc4000001ff00 */
[C---:B---3--:R-:W-:Y:S02]  /*9770*/  @!P5 IADD3.X R21, R0.reuse, R15, RZ, P2, !PT ;  /* 0x0000000f0015d210 */ /* 0x048fe400017fe4ff */
[----:B------:R-:W-:Y:S01]  /*9780*/  CS2R R38, SRZ ;  /* 0x0000000000267805 */ /* 0x000fe2000001ff00 */
[--C-:B------:R-:W-:Y:S02]  /*9790*/  @!P4 IMAD.X R11, R0, 0x1, R9.reuse, P0 ;  /* 0x00000001000bc824 */ /* 0x100fe400000e0609 */
[C---:B------:R-:W-:Y:S01]  /*97a0*/  @!P4 IMAD.X R13, R4.reuse, 0x1, R9, P1 ;  /* 0x00000001040dc824 */ /* 0x040fe200008e0609 */
[----:B------:R0:W5:Y:S01]  /*97b0*/  @!P5 LD.E.64 R32, desc[UR54][R20.64] ;  /* 0x000000361420d980 */ /* 0x000162000c101b00 */
[----:B------:R-:W-:-:S03]  /*97c0*/  @!P5 IMAD.X R15, R4, 0x1, R15, P3 ;  /* 0x00000001040fd824 */ /* 0x000fc600018e060f */
[----:B------:R0:W5:Y:S04]  /*97d0*/  @!P4 LD.E.64 R36, desc[UR54][R10.64] ;  /* 0x000000360a24c980 */ /* 0x000168000c101b00 */
[----:B------:R0:W5:Y:S04]  /*97e0*/  @!P5 LD.E.64 R34, desc[UR54][R14.64] ;  /* 0x000000360e22d980 */ /* 0x000168000c101b00 */
[----:B------:R0:W5:Y:S02]  /*97f0*/  @!P4 LD.E.64 R38, desc[UR54][R12.64] ;  /* 0x000000360c26c980 */ /* 0x000164000c101b00 */
.L_x_1807:
[----:B------:R-:W-:Y:S05]  /*9800*/  BSYNC B1 ;  /* 0x0000000000017941 */ /* 0x000fea0003800000 */
.L_x_1806:
[----:B---3-5:R-:W-:Y:S01]  /*9810*/  IMAD.MOV.U32 R0, RZ, RZ, R38 ;  /* 0x000000ffff007224 */ /* 0x028fe200078e0026 */
[----:B----4-:R-:W-:Y:S01]  /*9820*/  MOV R3, R39 ;  /* 0x0000002700037202 */ /* 0x010fe20000000f00 */
[----:B0-----:R-:W-:Y:S01]  /*9830*/  IMAD.MOV.U32 R4, RZ, RZ, R34 ;  /* 0x000000ffff047224 */ /* 0x001fe200078e0022 */
[----:B------:R-:W-:Y:S01]  /*9840*/  UMOV UR4, 0xffffffff ;  /* 0xffffffff00047882 */ /* 0x000fe20000000000 */
        /* <DEDUP_REMOVED lines=8> */
[----:B------:R-:W-:Y:S02]  /*98d0*/  PRMT R58, R58, 0x5410, R0 ;  /* 0x000054103a3a7816 */ /* 0x000fe40000000000 */
[----:B------:R-:W-:Y:S02]  /*98e0*/  PRMT R55, R3, 0x7610, R55 ;  /* 0x0000761003377816 */ /* 0x000fe40000000037 */
[----:B------:R-:W-:Y:S01]  /*98f0*/  PRMT R52, R4, 0x5410, R9 ;  /* 0x0000541004347816 */ /* 0x000fe20000000009 */
[----:B------:R-:W-:Y:S06]  /*9900*/  BRA.DIV UR4, `(.L_x_1808) ;  /* 0x000001d604107947 */ /* 0x000fec000b800000 */
[----:B------:R0:W3:Y:S04]  /*9910*/  SHFL.IDX PT, R0, R6, 0x2, 0x181f ;  /* 0x00581f0006007f89 */ /* 0x0000e800000e0000 */
[----:B------:R0:W4:Y:S04]  /*9920*/  SHFL.IDX PT, R3, R5, 0x2, 0x181f ;  /* 0x00581f0005037f89 */ /* 0x00012800000e0000 */
[----:B------:R0:W0:Y:S04]  /*9930*/  SHFL.IDX PT, R4, R8, 0x2, 0x181f ;  /* 0x00581f0008047f89 */ /* 0x00002800000e0000 */
[----:B------:R0:W0:Y:S02]  /*9940*/  SHFL.IDX PT, R14, R7, 0x2, 0x181f ;  /* 0x00581f00070e7f89 */ /* 0x00002400000e0000 */
.L_x_2158:
[----:B------:R-:W-:Y:S01]  /*9950*/  VIADD R9, R57, 0x40 ;  /* 0x0000004039097836 */ /* 0x000fe20000000000 */
[----:B------:R-:W-:Y:S01]  /*9960*/  BSSY B1, `(.L_x_1809) ;  /* 0x000001e000017945 */ /* 0x000fe20003800000 */
[----:B------:R-:W-:Y:S02]  /*9970*/  CS2R R30, SRZ ;  /* 0x00000000001e7805 */ /* 0x000fe4000001ff00 */
[----:B------:R-:W-:Y:S02]  /*9980*/  CS2R R20, SRZ ;  /* 0x0000000000147805 */ /* 0x000fe4000001ff00 */
[----:B------:R-:W-:Y:S02]  /*9990*/  CS2R R28, SRZ ;  /* 0x00000000001c7805 */ /* 0x000fe4000001ff00 */
        /* <DEDUP_REMOVED lines=26> */
.L_x_1810:
[----:B------:R-:W-:Y:S05]  /*9b40*/  BSYNC B1 ;  /* 0x0000000000017941 */ /* 0x000fea0003800000 */
.L_x_1809:
[----:B---3-5:R-:W-:Y:S01]  /*9b50*/  IMAD.MOV.U32 R0, RZ, RZ, R30 ;  /* 0x000000ffff007224 */ /* 0x028fe200078e001e */
[----:B----4-:R-:W-:Y:S01]  /*9b60*/  MOV R3, R31 ;  /* 0x0000001f00037202 */ /* 0x010fe20000000f00 */
[----:B0-----:R-:W-:Y:S01]  /*9b70*/  IMAD.MOV.U32 R4, RZ, RZ, R20 ;  /* 0x000000ffff047224 */ /* 0x001fe200078e0014 */
[----:B------:R-:W-:Y:S01]  /*9b80*/  UMOV UR4, 0xffffffff ;  /* 0xffffffff00047882 */ /* 0x000fe20000000000 */
[----:B------:R-:W-:Y:S01]  /*9b90*/  IMAD.MOV.U32 R9, RZ, RZ, R21 ;  /* 0x000000ffff097224 */ /* 0x000fe200078e0015 */
[----:B------:R-:W-:Y:S01]  /*9ba0*/  PRMT R53, R0, 0x5410, R3 ;  /* 0x0000541000357816 */ /* 0x000fe20000000003 */
[----:B------:R-:W-:Y:S01]  /*9bb0*/  IMAD.MOV.U32 R0, RZ, RZ, R28 ;  /* 0x000000ffff007224 */ /* 0x000fe200078e001c */
[----:B------:R-:W-:Y:S01]  /*9bc0*/  CS2R R26, SRZ ;  /* 0x00000000001a7805 */ /* 0x000fe2000001ff00 */
[----:B------:R-:W-:Y:S01]  /*9bd0*/  IMAD.MOV.U32 R3, RZ, RZ, R29 ;  /* 0x000000ffff037224 */ /* 0x000fe200078e001d */
[----:B------:R-:W-:Y:S01]  /*9be0*/  PRMT R43, R4, 0x5410, R9 ;  /* 0x00005410042b7816 */ /* 0x000fe20000000009 */
[----:B------:R-:W-:Y:S01]  /*9bf0*/  IMAD.MOV.U32 R9, RZ, RZ, R25 ;  /* 0x000000ffff097224 */ /* 0x000fe200078e0019 */
[----:B------:R-:W-:-:S02]  /*9c00*/  MOV R4, R24 ;  /* 0x0000001800047202 */ /* 0x000fc40000000f00 */
[----:B------:R-:W-:Y:S02]  /*9c10*/  PRMT R54, R0, 0x5410, R3 ;  /* 0x0000541000367816 */ /* 0x000fe40000000003 */
[----:B------:R-:W-:Y:S01]  /*9c20*/  PRMT R50, R4, 0x5410, R9 ;  /* 0x0000541004327816 */ /* 0x000fe20000000009 */
[----:B------:R-:W-:Y:S06]  /*9c30*/  BRA.DIV UR4, `(.L_x_1811) ;  /* 0x000001d204b47947 */ /* 0x000fec000b800000 */
[----:B------:R0:W3:Y:S04]  /*9c40*/  SHFL.IDX PT, R0, R6, 0x3, 0x181f ;  /* 0x00781f0006007f89 */ /* 0x0000e800000e0000 */
[----:B------:R0:W4:Y:S04]  /*9c50*/  SHFL.IDX PT, R3, R5, 0x3, 0x181f ;  /* 0x00781f0005037f89 */ /* 0x00012800000e0000 */
[----:B------:R0:W0:Y:S04]  /*9c60*/  SHFL.IDX PT, R4, R8, 0x3, 0x181f ;  /* 0x00781f0008047f89 */ /* 0x00002800000e0000 */
[----:B------:R0:W0:Y:S02]  /*9c70*/  SHFL.IDX PT, R14, R7, 0x3, 0x181f ;  /* 0x00781f00070e7f89 */ /* 0x00002400000e0000 */
.L_x_2164:
[----:B------:R-:W-:Y:S01]  /*9c80*/  VIADD R57, R57, 0x60 ;  /* 0x0000006039397836 */ /* 0x000fe20000000000 */
[----:B------:R-:W-:Y:S01]  /*9c90*/  BSSY B1, `(.L_x_1812) ;  /* 0x000001d000017945 */ /* 0x000fe20003800000 */
[----:B------:R-:W-:Y:S02]  /*9ca0*/  CS2R R10, SRZ ;  /* 0x00000000000a7805 */ /* 0x000fe4000001ff00 */
[----:B------:R-:W-:Y:S02]  /*9cb0*/  CS2R R12, SRZ ;  /* 0x00000000000c7805 */ /* 0x000fe4000001ff00 */
[----:B0-2---:R-:W-:Y:S02]  /*9cc0*/  CS2R R8, SRZ ;  /* 0x0000000000087805 */ /* 0x005fe4000001ff00 */
[----:B------:R-:W-:-:S13]  /*9cd0*/  ISETP.GE.AND P0, PT, R57, R64, PT ;  /* 0x000000403900720c */ /* 0x000fda0003f06270 */
[----:B------:R-:W-:Y:S05]  /*9ce0*/  @P0 BRA `(.L_x_1813) ;  /* 0x00000000005c0947 */ /* 0x000fea0003800000 */
[----:B------:R-:W-:Y:S01]  /*9cf0*/  ULDC UR4, c[0x0][0x3f4] ;  /* 0x0000fd0000047ab9 */ /* 0x000fe20000000800 */
[----:B------:R-:W-:Y:S02]  /*9d00*/  CS2R R8, SRZ ;  /* 0x0000000000087805 */ /* 0x000fe4000001ff00 */
[----:B------:R-:W-:Y:S02]  /*9d10*/  ISETP.GE.AND P4, PT, R22, UR4, PT ;  /* 0x0000000416007c0c */ /* 0x000fe4000bf86270 */
[----:B------:R-:W-:-:S11]  /*9d20*/  ISETP.GE.AND P5, PT, R186, UR4, PT ;  /* 0x00000004ba007c0c */ /* 0x000fd6000bfa6270 */
[C---:B------:R-:W-:Y:S01]  /*9d30*/  @!P4 IMAD.SHL.U32 R56, R22.reuse, 0x2, RZ ;  /* 0x000000021638c824 */ /* 0x040fe200078e00ff */
[----:B------:R-:W-:Y:S01]  /*9d40*/  @!P4 SHF.L.U64.HI R5, R22, 0x1, R23 ;  /* 0x000000011605c819 */ /* 0x000fe20000010217 */
[C---:B------:R-:W-:Y:S01]  /*9d50*/  @!P5 IMAD.SHL.U32 R15, R186.reuse, 0x2, RZ ;  /* 0x00000002ba0fd824 */ /* 0x040fe200078e00ff */
[----:B------:R-:W-:Y:S02]  /*9d60*/  @!P5 SHF.L.U64.HI R11, R186, 0x1, R210 ;  /* 0x00000001ba0bd819 */ /* 0x000fe400000102d2 */
[-C--:B----4-:R-:W-:Y:S02]  /*9d70*/  @!P4 IADD3 R6, P0, R3, R56.reuse, RZ ;  /* 0x000000380306c210 */ /* 0x090fe40007f1e0ff */
[C---:B------:R-:W-:Y:S02]  /*9d80*/  @!P4 IADD3 R56, P1, R14.reuse, R56, RZ ;  /* 0x000000380e38c210 */ /* 0x040fe40007f3e0ff */
[----:B------:R-:W-:Y:S02]  /*9d90*/  @!P5 IADD3 R14, P3, R14, R15, RZ ;  /* 0x0000000f0e0ed210 */ /* 0x000fe40007f7e0ff */
[----:B------:R-:W-:-:S02]  /*9da0*/  CS2R R12, SRZ ;  /* 0x00000000000c7805 */ /* 0x000fc4000001ff00 */
[----:B------:R-:W-:Y:S02]  /*9db0*/  @!P5 IADD3 R62, P2, R3, R15, RZ ;  /* 0x0000000f033ed210 */ /* 0x000fe40007f5e0ff */
[----:B------:R-:W-:Y:S01]  /*9dc0*/  CS2R R26, SRZ ;  /* 0x00000000001a7805 */ /* 0x000fe2000001ff00 */
[C---:B-1-3--:R-:W-:Y:S01]  /*9dd0*/  @!P4 IMAD.X R7, R0.reuse, 0x1, R5, P0 ;  /* 0x000000010007c824 */ /* 0x04afe200000e0605 */
[----:B------:R-:W-:Y:S01]  /*9de0*/  @!P5 IADD3.X R63, R0, R11, RZ, P2, !PT ;  /* 0x0000000b003fd210 */ /* 0x000fe200017fe4ff */
[C---:B------:R-:W-:Y:S01]  /*9df0*/  @!P5 IMAD.X R15, R4.reuse, 0x1, R11, P3 ;  /* 0x00000001040fd824 */ /* 0x040fe200018e060b */
[----:B------:R-:W-:Y:S01]  /*9e00*/  CS2R R10, SRZ ;  /* 0x00000000000a7805 */ /* 0x000fe2000001ff00 */
[----:B------:R-:W-:Y:S01]  /*9e10*/  @!P4 IMAD.X R57, R4, 0x1, R5, P1 ;  /* 0x000000010439c824 */ /* 0x000fe200008e0605 */
[----:B------:R0:W5:Y:S04]  /*9e20*/  @!P4 LD.E.64 R12, desc[UR54][R6.64] ;  /* 0x00000036060cc980 */ /* 0x000168000c101b00 */
[----:B------:R0:W5:Y:S04]  /*9e30*/  @!P5 LD.E.64 R8, desc[UR54][R62.64] ;  /* 0x000000363e08d980 */ /* 0x000168000c101b00 */
[----:B------:R0:W5:Y:S04]  /*9e40*/  @!P5 LD.E.64 R10, desc[UR54][R14.64] ;  /* 0x000000360e0ad980 */ /* 0x000168000c101b00 */
[----:B------:R0:W5:Y:S02]  /*9e50*/  @!P4 LD.E.64 R26, desc[UR54][R56.64] ;  /* 0x00000036381ac980 */ /* 0x000164000c101b00 */
.L_x_1813:
[----:B------:R-:W-:Y:S05]  /*9e60*/  BSYNC B1 ;  /* 0x0000000000017941 */ /* 0x000fea0003800000 */
.L_x_1812:
[----:B------:R-:W-:Y:S01]  /*9e70*/  ULEA.HI UR4, UR37, UR37, URZ, 0x1 ;  /* 0x0000002525047291 */ /* 0x000fe2000f8f083f */
[----:B-----5:R-:W-:Y:S01]  /*9e80*/  IMAD.MOV.U32 R4, RZ, RZ, R27 ;  /* 0x000000ffff047224 */ /* 0x020fe200078e001b */
[----:B----4-:R-:W-:Y:S01]  /*9e90*/  MOV R3, R26 ;  /* 0x0000001a00037202 */ /* 0x010fe20000000f00 */
[----:B0-----:R-:W-:Y:S01]  /*9ea0*/  IMAD.MOV.U32 R6, RZ, RZ, R12 ;  /* 0x000000ffff067224 */ /* 0x001fe200078e000c */
[----:B------:R-:W-:Y:S01]  /*9eb0*/  ULOP3.LUT UR4, UR4, 0xfffffffe, URZ, 0xc0, !UPT ;  /* 0xfffffffe04047892 */ /* 0x000fe2000f8ec03f */
[----:B-1----:R-:W-:Y:S01]  /*9ec0*/  MOV R7, R13 ;  /* 0x0000000d00077202 */ /* 0x002fe20000000f00 */
[----:B------:R-:W-:Y:S01]  /*9ed0*/  BSSY B1, `(.L_x_1814) ;  /* 0x000000f000017945 */ /* 0x000fe20003800000 */
[----:B------:R-:W-:Y:S01]  /*9ee0*/  PRMT R15, R3, 0x5410, R4 ;  /* 0x00005410030f7816 */ /* 0x000fe20000000004 */
[----:B------:R-:W-:Y:S01]  /*9ef0*/  UIADD3 UR4, UR37, -UR4, URZ ;  /* 0x8000000425047290 */ /* 0x000fe2000fffe03f */
[----:B------:R-:W-:Y:S01]  /*9f00*/  IMAD.MOV.U32 R3, RZ, RZ, R10 ;  /* 0x000000ffff037224 */ /* 0x000fe200078e000a */
[----:B---3--:R-:W-:Y:S01]  /*9f10*/  VIADDMNMX R0, R64, -R193, 0x80, PT ;  /* 0x0000008040007446 */ /* 0x008fe200038009c1 */
[----:B------:R-:W-:Y:S01]  /*9f20*/  IMAD.MOV.U32 R4, RZ, RZ, R11 ;  /* 0x000000ffff047224 */ /* 0x000fe200078e000b */
[----:B------:R-:W-:Y:S01]  /*9f30*/  PRMT R56, R6, 0x5410, R7 ;  /* 0x0000541006387816 */ /* 0x000fe20000000007 */
[----:B------:R-:W-:Y:S01]  /*9f40*/  IMAD.MOV.U32 R6, RZ, RZ, R9 ;  /* 0x000000ffff067224 */ /* 0x000fe200078e0009 */
[----:B------:R-:W-:Y:S01]  /*9f50*/  ISETP.GE.AND P1, PT, R188, R0, PT ;  /* 0x00000000bc00720c */ /* 0x000fe20003f26270 */
[----:B------:R-:W-:Y:S01]  /*9f60*/  IMAD.U32 R5, RZ, RZ, UR4 ;  /* 0x00000004ff057e24 */ /* 0x000fe2000f8e00ff */
[----:B------:R-:W-:Y:S01]  /*9f70*/  PRMT R3, R3, 0x5410, R4 ;  /* 0x0000541003037816 */ /* 0x000fe20000000004 */
[----:B------:R-:W-:-:S03]  /*9f80*/  IMAD.MOV.U32 R4, RZ, RZ, R8 ;  /* 0x000000ffff047224 */ /* 0x000fc600078e0008 */
[----:B------:R-:W-:-:S04]  /*9f90*/  SHF.L.U32 R5, R5, 0x1f, RZ ;  /* 0x0000001f05057819 */ /* 0x000fc800000006ff */
[----:B------:R-:W0:Y:S02]  /*9fa0*/  SYNCS.PHASECHK.TRANS64.TRYWAIT P0, [R18+URZ+0x28800], R5 ;  /* 0x02880005120075a7 */ /* 0x000e24000800017f */
[----:B0-----:R-:W-:Y:S05]  /*9fb0*/  @!P0 BRA `(.L_x_1815) ;  /* 0x000001d000448947 */ /* 0x001fea0003800000 */
.L_x_2165:
[----:B------:R-:W-:Y:S05]  /*9fc0*/  BSYNC B1 ;  /* 0x0000000000017941 */ /* 0x000fea0003800000 */
.L_x_1814:
[----:B------:R-:W-:Y:S01]  /*9fd0*/  BSSY B1, `(.L_x_1816) ;  /* 0x000005e000017945 */ /* 0x000fe20003800000 */
[----:B------:R-:W-:-:S03]  /*9fe0*/  PRMT R14, R4, 0x5410, R6 ;  /* 0x00005410040e7816 */ /* 0x000fc60000000006 */
[----:B------:R-:W-:Y:S05]  /*9ff0*/  @P1 BRA `(.L_x_1817) ;  /* 0x00000004006c1947 */ /* 0x000fea0003800000 */
[----:B0-----:R-:W0:Y:S01]  /*a000*/  LDC R5, c[0x0][0x3f4] ;  /* 0x0000fd00ff057b82 */ /* 0x001e220000000800 */
[----:B------:R-:W-:Y:S01]  /*a010*/  BSSY B2, `(.L_x_1818) ;  /* 0x000002e000027945 */ /* 0x000fe20003800000 */
[-C--:B0-----:R-:W-:Y:S02]  /*a020*/  ISETP.GE.AND P0, PT, R22, R5.reuse, PT ;  /* 0x000000051600720c */ /* 0x081fe40003f06270 */
[----:B------:R-:W-:-:S11]  /*a030*/  ISETP.GE.AND P1, PT, R186, R5, PT ;  /* 0x00000005ba00720c */ /* 0x000fd60003f26270 */
[----:B------:R-:W-:Y:S05]  /*a040*/  @P0 BRA `(.L_x_1819) ;  /* 0x0000000000a80947 */ /* 0x000fea0003800000 */
[----:B------:R-:W0:Y:S01]  /*a050*/  LDS.128 R4, [R205] ;  /* 0x00000000cd047984 */ /* 0x000e220000000c00 */
[----:B------:R-:W-:Y:S01]  /*a060*/  SHF.R.U32.HI R61, RZ, 0x10, R47 ;  /* 0x00000010ff3d7819 */ /* 0x000fe2000001162f */
[--C-:B------:R-:W-:Y:S01]  /*a070*/  HADD2.F32 R62, -RZ, R65.reuse.H0_H0 ;  /* 0x20000041ff3e7230 */ /* 0x100fe20000004100 */
[--C-:B------:R-:W-:Y:S01]  /*a080*/  SHF.R.U32.HI R63, RZ, 0x10, R49.reuse ;  /* 0x00000010ff3f7819 */ /* 0x100fe20000011631 */
[----:B------:R-:W-:Y:S01]  /*a090*/  HADD2.F32 R57, -RZ, R65.H1_H1 ;  /* 0x30000041ff397230 */ /* 0x000fe20000004100 */
[----:B------:R-:W-:Y:S01]  /*a0a0*/  SHF.R.U64 R67, R48, 0x10, R49 ;  /* 0x0000001030437819 */ /* 0x000fe20000001231 */
[----:B------:R-:W-:Y:S01]  /*a0b0*/  HADD2.F32 R61, -RZ, R61.H0_H0 ;  /* 0x2000003dff3d7230 */ /* 0x000fe20000004100 */
[----:B------:R-:W-:Y:S01]  /*a0c0*/  SHF.R.U64 R69, R46, 0x10, R47 ;  /* 0x000000102e457819 */ /* 0x000fe2000000122f */
[----:B------:R-:W-:Y:S02]  /*a0d0*/  HADD2.F32 R63, -RZ, R63.H0_H0 ;  /* 0x2000003fff3f7230 */ /* 0x000fe40000004100 */
[----:B0-----:R-:W-:-:S02]  /*a0e0*/  HADD2.F32 R48, -RZ, R7.H0_H0 ;  /* 0x20000007ff307230 */ /* 0x001fc40000004100 */
[----:B------:R-:W-:Y:S02]  /*a0f0*/  HADD2.F32 R49, -RZ, R7.H1_H1 ;  /* 0x30000007ff317230 */ /* 0x000fe40000004100 */
[--C-:B------:R-:W-:Y:S02]  /*a100*/  HADD2.F32 R7, -RZ, R4.reuse.H0_H0 ;  /* 0x20000004ff077230 */ /* 0x100fe40000004100 */
[----:B------:R-:W-:Y:S02]  /*a110*/  HADD2.F32 R4, -RZ, R4.H1_H1 ;  /* 0x30000004ff047230 */ /* 0x000fe40000004100 */
[C---:B------:R-:W-:Y:S01]  /*a120*/  FMUL.FTZ R66, R49.reuse, R61 ;  /* 0x0000003d31427220 */ /* 0x040fe20000410000 */
[----:B------:R-:W-:Y:S01]  /*a130*/  FMUL.FTZ R65, R49, R63 ;  /* 0x0000003f31417220 */ /* 0x000fe20000410000 */
[--C-:B------:R-:W-:Y:S02]  /*a140*/  HADD2.F32 R46, -RZ, R6.reuse.H0_H0 ;  /* 0x20000006ff2e7230 */ /* 0x100fe40000004100 */
[----:B------:R-:W-:Y:S01]  /*a150*/  FMUL.FTZ R64, R4, R62 ;  /* 0x0000003e04407220 */ /* 0x000fe20000410000 */
[----:B------:R-:W-:-:S02]  /*a160*/  HADD2.F32 R47, -RZ, R6.H1_H1 ;  /* 0x30000006ff2f7230 */ /* 0x000fc40000004100 */
[C---:B------:R-:W-:Y:S01]  /*a170*/  FFMA.FTZ R68, R48.reuse, R63, R66 ;  /* 0x0000003f30447223 */ /* 0x040fe20000010042 */
[--C-:B------:R-:W-:Y:S02]  /*a180*/  HADD2.F32 R6, -RZ, R5.reuse.H0_H0 ;  /* 0x20000005ff067230 */ /* 0x100fe40000004100 */
[----:B------:R-:W-:Y:S01]  /*a190*/  FFMA.FTZ R65, R48, R61, -R65 ;  /* 0x0000003d30417223 */ /* 0x000fe20000010841 */
[-C--:B------:R-:W-:Y:S01]  /*a1a0*/  FMUL.FTZ R66, R4, R57.reuse ;  /* 0x0000003904427220 */ /* 0x080fe20000410000 */
[C---:B------:R-:W-:Y:S01]  /*a1b0*/  FFMA.FTZ R64, R7.reuse, R57, -R64 ;  /* 0x0000003907407223 */ /* 0x040fe20000010840 */
[----:B------:R-:W-:Y:S02]  /*a1c0*/  HADD2.F32 R5, -RZ, R5.H1_H1 ;  /* 0x30000005ff057230 */ /* 0x000fe40000004100 */
[--C-:B------:R-:W-:Y:S02]  /*a1d0*/  HADD2.F32 R57, -RZ, R70.reuse.H0_H0 ;  /* 0x20000046ff397230 */ /* 0x100fe40000004100 */
[----:B------:R-:W-:Y:S01]  /*a1e0*/  FFMA.FTZ R61, R7, R62, R66 ;  /* 0x0000003e073d7223 */ /* 0x000fe20000010042 */
[----:B------:R-:W-:-:S02]  /*a1f0*/  HADD2.F32 R48, -RZ, R70.H1_H1 ;  /* 0x30000046ff307230 */ /* 0x000fc40000004100 */
[----:B------:R-:W-:Y:S02]  /*a200*/  HADD2.F32 R49, -RZ, R67.H0_H0 ;  /* 0x20000043ff317230 */ /* 0x000fe40000004100 */
[C---:B------:R-:W-:Y:S01]  /*a210*/  FMUL.FTZ R63, R47.reuse, R57 ;  /* 0x000000392f3f7220 */ /* 0x040fe20000410000 */
[----:B------:R-:W-:Y:S02]  /*a220*/  HADD2.F32 R4, -RZ, R69.H0_H0 ;  /* 0x20000045ff047230 */ /* 0x000fe40000004100 */
[-C--:B------:R-:W-:Y:S01]  /*a230*/  FMUL.FTZ R66, R47, R48.reuse ;  /* 0x000000302f427220 */ /* 0x080fe20000410000 */
[C---:B------:R-:W-:Y:S01]  /*a240*/  FMUL.FTZ R7, R5.reuse, R49 ;  /* 0x0000003105077220 */ /* 0x040fe20000410000 */
[C---:B------:R-:W-:Y:S01]  /*a250*/  FFMA.FTZ R63, R46.reuse, R48, -R63 ;  /* 0x000000302e3f7223 */ /* 0x040fe2000001083f */
[-C--:B------:R-:W-:Y:S01]  /*a260*/  FMUL.FTZ R62, R5, R4.reuse ;  /* 0x00000004053e7220 */ /* 0x080fe20000410000 */
[----:B------:R-:W-:Y:S01]  /*a270*/  FFMA.FTZ R66, R46, R57, R66 ;  /* 0x000000392e427223 */ /* 0x000fe20000010042 */
[----:B------:R-:W-:Y:S01]  /*a280*/  FFMA.FTZ R5, R6, R4, -R7 ;  /* 0x0000000406057223 */ /* 0x000fe20000010807 */
[----:B------:R-:W-:Y:S01]  /*a290*/  F2FP.F16.F32.PACK_AB R7, R68, R65 ;  /* 0x000000414407723e */ /* 0x000fe200000000ff */
[----:B------:R-:W-:Y:S01]  /*a2a0*/  FFMA.FTZ R62, R6, R49, R62 ;  /* 0x00000031063e7223 */ /* 0x000fe2000001003e */
[----:B------:R-:W-:-:S02]  /*a2b0*/  F2FP.F16.F32.PACK_AB R4, R61, R64 ;  /* 0x000000403d04723e */ /* 0x000fc400000000ff */
[----:B------:R-:W-:Y:S02]  /*a2c0*/  F2FP.F16.F32.PACK_AB R6, R66, R63 ;  /* 0x0000003f4206723e */ /* 0x000fe400000000ff */
[----:B------:R-:W-:-:S05]  /*a2d0*/  F2FP.F16.F32.PACK_AB R5, R62, R5 ;  /* 0x000000053e05723e */ /* 0x000fca00000000ff */
[----:B------:R0:W-:Y:S02]  /*a2e0*/  STS.128 [R205], R4 ;  /* 0x00000004cd007388 */ /* 0x0001e40000000c00 */
.L_x_1819:
[----:B------:R-:W-:Y:S05]  /*a2f0*/  BSYNC B2 ;  /* 0x0000000000027941 */ /* 0x000fea0003800000 */
.L_x_1818:
[----:B------:R-:W-:Y:S05]  /*a300*/  @P1 BRA `(.L_x_1817) ;  /* 0x0000000000a81947 */ /* 0x000fea0003800000 */
[----:B0-----:R-:W0:Y:S01]  /*a310*/  LDS.128 R4, [R205+0x4000] ;  /* 0x00400000cd047984 */ /* 0x001e220000000c00 */
[----:B------:R-:W-:Y:S01]  /*a320*/  SHF.R.U32.HI R48, RZ, 0x10, R45 ;  /* 0x00000010ff307819 */ /* 0x000fe2000001162d */
[--C-:B------:R-:W-:Y:S01]  /*a330*/  HADD2.F32 R46, -RZ, R60.reuse.H1_H1 ;  /* 0x3000003cff2e7230 */ /* 0x100fe20000004100 */
[----:B------:R-:W-:Y:S01]  /*a340*/  SHF.R.U32.HI R47, RZ, 0x10, R41 ;  /* 0x00000010ff2f7819 */ /* 0x000fe20000011629 */
[----:B------:R-:W-:Y:S01]  /*a350*/  HADD2.F32 R60, -RZ, R60.H0_H0 ;  /* 0x2000003cff3c7230 */ /* 0x000fe20000004100 */
[----:B------:R-:W-:Y:S01]  /*a360*/  SHF.R.U64 R61, R44, 0x10, R45 ;  /* 0x000000102c3d7819 */ /* 0x000fe2000000122d */
[----:B------:R-:W-:Y:S01]  /*a370*/  HADD2.F32 R48, -RZ, R48.H0_H0 ;  /* 0x20000030ff307230 */ /* 0x000fe20000004100 */
[----:B------:R-:W-:Y:S01]  /*a380*/  SHF.R.U64 R63, R40, 0x10, R41 ;  /* 0x00000010283f7819 */ /* 0x000fe20000001229 */
[----:B------:R-:W-:Y:S02]  /*a390*/  HADD2.F32 R47, -RZ, R47.H0_H0 ;  /* 0x2000002fff2f7230 */ /* 0x000fe40000004100 */
[----:B0-----:R-:W-:-:S02]  /*a3a0*/  HADD2.F32 R45, -RZ, R7.H1_H1 ;  /* 0x30000007ff2d7230 */ /* 0x001fc40000004100 */
[----:B------:R-:W-:Y:S02]  /*a3b0*/  HADD2.F32 R44, -RZ, R7.H0_H0 ;  /* 0x20000007ff2c7230 */ /* 0x000fe40000004100 */
[--C-:B------:R-:W-:Y:S02]  /*a3c0*/  HADD2.F32 R7, -RZ, R4.reuse.H0_H0 ;  /* 0x20000004ff077230 */ /* 0x100fe40000004100 */
[CC--:B------:R-:W-:Y:S01]  /*a3d0*/  FMUL.FTZ R49, R45.reuse, R48.reuse ;  /* 0x000000302d317220 */ /* 0x0c0fe20000410000 */
[----:B------:R-:W-:Y:S01]  /*a3e0*/  FMUL.FTZ R45, R45, R47 ;  /* 0x0000002f2d2d7220 */ /* 0x000fe20000410000 */
[----:B------:R-:W-:Y:S02]  /*a3f0*/  HADD2.F32 R4, -RZ, R4.H1_H1 ;  /* 0x30000004ff047230 */ /* 0x000fe40000004100 */
[--C-:B------:R-:W-:Y:S02]  /*a400*/  HADD2.F32 R40, -RZ, R6.reuse.H0_H0 ;  /* 0x20000006ff287230 */ /* 0x100fe40000004100 */
[----:B------:R-:W-:Y:S01]  /*a410*/  FFMA.FTZ R64, R44, R48, R45 ;  /* 0x000000302c407223 */ /* 0x000fe2000001002d */
[----:B------:R-:W-:-:S02]  /*a420*/  HADD2.F32 R41, -RZ, R6.H1_H1 ;  /* 0x30000006ff297230 */ /* 0x000fc40000004100 */
[----:B------:R-:W-:Y:S01]  /*a430*/  FMUL.FTZ R62, R4, R60 ;  /* 0x0000003c043e7220 */ /* 0x000fe20000410000 */
[----:B------:R-:W-:Y:S02]  /*a440*/  HADD2.F32 R45, -RZ, R59.H1_H1 ;  /* 0x3000003bff2d7230 */ /* 0x000fe40000004100 */
[----:B------:R-:W-:Y:S01]  /*a450*/  FFMA.FTZ R57, R44, R47, -R49 ;  /* 0x0000002f2c397223 */ /* 0x000fe20000010831 */
[----:B------:R-:W-:Y:S02]  /*a460*/  HADD2.F32 R6, -RZ, R5.H0_H0 ;  /* 0x20000005ff067230 */ /* 0x000fe40000004100 */
[-C--:B------:R-:W-:Y:S01]  /*a470*/  FMUL.FTZ R48, R4, R46.reuse ;  /* 0x0000002e04307220 */ /* 0x080fe20000410000 */
[----:B------:R-:W-:Y:S02]  /*a480*/  HADD2.F32 R59, -RZ, R59.H0_H0 ;  /* 0x2000003bff3b7230 */ /* 0x000fe40000004100 */
[----:B------:R-:W-:Y:S01]  /*a490*/  FFMA.FTZ R62, R7, R46, -R62 ;  /* 0x0000002e073e7223 */ /* 0x000fe2000001083e */
[----:B------:R-:W-:-:S02]  /*a4a0*/  HADD2.F32 R5, -RZ, R5.H1_H1 ;  /* 0x30000005ff057230 */ /* 0x000fc40000004100 */
[----:B------:R-:W-:Y:S01]  /*a4b0*/  FFMA.FTZ R47, R7, R60, R48 ;  /* 0x0000003c072f7223 */ /* 0x000fe20000010030 */
        /* <DEDUP_REMOVED lines=14> */
[----:B------:R1:W-:Y:S02]  /*a5a0*/  STS.128 [R205+0x4000], R4 ;  /* 0x00400004cd007388 */ /* 0x0003e40000000c00 */
.L_x_1817:
[----:B------:R-:W-:Y:S05]  /*a5b0*/  BSYNC B1 ;  /* 0x0000000000017941 */ /* 0x000fea0003800000 */
.L_x_1816:
[----:B------:R-:W-:Y:S01]  /*a5c0*/  ISETP.GE.AND P0, PT, R217, R0, PT ;  /* 0x00000000d900720c */ /* 0x000fe20003f06270 */
[----:B------:R-:W-:-:S12]  /*a5d0*/  BSSY B1, `(.L_x_1820) ;  /* 0x000005d000017945 */ /* 0x000fd80003800000 */
[----:B------:R-:W-:Y:S05]  /*a5e0*/  @P0 BRA `(.L_x_1821) ;  /* 0x00000004006c0947 */ /* 0x000fea0003800000 */
[----:B01----:R-:W0:Y:S01]  /*a5f0*/  LDC R5, c[0x0][0x3f4] ;  /* 0x0000fd00ff057b82 */ /* 0x003e220000000800 */
[----:B------:R-:W-:Y:S01]  /*a600*/  BSSY B2, `(.L_x_1822) ;  /* 0x000002e000027945 */ /* 0x000fe20003800000 */
[-C--:B0-----:R-:W-:Y:S02]  /*a610*/  ISETP.GE.AND P0, PT, R22, R5.reuse, PT ;  /* 0x000000051600720c */ /* 0x081fe40003f06270 */
[----:B------:R-:W-:-:S11]  /*a620*/  ISETP.GE.AND P1, PT, R186, R5, PT ;  /* 0x00000005ba00720c */ /* 0x000fd60003f26270 */
[----:B------:R-:W-:Y:S05]  /*a630*/  @P0 BRA `(.L_x_1823) ;  /* 0x0000000000a80947 */ /* 0x000fea0003800000 */
[----:B------:R-:W0:Y:S01]  /*a640*/  LDS.128 R4, [R205+0x1000] ;  /* 0x00100000cd047984 */ /* 0x000e220000000c00 */
        /* <DEDUP_REMOVED lines=41> */
.L_x_1823:
[----:B------:R-:W-:Y:S05]  /*a8e0*/  BSYNC B2 ;  /* 0x0000000000027941 */ /* 0x000fea0003800000 */
.L_x_1822:
[----:B------:R-:W-:Y:S05]  /*a8f0*/  @P1 BRA `(.L_x_1821) ;  /* 0x0000000000a81947 */ /* 0x000fea0003800000 */
[----:B0-----:R-:W0:Y:S01]  /*a900*/  LDS.128 R4, [R205+0x5000] ;  /* 0x00500000cd047984 */ /* 0x001e220000000c00 */
[----:B------:R-:W-:Y:S01]  /*a910*/  SHF.R.U32.HI R37, RZ, 0x10, R33 ;  /* 0x00000010ff257819 */ /* 0x000fe20000011621 */
[----:B------:R-:W-:Y:S01]  /*a920*/  HADD2.F32 R36, -RZ, R52.H0_H0 ;  /* 0x20000034ff247230 */ /* 0x000fe20000004100 */
[--C-:B------:R-:W-:Y:S01]  /*a930*/  SHF.R.U32.HI R39, RZ, 0x10, R35.reuse ;  /* 0x00000010ff277819 */ /* 0x100fe20000011623 */
[----:B------:R-:W-:Y:S01]  /*a940*/  HADD2.F32 R38, -RZ, R51.H0_H0 ;  /* 0x20000033ff267230 */ /* 0x000fe20000004100 */
[----:B------:R-:W-:Y:S01]  /*a950*/  SHF.R.U64 R45, R34, 0x10, R35 ;  /* 0x00000010222d7819 */ /* 0x000fe20000001223 */
[----:B------:R-:W-:Y:S01]  /*a960*/  HADD2.F32 R37, -RZ, R37.H0_H0 ;  /* 0x20000025ff257230 */ /* 0x000fe20000004100 */
[----:B------:R-:W-:Y:S01]  /*a970*/  SHF.R.U64 R47, R32, 0x10, R33 ;  /* 0x00000010202f7819 */ /* 0x000fe20000001221 */
[----:B------:R-:W-:Y:S02]  /*a980*/  HADD2.F32 R39, -RZ, R39.H0_H0 ;  /* 0x20000027ff277230 */ /* 0x000fe40000004100 */
[----:B------:R-:W-:-:S02]  /*a990*/  HADD2.F32 R51, -RZ, R51.H1_H1 ;  /* 0x30000033ff337230 */ /* 0x000fc40000004100 */
[----:B------:R-:W-:Y:S02]  /*a9a0*/  HADD2.F32 R52, -RZ, R52.H1_H1 ;  /* 0x30000034ff347230 */ /* 0x000fe40000004100 */
[--C-:B0-----:R-:W-:Y:S02]  /*a9b0*/  HADD2.F32 R35, -RZ, R7.reuse.H1_H1 ;  /* 0x30000007ff237230 */ /* 0x101fe40000004100 */
[----:B------:R-:W-:Y:S02]  /*a9c0*/  HADD2.F32 R34, -RZ, R7.H0_H0 ;  /* 0x20000007ff227230 */ /* 0x000fe40000004100 */
[--C-:B------:R-:W-:Y:S02]  /*a9d0*/  HADD2.F32 R7, -RZ, R4.reuse.H0_H0 ;  /* 0x20000004ff077230 */ /* 0x100fe40000004100 */
[C---:B------:R-:W-:Y:S01]  /*a9e0*/  FMUL.FTZ R44, R35.reuse, R37 ;  /* 0x00000025232c7220 */ /* 0x040fe20000410000 */
[----:B------:R-:W-:Y:S02]  /*a9f0*/  HADD2.F32 R4, -RZ, R4.H1_H1 ;  /* 0x30000004ff047230 */ /* 0x000fe40000004100 */
[----:B------:R-:W-:Y:S01]  /*aa00*/  FMUL.FTZ R41, R35, R39 ;  /* 0x0000002723297220 */ /* 0x000fe20000410000 */
[----:B------:R-:W-:-:S02]  /*aa10*/  HADD2.F32 R32, -RZ, R6.H0_H0 ;  /* 0x20000006ff207230 */ /* 0x000fc40000004100 */
[----:B------:R-:W-:Y:S01]  /*aa20*/  FFMA.FTZ R46, R34, R39, R44 ;  /* 0x00000027222e7223 */ /* 0x000fe2000001002c */
[----:B------:R-:W-:Y:S02]  /*aa30*/  HADD2.F32 R33, -RZ, R6.H1_H1 ;  /* 0x30000006ff217230 */ /* 0x000fe40000004100 */
[----:B------:R-:W-:Y:S01]  /*aa40*/  FMUL.FTZ R40, R4, R38 ;  /* 0x0000002604287220 */ /* 0x000fe20000410000 */
[--C-:B------:R-:W-:Y:S02]  /*aa50*/  HADD2.F32 R6, -RZ, R5.reuse.H0_H0 ;  /* 0x20000005ff067230 */ /* 0x100fe40000004100 */
[----:B------:R-:W-:Y:S01]  /*aa60*/  FFMA.FTZ R41, R34, R37, -R41 ;  /* 0x0000002522297223 */ /* 0x000fe20000010829 */
[-C--:B------:R-:W-:Y:S01]  /*aa70*/  FMUL.FTZ R44, R4, R36.reuse ;  /* 0x00000024042c7220 */ /* 0x080fe20000410000 */
[----:B------:R-:W-:Y:S02]  /*aa80*/  HADD2.F32 R5, -RZ, R5.H1_H1 ;  /* 0x30000005ff057230 */ /* 0x000fe40000004100 */
[----:B------:R-:W-:Y:S01]  /*aa90*/  FFMA.FTZ R40, R7, R36, -R40 ;  /* 0x0000002407287223 */ /* 0x000fe20000010828 */
[----:B------:R-:W-:-:S02]  /*aaa0*/  HADD2.F32 R34, -RZ, R45.H0_H0 ;  /* 0x2000002dff227230 */ /* 0x000fc40000004100 */
[----:B------:R-:W-:Y:S01]  /*aab0*/  FFMA.FTZ R35, R7, R38, R44 ;  /* 0x0000002607237223 */ /* 0x000fe2000001002c */
[----:B------:R-:W-:Y:S02]  /*aac0*/  HADD2.F32 R4, -RZ, R47.H0_H0 ;  /* 0x2000002fff047230 */ /* 0x000fe40000004100 */
[CC--:B------:R-:W-:Y:S01]  /*aad0*/  FMUL.FTZ R37, R33.reuse, R51.reuse ;  /* 0x0000003321257220 */ /* 0x0c0fe20000410000 */
[----:B------:R-:W-:Y:S01]  /*aae0*/  FMUL.FTZ R36, R33, R52 ;  /* 0x0000003421247220 */ /* 0x000fe20000410000 */
[C---:B------:R-:W-:Y:S01]  /*aaf0*/  FMUL.FTZ R7, R5.reuse, R34 ;  /* 0x0000002205077220 */ /* 0x040fe20000410000 */
[----:B------:R-:W-:Y:S01]  /*ab00*/  FMUL.FTZ R33, R5, R4 ;  /* 0x0000000405217220 */ /* 0x000fe20000410000 */
[C---:B------:R-:W-:Y:S01]  /*ab10*/  FFMA.FTZ R37, R32.reuse, R52, -R37 ;  /* 0x0000003420257223 */ /* 0x040fe20000010825 */
[----:B------:R-:W-:Y:S01]  /*ab20*/  FFMA.FTZ R36, R32, R51, R36 ;  /* 0x0000003320247223 */ /* 0x000fe20000010024 */
[C---:B------:R-:W-:Y:S01]  /*ab30*/  FFMA.FTZ R5, R6.reuse, R4, -R7 ;  /* 0x0000000406057223 */ /* 0x040fe20000010807 */
[----:B------:R-:W-:Y:S01]  /*ab40*/  FFMA.FTZ R34, R6, R34, R33 ;  /* 0x0000002206227223 */ /* 0x000fe20000010021 */
[----:B------:R-:W-:-:S02]  /*ab50*/  F2FP.F16.F32.PACK_AB R7, R46, R41 ;  /* 0x000000292e07723e */ /* 0x000fc400000000ff */
[----:B------:R-:W-:Y:S02]  /*ab60*/  F2FP.F16.F32.PACK_AB R6, R36, R37 ;  /* 0x000000252406723e */ /* 0x000fe400000000ff */
[----:B------:R-:W-:Y:S02]  /*ab70*/  F2FP.F16.F32.PACK_AB R4, R35, R40 ;  /* 0x000000282304723e */ /* 0x000fe400000000ff */
[----:B------:R-:W-:-:S05]  /*ab80*/  F2FP.F16.F32.PACK_AB R5, R34, R5 ;  /* 0x000000052205723e */ /* 0x000fca00000000ff */
[----:B------:R2:W-:Y:S02]  /*ab90*/  STS.128 [R205+0x5000], R4 ;  /* 0x00500004cd007388 */ /* 0x0005e40000000c00 */
.L_x_1821:
[----:B------:R-:W-:Y:S05]  /*aba0*/  BSYNC B1 ;  /* 0x0000000000017941 */ /* 0x000fea0003800000 */
.L_x_1820:
[----:B------:R-:W-:Y:S01]  /*abb0*/  ISETP.GE.AND P0, PT, R216, R0, PT ;  /* 0x00000000d800720c */ /* 0x000fe20003f06270 */
[----:B------:R-:W-:-:S12]  /*abc0*/  BSSY B1, `(.L_x_1824) ;  /* 0x000005d000017945 */ /* 0x000fd80003800000 */
[----:B------:R-:W-:Y:S05]  /*abd0*/  @P0 BRA `(.L_x_1825) ;  /* 0x00000004006c0947 */ /* 0x000fea0003800000 */
[----:B012---:R-:W0:Y:S01]  /*abe0*/  LDC R5, c[0x0][0x3f4] ;  /* 0x0000fd00ff057b82 */ /* 0x007e220000000800 */
[----:B------:R-:W-:Y:S01]  /*abf0*/  BSSY B2, `(.L_x_1826) ;  /* 0x000002e000027945 */ /* 0x000fe20003800000 */
[-C--:B0-----:R-:W-:Y:S02]  /*ac00*/  ISETP.GE.AND P0, PT, R22, R5.reuse, PT ;  /* 0x000000051600720c */ /* 0x081fe40003f06270 */
[----:B------:R-:W-:-:S11]  /*ac10*/  ISETP.GE.AND P1, PT, R186, R5, PT ;  /* 0x00000005ba00720c */ /* 0x000fd60003f26270 */
[----:B------:R-:W-:Y:S05]  /*ac20*/  @P0 BRA `(.L_x_1827) ;  /* 0x0000000000a80947 */ /* 0x000fea0003800000 */
[----:B------:R-:W0:Y:S01]  /*ac30*/  LDS.128 R4, [R205+0x2000] ;  /* 0x00200000cd047984 */ /* 0x000e220000000c00 */
        /* <DEDUP_REMOVED lines=41> */
.L_x_1827:
[----:B------:R-:W-:Y:S05]  /*aed0*/  BSYNC B2 ;  /* 0x0000000000027941 */ /* 0x000fea0003800000 */
.L_x_1826:
[----:B------:R-:W-:Y:S05]  /*aee0*/  @P1 BRA `(.L_x_1825) ;  /* 0x0000000000a81947 */ /* 0x000fea0003800000 */
[----:B0-----:R-:W0:Y:S01]  /*aef0*/  LDS.128 R4, [R205+0x6000] ;  /* 0x00600000cd047984 */ /* 0x001e220000000c00 */
[----:B------:R-:W-:Y:S01]  /*af00*/  SHF.R.U32.HI R29, RZ, 0x10, R25 ;  /* 0x00000010ff1d7819 */ /* 0x000fe20000011619 */
[----:B------:R-:W-:Y:S01]  /*af10*/  HADD2.F32 R28, -RZ, R50.H0_H0 ;  /* 0x20000032ff1c7230 */ /* 0x000fe20000004100 */
[----:B------:R-:W-:Y:S01]  /*af20*/  SHF.R.U32.HI R31, RZ, 0x10, R21 ;  /* 0x00000010ff1f7819 */ /* 0x000fe20000011615 */
        /* <DEDUP_REMOVED lines=38> */
.L_x_1825:
[----:B------:R-:W-:Y:S05]  /*b190*/  BSYNC B1 ;  /* 0x0000000000017941 */ /* 0x000fea0003800000 */
.L_x_1824:
[----:B------:R-:W-:-:S13]  /*b1a0*/  ISETP.GE.AND P0, PT, R215, R0, PT ;  /* 0x00000000d700720c */ /* 0x000fda0003f06270 */
[----:B------:R-:W-:Y:S05]  /*b1b0*/  @P0 BRA `(.L_x_1828) ;  /* 0x0000002800a80947 */ /* 0x000fea0003800000 */
[----:B0123--:R-:W0:Y:S01]  /*b1c0*/  LDC R5, c[0x0][0x3f4] ;  /* 0x0000fd00ff057b82 */ /* 0x00fe220000000800 */
[----:B------:R-:W-:Y:S01]  /*b1d0*/  BSSY B1, `(.L_x_1829) ;  /* 0x000002e000017945 */ /* 0x000fe20003800000 */
[-C--:B0-----:R-:W-:Y:S02]  /*b1e0*/  ISETP.GE.AND P0, PT, R22, R5.reuse, PT ;  /* 0x000000051600720c */ /* 0x081fe40003f06270 */
[----:B------:R-:W-:-:S11]  /*b1f0*/  ISETP.GE.AND P1, PT, R186, R5, PT ;  /* 0x00000005ba00720c */ /* 0x000fd60003f26270 */
[----:B------:R-:W-:Y:S05]  /*b200*/  @P0 BRA `(.L_x_1830) ;  /* 0x0000000000a80947 */ /* 0x000fea0003800000 */
[----:B------:R-:W0:Y:S01]  /*b210*/  LDS.128 R4, [R205+0x3000] ;  /* 0x00300000cd047984 */ /* 0x000e220000000c00 */
[----:B------:R-:W-:Y:S01]  /*b220*/  SHF.R.U32.HI R24, RZ, 0x10, R13 ;  /* 0x00000010ff187819 */ /* 0x000fe2000001160d */
[----:B------:R-:W-:Y:S01]  /*b230*/  HADD2.F32 R21, -RZ, R56.H0_H0 ;  /* 0x20000038ff157230 */ /* 0x000fe20000004100 */
[--C-:B------:R-:W-:Y:S01]  /*b240*/  SHF.R.U64 R30, R26, 0x10, R27.reuse ;  /* 0x000000101a1e7819 */ /* 0x100fe2000000121b */
[--C-:B------:R-:W-:Y:S01]  /*b250*/  HADD2.F32 R25, -RZ, R15.reuse.H0_H0 ;  /* 0x2000000fff197230 */ /* 0x100fe20000004100 */
[----:B------:R-:W-:Y:S01]  /*b260*/  SHF.R.U32.HI R26, RZ, 0x10, R27 ;  /* 0x00000010ff1a7819 */ /* 0x000fe2000001161b */
[----:B------:R-:W-:Y:S01]  /*b270*/  HADD2.F32 R24, -RZ, R24.H0_H0 ;  /* 0x20000018ff187230 */ /* 0x000fe20000004100 */
[----:B------:R-:W-:Y:S01]  /*b280*/  SHF.R.U64 R32, R12, 0x10, R13 ;  /* 0x000000100c207819 */ /* 0x000fe2000000120d */
[----:B------:R-:W-:Y:S02]  /*b290*/  HADD2.F32 R15, -RZ, R15.H1_H1 ;  /* 0x3000000fff0f7230 */ /* 0x000fe40000004100 */
[----:B------:R-:W-:-:S02]  /*b2a0*/  HADD2.F32 R26, -RZ, R26.H0_H0 ;  /* 0x2000001aff1a7230 */ /* 0x000fc40000004100 */
        /* <DEDUP_REMOVED lines=8> */
[C---:B------:R-:W-:Y:S01]  /*b330*/  FFMA.FTZ R31, R13.reuse, R26, R29 ;  /* 0x0000001a0d1f7223 */ /* 0x040fe2000001001d */
[----:B------:R-:W-:Y:S02]  /*b340*/  HADD2.F32 R12, -RZ, R6.H1_H1 ;  /* 0x30000006ff0c7230 */ /* 0x000fe40000004100 */
[C---:B------:R-:W-:Y:S01]  /*b350*/  FMUL.FTZ R27, R4.reuse, R25 ;  /* 0x00000019041b7220 */ /* 0x040fe20000410000 */
[--C-:B------:R-:W-:Y:S02]  /*b360*/  HADD2.F32 R6, -RZ, R5.reuse.H0_H0 ;  /* 0x20000005ff067230 */ /* 0x100fe40000004100 */
[----:B------:R-:W-:Y:S01]  /*b370*/  FFMA.FTZ R28, R13, R24, -R28 ;  /* 0x000000180d1c7223 */ /* 0x000fe2000001081c */
[-C--:B------:R-:W-:Y:S01]  /*b380*/  FMUL.FTZ R29, R4, R21.reuse ;  /* 0x00000015041d7220 */ /* 0x080fe20000410000 */
[----:B------:R-:W-:Y:S02]  /*b390*/  HADD2.F32 R5, -RZ, R5.H1_H1 ;  /* 0x30000005ff057230 */ /* 0x000fe40000004100 */
[----:B------:R-:W-:Y:S01]  /*b3a0*/  FFMA.FTZ R27, R0, R21, -R27 ;  /* 0x00000015001b7223 */ /* 0x000fe2000001081b */
[----:B------:R-:W-:-:S02]  /*b3b0*/  HADD2.F32 R13, -RZ, R30.H0_H0 ;  /* 0x2000001eff0d7230 */ /* 0x000fc40000004100 */
[C---:B------:R-:W-:Y:S01]  /*b3c0*/  FMUL.FTZ R20, R12.reuse, R15 ;  /* 0x0000000f0c147220 */ /* 0x040fe20000410000 */
[----:B------:R-:W-:Y:S02]  /*b3d0*/  HADD2.F32 R4, -RZ, R32.H0_H0 ;  /* 0x20000020ff047230 */ /* 0x000fe40000004100 */
[-C--:B------:R-:W-:Y:S01]  /*b3e0*/  FMUL.FTZ R24, R12, R56.reuse ;  /* 0x000000380c187220 */ /* 0x080fe20000410000 */
[----:B------:R-:W-:Y:S01]  /*b3f0*/  FFMA.FTZ R0, R0, R25, R29 ;  /* 0x0000001900007223 */ /* 0x000fe2000001001d */
[----:B------:R-:W-:Y:S01]  /*b400*/  FMUL.FTZ R21, R5, R13 ;  /* 0x0000000d05157220 */ /* 0x000fe20000410000 */
[----:B------:R-:W-:Y:S01]  /*b410*/  FFMA.FTZ R20, R7, R56, -R20 ;  /* 0x0000003807147223 */ /* 0x000fe20000010814 */
[-C--:B------:R-:W-:Y:S01]  /*b420*/  FMUL.FTZ R12, R5, R4.reuse ;  /* 0x00000004050c7220 */ /* 0x080fe20000410000 */
[----:B------:R-:W-:Y:S01]  /*b430*/  FFMA.FTZ R15, R7, R15, R24 ;  /* 0x0000000f070f7223 */ /* 0x000fe20000010018 */
[C---:B------:R-:W-:Y:S01]  /*b440*/  FFMA.FTZ R5, R6.reuse, R4, -R21 ;  /* 0x0000000406057223 */ /* 0x040fe20000010815 */
[----:B------:R-:W-:Y:S01]  /*b450*/  F2FP.F16.F32.PACK_AB R7, R31, R28 ;  /* 0x0000001c1f07723e */ /* 0x000fe200000000ff */
[----:B------:R-:W-:Y:S01]  /*b460*/  FFMA.FTZ R12, R6, R13, R12 ;  /* 0x0000000d060c7223 */ /* 0x000fe2000001000c */
[----:B------:R-:W-:-:S02]  /*b470*/  F2FP.F16.F32.PACK_AB R4, R0, R27 ;  /* 0x0000001b0004723e */ /* 0x000fc400000000ff */
[----:B------:R-:W-:Y:S02]  /*b480*/  F2FP.F16.F32.PACK_AB R6, R15, R20 ;  /* 0x000000140f06723e */ /* 0x000fe400000000ff */
[----:B------:R-:W-:-:S05]  /*b490*/  F2FP.F16.F32.PACK_AB R5, R12, R5 ;  /* 0x000000050c05723e */ /* 0x000fca00000000ff */
[----:B------:R0:W-:Y:S02]  /*b4a0*/  STS.128 [R205+0x3000], R4 ;  /* 0x00300004cd007388 */ /* 0x0001e40000000c00 */
.L_x_1830:
[----:B------:R-:W-:Y:S05]  /*b4b0*/  BSYNC B1 ;  /* 0x0000000000017941 */ /* 0x000fea0003800000 */
.L_x_1829:
[----:B------:R-:W-:Y:S05]  /*b4c0*/  @P1 BRA `(.L_x_1828) ;  /* 0x0000002400e41947 */ /* 0x000fea0003800000 */
[----:B0-----:R-:W0:Y:S01]  /*b4d0*/  LDS.128 R4, [R205+0x7000] ;  /* 0x00700000cd047984 */ /* 0x001e220000000c00 */
[----:B------:R-:W-:Y:S01]  /*b4e0*/  SHF.R.U32.HI R15, RZ, 0x10, R11 ;  /* 0x00000010ff0f7819 */ /* 0x000fe2000001160b */
[----:B------:R-:W-:Y:S01]  /*b4f0*/  HADD2.F32 R13, -RZ, R3.H0_H0 ;  /* 0x20000003ff0d7230 */ /* 0x000fe20000004100 */
[----:B------:R-:W-:Y:S02]  /*b500*/  SHF.R.U32.HI R12, RZ, 0x10, R9 ;  /* 0x00000010ff0c7819 */ /* 0x000fe40000011609 */
[----:B------:R-:W-:Y:S01]  /*b510*/  SHF.R.U64 R24, R10, 0x10, R11 ;  /* 0x000000100a187819 */ /* 0x000fe2000000120b */
[----:B------:R-:W-:Y:S01]  /*b520*/  HADD2.F32 R15, -RZ, R15.H0_H0 ;  /* 0x2000000fff0f7230 */ /* 0x000fe20000004100 */
[----:B------:R-:W-:Y:S01]  /*b530*/  SHF.R.U64 R26, R8, 0x10, R9 ;  /* 0x00000010081a7819 */ /* 0x000fe20000001209 */
[----:B------:R-:W-:Y:S02]  /*b540*/  HADD2.F32 R12, -RZ, R12.H0_H0 ;  /* 0x2000000cff0c7230 */ /* 0x000fe40000004100 */
[----:B------:R-:W-:-:S02]  /*b550*/  HADD2.F32 R11, -RZ, R14.H0_H0 ;  /* 0x2000000eff0b7230 */ /* 0x000fc40000004100 */
[----:B------:R-:W-:Y:S02]  /*b560*/  HADD2.F32 R14, -RZ, R14.H1_H1 ;  /* 0x3000000eff0e7230 */ /* 0x000fe40000004100 */
[--C-:B0-----:R-:W-:Y:S02]  /*b570*/  HADD2.F32 R10, -RZ, R7.reuse.H1_H1 ;  /* 0x30000007ff0a7230 */ /* 0x101fe40000004100 */
[----:B------:R-:W-:Y:S02]  /*b580*/  HADD2.F32 R9, -RZ, R7.H0_H0 ;  /* 0x20000007ff097230 */ /* 0x000fe40000004100 */
[--C-:B------:R-:W-:Y:S02]  /*b590*/  HADD2.F32 R0, -RZ, R4.reuse.H0_H0 ;  /* 0x20000004ff007230 */ /* 0x100fe40000004100 */
[C---:B------:R-:W-:Y:S01]  /*b5a0*/  FMUL.FTZ R20, R10.reuse, R15 ;  /* 0x0000000f0a147220 */ /* 0x040fe20000410000 */
[----:B------:R-:W-:Y:S01]  /*b5b0*/  FMUL.FTZ R10, R10, R12 ;  /* 0x0000000c0a0a7220 */ /* 0x000fe20000410000 */
[----:B------:R-:W-:-:S02]  /*b5c0*/  HADD2.F32 R4, -RZ, R4.H1_H1 ;  /* 0x30000004ff047230 */ /* 0x000fc40000004100 */
[C---:B------:R-:W-:Y:S01]  /*b5d0*/  FFMA.FTZ R20, R9.reuse, R12, -R20 ;  /* 0x0000000c09147223 */ /* 0x040fe20000010814 */
[----:B------:R-:W-:Y:S01]  /*b5e0*/  FFMA.FTZ R25, R9, R15, R10 ;  /* 0x0000000f09197223 */ /* 0x000fe2000001000a */
[--C-:B------:R-:W-:Y:S02]  /*b5f0*/  HADD2.F32 R7, -RZ, R6.reuse.H0_H0 ;  /* 0x20000006ff077230 */ /* 0x100fe40000004100 */
[C---:B------:R-:W-:Y:S01]  /*b600*/  FMUL.FTZ R21, R4.reuse, R13 ;  /* 0x0000000d04157220 */ /* 0x040fe20000410000 */
[----:B------:R-:W-:Y:S02]  /*b610*/  HADD2.F32 R8, -RZ, R6.H1_H1 ;  /* 0x30000006ff087230 */ /* 0x000fe40000004100 */
[-C--:B------:R-:W-:Y:S01]  /*b620*/  FMUL.FTZ R15, R4, R11.reuse ;  /* 0x0000000b040f7220 */ /* 0x080fe20000410000 */
[----:B------:R-:W-:Y:S02]  /*b630*/  HADD2.F32 R9, -RZ, R3.H1_H1 ;  /* 0x30000003ff097230 */ /* 0x000fe40000004100 */
[----:B------:R-:W-:Y:S01]  /*b640*/  FFMA.FTZ R21, R0, R11, -R21 ;  /* 0x0000000b00157223 */ /* 0x000fe20000010815 */
[----:B------:R-:W-:-:S02]  /*b650*/  HADD2.F32 R6, -RZ, R5.H0_H0 ;  /* 0x20000005ff067230 */ /* 0x000fc40000004100 */
[----:B------:R-:W-:Y:S01]  /*b660*/  FFMA.FTZ R0, R0, R13, R15 ;  /* 0x0000000d00007223 */ /* 0x000fe2000001000f */
[----:B------:R-:W-:Y:S02]  /*b670*/  HADD2.F32 R5, -RZ, R5.H1_H1 ;  /* 0x30000005ff057230 */ /* 0x000fe40000004100 */
[CC--:B------:R-:W-:Y:S01]  /*b680*/  FMUL.FTZ R10, R8.reuse, R9.reuse ;  /* 0x00000009080a7220 */ /* 0x0c0fe20000410000 */
[----:B------:R-:W-:Y:S02]  /*b690*/  HADD2.F32 R4, -RZ, R24.H0_H0 ;  /* 0x20000018ff047230 */ /* 0x000fe40000004100 */
[-C--:B------:R-:W-:Y:S01]  /*b6a0*/  FMUL.FTZ R8, R8, R14.reuse ;  /* 0x0000000e08087220 */ /* 0x080fe20000410000 */
[----:B------:R-:W-:Y:S02]  /*b6b0*/  HADD2.F32 R3, -RZ, R26.H0_H0 ;  /* 0x2000001aff037230 */ /* 0x000fe40000004100 */
[----:B------:R-:W-:Y:S01]  /*b6c0*/  FFMA.FTZ R10, R7, R14, -R10 ;  /* 0x0000000e070a7223 */ /* 0x000fe2000001080a */
[----:B------:R-:W-:Y:S01]  /*b6d0*/  FMUL.FTZ R11, R5, R4 ;  /* 0x00000004050b7220 */ /* 0x000fe20000410000 */
[----:B------:R-:W-:Y:S01]  /*b6e0*/  FFMA.FTZ R9, R7, R9, R8 ;  /* 0x0000000907097223 */ /* 0x000fe20000010008 */
[-C--:B------:R-:W-:Y:S01]  /*b6f0*/  FMUL.FTZ R13, R5, R3.reuse ;  /* 0x00000003050d7220 */ /* 0x080fe20000410000 */
[----:B------:R-:W-:Y:S01]  /*b700*/  F2FP.F16.F32.PACK_AB R7, R25, R20 ;  /* 0x000000141907723e */ /* 0x000fe200000000ff */
[----:B------:R-:W-:-:S02]  /*b710*/  FFMA.FTZ R5, R6, R3, -R11 ;  /* 0x0000000306057223 */ /* 0x000fc4000001080b */
[----:B------:R-:W-:Y:S01]  /*b720*/  FFMA.FTZ R8, R6, R4, R13 ;  /* 0x0000000406087223 */ /* 0x000fe2000001000d */
[----:B------:R-:W-:Y:S02]  /*b730*/  F2FP.F16.F32.PACK_AB R6, R9, R10 ;  /* 0x0000000a0906723e */ /* 0x000fe400000000ff */
[----:B------:R-:W-:Y:S02]  /*b740*/  F2FP.F16.F32.PACK_AB R4, R0, R21 ;  /* 0x000000150004723e */ /* 0x000fe400000000ff */
[----:B------:R-:W-:-:S05]  /*b750*/  F2FP.F16.F32.PACK_AB R5, R8, R5 ;  /* 0x000000050805723e */ /* 0x000fca00000000ff */
[----:B------:R0:W-:Y:S01]  /*b760*/  STS.128 [R205+0x7000], R4 ;  /* 0x00700004cd007388 */ /* 0x0001e20000000c00 */
[----:B------:R-:W-:Y:S05]  /*b770*/  BRA `(.L_x_1828) ;  /* 0x0000002400387947 */ /* 0x000fea0003800000 */
.L_x_1801:
[----:B------:R-:W3:Y:S01]  /*b780*/  LDC R0, c[0x0][0x448] ;  /* 0x00011200ff007b82 */ /* 0x000ee20000000800 */
[----:B------:R-:W-:Y:S01]  /*b790*/  ULDC.64 UR4, c[0x0][0x3f8] ;  /* 0x0000fe0000047ab9 */ /* 0x000fe20000000a00 */
[----:B------:R-:W-:Y:S01]  /*b7a0*/  ULDC.64 UR6, c[0x0][0x408] ;  /* 0x0001020000067ab9 */ /* 0x000fe20000000a00 */
        /* <DEDUP_REMOVED lines=11> */
[C---:B------:R-:W-:Y:S01]  /*b860*/  IMAD R5, R3.reuse, UR5, R6 ;  /* 0x0000000503057c24 */ /* 0x040fe2000f8e0206 */
[----:B------:R-:W-:Y:S01]  /*b870*/  ULDC.64 UR4, c[0x0][0x3e8] ;  /* 0x0000fa0000047ab9 */ /* 0x000fe20000000a00 */
[----:B------:R-:W-:Y:S01]  /*b880*/  IMAD.WIDE.U32 R24, R3, UR6, R24 ;  /* 0x0000000603187c25 */ /* 0x000fe2000f8e0018 */
[----:B------:R-:W-:Y:S01]  /*b890*/  LEA R10, P0, R26, UR4, 0x1 ;  /* 0x000000041a0a7c11 */ /* 0x000fe2000f8008ff */
[----:B------:R-:W-:Y:S01]  /*b8a0*/  UMOV UR4, 0xffffffff ;  /* 0xffffffff00047882 */ /* 0x000fe20000000000 */
[----:B------:R-:W-:Y:S01]  /*b8b0*/  IADD3 R5, R27, R5, RZ ;  /* 0x000000051b057210 */ /* 0x000fe20007ffe0ff */
[----:B------:R-:W-:Y:S01]  /*b8c0*/  IMAD R3, R3, UR7, R4 ;  /* 0x0000000703037c24 */ /* 0x000fe2000f8e0204 */
[----:B------:R-:W-:-:S02]  /*b8d0*/  ULDC.64 UR6, c[0x0][0x400] ;  /* 0x0001000000067ab9 */ /* 0x000fc40000000a00 */
[----:B------:R-:W-:Y:S01]  /*b8e0*/  LEA R44, P1, R24, UR6, 0x1 ;  /* 0x00000006182c7c11 */ /* 0x000fe2000f8208ff */
[----:B------:R-:W-:Y:S01]  /*b8f0*/  IMAD.IADD R3, R25, 0x1, R3 ;  /* 0x0000000119037824 */ /* 0x000fe200078e0203 */
[----:B------:R-:W-:-:S04]  /*b900*/  LEA.HI.X R43, R26, UR5, R5, 0x1, P0 ;  /* 0x000000051a2b7c11 */ /* 0x000fc800080f0c05 */
[----:B------:R-:W-:Y:S01]  /*b910*/  LEA.HI.X R45, R24, UR7, R3, 0x1, P1 ;  /* 0x00000007182d7c11 */ /* 0x000fe200088f0c03 */
[----:B------:R-:W-:Y:S06]  /*b920*/  BRA.DIV UR4, `(.L_x_1831) ;  /* 0x000001b604fc7947 */ /* 0x000fec000b800000 */
[----:B------:R-:W3:Y:S01]  /*b930*/  LDC R56, c[0x0][0x3f4] ;  /* 0x0000fd00ff387b82 */ /* 0x000ee20000000800 */
[----:B------:R-:W4:Y:S01]  /*b940*/  SHFL.IDX PT, R4, R10, RZ, 0x181f ;  /* 0x00181fff0a047589 */ /* 0x000f2200000e0000 */
[----:B------:R-:W-:-:S03]  /*b950*/  IMAD R0, R189, R0, RZ ;  /* 0x00000000bd007224 */ /* 0x000fc600078e02ff */
[----:B------:R-:W5:Y:S04]  /*b960*/  SHFL.IDX PT, R3, R43, RZ, 0x181f ;  /* 0x00181fff2b037589 */ /* 0x000f6800000e0000 */
[----:B------:R-:W0:Y:S04]  /*b970*/  SHFL.IDX PT, R14, R44, RZ, 0x181f ;  /* 0x00181fff2c0e7589 */ /* 0x000e2800000e0000 */
[----:B------:R-:W1:Y:S01]  /*b980*/  SHFL.IDX PT, R5, R45, RZ, 0x181f ;  /* 0x00181fff2d057589 */ /* 0x000e6200000e0000 */
[----:B---3--:R-:W-:-:S04]  /*b990*/  ISETP.GE.AND P0, PT, R16, R56, PT ;  /* 0x000000381000720c */ /* 0x008fc80003f06270 */
[----:B------:R-:W-:-:S13]  /*b9a0*/  ISETP.GE.OR P1, PT, R57, R0, P0 ;  /* 0x000000003900720c */ /* 0x000fda0000726670 */
[C---:B------:R-:W-:Y:S01]  /*b9b0*/  @!P1 IMAD.SHL.U32 R7, R16.reuse, 0x2, RZ ;  /* 0x0000000210079824 */ /* 0x040fe200078e00ff */
[----:B------:R-:W-:-:S04]  /*b9c0*/  @!P1 SHF.L.U64.HI R6, R16, 0x1, R17 ;  /* 0x0000000110069819 */ /* 0x000fc80000010211 */
[----:B----4-:R-:W-:-:S05]  /*b9d0*/  @!P1 IADD3 R4, P2, R4, R7, RZ ;  /* 0x0000000704049210 */ /* 0x010fca0007f5e0ff */
[----:B-----5:R-:W-:Y:S02]  /*b9e0*/  @!P1 IMAD.X R3, R3, 0x1, R6, P2 ;  /* 0x0000000103039824 */ /* 0x020fe400010e0606 */
[----:B------:R-:W-:-:S03]  /*b9f0*/  @!P1 IMAD.MOV.U32 R24, RZ, RZ, R4 ;  /* 0x000000ffff189224 */ /* 0x000fc600078e0004 */
[----:B------:R-:W-:-:S06]  /*ba00*/  @!P1 MOV R25, R3 ;  /* 0x0000000300199202 */ /* 0x000fcc0000000f00 */
[----:B------:R-:W3:Y:S01]  /*ba10*/  @!P1 LD.E.128 R24, desc[UR54][R24.64] ;  /* 0x0000003618189980 */ /* 0x000ee2000c101d00 */
[----:B0-----:R-:W-:-:S05]  /*ba20*/  @!P1 IADD3 R14, P2, R14, R7, RZ ;  /* 0x000000070e0e9210 */ /* 0x001fca0007f5e0ff */
[----:B-1----:R-:W-:Y:S02]  /*ba30*/  @!P1 IMAD.X R5, R5, 0x1, R6, P2 ;  /* 0x0000000105059824 */ /* 0x002fe400010e0606 */
[----:B------:R-:W-:-:S06]  /*ba40*/  @!P1 IMAD.MOV.U32 R4, RZ, RZ, R14 ;  /* 0x000000ffff049224 */ /* 0x000fcc00078e000e */
[----:B------:R-:W4:Y:S01]  /*ba50*/  @!P1 LD.E.128 R4, desc[UR54][R4.64] ;  /* 0x0000003604049980 */ /* 0x000f22000c101d00 */
[----:B------:R-:W-:Y:S02]  /*ba60*/  CS2R R48, SRZ ;  /* 0x0000000000307805 */ /* 0x000fe4000001ff00 */
[----:B------:R-:W-:Y:S02]  /*ba70*/  CS2R R50, SRZ ;  /* 0x0000000000327805 */ /* 0x000fe4000001ff00 */
[----:B------:R-:W-:Y:S01]  /*ba80*/  CS2R R20, SRZ ;  /* 0x0000000000147805 */ /* 0x000fe2000001ff00 */
[----:B------:R0:W1:Y:S01]  /*ba90*/  SHFL.IDX PT, R9, R45, 0x1, 0x181f ;  /* 0x00381f002d097f89 */ /* 0x00006200000e0000 */
[----:B------:R-:W-:-:S03]  /*baa0*/  CS2R R36, SRZ ;  /* 0x0000000000247805 */ /* 0x000fc6000001ff00 */
[----:B------:R0:W0:Y:S01]  /*bab0*/  SHFL.IDX PT, R14, R44, 0x1, 0x181f ;  /* 0x00381f002c0e7f89 */ /* 0x00002200000e0000 */
[----:B---3--:R-:W-:Y:S02]  /*bac0*/  @!P1 IMAD.MOV.U32 R48, RZ, RZ, R24 ;  /* 0x000000ffff309224 */ /* 0x008fe400078e0018 */
[----:B------:R-:W-:Y:S01]  /*bad0*/  @!P1 IMAD.MOV.U32 R49, RZ, RZ, R25 ;  /* 0x000000ffff319224 */ /* 0x000fe200078e0019 */
[----:B------:R-:W-:Y:S01]  /*bae0*/  CS2R R24, SRZ ;  /* 0x0000000000187805 */ /* 0x000fe2000001ff00 */
[----:B------:R-:W-:Y:S01]  /*baf0*/  @!P1 IMAD.MOV.U32 R50, RZ, RZ, R26 ;  /* 0x000000ffff329224 */ /* 0x000fe200078e001a */
[----:B------:R-:W-:Y:S01]  /*bb00*/  MOV R3, R48 ;  /* 0x0000003000037202 */ /* 0x000fe20000000f00 */
[----:B------:R-:W-:Y:S02]  /*bb10*/  IMAD.MOV.U32 R8, RZ, RZ, R49 ;  /* 0x000000ffff087224 */ /* 0x000fe400078e0031 */
[----:B------:R-:W-:Y:S01]  /*bb20*/  @!P1 IMAD.MOV.U32 R51, RZ, RZ, R27 ;  /* 0x000000ffff339224 */ /* 0x000fe200078e001b */
[----:B------:R-:W-:Y:S01]  /*bb30*/  PRMT R65, R65, 0x5410, R3 ;  /* 0x0000541041417816 */ /* 0x000fe20000000003 */
[----:B------:R-:W-:Y:S01]  /*bb40*/  IMAD.MOV.U32 R11, RZ, RZ, R50 ;  /* 0x000000ffff0b7224 */ /* 0x000fe200078e0032 */
[----:B------:R-:W-:Y:S01]  /*bb50*/  PRMT R67, R8, 0x7610, R67 ;  /* 0x0000761008437816 */ /* 0x000fe20000000043 */
[----:B------:R3:W0:Y:S01]  /*bb60*/  SHFL.IDX PT, R3, R43, 0x1, 0x181f ;  /* 0x00381f002b037f89 */ /* 0x00062200000e0000 */
[----:B------:R-:W-:Y:S01]  /*bb70*/  MOV R12, R51 ;  /* 0x00000033000c7202 */ /* 0x000fe20000000f00 */
[----:B----4-:R-:W-:-:S02]  /*bb80*/  @!P1 IMAD.MOV.U32 R20, RZ, RZ, R4 ;  /* 0x000000ffff149224 */ /* 0x010fc400078e0004 */
[----:B------:R3:W4:Y:S01]  /*bb90*/  SHFL.IDX PT, R8, R10, 0x1, 0x181f ;  /* 0x00381f000a087f89 */ /* 0x00072200000e0000 */
[----:B------:R-:W-:Y:S01]  /*bba0*/  @!P1 IMAD.MOV.U32 R21, RZ, RZ, R5 ;  /* 0x000000ffff159224 */ /* 0x000fe200078e0005 */
[----:B------:R-:W-:Y:S01]  /*bbb0*/  PRMT R46, R11, 0x5410, R12 ;  /* 0x000054100b2e7816 */ /* 0x000fe2000000000c */
[----:B------:R-:W-:Y:S01]  /*bbc0*/  @!P1 IMAD.MOV.U32 R36, RZ, RZ, R6 ;  /* 0x000000ffff249224 */ /* 0x000fe200078e0006 */
[----:B------:R-:W-:Y:S01]  /*bbd0*/  MOV R4, R20 ;  /* 0x0000001400047202 */ /* 0x000fe20000000f00 */
[----:B------:R-:W-:Y:S02]  /*bbe0*/  @!P1 IMAD.MOV.U32 R37, RZ, RZ, R7 ;  /* 0x000000ffff259224 */ /* 0x000fe400078e0007 */
[----:B------:R-:W-:Y:S02]  /*bbf0*/  IMAD.MOV.U32 R5, RZ, RZ, R21 ;  /* 0x000000ffff057224 */ /* 0x000fe400078e0015 */
[----:B------:R-:W-:Y:S02]  /*bc00*/  IMAD.MOV.U32 R6, RZ, RZ, R36 ;  /* 0x000000ffff067224 */ /* 0x000fe400078e0024 */
[----:B------:R-:W-:Y:S01]  /*bc10*/  IMAD.MOV.U32 R7, RZ, RZ, R37 ;  /* 0x000000ffff077224 */ /* 0x000fe200078e0025 */
[----:B------:R-:W-:-:S02]  /*bc20*/  PRMT R67, R67, 0x5410, R5 ;  /* 0x0000541043437816 */ /* 0x000fc40000000005 */
[----:B------:R-:W-:Y:S02]  /*bc30*/  PRMT R66, R6, 0x5410, R4 ;  /* 0x0000541006427816 */ /* 0x000fe40000000004 */
[----:B-1-3--:R-:W-:-:S07]  /*bc40*/  PRMT R65, R7, 0x7610, R65 ;  /* 0x0000761007417816 */ /* 0x00afce0000000041 */
.L_x_2175:
[----:B------:R-:W-:Y:S01]  /*bc50*/  VIADD R5, R57, 0x20 ;  /* 0x0000002039057836 */ /* 0x000fe20000000000 */
[----:B------:R-:W-:Y:S01]  /*bc60*/  BSSY B1, `(.L_x_1832) ;  /* 0x0000012000017945 */ /* 0x000fe20003800000 */
[----:B------:R-:W-:Y:S02]  /*bc70*/  CS2R R26, SRZ ;  /* 0x00000000001a7805 */ /* 0x000fe4000001ff00 */
[----:B------:R-:W-:Y:S02]  /*bc80*/  CS2R R6, SRZ ;  /* 0x0000000000067805 */ /* 0x000fe4000001ff00 */
[----:B------:R-:W-:Y:S02]  /*bc90*/  ISETP.GE.AND P1, PT, R5, R0, PT ;  /* 0x000000000500720c */ /* 0x000fe40003f26270 */
[----:B------:R-:W-:-:S11]  /*bca0*/  CS2R R4, SRZ ;  /* 0x0000000000047805 */ /* 0x000fd6000001ff00 */
[----:B------:R-:W-:Y:S05]  /*bcb0*/  @P1 BRA `(.L_x_1833) ;  /* 0x0000000000301947 */ /* 0x000fea0003800000 */
[----:B------:R-:W-:Y:S02]  /*bcc0*/  CS2R R26, SRZ ;  /* 0x00000000001a7805 */ /* 0x000fe4000001ff00 */
[----:B------:R-:W-:Y:S02]  /*bcd0*/  CS2R R4, SRZ ;  /* 0x0000000000047805 */ /* 0x000fe4000001ff00 */
[----:B------:R-:W-:Y:S01]  /*bce0*/  CS2R R6, SRZ ;  /* 0x0000000000067805 */ /* 0x000fe2000001ff00 */
[----:B------:R-:W-:Y:S06]  /*bcf0*/  @P0 BRA `(.L_x_1833) ;  /* 0x0000000000200947 */ /* 0x000fec0003800000 */
[C---:B------:R-:W-:Y:S02]  /*bd00*/  SHF.L.U32 R15, R16.reuse, 0x1, RZ ;  /* 0x00000001100f7819 */ /* 0x040fe400000006ff */
[----:B------:R-:W-:Y:S02]  /*bd10*/  SHF.L.U64.HI R6, R16, 0x1, R17 ;  /* 0x0000000110067819 */ /* 0x000fe40000010211 */
[-C--:B----4-:R-:W-:Y:S02]  /*bd20*/  IADD3 R4, P1, R8, R15.reuse, RZ ;  /* 0x0000000f08047210 */ /* 0x090fe40007f3e0ff */
[----:B0-----:R-:W-:-:S03]  /*bd30*/  IADD3 R14, P2, R14, R15, RZ ;  /* 0x0000000f0e0e7210 */ /* 0x001fc60007f5e0ff */
[--C-:B------:R-:W-:Y:S02]  /*bd40*/  IMAD.X R5, R3, 0x1, R6.reuse, P1 ;  /* 0x0000000103057824 */ /* 0x100fe400008e0606 */
[----:B------:R-:W-:-:S04]  /*bd50*/  IMAD.X R15, R9, 0x1, R6, P2 ;  /* 0x00000001090f7824 */ /* 0x000fc800010e0606 */
[----:B------:R-:W5:Y:S04]  /*bd60*/  LD.E.128 R4, desc[UR54][R4.64] ;  /* 0x0000003604047980 */ /* 0x000f68000c101d00 */
[----:B------:R1:W5:Y:S02]  /*bd70*/  LD.E.128 R24, desc[UR54][R14.64] ;  /* 0x000000360e187980 */ /* 0x000364000c101d00 */
.L_x_1833:
[----:B------:R-:W-:Y:S05]  /*bd80*/  BSYNC B1 ;  /* 0x0000000000017941 */ /* 0x000fea0003800000 */
.L_x_1832:
[----:B0----5:R-:W-:Y:S01]  /*bd90*/  IMAD.MOV.U32 R3, RZ, RZ, R24 ;  /* 0x000000ffff037224 */ /* 0x021fe200078e0018 */
[----:B------:R-:W-:Y:S01]  /*bda0*/  MOV R9, R26 ;  /* 0x0000001a00097202 */ /* 0x000fe20000000f00 */
[----:B----4-:R-:W-:Y:S01]  /*bdb0*/  IMAD.MOV.U32 R8, RZ, RZ, R25 ;  /* 0x000000ffff087224 */ /* 0x010fe200078e0019 */
[----:B------:R-:W-:Y:S01]  /*bdc0*/  UMOV UR4, 0xffffffff ;  /* 0xffffffff00047882 */ /* 0x000fe20000000000 */
        /* <DEDUP_REMOVED lines=9> */
[----:B------:R-:W-:Y:S06]  /*be60*/  BRA.DIV UR4, `(.L_x_1834) ;  /* 0x000001ba04147947 */ /* 0x000fec000b800000 */
[----:B------:R-:W0:Y:S01]  /*be70*/  SHFL.IDX PT, R8, R10, 0x2, 0x181f ;  /* 0x00581f000a087f89 */ /* 0x000e2200000e0000 */
[----:B------:R-:W-:-:S03]  /*be80*/  VIADD R9, R57, 0x40 ;  /* 0x0000004039097836 */ /* 0x000fc60000000000 */
[----:B------:R-:W3:Y:S02]  /*be90*/  SHFL.IDX PT, R3, R43, 0x2, 0x181f ;  /* 0x00581f002b037f89 */ /* 0x000ee400000e0000 */
[----:B------:R-:W-:Y:S02]  /*bea0*/  ISETP.GE.OR P1, PT, R9, R0, P0 ;  /* 0x000000000900720c */ /* 0x000fe40000726670 */
[----:B-1----:R-:W1:Y:S04]  /*beb0*/  SHFL.IDX PT, R14, R44, 0x2, 0x181f ;  /* 0x00581f002c0e7f89 */ /* 0x002e6800000e0000 */
[----:B------:R-:W4:Y:S07]  /*bec0*/  SHFL.IDX PT, R9, R45, 0x2, 0x181f ;  /* 0x00581f002d097f89 */ /* 0x000f2e00000e0000 */
[C---:B------:R-:W-:Y:S01]  /*bed0*/  @!P1 IMAD.SHL.U32 R29, R16.reuse, 0x2, RZ ;  /* 0x00000002101d9824 */ /* 0x040fe200078e00ff */
[----:B------:R-:W-:-:S04]  /*bee0*/  @!P1 SHF.L.U64.HI R28, R16, 0x1, R17 ;  /* 0x00000001101c9819 */ /* 0x000fc80000010211 */
[----:B0-----:R-:W-:-:S05]  /*bef0*/  @!P1 IADD3 R8, P2, R8, R29, RZ ;  /* 0x0000001d08089210 */ /* 0x001fca0007f5e0ff */
[----:B---3--:R-:W-:Y:S02]  /*bf00*/  @!P1 IMAD.X R3, R3, 0x1, R28, P2 ;  /* 0x0000000103039824 */ /* 0x008fe400010e061c */
[----:B------:R-:W-:-:S03]  /*bf10*/  @!P1 IMAD.MOV.U32 R32, RZ, RZ, R8 ;  /* 0x000000ffff209224 */ /* 0x000fc600078e0008 */
[----:B------:R-:W-:-:S06]  /*bf20*/  @!P1 MOV R33, R3 ;  /* 0x0000000300219202 */ /* 0x000fcc0000000f00 */
[----:B------:R-:W3:Y:S01]  /*bf30*/  @!P1 LD.E.128 R32, desc[UR54][R32.64] ;  /* 0x0000003620209980 */ /* 0x000ee2000c101d00 */
[----:B-1----:R-:W-:-:S05]  /*bf40*/  @!P1 IADD3 R14, P2, R14, R29, RZ ;  /* 0x0000001d0e0e9210 */ /* 0x002fca0007f5e0ff */
[----:B----4-:R-:W-:-:S04]  /*bf50*/  @!P1 IMAD.X R9, R9, 0x1, R28, P2 ;  /* 0x0000000109099824 */ /* 0x010fc800010e061c */
[----:B------:R-:W-:-:S05]  /*bf60*/  @!P1 IMAD.MOV.U32 R15, RZ, RZ, R9 ;  /* 0x000000ffff0f9224 */ /* 0x000fca00078e0009 */
[----:B------:R-:W4:Y:S01]  /*bf70*/  @!P1 LD.E.128 R28, desc[UR54][R14.64] ;  /* 0x000000360e1c9980 */ /* 0x000f22000c101d00 */
[----:B------:R-:W-:Y:S02]  /*bf80*/  CS2R R52, SRZ ;  /* 0x0000000000347805 */ /* 0x000fe4000001ff00 */
[----:B------:R-:W-:Y:S02]  /*bf90*/  CS2R R54, SRZ ;  /* 0x0000000000367805 */ /* 0x000fe4000001ff00 */
[----:B------:R-:W-:Y:S02]  /*bfa0*/  CS2R R38, SRZ ;  /* 0x0000000000267805 */ /* 0x000fe4000001ff00 */
[----:B------:R-:W-:Y:S01]  /*bfb0*/  CS2R R40, SRZ ;  /* 0x0000000000287805 */ /* 0x000fe2000001ff00 */
[----:B---3--:R-:W-:Y:S02]  /*bfc0*/  @!P1 IMAD.MOV.U32 R52, RZ, RZ, R32 ;  /* 0x000000ffff349224 */ /* 0x008fe400078e0020 */
[----:B------:R-:W-:Y:S01]  /*bfd0*/  @!P1 IMAD.MOV.U32 R53, RZ, RZ, R33 ;  /* 0x000000ffff359224 */ /* 0x000fe200078e0021 */
[----:B------:R0:W1:Y:S01]  /*bfe0*/  SHFL.IDX PT, R32, R10, 0x3, 0x181f ;  /* 0x00781f000a207f89 */ /* 0x00006200000e0000 */
[----:B------:R-:W-:Y:S01]  /*bff0*/  @!P1 IMAD.MOV.U32 R54, RZ, RZ, R34 ;  /* 0x000000ffff369224 */ /* 0x000fe200078e0022 */
[----:B------:R-:W-:Y:S01]  /*c000*/  MOV R3, R52 ;  /* 0x0000003400037202 */ /* 0x000fe20000000f00 */
[----:B------:R-:W-:Y:S01]  /*c010*/  IMAD.MOV.U32 R8, RZ, RZ, R53 ;  /* 0x000000ffff087224 */ /* 0x000fe200078e0035 */
[----:B------:R3:W1:Y:S01]  /*c020*/  SHFL.IDX PT, R34, R44, 0x3, 0x181f ;  /* 0x00781f002c227f89 */ /* 0x00066200000e0000 */
[----:B------:R-:W-:-:S03]  /*c030*/  @!P1 IMAD.MOV.U32 R55, RZ, RZ, R35 ;  /* 0x000000ffff379224 */ /* 0x000fc600078e0023 */
[----:B------:R-:W-:Y:S01]  /*c040*/  PRMT R62, R3, 0x5410, R8 ;  /* 0x00005410033e7816 */ /* 0x000fe20000000008 */
[----:B------:R3:W1:Y:S01]  /*c050*/  SHFL.IDX PT, R33, R45, 0x3, 0x181f ;  /* 0x00781f002d217f89 */ /* 0x00066200000e0000 */
[----:B------:R-:W-:Y:S01]  /*c060*/  IMAD.MOV.U32 R8, RZ, RZ, R54 ;  /* 0x000000ffff087224 */ /* 0x000fe200078e0036 */
[----:B------:R-:W-:Y:S01]  /*c070*/  MOV R9, R55 ;  /* 0x0000003700097202 */ /* 0x000fe20000000f00 */
[----:B----4-:R-:W-:Y:S01]  /*c080*/  @!P1 IMAD.MOV.U32 R38, RZ, RZ, R28 ;  /* 0x000000ffff269224 */ /* 0x010fe200078e001c */
[----:B------:R3:W4:Y:S01]  /*c090*/  SHFL.IDX PT, R3, R43, 0x3, 0x181f ;  /* 0x00781f002b037f89 */ /* 0x00072200000e0000 */
[----:B------:R-:W-:Y:S01]  /*c0a0*/  @!P1 IMAD.MOV.U32 R39, RZ, RZ, R29 ;  /* 0x000000ffff279224 */ /* 0x000fe200078e001d */
[----:B------:R-:W-:Y:S01]  /*c0b0*/  PRMT R47, R8, 0x5410, R9 ;  /* 0x00005410082f7816 */ /* 0x000fe20000000009 */
[----:B------:R-:W-:Y:S01]  /*c0c0*/  @!P1 IMAD.MOV.U32 R40, RZ, RZ, R30 ;  /* 0x000000ffff289224 */ /* 0x000fe200078e001e */
[----:B------:R-:W-:Y:S01]  /*c0d0*/  MOV R8, R38 ;  /* 0x0000002600087202 */ /* 0x000fe20000000f00 */
[----:B------:R-:W-:-:S02]  /*c0e0*/  @!P1 IMAD.MOV.U32 R41, RZ, RZ, R31 ;  /* 0x000000ffff299224 */ /* 0x000fc400078e001f */
[----:B------:R-:W-:Y:S02]  /*c0f0*/  IMAD.MOV.U32 R9, RZ, RZ, R39 ;  /* 0x000000ffff097224 */ /* 0x000fe400078e0027 */
[----:B0-----:R-:W-:Y:S02]  /*c100*/  IMAD.MOV.U32 R10, RZ, RZ, R40 ;  /* 0x000000ffff0a7224 */ /* 0x001fe400078e0028 */
[----:B------:R-:W-:Y:S01]  /*c110*/  IMAD.MOV.U32 R11, RZ, RZ, R41 ;  /* 0x000000ffff0b7224 */ /* 0x000fe200078e0029 */
[----:B------:R-:W-:Y:S02]  /*c120*/  PRMT R63, R8, 0x5410, R9 ;  /* 0x00005410083f7816 */ /* 0x000fe40000000009 */
[----:B------:R-:W-:Y:S02]  /*c130*/  CS2R R8, SRZ ;  /* 0x0000000000087805 */ /* 0x000fe4000001ff00 */
[----:B---3--:R-:W-:-:S07]  /*c140*/  PRMT R64, R10, 0x5410, R11 ;  /* 0x000054100a407816 */ /* 0x008fce000000000b */
.L_x_2185:
[----:B------:R-:W-:Y:S01]  /*c150*/  VIADD R57, R57, 0x60 ;  /* 0x0000006039397836 */ /* 0x000fe20000000000 */
[----:B------:R-:W-:Y:S01]  /*c160*/  BSSY B1, `(.L_x_1835) ;  /* 0x0000012000017945 */ /* 0x000fe20003800000 */
[----:B------:R-:W-:Y:S02]  /*c170*/  CS2R R10, SRZ ;  /* 0x00000000000a7805 */ /* 0x000fe4000001ff00 */
[----:B--2---:R-:W-:Y:S02]  /*c180*/  CS2R R12, SRZ ;  /* 0x00000000000c7805 */ /* 0x004fe4000001ff00 */
[----:B------:R-:W-:Y:S02]  /*c190*/  CS2R R14, SRZ ;  /* 0x00000000000e7805 */ /* 0x000fe4000001ff00 */
[----:B------:R-:W-:-:S13]  /*c1a0*/  ISETP.GE.AND P1, PT, R57, R0, PT ;  /* 0x000000003900720c */ /* 0x000fda0003f26270 */
[----:B------:R-:W-:Y:S05]  /*c1b0*/  @P1 BRA `(.L_x_1836) ;  /* 0x0000000000301947 */ /* 0x000fea0003800000 */
[----:B------:R-:W-:Y:S02]  /*c1c0*/  CS2R R10, SRZ ;  /* 0x00000000000a7805 */ /* 0x000fe4000001ff00 */
[----:B------:R-:W-:Y:S02]  /*c1d0*/  CS2R R12, SRZ ;  /* 0x00000000000c7805 */ /* 0x000fe4000001ff00 */
[----:B------:R-:W-:Y:S01]  /*c1e0*/  CS2R R14, SRZ ;  /* 0x00000000000e7805 */ /* 0x000fe2000001ff00 */
[----:B------:R-:W-:Y:S06]  /*c1f0*/  @P0 BRA `(.L_x_1836) ;  /* 0x0000000000200947 */ /* 0x000fec0003800000 */
[C---:B------:R-:W-:Y:S02]  /*c200*/  SHF.L.U32 R9, R16.reuse, 0x1, RZ ;  /* 0x0000000110097819 */ /* 0x040fe400000006ff */
[----:B------:R-:W-:Y:S02]  /*c210*/  SHF.L.U64.HI R10, R16, 0x1, R17 ;  /* 0x00000001100a7819 */ /* 0x000fe40000010211 */
[-C--:B-1----:R-:W-:Y:S02]  /*c220*/  IADD3 R12, P1, R32, R9.reuse, RZ ;  /* 0x00000009200c7210 */ /* 0x082fe40007f3e0ff */
[----:B------:R-:W-:-:S03]  /*c230*/  IADD3 R8, P2, R34, R9, RZ ;  /* 0x0000000922087210 */ /* 0x000fc60007f5e0ff */
[--C-:B----4-:R-:W-:Y:S02]  /*c240*/  IMAD.X R13, R3, 0x1, R10.reuse, P1 ;  /* 0x00000001030d7824 */ /* 0x110fe400008e060a */
[----:B------:R-:W-:-:S04]  /*c250*/  IMAD.X R9, R33, 0x1, R10, P2 ;  /* 0x0000000121097824 */ /* 0x000fc800010e060a */
[----:B------:R-:W5:Y:S04]  /*c260*/  LD.E.128 R12, desc[UR54][R12.64] ;  /* 0x000000360c0c7980 */ /* 0x000f68000c101d00 */
[----:B------:R-:W5:Y:S02]  /*c270*/  LD.E.128 R8, desc[UR54][R8.64] ;  /* 0x0000003608087980 */ /* 0x000f64000c101d00 */
.L_x_1836:
[----:B------:R-:W-:Y:S05]  /*c280*/  BSYNC B1 ;  /* 0x0000000000017941 */ /* 0x000fea0003800000 */
.L_x_1835:
[----:B------:R-:W-:Y:S01]  /*c290*/  ULEA.HI UR4, UR37, UR37, URZ, 0x1 ;  /* 0x0000002525047291 */ /* 0x000fe2000f8f083f */
[----:B------:R-:W-:Y:S01]  /*c2a0*/  VIADDMNMX R0, R0, -R193, 0x80, PT ;  /* 0x0000008000007446 */ /* 0x000fe200038009c1 */
[----:B----45:R-:W-:Y:S01]  /*c2b0*/  IMAD.MOV.U32 R3, RZ, RZ, R8 ;  /* 0x000000ffff037224 */ /* 0x030fe200078e0008 */
[----:B------:R-:W-:Y:S01]  /*c2c0*/  MOV R28, R9 ;  /* 0x00000009001c7202 */ /* 0x000fe20000000f00 */
[----:B------:R-:W-:Y:S01]  /*c2d0*/  ULOP3.LUT UR4, UR4, 0xfffffffe, URZ, 0xc0, !UPT ;  /* 0xfffffffe04047892 */ /* 0x000fe2000f8ec03f */
[-C--:B------:R-:W-:Y:S01]  /*c2e0*/  ISETP.GE.OR P3, PT, R188, R0.reuse, P0 ;  /* 0x00000000bc00720c */ /* 0x080fe20000766670 */
[----:B------:R-:W-:Y:S01]  /*c2f0*/  IMAD.MOV.U32 R30, RZ, RZ, R13 ;  /* 0x000000ffff1e7224 */ /* 0x000fe200078e000d */
[-C--:B------:R-:W-:Y:S01]  /*c300*/  ISETP.GE.OR P2, PT, R217, R0.reuse, P0 ;  /* 0x00000000d900720c */ /* 0x080fe20000746670 */
[----:B------:R-:W-:Y:S01]  /*c310*/  UIADD3 UR4, UR37, -UR4, URZ ;  /* 0x8000000425047290 */ /* 0x000fe2000fffe03f */
[-C--:B------:R-:W-:Y:S01]  /*c320*/  ISETP.GE.OR P1, PT, R216, R0.reuse, P0 ;  /* 0x00000000d800720c */ /* 0x080fe20000726670 */
[----:B------:R-:W-:Y:S01]  /*c330*/  BSSY B1, `(.L_x_1837) ;  /* 0x000000e000017945 */ /* 0x000fe20003800000 */
[----:B------:R-:W-:Y:S01]  /*c340*/  ISETP.GE.OR P0, PT, R215, R0, P0 ;  /* 0x00000000d700720c */ /* 0x000fe20000706670 */
[----:B------:R-:W-:Y:S01]  /*c350*/  IMAD.MOV.U32 R0, RZ, RZ, R10 ;  /* 0x000000ffff007224 */ /* 0x000fe200078e000a */
[----:B------:R-:W-:Y:S01]  /*c360*/  PRMT R43, R3, 0x5410, R28 ;  /* 0x00005410032b7816 */ /* 0x000fe2000000001c */
[----:B------:R-:W-:-:S02]  /*c370*/  IMAD.U32 R29, RZ, RZ, UR4 ;  /* 0x00000004ff1d7e24 */ /* 0x000fc4000f8e00ff */
[----:B------:R-:W-:Y:S02]  /*c380*/  IMAD.MOV.U32 R3, RZ, RZ, R11 ;  /* 0x000000ffff037224 */ /* 0x000fe400078e000b */
[----:B------:R-:W-:Y:S01]  /*c390*/  IMAD.MOV.U32 R28, RZ, RZ, R12 ;  /* 0x000000ffff1c7224 */ /* 0x000fe200078e000c */
[----:B------:R-:W-:Y:S02]  /*c3a0*/  SHF.L.U32 R29, R29, 0x1f, RZ ;  /* 0x0000001f1d1d7819 */ /* 0x000fe400000006ff */
[----:B------:R-:W-:Y:S01]  /*c3b0*/  PRMT R44, R0, 0x5410, R3 ;  /* 0x00005410002c7816 */ /* 0x000fe20000000003 */
[----:B------:R-:W-:Y:S01]  /*c3c0*/  IMAD.MOV.U32 R3, RZ, RZ, R15 ;  /* 0x000000ffff037224 */ /* 0x000fe200078e000f */
[----:B------:R-:W0:Y:S01]  /*c3d0*/  SYNCS.PHASECHK.TRANS64.TRYWAIT P4, [R18+URZ+0x28800], R29 ;  /* 0x0288001d120075a7 */ /* 0x000e22000808017f */
[----:B------:R-:W-:Y:S02]  /*c3e0*/  PRMT R45, R28, 0x5410, R30 ;  /* 0x000054101c2d7816 */ /* 0x000fe4000000001e */
[----:B------:R-:W-:Y:S01]  /*c3f0*/  MOV R0, R14 ;  /* 0x0000000e00007202 */ /* 0x000fe20000000f00 */
[----:B0-----:R-:W-:Y:S06]  /*c400*/  @!P4 BRA `(.L_x_1838) ;  /* 0x000001b8000cc947 */ /* 0x001fec0003800000 */
.L_x_2186:
[----:B------:R-:W-:Y:S05]  /*c410*/  BSYNC B1 ;  /* 0x0000000000017941 */ /* 0x000fea0003800000 */
.L_x_1837:
[----:B------:R-:W-:Y:S04]  /*c420*/  BSSY B1, `(.L_x_1839) ;  /* 0x0000061000017945 */ /* 0x000fe80003800000 */
[----:B------:R-:W-:Y:S05]  /*c430*/  @P3 BRA `(.L_x_1840) ;  /* 0x00000004007c3947 */ /* 0x000fea0003800000 */
[----:B------:R-:W-:Y:S01]  /*c440*/  LEA.HI R28, R56, R207, RZ, 0x1d ;  /* 0x000000cf381c7211 */ /* 0x000fe200078fe8ff */
[--C-:B------:R-:W-:Y:S01]  /*c450*/  HADD2.F32 R68, -RZ, R67.reuse.H0_H0 ;  /* 0x20000043ff447230 */ /* 0x100fe20000004100 */
[----:B------:R-:W-:Y:S01]  /*c460*/  SHF.R.U64 R81, R48, 0x10, R49 ;  /* 0x0000001030517819 */ /* 0x000fe20000001231 */
[----:B------:R-:W-:Y:S01]  /*c470*/  HADD2.F32 R69, -RZ, R67.H1_H1 ;  /* 0x30000043ff457230 */ /* 0x000fe20000004100 */
[----:B------:R-:W-:Y:S01]  /*c480*/  SHF.R.S32.HI R31, RZ, 0x1f, R28 ;  /* 0x0000001fff1f7819 */ /* 0x000fe2000001141c */
[----:B0-----:R-:W-:Y:S01]  /*c490*/  IMAD.SHL.U32 R29, R28, 0x8, RZ ;  /* 0x000000081c1d7824 */ /* 0x001fe200078e00ff */
[--C-:B------:R-:W-:Y:S01]  /*c4a0*/  SHF.R.U32.HI R70, RZ, 0x10, R21.reuse ;  /* 0x00000010ff467819 */ /* 0x100fe20000011615 */
[----:B------:R-:W-:Y:S01]  /*c4b0*/  HADD2.F32 R67, -RZ, R66.H1_H1 ;  /* 0x30000042ff437230 */ /* 0x000fe20000004100 */
[----:B------:R-:W-:Y:S02]  /*c4c0*/  LEA.HI R31, R31, R28, RZ, 0x3 ;  /* 0x0000001c1f1f7211 */ /* 0x000fe400078f18ff */
[----:B------:R-:W-:Y:S01]  /*c4d0*/  LOP3.LUT R29, R29, 0x38, RZ, 0xc0, !PT ;  /* 0x000000381d1d7812 */ /* 0x000fe200078ec0ff */
[----:B------:R-:W-:Y:S01]  /*c4e0*/  HADD2.F32 R70, -RZ, R70.H0_H0 ;  /* 0x20000046ff467230 */ /* 0x000fe20000004100 */
[----:B------:R-:W-:Y:S01]  /*c4f0*/  SHF.R.U64 R78, R20, 0x10, R21 ;  /* 0x00000010144e7819 */ /* 0x000fe20000001215 */
[----:B------:R-:W-:Y:S01]  /*c500*/  IMAD.SHL.U32 R31, R31, 0x400, RZ ;  /* 0x000004001f1f7824 */ /* 0x000fe200078e00ff */
[----:B------:R-:W-:-:S02]  /*c510*/  LOP3.LUT R28, R29, 0x1c0, R222, 0xf8, !PT ;  /* 0x000001c01d1c7812 */ /* 0x000fc400078ef8de */
[----:B------:R-:W-:Y:S02]  /*c520*/  SHF.R.U32.HI R71, RZ, 0x10, R49 ;  /* 0x00000010ff477819 */ /* 0x000fe40000011631 */
[----:B-1----:R-:W-:Y:S02]  /*c530*/  LOP3.LUT R32, R28, R203, RZ, 0x3c, !PT ;  /* 0x000000cb1c207212 */ /* 0x002fe400078e3cff */
[----:B------:R-:W-:Y:S02]  /*c540*/  LOP3.LUT R33, R31, 0x7fffe000, RZ, 0xc0, !PT ;  /* 0x7fffe0001f217812 */ /* 0x000fe400078ec0ff */
[----:B------:R-:W0:Y:S01]  /*c550*/  LDS.128 R28, [R205] ;  /* 0x00000000cd1c7984 */ /* 0x000e220000000c00 */
[--C-:B------:R-:W-:Y:S02]  /*c560*/  SHF.R.U64 R80, R50, 0x10, R51.reuse ;  /* 0x0000001032507819 */ /* 0x100fe40000001233 */
[----:B------:R-:W-:Y:S02]  /*c570*/  IADD3 R33, R32, R33, R204 ;  /* 0x0000002120217210 */ /* 0x000fe40007ffe0cc */
[----:B------:R-:W-:-:S02]  /*c580*/  SHF.R.U32.HI R79, RZ, 0x10, R51 ;  /* 0x00000010ff4f7819 */ /* 0x000fc40000011633 */
[--C-:B------:R-:W-:Y:S01]  /*c590*/  SHF.R.U32.HI R75, RZ, 0x10, R37.reuse ;  /* 0x00000010ff4b7819 */ /* 0x100fe20000011625 */
[----:B------:R-:W-:Y:S01]  /*c5a0*/  IMAD R57, R33, 0x2, R18 ;  /* 0x0000000221397824 */ /* 0x000fe200078e0212 */
[----:B------:R-:W-:-:S04]  /*c5b0*/  SHF.R.U64 R77, R36, 0x10, R37 ;  /* 0x00000010244d7819 */ /* 0x000fc80000001225 */
[----:B------:R-:W1:Y:S01]  /*c5c0*/  LDS.128 R32, [R57+0x10400] ;  /* 0x0104000039207984 */ /* 0x000e620000000c00 */
[--C-:B0-----:R-:W-:Y:S02]  /*c5d0*/  HADD2.F32 R21, -RZ, R29.reuse.H0_H0 ;  /* 0x2000001dff157230 */ /* 0x101fe40000004100 */
[----:B------:R-:W-:Y:S02]  /*c5e0*/  HADD2.F32 R29, -RZ, R29.H1_H1 ;  /* 0x3000001dff1d7230 */ /* 0x000fe40000004100 */
[----:B------:R-:W-:Y:S02]  /*c5f0*/  HADD2.F32 R20, -RZ, R28.H0_H0 ;  /* 0x2000001cff147230 */ /* 0x000fe40000004100 */
[----:B------:R-:W-:Y:S02]  /*c600*/  HADD2.F32 R36, -RZ, R30.H0_H0 ;  /* 0x2000001eff247230 */ /* 0x000fe40000004100 */
[--C-:B------:R-:W-:Y:S02]  /*c610*/  HADD2.F32 R37, -RZ, R31.reuse.H0_H0 ;  /* 0x2000001fff257230 */ /* 0x100fe40000004100 */
[----:B------:R-:W-:-:S02]  /*c620*/  HADD2.F32 R31, -RZ, R31.H1_H1 ;  /* 0x3000001fff1f7230 */ /* 0x000fc40000004100 */
[----:B------:R-:W-:Y:S02]  /*c630*/  HADD2.F32 R28, -RZ, R28.H1_H1 ;  /* 0x3000001cff1c7230 */ /* 0x000fe40000004100 */
[--C-:B-1----:R-:W-:Y:S02]  /*c640*/  HADD2.F32 R48, -RZ, R33.reuse.H0_H0 ;  /* 0x20000021ff307230 */ /* 0x102fe40000004100 */
[----:B------:R-:W-:Y:S02]  /*c650*/  HADD2.F32 R49, -RZ, R33.H1_H1 ;  /* 0x30000021ff317230 */ /* 0x000fe40000004100 */
[----:B------:R-:W-:Y:S02]  /*c660*/  HADD2.F32 R33, -RZ, R32.H0_H0 ;  /* 0x20000020ff217230 */ /* 0x000fe40000004100 */
[C---:B------:R-:W-:Y:S01]  /*c670*/  FMUL.FTZ R72, R48.reuse, R69 ;  /* 0x0000004530487220 */ /* 0x040fe20000410000 */
[----:B------:R-:W-:Y:S01]  /*c680*/  FMUL.FTZ R74, R48, R68 ;  /* 0x00000044304a7220 */ /* 0x000fe20000410000 */
[----:B------:R-:W-:-:S02]  /*c690*/  HADD2.F32 R48, -RZ, R71.H0_H0 ;  /* 0x20000047ff307230 */ /* 0x000fc40000004100 */
[C---:B------:R-:W-:Y:S01]  /*c6a0*/  FFMA.FTZ R72, R21.reuse, R68, -R72 ;  /* 0x0000004415487223 */ /* 0x040fe20000010848 */
[----:B------:R-:W-:Y:S01]  /*c6b0*/  FFMA.FTZ R74, R21, R69, R74 ;  /* 0x00000045154a7223 */ /* 0x000fe2000001004a */
[C---:B------:R-:W-:Y:S01]  /*c6c0*/  FMUL.FTZ R68, R49.reuse, R70 ;  /* 0x0000004631447220 */ /* 0x040fe20000410000 */
[----:B------:R-:W-:Y:S02]  /*c6d0*/  HADD2.F32 R21, -RZ, R65.H1_H1 ;  /* 0x30000041ff157230 */ /* 0x000fe40000004100 */
[-C--:B------:R-:W-:Y:S01]  /*c6e0*/  FMUL.FTZ R76, R49, R48.reuse ;  /* 0x00000030314c7220 */ /* 0x080fe20000410000 */
[----:B------:R-:W-:Y:S01]  /*c6f0*/  FMUL.FTZ R69, R33, R67 ;  /* 0x0000004321457220 */ /* 0x000fe20000410000 */
[----:B------:R-:W-:Y:S01]  /*c700*/  FFMA.FTZ R71, R29, R48, -R68 ;  /* 0x000000301d477223 */ /* 0x000fe20000010844 */
[----:B------:R-:W-:Y:S02]  /*c710*/  HADD2.F32 R50, -RZ, R34.H0_H0 ;  /* 0x20000022ff327230 */ /* 0x000fe40000004100 */
[-C--:B------:R-:W-:Y:S01]  /*c720*/  FMUL.FTZ R48, R33, R21.reuse ;  /* 0x0000001521307220 */ /* 0x080fe20000410000 */
[----:B------:R-:W-:Y:S01]  /*c730*/  FFMA.FTZ R69, R20, R21, -R69 ;  /* 0x0000001514457223 */ /* 0x000fe20000010845 */
[----:B------:R-:W-:-:S02]  /*c740*/  HADD2.F32 R49, -RZ, R66.H0_H0 ;  /* 0x20000042ff317230 */ /* 0x000fc40000004100 */
[----:B------:R-:W-:Y:S01]  /*c750*/  FFMA.FTZ R73, R29, R70, R76 ;  /* 0x000000461d497223 */ /* 0x000fe2000001004c */
[--C-:B------:R-:W-:Y:S02]  /*c760*/  HADD2.F32 R21, -RZ, R46.reuse.H0_H0 ;  /* 0x2000002eff157230 */ /* 0x100fe40000004100 */
[----:B------:R-:W-:Y:S01]  /*c770*/  FFMA.FTZ R67, R20, R67, R48 ;  /* 0x0000004314437223 */ /* 0x000fe20000010030 */
[----:B------:R-:W-:Y:S02]  /*c780*/  HADD2.F32 R51, -RZ, R35.H0_H0 ;  /* 0x20000023ff337230 */ /* 0x000fe40000004100 */
[C---:B------:R-:W-:Y:S01]  /*c790*/  FMUL.FTZ R29, R50.reuse, R49 ;  /* 0x00000031321d7220 */ /* 0x040fe20000410000 */
[----:B------:R-:W-:Y:S02]  /*c7a0*/  HADD2.F32 R48, -RZ, R65.H0_H0 ;  /* 0x20000041ff307230 */ /* 0x000fe40000004100 */
[----:B------:R-:W-:Y:S01]  /*c7b0*/  FMUL.FTZ R33, R50, R21 ;  /* 0x0000001532217220 */ /* 0x000fe20000410000 */
[----:B------:R-:W-:-:S02]  /*c7c0*/  HADD2.F32 R46, -RZ, R46.H1_H1 ;  /* 0x3000002eff2e7230 */ /* 0x000fc40000004100 */
[C---:B------:R-:W-:Y:S01]  /*c7d0*/  FFMA.FTZ R65, R36.reuse, R21, -R29 ;  /* 0x0000001524417223 */ /* 0x040fe2000001081d */
[----:B------:R-:W-:Y:S02]  /*c7e0*/  HADD2.F32 R35, -RZ, R35.H1_H1 ;  /* 0x30000023ff237230 */ /* 0x000fe40000004100 */
[C---:B------:R-:W-:Y:S01]  /*c7f0*/  FMUL.FTZ R66, R51.reuse, R48 ;  /* 0x0000003033427220 */ /* 0x040fe20000410000 */
[----:B------:R-:W-:Y:S02]  /*c800*/  HADD2.F32 R50, -RZ, R75.H0_H0 ;  /* 0x2000004bff327230 */ /* 0x000fe40000004100 */
[-C--:B------:R-:W-:Y:S01]  /*c810*/  FMUL.FTZ R51, R51, R46.reuse ;  /* 0x0000002e33337220 */ /* 0x080fe20000410000 */
[----:B------:R-:W-:Y:S02]  /*c820*/  HADD2.F32 R20, -RZ, R79.H0_H0 ;  /* 0x2000004fff147230 */ /* 0x000fe40000004100 */
[----:B------:R-:W-:Y:S01]  /*c830*/  FFMA.FTZ R66, R37, R46, -R66 ;  /* 0x0000002e25427223 */ /* 0x000fe20000010842 */
[----:B------:R-:W-:Y:S01]  /*c840*/  FFMA.FTZ R36, R36, R49, R33 ;  /* 0x0000003124247223 */ /* 0x000fe20000010021 */
[----:B------:R-:W-:Y:S01]  /*c850*/  FMUL.FTZ R68, R35, R50 ;  /* 0x0000003223447220 */ /* 0x000fe20000410000 */
[----:B------:R-:W-:-:S02]  /*c860*/  HADD2.F32 R32, -RZ, R32.H1_H1 ;  /* 0x30000020ff207230 */ /* 0x000fc40000004100 */
[----:B------:R-:W-:Y:S01]  /*c870*/  FMUL.FTZ R46, R35, R20 ;  /* 0x00000014232e7220 */ /* 0x000fe20000410000 */
[----:B------:R-:W-:Y:S02]  /*c880*/  HADD2.F32 R34, -RZ, R34.H1_H1 ;  /* 0x30000022ff227230 */ /* 0x000fe40000004100 */
[----:B------:R-:W-:Y:S01]  /*c890*/  FFMA.FTZ R51, R37, R48, R51 ;  /* 0x0000003025337223 */ /* 0x000fe20000010033 */
[----:B------:R-:W-:Y:S02]  /*c8a0*/  HADD2.F32 R33, -RZ, R78.H0_H0 ;  /* 0x2000004eff217230 */ /* 0x000fe40000004100 */
[C---:B------:R-:W-:Y:S01]  /*c8b0*/  FFMA.FTZ R49, R31.reuse, R20, -R68 ;  /* 0x000000141f317223 */ /* 0x040fe20000010844 */
[----:B------:R-:W-:Y:S02]  /*c8c0*/  HADD2.F32 R35, -RZ, R77.H0_H0 ;  /* 0x2000004dff237230 */ /* 0x000fe40000004100 */
[----:B------:R-:W-:Y:S01]  /*c8d0*/  FFMA.FTZ R50, R31, R50, R46 ;  /* 0x000000321f327223 */ /* 0x000fe2000001002e */
[----:B------:R-:W-:-:S02]  /*c8e0*/  HADD2.F32 R21, -RZ, R81.H0_H0 ;  /* 0x20000051ff157230 */ /* 0x000fc40000004100 */
[----:B------:R-:W-:Y:S01]  /*c8f0*/  FMUL.FTZ R31, R32, R33 ;  /* 0x00000021201f7220 */ /* 0x000fe20000410000 */
[----:B------:R-:W-:Y:S02]  /*c900*/  HADD2.F32 R29, -RZ, R80.H0_H0 ;  /* 0x20000050ff1d7230 */ /* 0x000fe40000004100 */
[----:B------:R-:W-:Y:S01]  /*c910*/  FMUL.FTZ R37, R34, R35 ;  /* 0x0000002322257220 */ /* 0x000fe20000410000 */
[----:B------:R-:W-:Y:S02]  /*c920*/  HADD2.F32 R30, -RZ, R30.H1_H1 ;  /* 0x3000001eff1e7230 */ /* 0x000fe40000004100 */
[-C--:B------:R-:W-:Y:S01]  /*c930*/  FMUL.FTZ R32, R32, R21.reuse ;  /* 0x0000001520207220 */ /* 0x080fe20000410000 */
[----:B------:R-:W-:Y:S01]  /*c940*/  FFMA.FTZ R20, R28, R21, -R31 ;  /* 0x000000151c147223 */ /* 0x000fe2000001081f */
[-C--:B------:R-:W-:Y:S01]  /*c950*/  FMUL.FTZ R46, R34, R29.reuse ;  /* 0x0000001d222e7220 */ /* 0x080fe20000410000 */
[----:B------:R-:W-:Y:S01]  /*c960*/  F2FP.F16.F32.PACK_AB R31, R49, R66 ;  /* 0x00000042311f723e */ /* 0x000fe200000000ff */
[----:B------:R-:W-:Y:S01]  /*c970*/  FFMA.FTZ R34, R30, R29, -R37 ;  /* 0x0000001d1e227223 */ /* 0x000fe20000010825 */
[----:B------:R-:W-:Y:S01]  /*c980*/  FFMA.FTZ R32, R28, R33, R32 ;  /* 0x000000211c207223 */ /* 0x000fe20000010020 */
[----:B------:R-:W-:Y:S01]  /*c990*/  FFMA.FTZ R21, R30, R35, R46 ;  /* 0x000000231e157223 */ /* 0x000fe2000001002e */
        /* <DEDUP_REMOVED lines=9> */
.L_x_1840:
[----:B------:R-:W-:Y:S05]  /*ca30*/  BSYNC B1 ;  /* 0x0000000000017941 */ /* 0x000fea0003800000 */
.L_x_1839:
[----:B------:R-:W-:Y:S04]  /*ca40*/  BSSY B1, `(.L_x_1841) ;  /* 0x0000060000017945 */ /* 0x000fe80003800000 */
[----:B------:R-:W-:Y:S05]  /*ca50*/  @P2 BRA `(.L_x_1842) ;  /* 0x0000000400782947 */ /* 0x000fea0003800000 */
[----:B------:R-:W-:Y:S01]  /*ca60*/  LEA.HI R20, R56, R207, RZ, 0x1d ;  /* 0x000000cf38147211 */ /* 0x000fe200078fe8ff */
[----:B------:R-:W-:Y:S01]  /*ca70*/  HADD2.F32 R36, -RZ, R58.H1_H1 ;  /* 0x3000003aff247230 */ /* 0x000fe20000004100 */
[----:B------:R-:W-:Y:S02]  /*ca80*/  SHF.R.U64 R65, R24, 0x10, R25 ;  /* 0x0000001018417819 */ /* 0x000fe40000001219 */
[----:B------:R-:W-:Y:S02]  /*ca90*/  SHF.R.S32.HI R21, RZ, 0x1f, R20 ;  /* 0x0000001fff157819 */ /* 0x000fe40000011414 */
[----:B--2---:R-:W-:Y:S02]  /*caa0*/  SHF.L.U32 R28, R20, 0x3, RZ ;  /* 0x00000003141c7819 */ /* 0x004fe400000006ff */
[----:B------:R-:W-:Y:S02]  /*cab0*/  LEA.HI R21, R21, R20, RZ, 0x3 ;  /* 0x0000001415157211 */ /* 0x000fe400078f18ff */
[----:B------:R-:W-:-:S02]  /*cac0*/  LOP3.LUT R20, R199, 0x38, R28, 0xf8, !PT ;  /* 0x00000038c7147812 */ /* 0x000fc400078ef81c */
[--C-:B------:R-:W-:Y:S01]  /*cad0*/  SHF.R.U64 R57, R26, 0x10, R27.reuse ;  /* 0x000000101a397819 */ /* 0x100fe2000000121b */
[----:B------:R-:W-:Y:S01]  /*cae0*/  IMAD.SHL.U32 R28, R21, 0x400, RZ ;  /* 0x00000400151c7824 */ /* 0x000fe200078e00ff */
[----:B------:R-:W-:Y:S02]  /*caf0*/  LOP3.LUT R21, R20, R225, RZ, 0x3c, !PT ;  /* 0x000000e114157212 */ /* 0x000fe400078e3cff */
[----:B------:R-:W-:Y:S01]  /*cb00*/  SHF.R.U32.HI R51, RZ, 0x10, R27 ;  /* 0x00000010ff337819 */ /* 0x000fe2000001161b */
[----:B------:R-:W-:Y:S01]  /*cb10*/  HADD2.F32 R27, -RZ, R60.H1_H1 ;  /* 0x3000003cff1b7230 */ /* 0x000fe20000004100 */
[----:B------:R-:W-:Y:S02]  /*cb20*/  LOP3.LUT R20, R28, 0x7fffe000, RZ, 0xc0, !PT ;  /* 0x7fffe0001c147812 */ /* 0x000fe400078ec0ff */
[----:B0-----:R-:W0:Y:S01]  /*cb30*/  LDS.128 R28, [R214] ;  /* 0x00000000d61c7984 */ /* 0x001e220000000c00 */
[----:B------:R-:W-:Y:S02]  /*cb40*/  SHF.R.U64 R68, R4, 0x10, R5 ;  /* 0x0000001004447819 */ /* 0x000fe40000001205 */
[----:B------:R-:W-:-:S02]  /*cb50*/  IADD3 R21, R21, R20, R202 ;  /* 0x0000001415157210 */ /* 0x000fc40007ffe0ca */
[----:B------:R-:W-:Y:S02]  /*cb60*/  SHF.R.U32.HI R37, RZ, 0x10, R5 ;  /* 0x00000010ff257819 */ /* 0x000fe40000011605 */
[----:B------:R-:W-:Y:S01]  /*cb70*/  SHF.R.U32.HI R46, RZ, 0x10, R25 ;  /* 0x00000010ff2e7819 */ /* 0x000fe20000011619 */
[----:B------:R-:W-:Y:S01]  /*cb80*/  IMAD R21, R21, 0x2, R18 ;  /* 0x0000000215157824 */ /* 0x000fe200078e0212 */
[--C-:B------:R-:W-:Y:S02]  /*cb90*/  SHF.R.U32.HI R66, RZ, 0x10, R7.reuse ;  /* 0x00000010ff427819 */ /* 0x100fe40000011607 */
[----:B------:R-:W-:Y:S01]  /*cba0*/  SHF.R.U64 R67, R6, 0x10, R7 ;  /* 0x0000001006437819 */ /* 0x000fe20000001207 */
[----:B------:R-:W-:Y:S01]  /*cbb0*/  HADD2.F32 R46, -RZ, R46.H0_H0 ;  /* 0x2000002eff2e7230 */ /* 0x000fe20000004100 */
[----:B-1----:R-:W1:Y:S01]  /*cbc0*/  LDS.128 R32, [R21+0x10400] ;  /* 0x0104000015207984 */ /* 0x002e620000000c00 */
[--C-:B0-----:R-:W-:Y:S02]  /*cbd0*/  HADD2.F32 R5, -RZ, R29.reuse.H0_H0 ;  /* 0x2000001dff057230 */ /* 0x101fe40000004100 */
[----:B------:R-:W-:-:S02]  /*cbe0*/  HADD2.F32 R29, -RZ, R29.H1_H1 ;  /* 0x3000001dff1d7230 */ /* 0x000fc40000004100 */
[----:B------:R-:W-:Y:S02]  /*cbf0*/  HADD2.F32 R4, -RZ, R28.H0_H0 ;  /* 0x2000001cff047230 */ /* 0x000fe40000004100 */
[----:B------:R-:W-:Y:S02]  /*cc00*/  HADD2.F32 R6, -RZ, R30.H0_H0 ;  /* 0x2000001eff067230 */ /* 0x000fe40000004100 */
[--C-:B------:R-:W-:Y:S02]  /*cc10*/  HADD2.F32 R7, -RZ, R31.reuse.H0_H0 ;  /* 0x2000001fff077230 */ /* 0x100fe40000004100 */
[----:B------:R-:W-:Y:S02]  /*cc20*/  HADD2.F32 R31, -RZ, R31.H1_H1 ;  /* 0x3000001fff1f7230 */ /* 0x000fe40000004100 */
[----:B------:R-:W-:Y:S02]  /*cc30*/  HADD2.F32 R28, -RZ, R28.H1_H1 ;  /* 0x3000001cff1c7230 */ /* 0x000fe40000004100 */
[----:B-1----:R-:W-:-:S02]  /*cc40*/  HADD2.F32 R24, -RZ, R33.H0_H0 ;  /* 0x20000021ff187230 */ /* 0x002fc40000004100 */
[----:B------:R-:W-:Y:S02]  /*cc50*/  HADD2.F32 R33, -RZ, R33.H1_H1 ;  /* 0x30000021ff217230 */ /* 0x000fe40000004100 */
[----:B------:R-:W-:Y:S02]  /*cc60*/  HADD2.F32 R20, -RZ, R32.H0_H0 ;  /* 0x20000020ff147230 */ /* 0x000fe40000004100 */
[CC--:B------:R-:W-:Y:S01]  /*cc70*/  FMUL.FTZ R48, R24.reuse, R36.reuse ;  /* 0x0000002418307220 */ /* 0x0c0fe20000410000 */
[-C--:B------:R-:W-:Y:S01]  /*cc80*/  FMUL.FTZ R50, R24, R27.reuse ;  /* 0x0000001b18327220 */ /* 0x080fe20000410000 */
[----:B------:R-:W-:Y:S02]  /*cc90*/  HADD2.F32 R24, -RZ, R37.H0_H0 ;  /* 0x20000025ff187230 */ /* 0x000fe40000004100 */
[C---:B------:R-:W-:Y:S01]  /*cca0*/  FFMA.FTZ R48, R5.reuse, R27, -R48 ;  /* 0x0000001b05307223 */ /* 0x040fe20000010830 */
[----:B------:R-:W-:Y:S02]  /*ccb0*/  HADD2.F32 R27, -RZ, R58.H0_H0 ;  /* 0x2000003aff1b7230 */ /* 0x000fe40000004100 */
[----:B------:R-:W-:Y:S01]  /*ccc0*/  FFMA.FTZ R50, R5, R36, R50 ;  /* 0x0000002405327223 */ /* 0x000fe20000010032 */
[----:B------:R-:W-:Y:S01]  /*ccd0*/  FMUL.FTZ R58, R33, R46 ;  /* 0x0000002e213a7220 */ /* 0x000fe20000410000 */
[----:B------:R-:W-:-:S02]  /*cce0*/  HADD2.F32 R5, -RZ, R60.H0_H0 ;  /* 0x2000003cff057230 */ /* 0x000fc40000004100 */
[-C--:B------:R-:W-:Y:S01]  /*ccf0*/  FMUL.FTZ R36, R33, R24.reuse ;  /* 0x0000001821247220 */ /* 0x080fe20000410000 */
[C---:B------:R-:W-:Y:S01]  /*cd00*/  FMUL.FTZ R33, R20.reuse, R27 ;  /* 0x0000001b14217220 */ /* 0x040fe20000410000 */
[C---:B------:R-:W-:Y:S01]  /*cd10*/  FFMA.FTZ R37, R29.reuse, R24, -R58 ;  /* 0x000000181d257223 */ /* 0x040fe2000001083a */
[----:B------:R-:W-:Y:S02]  /*cd20*/  HADD2.F32 R25, -RZ, R34.H0_H0 ;  /* 0x20000022ff197230 */ /* 0x000fe40000004100 */
[-C--:B------:R-:W-:Y:S01]  /*cd30*/  FMUL.FTZ R20, R20, R5.reuse ;  /* 0x0000000514147220 */ /* 0x080fe20000410000 */
[----:B------:R-:W-:Y:S02]  /*cd40*/  HADD2.F32 R24, -RZ, R59.H0_H0 ;  /* 0x2000003bff187230 */ /* 0x000fe40000004100 */
[----:B------:R-:W-:Y:S01]  /*cd50*/  FFMA.FTZ R33, R4, R5, -R33 ;  /* 0x0000000504217223 */ /* 0x000fe20000010821 */
[----:B------:R-:W-:Y:S02]  /*cd60*/  HADD2.F32 R5, -RZ, R61.H0_H0 ;  /* 0x2000003dff057230 */ /* 0x000fe40000004100 */
[----:B------:R-:W-:Y:S01]  /*cd70*/  FFMA.FTZ R49, R29, R46, R36 ;  /* 0x0000002e1d317223 */ /* 0x000fe20000010024 */
[----:B------:R-:W-:-:S02]  /*cd80*/  HADD2.F32 R26, -RZ, R35.H0_H0 ;  /* 0x20000023ff1a7230 */ /* 0x000fc40000004100 */
[----:B------:R-:W-:Y:S01]  /*cd90*/  FFMA.FTZ R29, R4, R27, R20 ;  /* 0x0000001b041d7223 */ /* 0x000fe20000010014 */
[----:B------:R-:W-:Y:S02]  /*cda0*/  HADD2.F32 R61, -RZ, R61.H1_H1 ;  /* 0x3000003dff3d7230 */ /* 0x000fe40000004100 */
[C---:B------:R-:W-:Y:S01]  /*cdb0*/  FMUL.FTZ R27, R25.reuse, R24 ;  /* 0x00000018191b7220 */ /* 0x040fe20000410000 */
[----:B------:R-:W-:Y:S02]  /*cdc0*/  HADD2.F32 R59, -RZ, R59.H1_H1 ;  /* 0x3000003bff3b7230 */ /* 0x000fe40000004100 */
[----:B------:R-:W-:Y:S01]  /*cdd0*/  FMUL.FTZ R25, R25, R5 ;  /* 0x0000000519197220 */ /* 0x000fe20000410000 */
[----:B------:R-:W-:Y:S02]  /*cde0*/  HADD2.F32 R35, -RZ, R35.H1_H1 ;  /* 0x30000023ff237230 */ /* 0x000fe40000004100 */
[----:B------:R-:W-:Y:S01]  /*cdf0*/  FMUL.FTZ R58, R26, R61 ;  /* 0x0000003d1a3a7220 */ /* 0x000fe20000410000 */
[----:B------:R-:W-:-:S02]  /*ce00*/  HADD2.F32 R20, -RZ, R51.H0_H0 ;  /* 0x20000033ff147230 */ /* 0x000fc40000004100 */
[----:B------:R-:W-:Y:S01]  /*ce10*/  FMUL.FTZ R46, R26, R59 ;  /* 0x0000003b1a2e7220 */ /* 0x000fe20000410000 */
[----:B------:R-:W-:Y:S02]  /*ce20*/  HADD2.F32 R4, -RZ, R66.H0_H0 ;  /* 0x20000042ff047230 */ /* 0x000fe40000004100 */
[C---:B------:R-:W-:Y:S01]  /*ce30*/  FFMA.FTZ R36, R6.reuse, R5, -R27 ;  /* 0x0000000506247223 */ /* 0x040fe2000001081b */
[----:B------:R-:W-:Y:S01]  /*ce40*/  FFMA.FTZ R26, R6, R24, R25 ;  /* 0x00000018061a7223 */ /* 0x000fe20000010019 */
[----:B------:R-:W-:Y:S02]  /*ce50*/  HADD2.F32 R32, -RZ, R32.H1_H1 ;  /* 0x30000020ff207230 */ /* 0x000fe40000004100 */
[----:B------:R-:W-:Y:S01]  /*ce60*/  FMUL.FTZ R6, R35, R20 ;  /* 0x0000001423067220 */ /* 0x000fe20000410000 */
[----:B------:R-:W-:Y:S02]  /*ce70*/  HADD2.F32 R34, -RZ, R34.H1_H1 ;  /* 0x30000022ff227230 */ /* 0x000fe40000004100 */
[C---:B------:R-:W-:Y:S01]  /*ce80*/  FFMA.FTZ R46, R7.reuse, R61, -R46 ;  /* 0x0000003d072e7223 */ /* 0x040fe2000001082e */
[----:B------:R-:W-:Y:S01]  /*ce90*/  FFMA.FTZ R58, R7, R59, R58 ;  /* 0x0000003b073a7223 */ /* 0x000fe2000001003a */
[----:B------:R-:W-:Y:S01]  /*cea0*/  FMUL.FTZ R24, R35, R4 ;  /* 0x0000000423187220 */ /* 0x000fe20000410000 */
[----:B------:R-:W-:-:S02]  /*ceb0*/  HADD2.F32 R25, -RZ, R65.H0_H0 ;  /* 0x20000041ff197230 */ /* 0x000fc40000004100 */
[C---:B------:R-:W-:Y:S01]  /*cec0*/  FFMA.FTZ R51, R31.reuse, R4, -R6 ;  /* 0x000000041f337223 */ /* 0x040fe20000010806 */
[----:B------:R-:W-:Y:S02]  /*ced0*/  HADD2.F32 R27, -RZ, R57.H0_H0 ;  /* 0x20000039ff1b7230 */ /* 0x000fe40000004100 */
[----:B------:R-:W-:Y:S01]  /*cee0*/  FFMA.FTZ R57, R31, R20, R24 ;  /* 0x000000141f397223 */ /* 0x000fe20000010018 */
[----:B------:R-:W-:Y:S02]  /*cef0*/  HADD2.F32 R5, -RZ, R68.H0_H0 ;  /* 0x20000044ff057230 */ /* 0x000fe40000004100 */
[----:B------:R-:W-:Y:S01]  /*cf00*/  FMUL.FTZ R31, R32, R25 ;  /* 0x00000019201f7220 */ /* 0x000fe20000410000 */
[----:B------:R-:W-:Y:S02]  /*cf10*/  HADD2.F32 R7, -RZ, R67.H0_H0 ;  /* 0x20000043ff077230 */ /* 0x000fe40000004100 */
[----:B------:R-:W-:Y:S01]  /*cf20*/  FMUL.FTZ R35, R34, R27 ;  /* 0x0000001b22237220 */ /* 0x000fe20000410000 */
[----:B------:R-:W-:-:S02]  /*cf30*/  HADD2.F32 R30, -RZ, R30.H1_H1 ;  /* 0x3000001eff1e7230 */ /* 0x000fc40000004100 */
[-C--:B------:R-:W-:Y:S01]  /*cf40*/  FMUL.FTZ R32, R32, R5.reuse ;  /* 0x0000000520207220 */ /* 0x080fe20000410000 */
[----:B------:R-:W-:Y:S01]  /*cf50*/  FFMA.FTZ R4, R28, R5, -R31 ;  /* 0x000000051c047223 */ /* 0x000fe2000001081f */
[-C--:B------:R-:W-:Y:S01]  /*cf60*/  FMUL.FTZ R34, R34, R7.reuse ;  /* 0x0000000722227220 */ /* 0x080fe20000410000 */
[----:B------:R-:W-:Y:S01]  /*cf70*/  F2FP.F16.F32.PACK_AB R5, R37, R48 ;  /* 0x000000302505723e */ /* 0x000fe200000000ff */
[----:B------:R-:W-:Y:S01]  /*cf80*/  FFMA.FTZ R35, R30, R7, -R35 ;  /* 0x000000071e237223 */ /* 0x000fe20000010823 */
[----:B------:R-:W-:Y:S01]  /*cf90*/  FFMA.FTZ R24, R28, R25, R32 ;  /* 0x000000191c187223 */ /* 0x000fe20000010020 */
[----:B------:R-:W-:Y:S01]  /*cfa0*/  FFMA.FTZ R31, R30, R27, R34 ;  /* 0x0000001b1e1f7223 */ /* 0x000fe20000010022 */
[----:B------:R-:W-:Y:S02]  /*cfb0*/  F2FP.F16.F32.PACK_AB R7, R51, R46 ;  /* 0x0000002e3307723e */ /* 0x000fe400000000ff */
[----:B------:R-:W-:Y:S02]  /*cfc0*/  F2FP.F16.F32.PACK_AB R4, R4, R33 ;  /* 0x000000210404723e */ /* 0x000fe400000000ff */
[----:B------:R-:W-:-:S02]  /*cfd0*/  F2FP.F16.F32.PACK_AB R6, R35, R36 ;  /* 0x000000242306723e */ /* 0x000fc400000000ff */
[----:B------:R-:W-:Y:S02]  /*cfe0*/  F2FP.F16.F32.PACK_AB R27, R57, R58 ;  /* 0x0000003a391b723e */ /* 0x000fe400000000ff */
[----:B------:R-:W-:Y:S01]  /*cff0*/  F2FP.F16.F32.PACK_AB R25, R49, R50 ;  /* 0x000000323119723e */ /* 0x000fe200000000ff */
[----:B------:R3:W-:Y:S01]  /*d000*/  STS.128 [R214], R4 ;  /* 0x00000004d6007388 */ /* 0x0007e20000000c00 */
[----:B------:R-:W-:Y:S02]  /*d010*/  F2FP.F16.F32.PACK_AB R24, R24, R29 ;  /* 0x0000001d1818723e */ /* 0x000fe400000000ff */
[----:B------:R-:W-:-:S05]  /*d020*/  F2FP.F16.F32.PACK_AB R26, R31, R26 ;  /* 0x0000001a1f1a723e */ /* 0x000fca00000000ff */
[----:B------:R3:W-:Y:S02]  /*d030*/  STS.128 [R21+0x10400], R24 ;  /* 0x0104001815007388 */ /* 0x0007e40000000c00 */
.L_x_1842:
[----:B------:R-:W-:Y:S05]  /*d040*/  BSYNC B1 ;  /* 0x0000000000017941 */ /* 0x000fea0003800000 */
.L_x_1841:
[----:B------:R-:W-:Y:S04]  /*d050*/  BSSY B1, `(.L_x_1843) ;  /* 0x0000060000017945 */ /* 0x000fe80003800000 */
[----:B------:R-:W-:Y:S05]  /*d060*/  @P1 BRA `(.L_x_1844) ;  /* 0x0000000400781947 */ /* 0x000fea0003800000 */
[----:B---3--:R-:W-:Y:S01]  /*d070*/  LEA.HI R4, R56, R207, RZ, 0x1d ;  /* 0x000000cf38047211 */ /* 0x008fe200078fe8ff */
[--C-:B--2---:R-:W-:Y:S01]  /*d080*/  HADD2.F32 R35, -RZ, R62.reuse.H1_H1 ;  /* 0x3000003eff237230 */ /* 0x104fe20000004100 */
[----:B------:R-:W-:Y:S01]  /*d090*/  SHF.R.U64 R57, R52, 0x10, R53 ;  /* 0x0000001034397819 */ /* 0x000fe20000001235 */
[--C-:B------:R-:W-:Y:S01]  /*d0a0*/  HADD2.F32 R37, -RZ, R63.reuse.H1_H1 ;  /* 0x3000003fff257230 */ /* 0x100fe20000004100 */
[----:B------:R-:W-:Y:S01]  /*d0b0*/  SHF.R.S32.HI R5, RZ, 0x1f, R4 ;  /* 0x0000001fff057819 */ /* 0x000fe20000011404 */
[----:B------:R-:W-:Y:S01]  /*d0c0*/  IMAD.SHL.U32 R6, R4, 0x8, RZ ;  /* 0x0000000804067824 */ /* 0x000fe200078e00ff */
[----:B------:R-:W-:Y:S01]  /*d0d0*/  SHF.R.U64 R51, R38, 0x10, R39 ;  /* 0x0000001026337819 */ /* 0x000fe20000001227 */
[----:B------:R-:W-:Y:S01]  /*d0e0*/  HADD2.F32 R36, -RZ, R63.H0_H0 ;  /* 0x2000003fff247230 */ /* 0x000fe20000004100 */
[----:B------:R-:W-:Y:S01]  /*d0f0*/  LEA.HI R4, R5, R4, RZ, 0x3 ;  /* 0x0000000405047211 */ /* 0x000fe200078f18ff */
[----:B------:R-:W-:Y:S01]  /*d100*/  HADD2.F32 R62, -RZ, R62.H0_H0 ;  /* 0x2000003eff3e7230 */ /* 0x000fe20000004100 */
[----:B------:R-:W-:-:S02]  /*d110*/  LOP3.LUT R5, R197, 0x38, R6, 0xf8, !PT ;  /* 0x00000038c5057812 */ /* 0x000fc400078ef806 */
[----:B------:R-:W-:Y:S01]  /*d120*/  SHF.R.U32.HI R53, RZ, 0x10, R53 ;  /* 0x00000010ff357819 */ /* 0x000fe20000011635 */
[----:B------:R-:W-:Y:S01]  /*d130*/  IMAD.SHL.U32 R4, R4, 0x400, RZ ;  /* 0x0000040004047824 */ /* 0x000fe200078e00ff */
[----:B------:R-:W-:Y:S02]  /*d140*/  LOP3.LUT R20, R5, R224, RZ, 0x3c, !PT ;  /* 0x000000e005147212 */ /* 0x000fe400078e3cff */
[----:B------:R-:W-:Y:S02]  /*d150*/  SHF.R.U32.HI R39, RZ, 0x10, R39 ;  /* 0x00000010ff277819 */ /* 0x000fe40000011627 */
[----:B------:R-:W-:Y:S02]  /*d160*/  LOP3.LUT R21, R4, 0x7fffe000, RZ, 0xc0, !PT ;  /* 0x7fffe00004157812 */ /* 0x000fe400078ec0ff */
[----:B------:R-:W2:Y:S01]  /*d170*/  LDS.128 R4, [R213] ;  /* 0x00000000d5047984 */ /* 0x000ea20000000c00 */
[----:B------:R-:W-:Y:S01]  /*d180*/  SHF.R.U64 R50, R40, 0x10, R41 ;  /* 0x0000001028327819 */ /* 0x000fe20000001229 */
[----:B------:R-:W-:Y:S01]  /*d190*/  HADD2.F32 R39, -RZ, R39.H0_H0 ;  /* 0x20000027ff277230 */ /* 0x000fe20000004100 */
[----:B------:R-:W-:-:S02]  /*d1a0*/  IADD3 R21, R20, R21, R201 ;  /* 0x0000001514157210 */ /* 0x000fc40007ffe0c9 */
[----:B------:R-:W-:Y:S02]  /*d1b0*/  SHF.R.U32.HI R48, RZ, 0x10, R41 ;  /* 0x00000010ff307819 */ /* 0x000fe40000011629 */
[----:B------:R-:W-:Y:S02]  /*d1c0*/  LEA R21, R21, R18, 0x1 ;  /* 0x0000001215157211 */ /* 0x000fe400078e08ff */
[--C-:B------:R-:W-:Y:S02]  /*d1d0*/  SHF.R.U64 R52, R54, 0x10, R55.reuse ;  /* 0x0000001036347819 */ /* 0x100fe40000001237 */
[----:B------:R-:W-:Y:S01]  /*d1e0*/  SHF.R.U32.HI R54, RZ, 0x10, R55 ;  /* 0x00000010ff367819 */ /* 0x000fe20000011637 */
[----:B------:R-:W3:Y:S01]  /*d1f0*/  LDS.128 R24, [R21+0x10400] ;  /* 0x0104000015187984 */ /* 0x000ee20000000c00 */
[--C-:B--2---:R-:W-:Y:S02]  /*d200*/  HADD2.F32 R20, -RZ, R5.reuse.H0_H0 ;  /* 0x20000005ff147230 */ /* 0x104fe40000004100 */
[----:B------:R-:W-:-:S02]  /*d210*/  HADD2.F32 R28, -RZ, R5.H1_H1 ;  /* 0x30000005ff1c7230 */ /* 0x000fc40000004100 */
[----:B------:R-:W-:Y:S02]  /*d220*/  HADD2.F32 R5, -RZ, R4.H0_H0 ;  /* 0x20000004ff057230 */ /* 0x000fe40000004100 */
[----:B0-----:R-:W-:Y:S02]  /*d230*/  HADD2.F32 R29, -RZ, R6.H0_H0 ;  /* 0x20000006ff1d7230 */ /* 0x001fe40000004100 */
[--C-:B------:R-:W-:Y:S02]  /*d240*/  HADD2.F32 R30, -RZ, R7.reuse.H0_H0 ;  /* 0x20000007ff1e7230 */ /* 0x100fe40000004100 */
[----:B------:R-:W-:Y:S02]  /*d250*/  HADD2.F32 R7, -RZ, R7.H1_H1 ;  /* 0x30000007ff077230 */ /* 0x000fe40000004100 */
[--C-:B---3--:R-:W-:Y:S02]  /*d260*/  HADD2.F32 R31, -RZ, R25.reuse.H0_H0 ;  /* 0x20000019ff1f7230 */ /* 0x108fe40000004100 */
[----:B-1----:R-:W-:-:S02]  /*d270*/  HADD2.F32 R32, -RZ, R25.H1_H1 ;  /* 0x30000019ff207230 */ /* 0x002fc40000004100 */
[----:B------:R-:W-:Y:S02]  /*d280*/  HADD2.F32 R25, -RZ, R24.H0_H0 ;  /* 0x20000018ff197230 */ /* 0x000fe40000004100 */
[C---:B------:R-:W-:Y:S01]  /*d290*/  FMUL.FTZ R41, R31.reuse, R37 ;  /* 0x000000251f297220 */ /* 0x040fe20000410000 */
[-C--:B------:R-:W-:Y:S01]  /*d2a0*/  FMUL.FTZ R49, R31, R35.reuse ;  /* 0x000000231f317220 */ /* 0x080fe20000410000 */
[----:B------:R-:W-:Y:S02]  /*d2b0*/  HADD2.F32 R31, -RZ, R53.H0_H0 ;  /* 0x20000035ff1f7230 */ /* 0x000fe40000004100 */
[C---:B------:R-:W-:Y:S01]  /*d2c0*/  FFMA.FTZ R41, R20.reuse, R35, -R41 ;  /* 0x0000002314297223 */ /* 0x040fe20000010829 */
[----:B------:R-:W-:Y:S01]  /*d2d0*/  FFMA.FTZ R49, R20, R37, R49 ;  /* 0x0000002514317223 */ /* 0x000fe20000010031 */
[C---:B------:R-:W-:Y:S01]  /*d2e0*/  FMUL.FTZ R20, R25.reuse, R36 ;  /* 0x0000002419147220 */ /* 0x040fe20000410000 */
[C---:B------:R-:W-:Y:S01]  /*d2f0*/  FMUL.FTZ R35, R32.reuse, R39 ;  /* 0x0000002720237220 */ /* 0x040fe20000410000 */
[----:B------:R-:W-:Y:S01]  /*d300*/  FMUL.FTZ R37, R32, R31 ;  /* 0x0000001f20257220 */ /* 0x000fe20000410000 */
[----:B------:R-:W-:Y:S01]  /*d310*/  FMUL.FTZ R25, R25, R62 ;  /* 0x0000003e19197220 */ /* 0x000fe20000410000 */
[----:B------:R-:W-:-:S02]  /*d320*/  HADD2.F32 R33, -RZ, R26.H0_H0 ;  /* 0x2000001aff217230 */ /* 0x000fc40000004100 */
[C---:B------:R-:W-:Y:S01]  /*d330*/  FFMA.FTZ R62, R5.reuse, R62, -R20 ;  /* 0x0000003e053e7223 */ /* 0x040fe20000010814 */
[--C-:B------:R-:W-:Y:S02]  /*d340*/  HADD2.F32 R32, -RZ, R64.reuse.H0_H0 ;  /* 0x20000040ff207230 */ /* 0x100fe40000004100 */
[----:B------:R-:W-:Y:S01]  /*d350*/  FFMA.FTZ R36, R5, R36, R25 ;  /* 0x0000002405247223 */ /* 0x000fe20000010019 */
[----:B------:R-:W-:Y:S02]  /*d360*/  HADD2.F32 R34, -RZ, R27.H0_H0 ;  /* 0x2000001bff227230 */ /* 0x000fe40000004100 */
[C---:B------:R-:W-:Y:S01]  /*d370*/  FFMA.FTZ R38, R28.reuse, R31, -R35 ;  /* 0x0000001f1c267223 */ /* 0x040fe20000010823 */
[----:B------:R-:W-:Y:S01]  /*d380*/  FFMA.FTZ R40, R28, R39, R37 ;  /* 0x000000271c287223 */ /* 0x000fe20000010025 */
[----:B------:R-:W-:Y:S02]  /*d390*/  HADD2.F32 R20, -RZ, R47.H0_H0 ;  /* 0x2000002fff147230 */ /* 0x000fe40000004100 */
[----:B------:R-:W-:Y:S01]  /*d3a0*/  FMUL.FTZ R28, R33, R32 ;  /* 0x00000020211c7220 */ /* 0x000fe20000410000 */
[----:B------:R-:W-:-:S02]  /*d3b0*/  HADD2.F32 R5, -RZ, R64.H1_H1 ;  /* 0x30000040ff057230 */ /* 0x000fc40000004100 */
[----:B------:R-:W-:Y:S02]  /*d3c0*/  HADD2.F32 R47, -RZ, R47.H1_H1 ;  /* 0x3000002fff2f7230 */ /* 0x000fe40000004100 */
[-C--:B------:R-:W-:Y:S01]  /*d3d0*/  FMUL.FTZ R46, R33, R20.reuse ;  /* 0x00000014212e7220 */ /* 0x080fe20000410000 */
[C---:B------:R-:W-:Y:S01]  /*d3e0*/  FFMA.FTZ R35, R29.reuse, R20, -R28 ;  /* 0x000000141d237223 */ /* 0x040fe2000001081c */
[C---:B------:R-:W-:Y:S01]  /*d3f0*/  FMUL.FTZ R25, R34.reuse, R5 ;  /* 0x0000000522197220 */ /* 0x040fe20000410000 */
[----:B------:R-:W-:Y:S02]  /*d400*/  HADD2.F32 R27, -RZ, R27.H1_H1 ;  /* 0x3000001bff1b7230 */ /* 0x000fe40000004100 */
[----:B------:R-:W-:Y:S01]  /*d410*/  FMUL.FTZ R34, R34, R47 ;  /* 0x0000002f22227220 */ /* 0x000fe20000410000 */
[----:B------:R-:W-:Y:S02]  /*d420*/  HADD2.F32 R28, -RZ, R48.H0_H0 ;  /* 0x20000030ff1c7230 */ /* 0x000fe40000004100 */
[----:B------:R-:W-:Y:S01]  /*d430*/  FFMA.FTZ R46, R29, R32, R46 ;  /* 0x000000201d2e7223 */ /* 0x000fe2000001002e */
[----:B------:R-:W-:-:S02]  /*d440*/  HADD2.F32 R20, -RZ, R54.H0_H0 ;  /* 0x20000036ff147230 */ /* 0x000fc40000004100 */
[C---:B------:R-:W-:Y:S01]  /*d450*/  FFMA.FTZ R47, R30.reuse, R47, -R25 ;  /* 0x0000002f1e2f7223 */ /* 0x040fe20000010819 */
[----:B------:R-:W-:Y:S01]  /*d460*/  FFMA.FTZ R34, R30, R5, R34 ;  /* 0x000000051e227223 */ /* 0x000fe20000010022 */
[C---:B------:R-:W-:Y:S01]  /*d470*/  FMUL.FTZ R32, R27.reuse, R28 ;  /* 0x0000001c1b207220 */ /* 0x040fe20000410000 */
[----:B------:R-:W-:Y:S02]  /*d480*/  HADD2.F32 R24, -RZ, R24.H1_H1 ;  /* 0x30000018ff187230 */ /* 0x000fe40000004100 */
[-C--:B------:R-:W-:Y:S01]  /*d490*/  FMUL.FTZ R30, R27, R20.reuse ;  /* 0x000000141b1e7220 */ /* 0x080fe20000410000 */
[----:B------:R-:W-:Y:S02]  /*d4a0*/  HADD2.F32 R26, -RZ, R26.H1_H1 ;  /* 0x3000001aff1a7230 */ /* 0x000fe40000004100 */
[C---:B------:R-:W-:Y:S01]  /*d4b0*/  FFMA.FTZ R32, R7.reuse, R20, -R32 ;  /* 0x0000001407207223 */ /* 0x040fe20000010820 */
[----:B------:R-:W-:Y:S02]  /*d4c0*/  HADD2.F32 R27, -RZ, R51.H0_H0 ;  /* 0x20000033ff1b7230 */ /* 0x000fe40000004100 */
[----:B------:R-:W-:Y:S01]  /*d4d0*/  FFMA.FTZ R39, R7, R28, R30 ;  /* 0x0000001c07277223 */ /* 0x000fe2000001001e */
[----:B------:R-:W-:-:S02]  /*d4e0*/  HADD2.F32 R29, -RZ, R50.H0_H0 ;  /* 0x20000032ff1d7230 */ /* 0x000fc40000004100 */
[----:B------:R-:W-:Y:S02]  /*d4f0*/  HADD2.F32 R5, -RZ, R57.H0_H0 ;  /* 0x20000039ff057230 */ /* 0x000fe40000004100 */
[----:B------:R-:W-:Y:S01]  /*d500*/  FMUL.FTZ R7, R24, R27 ;  /* 0x0000001b18077220 */ /* 0x000fe20000410000 */
[----:B------:R-:W-:Y:S02]  /*d510*/  HADD2.F32 R25, -RZ, R52.H0_H0 ;  /* 0x20000034ff197230 */ /* 0x000fe40000004100 */
[----:B------:R-:W-:Y:S01]  /*d520*/  FMUL.FTZ R37, R26, R29 ;  /* 0x0000001d1a257220 */ /* 0x000fe20000410000 */
[----:B------:R-:W-:Y:S02]  /*d530*/  HADD2.F32 R4, -RZ, R4.H1_H1 ;  /* 0x30000004ff047230 */ /* 0x000fe40000004100 */
[----:B------:R-:W-:Y:S01]  /*d540*/  FMUL.FTZ R24, R24, R5 ;  /* 0x0000000518187220 */ /* 0x000fe20000410000 */
[----:B------:R-:W-:Y:S02]  /*d550*/  HADD2.F32 R6, -RZ, R6.H1_H1 ;  /* 0x30000006ff067230 */ /* 0x000fe40000004100 */
        /* <DEDUP_REMOVED lines=8> */
[----:B------:R-:W-:Y:S02]  /*d5e0*/  F2FP.F16.F32.PACK_AB R6, R20, R35 ;  /* 0x000000231406723e */ /* 0x000fe400000000ff */
[----:B------:R-:W-:Y:S02]  /*d5f0*/  F2FP.F16.F32.PACK_AB R27, R39, R34 ;  /* 0x00000022271b723e */ /* 0x000fe400000000ff */
[----:B------:R-:W-:Y:S01]  /*d600*/  F2FP.F16.F32.PACK_AB R25, R40, R49 ;  /* 0x000000312819723e */ /* 0x000fe200000000ff */
[----:B------:R4:W-:Y:S01]  /*d610*/  STS.128 [R213], R4 ;  /* 0x00000004d5007388 */ /* 0x0009e20000000c00 */
[----:B------:R-:W-:-:S02]  /*d620*/  F2FP.F16.F32.PACK_AB R24, R33, R36 ;  /* 0x000000242118723e */ /* 0x000fc400000000ff */
[----:B------:R-:W-:-:S05]  /*d630*/  F2FP.F16.F32.PACK_AB R26, R29, R46 ;  /* 0x0000002e1d1a723e */ /* 0x000fca00000000ff */
[----:B------:R4:W-:Y:S02]  /*d640*/  STS.128 [R21+0x10400], R24 ;  /* 0x0104001815007388 */ /* 0x0009e40000000c00 */
.L_x_1844:
[----:B------:R-:W-:Y:S05]  /*d650*/  BSYNC B1 ;  /* 0x0000000000017941 */ /* 0x000fea0003800000 */
.L_x_1843:
[----:B-12---:R-:W-:Y:S01]  /*d660*/  PRMT R32, R0, 0x5410, R3 ;  /* 0x0000541000207816 */ /* 0x006fe20000000003 */
[----:B------:R-:W-:Y:S06]  /*d670*/  @P0 BRA `(.L_x_1828) ;  /* 0x0000000400780947 */ /* 0x000fec0003800000 */
[----:B------:R-:W-:Y:S01]  /*d680*/  LEA.HI R56, R56, R207, RZ, 0x1d ;  /* 0x000000cf38387211 */ /* 0x000fe200078fe8ff */
[--C-:B---34-:R-:W-:Y:S01]  /*d690*/  HADD2.F32 R21, -RZ, R43.reuse.H1_H1 ;  /* 0x3000002bff157230 */ /* 0x118fe20000004100 */
[----:B------:R-:W-:Y:S01]  /*d6a0*/  SHF.R.U32.HI R20, RZ, 0x10, R9 ;  /* 0x00000010ff147819 */ /* 0x000fe20000011609 */
[----:B------:R-:W-:Y:S01]  /*d6b0*/  HADD2.F32 R43, -RZ, R43.H0_H0 ;  /* 0x2000002bff2b7230 */ /* 0x000fe20000004100 */
[----:B------:R-:W-:Y:S01]  /*d6c0*/  SHF.R.S32.HI R5, RZ, 0x1f, R56 ;  /* 0x0000001fff057819 */ /* 0x000fe20000011438 */
[----:B------:R-:W-:Y:S01]  /*d6d0*/  IMAD.SHL.U32 R3, R56, 0x8, RZ ;  /* 0x0000000838037824 */ /* 0x000fe200078e00ff */
[----:B------:R-:W-:Y:S01]  /*d6e0*/  SHF.R.U64 R38, R12, 0x10, R13 ;  /* 0x000000100c267819 */ /* 0x000fe2000000120d */
[----:B------:R-:W-:Y:S01]  /*d6f0*/  HADD2.F32 R20, -RZ, R20.H0_H0 ;  /* 0x20000014ff147230 */ /* 0x000fe20000004100 */
[----:B------:R-:W-:Y:S02]  /*d700*/  LEA.HI R5, R5, R56, RZ, 0x3 ;  /* 0x0000003805057211 */ /* 0x000fe400078f18ff */
[----:B------:R-:W-:-:S02]  /*d710*/  LOP3.LUT R0, R196, 0x38, R3, 0xf8, !PT ;  /* 0x00000038c4007812 */ /* 0x000fc400078ef803 */
[--C-:B------:R-:W-:Y:S01]  /*d720*/  SHF.R.U64 R37, R14, 0x10, R15.reuse ;  /* 0x000000100e257819 */ /* 0x100fe2000000120f */
[----:B------:R-:W-:Y:S01]  /*d730*/  IMAD.SHL.U32 R5, R5, 0x400, RZ ;  /* 0x0000040005057824 */ /* 0x000fe200078e00ff */
[----:B------:R-:W-:Y:S02]  /*d740*/  LOP3.LUT R3, R0, R223, RZ, 0x3c, !PT ;  /* 0x000000df00037212 */ /* 0x000fe400078e3cff */
[----:B------:R-:W-:Y:S01]  /*d750*/  SHF.R.U32.HI R34, RZ, 0x10, R15 ;  /* 0x00000010ff227819 */ /* 0x000fe2000001160f */
[--C-:B------:R-:W-:Y:S01]  /*d760*/  HADD2.F32 R15, -RZ, R45.reuse.H1_H1 ;  /* 0x3000002dff0f7230 */ /* 0x100fe20000004100 */
[----:B------:R-:W-:Y:S01]  /*d770*/  LOP3.LUT R0, R5, 0x7fffe000, RZ, 0xc0, !PT ;  /* 0x7fffe00005007812 */ /* 0x000fe200078ec0ff */
[----:B------:R-:W-:Y:S01]  /*d780*/  HADD2.F32 R45, -RZ, R45.H0_H0 ;  /* 0x2000002dff2d7230 */ /* 0x000fe20000004100 */
[----:B------:R-:W1:Y:S01]  /*d790*/  LDS.128 R4, [R212] ;  /* 0x00000000d4047984 */ /* 0x000e620000000c00 */
[----:B------:R-:W-:Y:S02]  /*d7a0*/  SHF.R.U32.HI R28, RZ, 0x10, R13 ;  /* 0x00000010ff1c7819 */ /* 0x000fe4000001160d */
[----:B------:R-:W-:-:S02]  /*d7b0*/  IADD3 R3, R3, R0, R200 ;  /* 0x0000000003037210 */ /* 0x000fc40007ffe0c8 */
[----:B------:R-:W-:Y:S02]  /*d7c0*/  SHF.R.U64 R36, R8, 0x10, R9 ;  /* 0x0000001008247819 */ /* 0x000fe40000001209 */
[--C-:B------:R-:W-:Y:S01]  /*d7d0*/  SHF.R.U64 R35, R10, 0x10, R11.reuse ;  /* 0x000000100a237819 */ /* 0x100fe2000000120b */
[----:B------:R-:W-:Y:S01]  /*d7e0*/  IMAD R3, R3, 0x2, R18 ;  /* 0x0000000203037824 */ /* 0x000fe200078e0212 */
[----:B------:R-:W-:-:S04]  /*d7f0*/  SHF.R.U32.HI R33, RZ, 0x10, R11 ;  /* 0x00000010ff217819 */ /* 0x000fc8000001160b */
[----:B------:R-:W2:Y:S01]  /*d800*/  LDS.128 R24, [R3+0x10400] ;  /* 0x0104000003187984 */ /* 0x000ea20000000c00 */
[--C-:B-1----:R-:W-:Y:S02]  /*d810*/  HADD2.F32 R8, -RZ, R5.reuse.H0_H0 ;  /* 0x20000005ff087230 */ /* 0x102fe40000004100 */
[----:B------:R-:W-:Y:S02]  /*d820*/  HADD2.F32 R5, -RZ, R5.H1_H1 ;  /* 0x30000005ff057230 */ /* 0x000fe40000004100 */
[----:B------:R-:W-:Y:S02]  /*d830*/  HADD2.F32 R0, -RZ, R4.H0_H0 ;  /* 0x20000004ff007230 */ /* 0x000fe40000004100 */
[----:B------:R-:W-:Y:S02]  /*d840*/  HADD2.F32 R9, -RZ, R6.H0_H0 ;  /* 0x20000006ff097230 */ /* 0x000fe40000004100 */
[--C-:B------:R-:W-:Y:S02]  /*d850*/  HADD2.F32 R10, -RZ, R7.reuse.H0_H0 ;  /* 0x20000007ff0a7230 */ /* 0x100fe40000004100 */
[----:B------:R-:W-:-:S02]  /*d860*/  HADD2.F32 R7, -RZ, R7.H1_H1 ;  /* 0x30000007ff077230 */ /* 0x000fc40000004100 */
[----:B------:R-:W-:Y:S02]  /*d870*/  HADD2.F32 R4, -RZ, R4.H1_H1 ;  /* 0x30000004ff047230 */ /* 0x000fe40000004100 */
[--C-:B--2---:R-:W-:Y:S02]  /*d880*/  HADD2.F32 R12, -RZ, R25.reuse.H0_H0 ;  /* 0x20000019ff0c7230 */ /* 0x104fe40000004100 */
[----:B------:R-:W-:Y:S02]  /*d890*/  HADD2.F32 R25, -RZ, R25.H1_H1 ;  /* 0x30000019ff197230 */ /* 0x000fe40000004100 */
[----:B------:R-:W-:Y:S02]  /*d8a0*/  HADD2.F32 R11, -RZ, R24.H0_H0 ;  /* 0x20000018ff0b7230 */ /* 0x000fe40000004100 */
[C---:B0-----:R-:W-:Y:S01]  /*d8b0*/  FMUL.FTZ R29, R12.reuse, R21 ;  /* 0x000000150c1d7220 */ /* 0x041fe20000410000 */
[----:B------:R-:W-:Y:S01]  /*d8c0*/  FMUL.FTZ R31, R12, R15 ;  /* 0x0000000f0c1f7220 */ /* 0x000fe20000410000 */
[----:B------:R-:W-:-:S02]  /*d8d0*/  HADD2.F32 R12, -RZ, R28.H0_H0 ;  /* 0x2000001cff0c7230 */ /* 0x000fc40000004100 */
[C---:B------:R-:W-:Y:S01]  /*d8e0*/  FMUL.FTZ R28, R25.reuse, R20 ;  /* 0x00000014191c7220 */ /* 0x040fe20000410000 */
[C---:B------:R-:W-:Y:S01]  /*d8f0*/  FFMA.FTZ R29, R8.reuse, R15, -R29 ;  /* 0x0000000f081d7223 */ /* 0x040fe2000001081d */
[----:B------:R-:W-:Y:S01]  /*d900*/  FFMA.FTZ R31, R8, R21, R31 ;  /* 0x00000015081f7223 */ /* 0x000fe2000001001f */
[----:B------:R-:W-:Y:S02]  /*d910*/  HADD2.F32 R13, -RZ, R26.H0_H0 ;  /* 0x2000001aff0d7230 */ /* 0x000fe40000004100 */
[-C--:B------:R-:W-:Y:S01]  /*d920*/  FMUL.FTZ R8, R25, R12.reuse ;  /* 0x0000000c19087220 */ /* 0x080fe20000410000 */
[----:B------:R-:W-:Y:S01]  /*d930*/  FFMA.FTZ R30, R5, R12, -R28 ;  /* 0x0000000c051e7223 */ /* 0x000fe2000001081c */
[C---:B------:R-:W-:Y:S01]  /*d940*/  FMUL.FTZ R15, R11.reuse, R43 ;  /* 0x0000002b0b0f7220 */ /* 0x040fe20000410000 */
[----:B------:R-:W-:Y:S02]  /*d950*/  HADD2.F32 R12, -RZ, R44.H0_H0 ;  /* 0x2000002cff0c7230 */ /* 0x000fe40000004100 */
[----:B------:R-:W-:Y:S01]  /*d960*/  FMUL.FTZ R28, R11, R45 ;  /* 0x0000002d0b1c7220 */ /* 0x000fe20000410000 */
[----:B------:R-:W-:Y:S01]  /*d970*/  FFMA.FTZ R20, R5, R20, R8 ;  /* 0x0000001405147223 */ /* 0x000fe20000010008 */
[----:B------:R-:W-:-:S02]  /*d980*/  HADD2.F32 R8, -RZ, R32.H0_H0 ;  /* 0x20000020ff087230 */ /* 0x000fc40000004100 */
[C---:B------:R-:W-:Y:S01]  /*d990*/  FFMA.FTZ R15, R0.reuse, R45, -R15 ;  /* 0x0000002d000f7223 */ /* 0x040fe2000001080f */
[--C-:B------:R-:W-:Y:S02]  /*d9a0*/  HADD2.F32 R14, -RZ, R27.reuse.H0_H0 ;  /* 0x2000001bff0e7230 */ /* 0x100fe40000004100 */
[----:B------:R-:W-:Y:S01]  /*d9b0*/  FFMA.FTZ R28, R0, R43, R28 ;  /* 0x0000002b001c7223 */ /* 0x000fe2000001001c */
[----:B------:R-:W-:Y:S02]  /*d9c0*/  HADD2.F32 R11, -RZ, R44.H1_H1 ;  /* 0x3000002cff0b7230 */ /* 0x000fe40000004100 */
[C---:B------:R-:W-:Y:S01]  /*d9d0*/  FMUL.FTZ R0, R13.reuse, R12 ;  /* 0x0000000c0d007220 */ /* 0x040fe20000410000 */
[----:B------:R-:W-:Y:S02]  /*d9e0*/  HADD2.F32 R5, -RZ, R32.H1_H1 ;  /* 0x30000020ff057230 */ /* 0x000fe40000004100 */
[----:B------:R-:W-:Y:S01]  /*d9f0*/  FMUL.FTZ R32, R13, R8 ;  /* 0x000000080d207220 */ /* 0x000fe20000410000 */
[----:B------:R-:W-:-:S02]  /*da00*/  HADD2.F32 R27, -RZ, R27.H1_H1 ;  /* 0x3000001bff1b7230 */ /* 0x000fc40000004100 */
[C---:B------:R-:W-:Y:S01]  /*da10*/  FFMA.FTZ R25, R9.reuse, R8, -R0 ;  /* 0x0000000809197223 */ /* 0x040fe20000010800 */
[C---:B------:R-:W-:Y:S01]  /*da20*/  FMUL.FTZ R13, R14.reuse, R11 ;  /* 0x0000000b0e0d7220 */ /* 0x040fe20000410000 */
[----:B------:R-:W-:Y:S02]  /*da30*/  HADD2.F32 R8, -RZ, R33.H0_H0 ;  /* 0x20000021ff087230 */ /* 0x000fe40000004100 */
[-C--:B------:R-:W-:Y:S01]  /*da40*/  FMUL.FTZ R14, R14, R5.reuse ;  /* 0x000000050e0e7220 */ /* 0x080fe20000410000 */
[----:B------:R-:W-:Y:S02]  /*da50*/  HADD2.F32 R0, -RZ, R34.H0_H0 ;  /* 0x20000022ff007230 */ /* 0x000fe40000004100 */
[----:B------:R-:W-:Y:S01]  /*da60*/  FFMA.FTZ R32, R9, R12, R32 ;  /* 0x0000000c09207223 */ /* 0x000fe20000010020 */
[C---:B------:R-:W-:Y:S01]  /*da70*/  FFMA.FTZ R12, R10.reuse, R5, -R13 ;  /* 0x000000050a0c7223 */ /* 0x040fe2000001080d */
[----:B------:R-:W-:Y:S01]  /*da80*/  FFMA.FTZ R14, R10, R11, R14 ;  /* 0x0000000b0a0e7223 */ /* 0x000fe2000001000e */
[----:B------:R-:W-:-:S02]  /*da90*/  HADD2.F32 R24, -RZ, R24.H1_H1 ;  /* 0x30000018ff187230 */ /* 0x000fc40000004100 */
[C---:B------:R-:W-:Y:S01]  /*daa0*/  FMUL.FTZ R34, R27.reuse, R8 ;  /* 0x000000081b227220 */ /* 0x040fe20000410000 */
[----:B------:R-:W-:Y:S02]  /*dab0*/  HADD2.F32 R26, -RZ, R26.H1_H1 ;  /* 0x3000001aff1a7230 */ /* 0x000fe40000004100 */
[-C--:B------:R-:W-:Y:S01]  /*dac0*/  FMUL.FTZ R10, R27, R0.reuse ;  /* 0x000000001b0a7220 */ /* 0x080fe20000410000 */
        /* <DEDUP_REMOVED lines=25> */
.L_x_1828:
[----:B------:R-:W-:Y:S05]  /*dc60*/  BSYNC B0 ;  /* 0x0000000000007941 */ /* 0x000fea0003800000 */
.L_x_1800:
        /* <DEDUP_REMOVED lines=8> */
.L_x_1798:
[----:B------:R-:W-:-:S05]  /*dcf0*/  IMAD.U32 R0, RZ, RZ, UR39 ;  /* 0x00000027ff007e24 */ /* 0x000fca000f8e00ff */
[----:B------:R-:W-:-:S13]  /*dd00*/  ISETP.NE.AND P0, PT, R0, 0x3, PT ;  /* 0x000000030000780c */ /* 0x000fda0003f05270 */
[----:B------:R-:W-:Y:S05]  /*dd10*/  @!P0 BRA `(.L_x_1845) ;  /* 0x0000000000048947 */ /* 0x000fea0003800000 */
[----:B------:R-:W-:Y:S01]  /*dd20*/  BPT.TRAP 0x1 ;  /* 0x000000040000795c */ /* 0x000fe20000300000 */
.L_x_1845:
[----:B-1----:R-:W-:Y:S02]  /*dd30*/  LEA R8, R184, R18, 0x3 ;  /* 0x00000012b8087211 */ /* 0x002fe400078e18ff */
[----:B---34-:R-:W-:-:S04]  /*dd40*/  SHF.L.U32 R3, R187, 0x1f, RZ ;  /* 0x0000001fbb037819 */ /* 0x018fc800000006ff */
[----:B------:R1:W3:Y:S01]  /*dd50*/  SYNCS.PHASECHK.TRANS64.TRYWAIT P1, [R8+URZ+0x28830], R3 ;  /* 0x02883003080075a7 */ /* 0x0002e2000802017f */
[----:B------:R-:W-:Y:S05]  /*dd60*/  @!P0 BRA `(.L_x_1846) ;  /* 0x0000000000048947 */ /* 0x000fea0003800000 */
[----:B------:R-:W-:Y:S01]  /*dd70*/  BPT.TRAP 0x1 ;  /* 0x000000040000795c */ /* 0x000fe20000300000 */
.L_x_1846:
[----:B---3--:R-:W-:Y:S05]  /*dd80*/  @P1 BRA `(.L_x_1847) ;  /* 0x0000000000081947 */ /* 0x008fea0003800000 */
[----:B------:R-:W3:Y:S02]  /*dd90*/  SYNCS.PHASECHK.TRANS64.TRYWAIT P1, [R8+URZ+0x28830], R3 ;  /* 0x02883003080075a7 */ /* 0x000ee4000802017f */
[----:B---3--:R-:W-:Y:S05]  /*dda0*/  @!P1 BRA `(.L_x_1848) ;  /* 0x0000019c00b89947 */ /* 0x008fea0003800000 */
.L_x_1847:
[----:B------:R-:W-:Y:S05]  /*ddb0*/  WARPSYNC.ALL ;  /* 0x0000000000007948 */ /* 0x000fea0003800000 */
[----:B------:R-:W-:Y:S01]  /*ddc0*/  VIADD R0, R18, 0x18400 ;  /* 0x0001840012007836 */ /* 0x000fe20000000000 */
[----:B------:R-:W-:Y:S01]  /*ddd0*/  R2UR UR32, R42 ;  /* 0x000000002a2072ca */ /* 0x000fe200000e0000 */
[----:B0-2---:R-:W-:Y:S01]  /*dde0*/  IMAD.MOV.U32 R7, RZ, RZ, 0x40000040 ;  /* 0x40000040ff077424 */ /* 0x005fe200078e00ff */
        /* <DEDUP_REMOVED lines=14> */
[----:B------:R-:W-:Y:S01]  /*ded0*/  UMOV UR21, 0x40000040 ;  /* 0x4000004000157882 */ /* 0x000fe20000000000 */
[----:B------:R-:W-:Y:S01]  /*dee0*/  IMAD R6, R184, 0x800, R5 ;  /* 0x00000800b8067824 */ /* 0x000fe200078e0205 */
[----:B------:R-:W-:Y:S01]  /*def0*/  UIADD3 UR4, UR32, 0x2, URZ ;  /* 0x0000000220047890 */ /* 0x000fe2000fffe03f */
[----:B------:R-:W-:Y:S01]  /*df00*/  IMAD.MOV.U32 R7, RZ, RZ, 0x40000040 ;  /* 0x40000040ff077424 */ /* 0x000fe200078e00ff */
[----:B------:R-:W-:Y:S01]  /*df10*/  R2UR UR11, R11 ;  /* 0x000000000b0b72ca */ /* 0x000fe200000e0000 */
[C---:B------:R-:W-:Y:S01]  /*df20*/  VIADD R10, R6.reuse, 0x2 ;  /* 0x00000002060a7836 */ /* 0x040fe20000000000 */
[----:B------:R-:W-:Y:S01]  /*df30*/  R2UR UR34, R6 ;  /* 0x00000000062272ca */ /* 0x000fe200000e0000 */
[----:B------:R-:W-:Y:S01]  /*df40*/  UIADD3 UR8, UR32, 0x4, URZ ;  /* 0x0000000420087890 */ /* 0x000fe2000fffe03f */
[----:B------:R-:W-:Y:S01]  /*df50*/  IMAD.MOV.U32 R11, RZ, RZ, 0x40000040 ;  /* 0x40000040ff0b7424 */ /* 0x000fe200078e00ff */
[----:B------:R-:W-:Y:S01]  /*df60*/  UIADD3 UR12, UR32, 0x6, URZ ;  /* 0x00000006200c7890 */ /* 0x000fe2000fffe03f */
[----:B------:R-:W-:Y:S01]  /*df70*/  R2UR UR6, R10 ;  /* 0x000000000a0672ca */ /* 0x000fe200000e0000 */
[----:B------:R-:W-:Y:S01]  /*df80*/  VIADD R10, R6, 0x4 ;  /* 0x00000004060a7836 */ /* 0x000fe20000000000 */
[----:B------:R-:W-:Y:S01]  /*df90*/  UIADD3 UR16, UR32, 0x400, URZ ;  /* 0x0000040020107890 */ /* 0x000fe2000fffe03f */
[----:B------:R-:W-:Y:S01]  /*dfa0*/  R2UR UR15, R11 ;  /* 0x000000000b0f72ca */ /* 0x000fe200000e0000 */
[----:B------:R-:W-:Y:S01]  /*dfb0*/  IMAD.MOV.U32 R11, RZ, RZ, 0x40000040 ;  /* 0x40000040ff0b7424 */ /* 0x000fe200078e00ff */
[----:B------:R-:W-:Y:S01]  /*dfc0*/  UIADD3 UR20, UR32, 0x402, URZ ;  /* 0x0000040220147890 */ /* 0x000fe2000fffe03f */
[----:B------:R-:W-:Y:S01]  /*dfd0*/  R2UR UR10, R10 ;  /* 0x000000000a0a72ca */ /* 0x000fe200000e0000 */
[----:B------:R-:W-:Y:S01]  /*dfe0*/  VIADD R10, R6, 0x6 ;  /* 0x00000006060a7836 */ /* 0x000fe20000000000 */
[----:B------:R-:W-:-:S02]  /*dff0*/  UIADD3 UR24, UR32, 0x404, URZ ;  /* 0x0000040420187890 */ /* 0x000fc4000fffe03f */
[----:B------:R-:W-:Y:S01]  /*e000*/  HGMMA.64x128x16.F32 R24, gdesc[UR32], RZ, !UPT, gsb0 ;  /* 0x01e00000201879f0 */ /* 0x000fe2000c0008ff */
[----:B------:R-:W-:Y:S01]  /*e010*/  R2UR UR19, R11 ;  /* 0x000000000b1372ca */ /* 0x000fe200000e0000 */
[----:B------:R-:W-:Y:S01]  /*e020*/  IMAD.MOV.U32 R11, RZ, RZ, 0x40000040 ;  /* 0x40000040ff0b7424 */ /* 0x000fe200078e00ff */
[----:B------:R-:W-:Y:S01]  /*e030*/  R2UR UR14, R10 ;  /* 0x000000000a0e72ca */ /* 0x000fe200000e0000 */
[----:B------:R-:W-:Y:S01]  /*e040*/  UMOV UR25, 0x40000040 ;  /* 0x4000004000197882 */ /* 0x000fe20000000000 */
[----:B------:R-:W-:Y:S01]  /*e050*/  IADD3 R10, R6, 0x400, RZ ;  /* 0x00000400060a7810 */ /* 0x000fe20007ffe0ff */
[----:B------:R-:W-:Y:S01]  /*e060*/  UIADD3 UR28, UR32, 0x406, URZ ;  /* 0x00000406201c7890 */ /* 0x000fe2000fffe03f */
[----:B------:R-:W-:Y:S01]  /*e070*/  R2UR UR23, R11 ;  /* 0x000000000b1772ca */ /* 0x000fe200000e0000 */
[----:B------:R-:W-:Y:S01]  /*e080*/  UMOV UR29, 0x40000040 ;  /* 0x40000040001d7882 */ /* 0x000fe20000000000 */
[----:B------:R-:W-:Y:S01]  /*e090*/  R2UR UR18, R10 ;  /* 0x000000000a1272ca */ /* 0x000fe200000e0000 */
[----:B------:R-:W-:Y:S01]  /*e0a0*/  VIADD R10, R6, 0x402 ;  /* 0x00000402060a7836 */ /* 0x000fe20000000000 */
[----:B------:R-:W-:-:S02]  /*e0b0*/  MOV R11, 0x40000040 ;  /* 0x40000040000b7802 */ /* 0x000fc40000000f00 */
[----:B------:R-:W-:Y:S02]  /*e0c0*/  R2UR UR31, R7 ;  /* 0x00000000071f72ca */ /* 0x000fe400000e0000 */
[----:B------:R-:W-:Y:S01]  /*e0d0*/  R2UR UR22, R10 ;  /* 0x000000000a1672ca */ /* 0x000fe200000e0000 */
[C---:B------:R-:W-:Y:S01]  /*e0e0*/  VIADD R10, R6.reuse, 0x404 ;  /* 0x00000404060a7836 */ /* 0x040fe20000000000 */
[----:B------:R-:W-:Y:S01]  /*e0f0*/  R2UR UR27, R11 ;  /* 0x000000000b1b72ca */ /* 0x000fe200000e0000 */
        /* <DEDUP_REMOVED lines=27> */
.L_x_1849:
[----:B------:R-:W0:Y:S01]  /*e2b0*/  LDC R6, c[0x0][0x448] ;  /* 0x00011200ff067b82 */ /* 0x000e220000000800 */
[----:B------:R-:W-:Y:S01]  /*e2c0*/  ULDC UR6, c[0x0][0x9d8] ;  /* 0x0002760000067ab9 */ /* 0x000fe20000000800 */
[----:B-1-3--:R-:W-:Y:S02]  /*e2d0*/  VIADD R8, R8, 0x28840 ;  /* 0x0002884008087836 */ /* 0x00afe40000000000 */
[----:B------:R-:W-:Y:S01]  /*e2e0*/  FMUL.FTZ R20, R42, UR6 ;  /* 0x000000062a147c20 */ /* 0x000fe20008410000 */
[----:B------:R-:W-:Y:S01]  /*e2f0*/  FMUL.FTZ R77, R77, UR6 ;  /* 0x000000064d4d7c20 */ /* 0x000fe20008410000 */
[----:B------:R-:W-:Y:S01]  /*e300*/  FMUL.FTZ R10, R30, UR6 ;  /* 0x000000061e0a7c20 */ /* 0x000fe20008410000 */
[----:B------:R-:W-:Y:S01]  /*e310*/  FMUL.FTZ R15, R39, UR6 ;  /* 0x00000006270f7c20 */ /* 0x000fe20008410000 */
[----:B------:R-:W-:Y:S01]  /*e320*/  FMUL.FTZ R30, R54, UR6 ;  /* 0x00000006361e7c20 */ /* 0x000fe20008410000 */
[----:B------:R1:W2:Y:S01]  /*e330*/  MUFU.TANH R100, R77 ;  /* 0x0000004d00647308 */ /* 0x0002a20000002400 */
        /* <DEDUP_REMOVED lines=15> */
[----:B0-----:R-:W-:Y:S01]  /*e430*/  ISETP.NE.AND P1, PT, R6, 0x1, PT ;  /* 0x000000010600780c */ /* 0x001fe20003f25270 */
[----:B------:R-:W-:-:S02]  /*e440*/  IMAD.IADD R6, R195, 0x1, R193 ;  /* 0x00000001c3067824 */ /* 0x000fc400078e02c1 */
[----:B------:R-:W-:Y:S01]  /*e450*/  FMUL.FTZ R25, R47, UR6 ;  /* 0x000000062f197c20 */ /* 0x000fe20008410000 */
[----:B------:R-:W-:Y:S01]  /*e460*/  FMUL.FTZ R91, R48, UR6 ;  /* 0x00000006305b7c20 */ /* 0x000fe20008410000 */
[----:B------:R-:W-:Y:S01]  /*e470*/  FMUL.FTZ R92, R49, UR6 ;  /* 0x00000006315c7c20 */ /* 0x000fe20008410000 */
[----:B-1----:R-:W-:Y:S02]  /*e480*/  IMAD.MOV.U32 R77, RZ, RZ, R6 ;  /* 0x000000ffff4d7224 */ /* 0x002fe400078e0006 */
[----:B------:R-:W-:Y:S01]  /*e490*/  FMUL.FTZ R26, R50, UR6 ;  /* 0x00000006321a7c20 */ /* 0x000fe20008410000 */
[----:B------:R-:W-:Y:S01]  /*e4a0*/  FMUL.FTZ R27, R51, UR6 ;  /* 0x00000006331b7c20 */ /* 0x000fe20008410000 */
[----:B------:R-:W-:Y:S01]  /*e4b0*/  FMUL.FTZ R31, R55, UR6 ;  /* 0x00000006371f7c20 */ /* 0x000fe20008410000 */
[----:B------:R-:W-:Y:S01]  /*e4c0*/  FMUL.FTZ R94, R61, UR6 ;  /* 0x000000063d5e7c20 */ /* 0x000fe20008410000 */
[----:B------:R-:W-:Y:S01]  /*e4d0*/  FMUL.FTZ R38, R62, UR6 ;  /* 0x000000063e267c20 */ /* 0x000fe20008410000 */
[----:B------:R-:W-:Y:S01]  /*e4e0*/  FMUL.FTZ R96, R64, UR6 ;  /* 0x0000000640607c20 */ /* 0x000fe20008410000 */
[----:B------:R-:W-:Y:S01]  /*e4f0*/  FMUL.FTZ R44, R66, UR6 ;  /* 0x00000006422c7c20 */ /* 0x000fe20008410000 */
[----:B------:R-:W0:Y:S01]  /*e500*/  @P1 LDC R7, c[0x0][0x44c] ;  /* 0x00011300ff071b82 */ /* 0x000e220000000800 */
[----:B------:R-:W-:-:S02]  /*e510*/  IMAD.U32 R43, RZ, RZ, UR38 ;  /* 0x00000026ff2b7e24 */ /* 0x000fc4000f8e00ff */
[----:B------:R-:W-:Y:S01]  /*e520*/  FMUL.FTZ R28, R28, UR6 ;  /* 0x000000061c1c7c20 */ /* 0x000fe20008410000 */
[----:B------:R-:W-:Y:S01]  /*e530*/  FMUL.FTZ R29, R29, UR6 ;  /* 0x000000061d1d7c20 */ /* 0x000fe20008410000 */
[----:B------:R-:W-:Y:S01]  /*e540*/  FMUL.FTZ R32, R32, UR6 ;  /* 0x0000000620207c20 */ /* 0x000fe20008410000 */
[----:B------:R-:W-:Y:S01]  /*e550*/  FMUL.FTZ R33, R33, UR6 ;  /* 0x0000000621217c20 */ /* 0x000fe20008410000 */
[----:B------:R-:W-:Y:S01]  /*e560*/  FMUL.FTZ R36, R36, UR6 ;  /* 0x0000000624247c20 */ /* 0x000fe20008410000 */
[----:B------:R-:W-:Y:S01]  /*e570*/  FMUL.FTZ R37, R37, UR6 ;  /* 0x0000000625257c20 */ /* 0x000fe20008410000 */
[----:B------:R-:W1:Y:S01]  /*e580*/  @P1 LDC R42, c[0x0][0x450] ;  /* 0x00011400ff2a1b82 */ /* 0x000e620000000800 */
        /* <DEDUP_REMOVED lines=15> */
[----:B0-----:R-:W-:-:S04]  /*e680*/  @P1 IMAD.HI.U32 R7, R6, R7, RZ ;  /* 0x0000000706071227 */ /* 0x001fc800078e00ff */
[----:B------:R-:W-:Y:S01]  /*e690*/  FMUL.FTZ R99, R73, UR6 ;  /* 0x0000000649637c20 */ /* 0x000fe20008410000 */
[----:B------:R-:W-:Y:S01]  /*e6a0*/  FMUL.FTZ R49, R74, UR6 ;  /* 0x000000064a317c20 */ /* 0x000fe20008410000 */
[----:B------:R-:W-:Y:S01]  /*e6b0*/  FMUL.FTZ R61, R75, UR6 ;  /* 0x000000064b3d7c20 */ /* 0x000fe20008410000 */
[----:B------:R-:W-:Y:S01]  /*e6c0*/  FMUL.FTZ R76, R76, UR6 ;  /* 0x000000064c4c7c20 */ /* 0x000fe20008410000 */
[----:B------:R-:W-:Y:S01]  /*e6d0*/  FMUL.FTZ R62, R78, UR6 ;  /* 0x000000064e3e7c20 */ /* 0x000fe20008410000 */
[----:B------:R-:W-:Y:S01]  /*e6e0*/  FMUL.FTZ R80, R80, UR6 ;  /* 0x0000000650507c20 */ /* 0x000fe20008410000 */
[----:B------:R-:W-:Y:S01]  /*e6f0*/  FMUL.FTZ R81, R81, UR6 ;  /* 0x0000000651517c20 */ /* 0x000fe20008410000 */
[----:B-1----:R-:W-:Y:S01]  /*e700*/  @P1 SHF.R.U32.HI R77, RZ, R42, R7 ;  /* 0x0000002aff4d1219 */ /* 0x002fe20000011607 */
[----:B------:R-:W-:Y:S01]  /*e710*/  FMUL.FTZ R64, R82, UR6 ;  /* 0x0000000652407c20 */ /* 0x000fe20008410000 */
[----:B------:R-:W0:Y:S01]  /*e720*/  LDC.64 R6, c[0x0][0x9e0] ;  /* 0x00027800ff067b82 */ /* 0x000e220000000a00 */
[----:B------:R-:W-:Y:S01]  /*e730*/  MOV R42, 0xffffff80 ;  /* 0xffffff80002a7802 */ /* 0x000fe20000000f00 */
[----:B------:R-:W-:Y:S01]  /*e740*/  FMUL.FTZ R47, R83, UR6 ;  /* 0x00000006532f7c20 */ /* 0x000fe20008410000 */
[----:B------:R-:W1:Y:S01]  /*e750*/  SHFL.IDX PT, R56, R77, RZ, 0x1c1f ;  /* 0x001c1fff4d387589 */ /* 0x000e6200000e0000 */
[----:B------:R-:W-:Y:S01]  /*e760*/  FMUL.FTZ R84, R84, UR6 ;  /* 0x0000000654547c20 */ /* 0x000fe20008410000 */
[----:B------:R-:W-:Y:S01]  /*e770*/  FMUL.FTZ R85, R85, UR6 ;  /* 0x0000000655557c20 */ /* 0x000fe20008410000 */
[----:B------:R-:W-:-:S02]  /*e780*/  IMAD R79, R89, R42, 0x80 ;  /* 0x00000080594f7424 */ /* 0x000fc400078e022a */
[----:B------:R-:W-:Y:S01]  /*e790*/  FMUL.FTZ R50, R86, UR6 ;  /* 0x0000000656327c20 */ /* 0x000fe20008410000 */
[----:B------:R-:W-:Y:S01]  /*e7a0*/  FMUL.FTZ R51, R87, UR6 ;  /* 0x0000000657337c20 */ /* 0x000fe20008410000 */
[----:B------:R-:W-:Y:S01]  /*e7b0*/  PRMT R8, R43, 0x654, R8 ;  /* 0x000006542b087816 */ /* 0x000fe20000000008 */
[----:B------:R-:W-:Y:S01]  /*e7c0*/  VIADD R42, R79, 0x1 ;  /* 0x000000014f2a7836 */ /* 0x000fe20000000000 */
[----:B------:R-:W-:Y:S01]  /*e7d0*/  ULDC UR53, c[0x0][0x9dc] ;  /* 0x0002770000357ab9 */ /* 0x000fe20000000800 */
[----:B------:R-:W3:Y:S01]  /*e7e0*/  MUFU.TANH R4, R4 ;  /* 0x0000000400047308 */ /* 0x000ee20000002400 */
[----:B------:R-:W-:Y:S01]  /*e7f0*/  ULOP3.LUT UR53, URZ, UR53, URZ, 0x33, !UPT ;  /* 0x000000353f357292 */ /* 0x000fe2000f8e333f */
[----:B------:R-:W-:Y:S01]  /*e800*/  IMAD R42, R191, -0x2, R42 ;  /* 0xfffffffebf2a7824 */ /* 0x000fe200078e022a */
[----:B------:R4:W-:Y:S01]  /*e810*/  SYNCS.ARRIVE.TRANS64.RED.A1T0 RZ, [R8+URZ], RZ ;  /* 0x000000ff08ff79a7 */ /* 0x0009e2000810043f */
[----:B------:R-:W-:-:S03]  /*e820*/  LEA R82, R89, 0xffffff80, 0x7 ;  /* 0xffffff8059527811 */ /* 0x000fc600078e38ff */
[----:B------:R-:W-:Y:S01]  /*e830*/  IADD3 R43, -R189, R42, R190 ;  /* 0x0000002abd2b7210 */ /* 0x000fe20007ffe1be */
[----:B------:R-:W0:Y:S01]  /*e840*/  MUFU.TANH R9, R9 ;  /* 0x0000000900097308 */ /* 0x000e220000002400 */
[----:B----4-:R-:W-:Y:S01]  /*e850*/  IMAD.IADD R8, R190, 0x1, R79 ;  /* 0x00000001be087824 */ /* 0x010fe200078e024f */
[----:B0-----:R-:W-:Y:S02]  /*e860*/  ISETP.GE.AND P2, PT, R7, 0x1, PT ;  /* 0x000000010700780c */ /* 0x001fe40003f46270 */
[C---:B------:R-:W-:Y:S01]  /*e870*/  IMAD.IADD R86, R43.reuse, 0x1, R6 ;  /* 0x000000012b567824 */ /* 0x040fe200078e0206 */
[----:B------:R-:W-:Y:S01]  /*e880*/  IADD3 R87, R43, UR53, RZ ;  /* 0x000000352b577c10 */ /* 0x000fe2000fffe0ff */
[----:B------:R-:W-:Y:S02]  /*e890*/  IMAD R83, R191, -0x2, R8 ;  /* 0xfffffffebf537824 */ /* 0x000fe400078e0208 */
[----:B------:R-:W0:Y:S02]  /*e8a0*/  MUFU.TANH R0, R0 ;  /* 0x0000000000007308 */ /* 0x000e240000002400 */
[----:B-1----:R-:W-:Y:S01]  /*e8b0*/  IMAD.IADD R78, R87, 0x1, R56 ;  /* 0x00000001574e7824 */ /* 0x002fe200078e0238 */
[----:B------:R-:W-:-:S05]  /*e8c0*/  VIADDMNMX R8, R56, R86, R83, PT ;  /* 0x0000005638087246 */ /* 0x000fca0003800153 */
[----:B------:R-:W1:Y:S08]  /*e8d0*/  MUFU.TANH R3, R3 ;  /* 0x0000000300037308 */ /* 0x000e700000002400 */
        /* <DEDUP_REMOVED lines=59> */
[----:B-1234-:R-:W-:Y:S05]  /*ec90*/  @!P2 BRA `(.L_x_1850) ;  /* 0x000000000050a947 */ /* 0x01efea0003800000 */
[----:B------:R-:W-:Y:S01]  /*eca0*/  IADD3 R56, -R189, R190, R56 ;  /* 0x000000bebd387210 */ /* 0x000fe20007ffe138 */
[----:B------:R-:W-:Y:S03]  /*ecb0*/  BSSY B0, `(.L_x_1851) ;  /* 0x000000e000007945 */ /* 0x000fe60003800000 */
[----:B------:R-:W-:-:S13]  /*ecc0*/  ISETP.GT.AND P3, PT, R56, -0x1, PT ;  /* 0xffffffff3800780c */ /* 0x000fda0003f64270 */
        /* <DEDUP_REMOVED lines=8> */
.L_x_1852:
[----:B------:R-:W-:-:S13]  /*ed50*/  ISETP.NE.AND P3, PT, R7, 0x1, PT ;  /* 0x000000010700780c */ /* 0x000fda0003f65270 */
[----:B------:R-:W1:Y:S02]  /*ed60*/  @P3 LDC.64 R42, c[0x0][0x9e8] ;  /* 0x00027a00ff2a3b82 */ /* 0x000e640000000a00 */
[----:B-1----:R-:W-:-:S05]  /*ed70*/  @P3 IMAD.HI.U32 R42, R56, R42, RZ ;  /* 0x0000002a382a3227 */ /* 0x002fca00078e00ff */
[----:B------:R-:W-:-:S07]  /*ed80*/  @P3 SHF.R.U32.HI R56, RZ, R43, R42 ;  /* 0x0000002bff383219 */ /* 0x000fce000001162a */
.L_x_1853:
[----:B------:R-:W-:Y:S05]  /*ed90*/  BSYNC B0 ;  /* 0x0000000000007941 */ /* 0x000fea0003800000 */
.L_x_1851:
[----:B------:R-:W-:-:S04]  /*eda0*/  IMAD R56, R56, R7, -R82 ;  /* 0x0000000738387224 */ /* 0x000fc800078e0a52 */
[----:B------:R-:W-:-:S05]  /*edb0*/  IMAD R43, R191, -0x2, R56 ;  /* 0xfffffffebf2b7824 */ /* 0x000fca00078e0238 */
[----:B------:R-:W-:Y:S02]  /*edc0*/  VIMNMX R78, R78, R43, !PT ;  /* 0x0000002b4e4e7248 */ /* 0x000fe40007fe0100 */
[----:B------:R-:W-:-:S07]  /*edd0*/  VIADDMNMX R8, R43, R7, R8, PT ;  /* 0x000000072b087246 */ /* 0x000fce0003800108 */
.L_x_1850:
[C---:B------:R-:W-:Y:S02]  /*ede0*/  ISETP.GE.AND P3, PT, R79.reuse, 0x2, PT ;  /* 0x000000024f00780c */ /* 0x040fe40003f66270 */
[----:B------:R-:W-:Y:S02]  /*edf0*/  ISETP.GE.AND P5, PT, R79, 0x9, PT ;  /* 0x000000094f00780c */ /* 0x000fe40003fa6270 */
[----:B------:R-:W-:Y:S02]  /*ee00*/  ISETP.GT.AND P4, PT, R78, 0x1, !P3 ;  /* 0x000000014e00780c */ /* 0x000fe40005f84270 */
[----:B------:R-:W-:Y:S02]  /*ee10*/  P2R R101, PR, RZ, 0x20 ;  /* 0x00000020ff657803 */ /* 0x000fe40000000000 */
[----:B------:R-:W-:-:S04]  /*ee20*/  ISETP.LT.OR P4, PT, R8, 0x2, P4 ;  /* 0x000000020800780c */ /* 0x000fc80002781670 */
[----:B------:R-:W-:Y:S02]  /*ee30*/  FSEL R75, R9, -INF , !P4 ;  /* 0xff800000094b7808 */ /* 0x000fe40006000000 */
[----:B------:R-:W-:Y:S02]  /*ee40*/  ISETP.GT.AND P4, PT, R78, 0x8, !P5 ;  /* 0x000000084e00780c */ /* 0x000fe40006f84270 */
[----:B------:R-:W-:Y:S02]  /*ee50*/  ISETP.GE.AND P5, PT, R79, 0xa, PT ;  /* 0x0000000a4f00780c */ /* 0x000fe40003fa6270 */
[----:B------:R-:W-:Y:S02]  /*ee60*/  ISETP.LT.OR P4, PT, R8, 0x9, P4 ;  /* 0x000000090800780c */ /* 0x000fe40002781670 */
[----:B------:R-:W-:Y:S02]  /*ee70*/  P2R R102, PR, RZ, 0x20 ;  /* 0x00000020ff667803 */ /* 0x000fe40000000000 */
[----:B------:R-:W-:-:S02]  /*ee80*/  FSEL R73, R28, -INF , !P4 ;  /* 0xff8000001c497808 */ /* 0x000fc40006000000 */
[----:B------:R-:W-:Y:S02]  /*ee90*/  ISETP.GT.AND P4, PT, R78, 0x9, !P5 ;  /* 0x000000094e00780c */ /* 0x000fe40006f84270 */
[----:B------:R-:W-:Y:S02]  /*eea0*/  ISETP.GE.AND P5, PT, R79, 0x11, PT ;  /* 0x000000114f00780c */ /* 0x000fe40003fa6270 */
[----:B------:R-:W-:Y:S02]  /*eeb0*/  ISETP.LT.OR P4, PT, R8, 0xa, P4 ;  /* 0x0000000a0800780c */ /* 0x000fe40002781670 */
[----:B------:R-:W-:Y:S02]  /*eec0*/  P2R R103, PR, RZ, 0x20 ;  /* 0x00000020ff677803 */ /* 0x000fe40000000000 */
[----:B0-----:R-:W-:Y:S02]  /*eed0*/  FSEL R74, R29, -INF , !P4 ;  /* 0xff8000001d4a7808 */ /* 0x001fe40006000000 */
[----:B------:R-:W-:-:S02]  /*eee0*/  ISETP.GT.AND P4, PT, R78, 0x10, !P5 ;  /* 0x000000104e00780c */ /* 0x000fc40006f84270 */
[C---:B------:R-:W-:Y:S02]  /*eef0*/  ISETP.GE.AND P5, PT, R79.reuse, 0x12, PT ;  /* 0x000000124f00780c */ /* 0x040fe40003fa6270 */
[----:B------:R-:W-:Y:S02]  /*ef00*/  ISETP.LT.OR P4, PT, R8, 0x11, P4 ;  /* 0x000000110800780c */ /* 0x000fe40002781670 */
[----:B------:R-:W-:Y:S02]  /*ef10*/  P2R R104, PR, RZ, 0x20 ;  /* 0x00000020ff687803 */ /* 0x000fe40000000000 */
[----:B------:R-:W-:Y:S02]  /*ef20*/  FSEL R72, R32, -INF , !P4 ;  /* 0xff80000020487808 */ /* 0x000fe40006000000 */
[----:B------:R-:W-:Y:S02]  /*ef30*/  ISETP.GT.AND P4, PT, R78, 0x11, !P5 ;  /* 0x000000114e00780c */ /* 0x000fe40006f84270 */
[----:B------:R-:W-:-:S02]  /*ef40*/  ISETP.GE.AND P5, PT, R79, 0x19, PT ;  /* 0x000000194f00780c */ /* 0x000fc40003fa6270 */
[----:B------:R-:W-:Y:S02]  /*ef50*/  ISETP.LT.OR P4, PT, R8, 0x12, P4 ;  /* 0x000000120800780c */ /* 0x000fe40002781670 */
[----:B------:R-:W-:Y:S02]  /*ef60*/  P2R R105, PR, RZ, 0x20 ;  /* 0x00000020ff697803 */ /* 0x000fe40000000000 */
[----:B------:R-:W-:Y:S02]  /*ef70*/  FSEL R71, R33, -INF , !P4 ;  /* 0xff80000021477808 */ /* 0x000fe40006000000 */
[----:B------:R-:W-:Y:S02]  /*ef80*/  ISETP.GT.AND P4, PT, R78, 0x18, !P5 ;  /* 0x000000184e00780c */ /* 0x000fe40006f84270 */
[----:B------:R-:W-:Y:S02]  /*ef90*/  ISETP.GE.AND P5, PT, R79, 0x1a, PT ;  /* 0x0000001a4f00780c */ /* 0x000fe40003fa6270 */
[----:B------:R-:W-:-:S02]  /*efa0*/  ISETP.LT.OR P4, PT, R8, 0x19, P4 ;  /* 0x000000190800780c */ /* 0x000fc40002781670 */
[----:B------:R-:W-:Y:S02]  /*efb0*/  P2R R106, PR, RZ, 0x20 ;  /* 0x00000020ff6a7803 */ /* 0x000fe40000000000 */
[----:B------:R-:W-:Y:S02]  /*efc0*/  FSEL R70, R36, -INF , !P4 ;  /* 0xff80000024467808 */ /* 0x000fe40006000000 */
[----:B------:R-:W-:Y:S02]  /*efd0*/  ISETP.GT.AND P4, PT, R78, 0x19, !P5 ;  /* 0x000000194e00780c */ /* 0x000fe40006f84270 */
[----:B------:R-:W-:Y:S02]  /*efe0*/  ISETP.GE.AND P5, PT, R79, 0x21, PT ;  /* 0x000000214f00780c */ /* 0x000fe40003fa6270 */
[----:B------:R-:W-:Y:S02]  /*eff0*/  ISETP.LT.OR P4, PT, R8, 0x1a, P4 ;  /* 0x0000001a0800780c */ /* 0x000fe40002781670 */
[----:B------:R-:W-:-:S02]  /*f000*/  P2R R107, PR, RZ, 0x20 ;  /* 0x00000020ff6b7803 */ /* 0x000fc40000000000 */
        /* <DEDUP_REMOVED lines=10> */
[----:B------:R-:W-:Y:S02]  /*f0b0*/  FSEL R67, R41, -INF , !P4 ;  /* 0xff80000029437808 */ /* 0x000fe40006000000 */
        /* <DEDUP_REMOVED lines=12> */
[----:B------:R-:W-:-:S04]  /*f180*/  ISETP.LT.OR P4, PT, R8, 0x31, P4 ;  /* 0x000000310800780c */ /* 0x000fc80002781670 */
        /* <DEDUP_REMOVED lines=93> */
[----:B------:R-:W-:-:S04]  /*f760*/  ISETP.GE.AND P6, PT, R79, 0x7a, PT ;  /* 0x0000007a4f00780c */ /* 0x000fc80003fc6270 */
[----:B------:R-:W-:Y:S02]  /*f770*/  P2R R80, PR, RZ, 0x40 ;  /* 0x00000040ff507803 */ /* 0x000fe40000000000 */
[----:B------:R-:W-:-:S04]  /*f780*/  ISETP.GT.AND P6, PT, R78, 0x79, !P6 ;  /* 0x000000794e00780c */ /* 0x000fc800077c4270 */
[----:B------:R-:W-:Y:S02]  /*f790*/  ISETP.LT.OR P6, PT, R8, 0x7a, P6 ;  /* 0x0000007a0800780c */ /* 0x000fe400037c1670 */
[----:B------:R-:W0:Y:S02]  /*f7a0*/  SHFL.IDX PT, R8, R77, 0x1, 0x1c1f ;  /* 0x003c1f004d087f89 */ /* 0x000e2400000e0000 */
[----:B------:R-:W-:Y:S02]  /*f7b0*/  FSEL R4, R85, -INF , !P6 ;  /* 0xff80000055047808 */ /* 0x000fe40007000000 */
[----:B0-----:R-:W-:Y:S01]  /*f7c0*/  VIADDMNMX R66, R8, R86, R83, PT ;  /* 0x0000005608427246 */ /* 0x001fe20003800153 */
[----:B------:R-:W-:Y:S01]  /*f7d0*/  IMAD.IADD R65, R87, 0x1, R8 ;  /* 0x0000000157417824 */ /* 0x000fe200078e0208 */
[----:B------:R-:W-:Y:S06]  /*f7e0*/  @!P2 BRA `(.L_x_1854) ;  /* 0x000000000050a947 */ /* 0x000fec0003800000 */
[----:B------:R-:W-:Y:S01]  /*f7f0*/  IADD3 R77, -R189, R190, R8 ;  /* 0x000000bebd4d7210 */ /* 0x000fe20007ffe108 */
[----:B------:R-:W-:Y:S03]  /*f800*/  BSSY B0, `(.L_x_1855) ;  /* 0x000000e000007945 */ /* 0x000fe60003800000 */
[----:B------:R-:W-:-:S13]  /*f810*/  ISETP.GT.AND P6, PT, R77, -0x1, PT ;  /* 0xffffffff4d00780c */ /* 0x000fda0003fc4270 */
        /* <DEDUP_REMOVED lines=8> */
.L_x_1856:
[----:B------:R-:W-:-:S13]  /*f8a0*/  ISETP.NE.AND P6, PT, R7, 0x1, PT ;  /* 0x000000010700780c */ /* 0x000fda0003fc5270 */
[----:B------:R-:W0:Y:S02]  /*f8b0*/  @P6 LDC.64 R8, c[0x0][0x9e8] ;  /* 0x00027a00ff086b82 */ /* 0x000e240000000a00 */
[----:B0-----:R-:W-:-:S05]  /*f8c0*/  @P6 IMAD.HI.U32 R8, R77, R8, RZ ;  /* 0x000000084d086227 */ /* 0x001fca00078e00ff */
[----:B------:R-:W-:-:S07]  /*f8d0*/  @P6 SHF.R.U32.HI R77, RZ, R9, R8 ;  /* 0x00000009ff4d6219 */ /* 0x000fce0000011608 */
.L_x_1857:
[----:B------:R-:W-:Y:S05]  /*f8e0*/  BSYNC B0 ;  /* 0x0000000000007941 */ /* 0x000fea0003800000 */
.L_x_1855:
[----:B------:R-:W-:-:S04]  /*f8f0*/  IMAD R8, R77, R7, -R82 ;  /* 0x000000074d087224 */ /* 0x000fc800078e0a52 */
[----:B------:R-:W-:-:S05]  /*f900*/  IMAD R8, R191, -0x2, R8 ;  /* 0xfffffffebf087824 */ /* 0x000fca00078e0208 */
[----:B------:R-:W-:Y:S02]  /*f910*/  VIMNMX R65, R65, R8, !PT ;  /* 0x0000000841417248 */ /* 0x000fe40007fe0100 */
[----:B------:R-:W-:-:S07]  /*f920*/  VIADDMNMX R66, R8, R7, R66, PT ;  /* 0x0000000708427246 */ /* 0x000fce0003800142 */
.L_x_1854:
[----:B------:R-:W-:Y:S01]  /*f930*/  ISETP.GT.AND P3, PT, R65, 0x1, !P3 ;  /* 0x000000014100780c */ /* 0x000fe20005f64270 */
[----:B------:R-:W-:Y:S01]  /*f940*/  ULDC UR52, c[0x0][0x988] ;  /* 0x0002620000347ab9 */ /* 0x000fe20000000800 */
[----:B------:R-:W-:Y:S02]  /*f950*/  ISETP.NE.AND P6, PT, R105, RZ, PT ;  /* 0x000000ff6900720c */ /* 0x000fe40003fc5270 */
[----:B------:R-:W-:Y:S02]  /*f960*/  ISETP.LT.OR P3, PT, R66, 0x2, P3 ;  /* 0x000000024200780c */ /* 0x000fe40001f61670 */
[----:B------:R-:W-:Y:S02]  /*f970*/  ISETP.GT.AND P4, PT, R65, 0x71, !P4 ;  /* 0x000000714100780c */ /* 0x000fe40006784270 */
[----:B------:R-:W-:Y:S02]  /*f980*/  FSEL R9, R3, -INF , !P3 ;  /* 0xff80000003097808 */ /* 0x000fe40005800000 */
[----:B------:R-:W-:-:S02]  /*f990*/  ISETP.NE.AND P3, PT, R101, RZ, PT ;  /* 0x000000ff6500720c */ /* 0x000fc40003f65270 */
[C---:B------:R-:W-:Y:S02]  /*f9a0*/  ISETP.GT.AND P5, PT, R65.reuse, 0x78, !P5 ;  /* 0x000000784100780c */ /* 0x040fe40006fa4270 */
[----:B------:R-:W-:Y:S02]  /*f9b0*/  ISETP.GT.AND P3, PT, R65, 0x8, !P3 ;  /* 0x000000084100780c */ /* 0x000fe40005f64270 */
[C---:B------:R-:W-:Y:S02]  /*f9c0*/  ISETP.LT.OR P4, PT, R66.reuse, 0x72, P4 ;  /* 0x000000724200780c */ /* 0x040fe40002781670 */
[C---:B------:R-:W-:Y:S02]  /*f9d0*/  ISETP.LT.OR P3, PT, R66.reuse, 0x9, P3 ;  /* 0x000000094200780c */ /* 0x040fe40001f61670 */
[----:B------:R-:W-:Y:S02]  /*f9e0*/  ISETP.LT.OR P5, PT, R66, 0x79, P5 ;  /* 0x000000794200780c */ /* 0x000fe40002fa1670 */
[----:B------:R-:W-:-:S02]  /*f9f0*/  FSEL R3, R10, -INF , !P3 ;  /* 0xff8000000a037808 */ /* 0x000fc40005800000 */
[----:B------:R-:W-:Y:S02]  /*fa00*/  ISETP.NE.AND P3, PT, R102, RZ, PT ;  /* 0x000000ff6600720c */ /* 0x000fe40003f65270 */
[----:B------:R-:W-:Y:S02]  /*fa10*/  FMNMX.FTZ R10, R76, R75, !PT ;  /* 0x0000004b4c0a7209 */ /* 0x000fe40007810000 */
[----:B------:R-:W-:Y:S02]  /*fa20*/  ISETP.GT.AND P3, PT, R65, 0x9, !P3 ;  /* 0x000000094100780c */ /* 0x000fe40005f64270 */
[----:B------:R-:W-:Y:S02]  /*fa30*/  FSEL R50, R50, -INF , !P5 ;  /* 0xff80000032327808 */ /* 0x000fe40006800000 */
[----:B------:R-:W-:-:S04]  /*fa40*/  ISETP.LT.OR P3, PT, R66, 0xa, P3 ;  /* 0x0000000a4200780c */ /* 0x000fc80001f61670 */
        /* <DEDUP_REMOVED lines=15> */
[----:B------:R-:W-:Y:S02]  /*fb40*/  ISETP.GT.AND P3, PT, R65, 0x18, !P6 ;  /* 0x000000184100780c */ /* 0x000fe40007764270 */
[----:B------:R-:W-:Y:S02]  /*fb50*/  FMNMX.FTZ R10, R68, R11, !PT ;  /* 0x0000000b440a7209 */ /* 0x000fe40007810000 */
[----:B------:R-:W-:-:S02]  /*fb60*/  ISETP.LT.OR P3, PT, R66, 0x19, P3 ;  /* 0x000000194200780c */ /* 0x000fc40001f61670 */
[----:B------:R-:W-:Y:S02]  /*fb70*/  ISETP.NE.AND P6, PT, R114, RZ, PT ;  /* 0x000000ff7200720c */ /* 0x000fe40003fc5270 */
        /* <DEDUP_REMOVED lines=54> */
[----:B------:R-:W-:-:S03]  /*fee0*/  ISETP.LT.OR P3, PT, R66, 0x39, P3 ;  /* 0x000000394200780c */ /* 0x000fc60001f61670 */
[----:B------:R-:W0:Y:S01]  /*fef0*/  SHFL.BFLY PT, R10, R11, 0x2, 0x1f ;  /* 0x0c401f000b0a7f89 */ /* 0x000e2200000e0000 */
[----:B------:R-:W-:Y:S02]  /*ff00*/  FSEL R30, R30, -INF , !P3 ;  /* 0xff8000001e1e7808 */ /* 0x000fe40005800000 */
[----:B------:R-:W-:-:S04]  /*ff10*/  ISETP.NE.AND P3, PT, R112, RZ, PT ;  /* 0x000000ff7000720c */ /* 0x000fc80003f65270 */
[----:B------:R-:W-:-:S04]  /*ff20*/  ISETP.GT.AND P3, PT, R65, 0x39, !P3 ;  /* 0x000000394100780c */ /* 0x000fc80005f64270 */
[----:B------:R-:W-:-:S04]  /*ff30*/  ISETP.LT.OR P3, PT, R66, 0x3a, P3 ;  /* 0x0000003a4200780c */ /* 0x000fc80001f61670 */
[----:B------:R-:W-:Y:S02]  /*ff40*/  FSEL R31, R31, -INF , !P3 ;  /* 0xff8000001f1f7808 */ /* 0x000fe40005800000 */
[----:B------:R-:W-:-:S04]  /*ff50*/  ISETP.NE.AND P3, PT, R113, RZ, PT ;  /* 0x000000ff7100720c */ /* 0x000fc80003f65270 */
[----:B------:R-:W-:Y:S02]  /*ff60*/  ISETP.GT.AND P3, PT, R65, 0x40, !P3 ;  /* 0x000000404100780c */ /* 0x000fe40005f64270 */
[----:B0-----:R-:W-:Y:S02]  /*ff70*/  FMNMX.FTZ R77, R11, R10, !PT ;  /* 0x0000000a0b4d7209 */ /* 0x001fe40007810000 */
[----:B------:R-:W-:-:S03]  /*ff80*/  ISETP.LT.OR P3, PT, R66, 0x41, P3 ;  /* 0x000000414200780c */ /* 0x000fc60001f61670 */
[----:B------:R-:W0:Y:S01]  /*ff90*/  SHFL.BFLY PT, R10, R77, 0x1, 0x1f ;  /* 0x0c201f004d0a7f89 */ /* 0x000e2200000e0000 */
[----:B------:R-:W-:Y:S02]  /*ffa0*/  FSEL R34, R34, -INF , !P3 ;  /* 0xff80000022227808 */ /* 0x000fe40005800000 */
[----:B------:R-:W-:Y:S02]  /*ffb0*/  ISETP.GT.AND P3, PT, R65, 0x41, !P6 ;  /* 0x000000414100780c */ /* 0x000fe40007764270 */
[----:B------:R-:W-:Y:S02]  /*ffc0*/  ISETP.NE.AND P6, PT, R100, RZ, PT ;  /* 0x000000ff6400720c */ /* 0x000fe40003fc5270 */
        /* <DEDUP_REMOVED lines=8> */
[----:B------:R-:W-:-:S03]  /*10050*/  FMUL.FTZ R78, R10, UR52 ;  /* 0x000000340a4e7c20 */ /* 0x000fc60008410000 */
        /* <DEDUP_REMOVED lines=37> */
[----:B------:R-:W-:-:S04]  /*102b0*/  ISETP.LT.OR P3, PT, R66, 0x71, P3 ;  /* 0x000000714200780c */ /* 0x000fc80001f61670 */
[----:B------:R-:W-:Y:S02]  /*102c0*/  FSEL R64, R64, -INF , !P3 ;  /* 0xff80000040407808 */ /* 0x000fe40005800000 */
[----:B------:R-:W-:-:S04]  /*102d0*/  FSETP.NEU.FTZ.AND P3, PT, R10, -INF , PT ;  /* 0xff8000000a00780b */ /* 0x000fc80003f7d000 */
[----:B------:R-:W-:Y:S02]  /*102e0*/  FSEL R79, R78, RZ, P3 ;  /* 0x000000ff4e4f7208 */ /* 0x000fe40001800000 */
[----:B------:R-:W-:Y:S02]  /*102f0*/  ISETP.GT.AND P3, PT, R65, RZ, !P6 ;  /* 0x000000ff4100720c */ /* 0x000fe40007764270 */
[----:B------:R-:W-:Y:S01]  /*10300*/  ISETP.NE.AND P6, PT, R80, RZ, PT ;  /* 0x000000ff5000720c */ /* 0x000fe20003fc5270 */
[--C-:B------:R-:W-:Y:S01]  /*10310*/  FFMA.FTZ R170, R57, UR52, -R79.reuse ;  /* 0x0000003439aa7c23 */ /* 0x100fe2000801084f */
[----:B------:R-:W-:Y:S01]  /*10320*/  ISETP.LT.OR P3, PT, R66, 0x1, P3 ;  /* 0x000000014200780c */ /* 0x000fe20001f61670 */
[--C-:B------:R-:W-:Y:S01]  /*10330*/  FFMA.FTZ R57, R56, UR52, -R79.reuse ;  /* 0x0000003438397c23 */ /* 0x100fe2000801084f */
[--C-:B------:R-:W-:Y:S01]  /*10340*/  FFMA.FTZ R156, R40, UR52, -R79.reuse ;  /* 0x00000034289c7c23 */ /* 0x100fe2000801084f */
[--C-:B------:R-:W-:Y:S01]  /*10350*/  FFMA.FTZ R180, R76, UR52, -R79.reuse ;  /* 0x000000344cb47c23 */ /* 0x100fe2000801084f */
[----:B------:R-:W-:Y:S01]  /*10360*/  FSEL R78, R0, -INF , !P3 ;  /* 0xff800000004e7808 */ /* 0x000fe20005800000 */
[--C-:B------:R-:W-:Y:S01]  /*10370*/  FFMA.FTZ R75, R75, UR52, -R79.reuse ;  /* 0x000000344b4b7c23 */ /* 0x100fe2000801084f */
[----:B------:R-:W-:Y:S01]  /*10380*/  ISETP.GT.AND P3, PT, R65, 0x79, !P6 ;  /* 0x000000794100780c */ /* 0x000fe20007764270 */
[--C-:B------:R-:W-:Y:S01]  /*10390*/  FFMA.FTZ R182, R73, UR52, -R79.reuse ;  /* 0x0000003449b67c23 */ /* 0x100fe2000801084f */
[----:B------:R-:W-:Y:S01]  /*103a0*/  FMNMX.FTZ R0, R78, R9, !PT ;  /* 0x000000094e007209 */ /* 0x000fe20007810000 */
[----:B------:R-:W-:Y:S01]  /*103b0*/  MUFU.EX2 R180, R180 ;  /* 0x000000b400b47308 */ /* 0x000fe20000000800 */
[----:B------:R-:W-:Y:S01]  /*103c0*/  ISETP.LT.OR P3, PT, R66, 0x7a, P3 ;  /* 0x0000007a4200780c */ /* 0x000fe20001f61670 */
[--C-:B------:R-:W-:Y:S01]  /*103d0*/  FFMA.FTZ R73, R74, UR52, -R79.reuse ;  /* 0x000000344a497c23 */ /* 0x100fe2000801084f */
[----:B------:R-:W-:Y:S01]  /*103e0*/  FMNMX.FTZ R11, R3, R0, !PT ;  /* 0x00000000030b7209 */ /* 0x000fe20007810000 */
[--C-:B------:R-:W-:Y:S01]  /*103f0*/  FFMA.FTZ R154, R28, UR52, -R79.reuse ;  /* 0x000000341c9a7c23 */ /* 0x100fe2000801084f */
[----:B------:R-:W-:Y:S01]  /*10400*/  FSEL R51, R51, -INF , !P3 ;  /* 0xff80000033337808 */ /* 0x000fe20005800000 */
[--C-:B------:R-:W-:Y:S01]  /*10410*/  FFMA.FTZ R176, R72, UR52, -R79.reuse ;  /* 0x0000003448b07c23 */ /* 0x100fe2000801084f */
[----:B------:R-:W-:Y:S01]  /*10420*/  FMNMX.FTZ R11, R8, R11, !PT ;  /* 0x0000000b080b7209 */ /* 0x000fe20007810000 */
[----:B------:R-:W0:Y:S01]  /*10430*/  MUFU.EX2 R75, R75 ;  /* 0x0000004b004b7308 */ /* 0x000e220000000800 */
[--C-:B------:R-:W-:Y:S01]  /*10440*/  FFMA.FTZ R71, R71, UR52, -R79.reuse ;  /* 0x0000003447477c23 */ /* 0x100fe2000801084f */
[--C-:B------:R-:W-:Y:S01]  /*10450*/  FFMA.FTZ R178, R70, UR52, -R79.reuse ;  /* 0x0000003446b27c23 */ /* 0x100fe2000801084f */
[----:B------:R-:W-:Y:S01]  /*10460*/  FMNMX.FTZ R0, R12, R11, !PT ;  /* 0x0000000b0c007209 */ /* 0x000fe20007810000 */
[--C-:B------:R-:W-:Y:S01]  /*10470*/  FFMA.FTZ R69, R69, UR52, -R79.reuse ;  /* 0x0000003445457c23 */ /* 0x100fe2000801084f */
[--C-:B------:R-:W-:Y:S01]  /*10480*/  FFMA.FTZ R172, R68, UR52, -R79.reuse ;  /* 0x0000003444ac7c23 */ /* 0x100fe2000801084f */
[--C-:B------:R-:W-:Y:S01]  /*10490*/  FFMA.FTZ R67, R67, UR52, -R79.reuse ;  /* 0x0000003443437c23 */ /* 0x100fe2000801084f */
[----:B------:R-:W-:Y:S01]  /*104a0*/  FMNMX.FTZ R11, R13, R0, !PT ;  /* 0x000000000d0b7209 */ /* 0x000fe20007810000 */
[----:B------:R-:W1:Y:S01]  /*104b0*/  MUFU.EX2 R182, R182 ;  /* 0x000000b600b67308 */ /* 0x000e620000000800 */
[--C-:B------:R-:W-:Y:S01]  /*104c0*/  FFMA.FTZ R174, R88, UR52, -R79.reuse ;  /* 0x0000003458ae7c23 */ /* 0x100fe2000801084f */
[--C-:B------:R-:W-:Y:S01]  /*104d0*/  FFMA.FTZ R77, R90, UR52, -R79.reuse ;  /* 0x000000345a4d7c23 */ /* 0x100fe2000801084f */
[----:B------:R-:W-:Y:S01]  /*104e0*/  FMNMX.FTZ R0, R14, R11, !PT ;  /* 0x0000000b0e007209 */ /* 0x000fe20007810000 */
[--C-:B------:R-:W-:Y:S01]  /*104f0*/  FFMA.FTZ R168, R60, UR52, -R79.reuse ;  /* 0x000000343ca87c23 */ /* 0x100fe2000801084f */
[--C-:B------:R-:W-:Y:S01]  /*10500*/  FFMA.FTZ R59, R59, UR52, -R79.reuse ;  /* 0x000000343b3b7c23 */ /* 0x100fe2000801084f */
[--C-:B------:R-:W-:Y:S01]  /*10510*/  FFMA.FTZ R158, R36, UR52, -R79.reuse ;  /* 0x00000034249e7c23 */ /* 0x100fe2000801084f */
[----:B------:R-:W-:Y:S01]  /*10520*/  FMNMX.FTZ R11, R15, R0, !PT ;  /* 0x000000000f0b7209 */ /* 0x000fe20007810000 */
[----:B------:R-:W2:Y:S01]  /*10530*/  MUFU.EX2 R73, R73 ;  /* 0x0000004900497308 */ /* 0x000ea20000000800 */
[--C-:B------:R-:W-:Y:S01]  /*10540*/  FFMA.FTZ R164, R58, UR52, -R79.reuse ;  /* 0x000000343aa47c23 */ /* 0x100fe2000801084f */
[--C-:B------:R-:W-:Y:S01]  /*10550*/  FFMA.FTZ R166, R43, UR52, -R79.reuse ;  /* 0x000000342ba67c23 */ /* 0x100fe2000801084f */
[----:B------:R-:W-:Y:S01]  /*10560*/  FMNMX.FTZ R0, R20, R11, !PT ;  /* 0x0000000b14007209 */ /* 0x000fe20007810000 */
[--C-:B------:R-:W-:Y:S01]  /*10570*/  FFMA.FTZ R43, R42, UR52, -R79.reuse ;  /* 0x000000342a2b7c23 */ /* 0x100fe2000801084f */
[--C-:B------:R-:W-:Y:S01]  /*10580*/  FFMA.FTZ R160, R41, UR52, -R79.reuse ;  /* 0x0000003429a07c23 */ /* 0x100fe2000801084f */
[--C-:B------:R-:W-:Y:S01]  /*10590*/  FFMA.FTZ R41, R54, UR52, -R79.reuse ;  /* 0x0000003436297c23 */ /* 0x100fe2000801084f */
[----:B------:R-:W-:Y:S01]  /*105a0*/  FMNMX.FTZ R11, R21, R0, !PT ;  /* 0x00000000150b7209 */ /* 0x000fe20007810000 */
[----:B------:R-:W3:Y:S01]  /*105b0*/  MUFU.EX2 R176, R176 ;  /* 0x000000b000b07308 */ /* 0x000ee20000000800 */
[--C-:B------:R-:W-:Y:S01]  /*105c0*/  FFMA.FTZ R162, R37, UR52, -R79.reuse ;  /* 0x0000003425a27c23 */ /* 0x100fe2000801084f */
[--C-:B------:R-:W-:Y:S01]  /*105d0*/  FFMA.FTZ R152, R32, UR52, -R79.reuse ;  /* 0x0000003420987c23 */ /* 0x100fe2000801084f */
[----:B------:R-:W-:Y:S01]  /*105e0*/  FMNMX.FTZ R0, R24, R11, !PT ;  /* 0x0000000b18007209 */ /* 0x000fe20007810000 */
[--C-:B------:R-:W-:Y:S01]  /*105f0*/  FFMA.FTZ R37, R53, UR52, -R79.reuse ;  /* 0x0000003435257c23 */ /* 0x100fe2000801084f */
[--C-:B------:R-:W-:Y:S01]  /*10600*/  FFMA.FTZ R53, R52, UR52, -R79.reuse ;  /* 0x0000003434357c23 */ /* 0x100fe2000801084f */
[--C-:B------:R-:W-:Y:S01]  /*10610*/  FFMA.FTZ R33, R33, UR52, -R79.reuse ;  /* 0x0000003421217c23 */ /* 0x100fe2000801084f */
[----:B------:R-:W-:Y:S01]  /*10620*/  FMNMX.FTZ R11, R25, R0, !PT ;  /* 0x00000000190b7209 */ /* 0x000fe20007810000 */
[----:B------:R-:W4:Y:S01]  /*10630*/  MUFU.EX2 R71, R71 ;  /* 0x0000004700477308 */ /* 0x000f220000000800 */
[----:B------:R-:W-:-:S02]  /*10640*/  FFMA.FTZ R29, R29, UR52, -R79 ;  /* 0x000000341d1d7c23 */ /* 0x000fc4000801084f */
[----:B------:R-:W-:-:S04]  /*10650*/  FMNMX.FTZ R0, R26, R11, !PT ;  /* 0x0000000b1a007209 */ /* 0x000fc80007810000 */
[----:B------:R-:W-:Y:S01]  /*10660*/  FMNMX.FTZ R11, R27, R0, !PT ;  /* 0x000000001b0b7209 */ /* 0x000fe20007810000 */
[----:B------:R-:W5:Y:S03]  /*10670*/  MUFU.EX2 R178, R178 ;  /* 0x000000b200b27308 */ /* 0x000f660000000800 */
[----:B------:R-:W-:-:S04]  /*10680*/  FMNMX.FTZ R0, R30, R11, !PT ;  /* 0x0000000b1e007209 */ /* 0x000fc80007810000 */
[----:B------:R-:W-:Y:S01]  /*10690*/  FMNMX.FTZ R11, R31, R0, !PT ;  /* 0x000000001f0b7209 */ /* 0x000fe20007810000 */
[----:B------:R-:W5:Y:S03]  /*106a0*/  MUFU.EX2 R69, R69 ;  /* 0x0000004500457308 */ /* 0x000f660000000800 */
        /* <DEDUP_REMOVED lines=17> */
[----:B------:R-:W-:Y:S01]  /*107c0*/  MUFU.EX2 R59, R59 ;  /* 0x0000003b003b7308 */ /* 0x000fe20000000800 */
[----:B------:R-:W-:Y:S01]  /*107d0*/  FSEL R0, R47, -INF , !P4 ;  /* 0xff8000002f007808 */ /* 0x000fe20006000000 */
[--C-:B------:R-:W-:Y:S01]  /*107e0*/  FFMA.FTZ R47, R55, UR52, -R79.reuse ;  /* 0x00000034372f7c23 */ /* 0x100fe2000801084f */
[----:B------:R-:W-:Y:S01]  /*107f0*/  FMNMX.FTZ R11, R64, R11, !PT ;  /* 0x0000000b400b7209 */ /* 0x000fe20007810000 */
[----:B------:R-:W-:-:S03]  /*10800*/  FFMA.FTZ R55, R4, UR52, -R79 ;  /* 0x0000003404377c23 */ /* 0x000fc6000801084f */
        /* <DEDUP_REMOVED lines=15> */
[----:B0-----:R-:W-:-:S02]  /*10900*/  FMNMX.FTZ R11, R40, R11, !PT ;  /* 0x0000000b280b7209 */ /* 0x001fc40007810000 */
[----:B------:R-:W0:Y:S02]  /*10910*/  @P1 LDC R40, c[0x0][0x44c] ;  /* 0x00011300ff281b82 */ /* 0x000e240000000800 */
[C---:B------:R-:W-:Y:S01]  /*10920*/  FSETP.NEU.FTZ.AND P3, PT, R11.reuse, -INF , PT ;  /* 0xff8000000b00780b */ /* 0x040fe20003f7d000 */
[----:B------:R-:W-:Y:S02]  /*10930*/  FMUL.FTZ R28, R11, UR52 ;  /* 0x000000340b1c7c20 */ /* 0x000fe40008410000 */
[----:B------:R-:W-:Y:S03]  /*10940*/  MUFU.EX2 R37, R37 ;  /* 0x0000002500257308 */ /* 0x000fe60000000800 */
[----:B------:R-:W-:-:S05]  /*10950*/  FSEL R65, R28, RZ, P3 ;  /* 0x000000ff1c417208 */ /* 0x000fca0001800000 */
[--C-:B------:R-:W-:Y:S01]  /*10960*/  FFMA.FTZ R181, R78, UR52, -R65.reuse ;  /* 0x000000344eb57c23 */ /* 0x100fe20008010841 */
[--C-:B------:R-:W-:Y:S01]  /*10970*/  FFMA.FTZ R28, R9, UR52, -R65.reuse ;  /* 0x00000034091c7c23 */ /* 0x100fe20008010841 */
[----:B------:R-:W-:Y:S01]  /*10980*/  FFMA.FTZ R183, R3, UR52, -R65 ;  /* 0x0000003403b77c23 */ /* 0x000fe20008010841 */
[----:B------:R-:W-:Y:S01]  /*10990*/  FADD.FTZ R3, R180, R75 ;  /* 0x0000004bb4037221 */ /* 0x000fe20000010000 */
[--C-:B------:R-:W-:Y:S01]  /*109a0*/  FFMA.FTZ R8, R8, UR52, -R65.reuse ;  /* 0x0000003408087c23 */ /* 0x100fe20008010841 */
[----:B------:R-:W-:Y:S01]  /*109b0*/  FFMA.FTZ R177, R12, UR52, -R65 ;  /* 0x000000340cb17c23 */ /* 0x000fe20008010841 */
[----:B------:R-:W-:Y:S01]  /*109c0*/  MUFU.EX2 R181, R181 ;  /* 0x000000b500b57308 */ /* 0x000fe20000000800 */
[----:B-1----:R-:W-:Y:S01]  /*109d0*/  FADD.FTZ R4, R182, R3 ;  /* 0x00000003b6047221 */ /* 0x002fe20000010000 */
[--C-:B------:R-:W-:Y:S01]  /*109e0*/  FFMA.FTZ R12, R13, UR52, -R65.reuse ;  /* 0x000000340d0c7c23 */ /* 0x100fe20008010841 */
[--C-:B------:R-:W-:Y:S01]  /*109f0*/  FFMA.FTZ R179, R14, UR52, -R65.reuse ;  /* 0x000000340eb37c23 */ /* 0x100fe20008010841 */
[--C-:B------:R-:W-:Y:S01]  /*10a00*/  FFMA.FTZ R165, R34, UR52, -R65.reuse ;  /* 0x0000003422a57c23 */ /* 0x100fe20008010841 */
[----:B--2---:R-:W-:Y:S01]  /*10a10*/  FADD.FTZ R3, R73, R4 ;  /* 0x0000000449037221 */ /* 0x004fe20000010000 */
[--C-:B------:R-:W-:Y:S01]  /*10a20*/  FFMA.FTZ R14, R15, UR52, -R65.reuse ;  /* 0x000000340f0e7c23 */ /* 0x100fe20008010841 */
[----:B------:R-:W-:Y:S01]  /*10a30*/  FFMA.FTZ R173, R20, UR52, -R65 ;  /* 0x0000003414ad7c23 */ /* 0x000fe20008010841 */
[----:B------:R-:W1:Y:S01]  /*10a40*/  MUFU.EX2 R28, R28 ;  /* 0x0000001c001c7308 */ /* 0x000e620000000800 */
[----:B---3--:R-:W-:Y:S01]  /*10a50*/  FADD.FTZ R4, R176, R3 ;  /* 0x00000003b0047221 */ /* 0x008fe20000010000 */
[--C-:B------:R-:W-:Y:S01]  /*10a60*/  FFMA.FTZ R20, R21, UR52, -R65.reuse ;  /* 0x0000003415147c23 */ /* 0x100fe20008010841 */
[--C-:B------:R-:W-:Y:S01]  /*10a70*/  FFMA.FTZ R175, R24, UR52, -R65.reuse ;  /* 0x0000003418af7c23 */ /* 0x100fe20008010841 */
[--C-:B------:R-:W-:Y:S01]  /*10a80*/  FFMA.FTZ R24, R25, UR52, -R65.reuse ;  /* 0x0000003419187c23 */ /* 0x100fe20008010841 */
[----:B----4-:R-:W-:Y:S01]  /*10a90*/  FADD.FTZ R3, R71, R4 ;  /* 0x0000000447037221 */ /* 0x010fe20000010000 */
[--C-:B------:R-:W-:Y:S01]  /*10aa0*/  FFMA.FTZ R169, R26, UR52, -R65.reuse ;  /* 0x000000341aa97c23 */ /* 0x100fe20008010841 */
[----:B------:R-:W-:Y:S01]  /*10ab0*/  FFMA.FTZ R26, R27, UR52, -R65 ;  /* 0x000000341b1a7c23 */ /* 0x000fe20008010841 */
[----:B------:R-:W2:Y:S01]  /*10ac0*/  MUFU.EX2 R183, R183 ;  /* 0x000000b700b77308 */ /* 0x000ea20000000800 */
[----:B-----5:R-:W-:Y:S01]  /*10ad0*/  FADD.FTZ R34, R178, R3 ;  /* 0x00000003b2227221 */ /* 0x020fe20000010000 */
[----:B------:R-:W3:Y:S01]  /*10ae0*/  @P1 LDC R13, c[0x0][0x450] ;  /* 0x00011400ff0d1b82 */ /* 0x000ee20000000800 */
[--C-:B------:R-:W-:Y:S01]  /*10af0*/  FFMA.FTZ R171, R30, UR52, -R65.reuse ;  /* 0x000000341eab7c23 */ /* 0x100fe20008010841 */
[--C-:B------:R-:W-:Y:S01]  /*10b00*/  FFMA.FTZ R30, R31, UR52, -R65.reuse ;  /* 0x000000341f1e7c23 */ /* 0x100fe20008010841 */
[----:B------:R-:W-:Y:S01]  /*10b10*/  FADD.FTZ R9, R69, R34 ;  /* 0x0000002245097221 */ /* 0x000fe20000010000 */
[--C-:B------:R-:W-:Y:S01]  /*10b20*/  FFMA.FTZ R32, R35, UR52, -R65.reuse ;  /* 0x0000003423207c23 */ /* 0x100fe20008010841 */
[----:B------:R-:W-:Y:S01]  /*10b30*/  FFMA.FTZ R167, R38, UR52, -R65 ;  /* 0x0000003426a77c23 */ /* 0x000fe20008010841 */
[----:B------:R-:W4:Y:S01]  /*10b40*/  MUFU.EX2 R8, R8 ;  /* 0x0000000800087308 */ /* 0x000f220000000800 */
[----:B-1----:R-:W-:Y:S01]  /*10b50*/  FADD.FTZ R4, R181, R28 ;  /* 0x0000001cb5047221 */ /* 0x002fe20000010000 */
[----:B------:R-:W-:Y:S01]  /*10b60*/  FADD.FTZ R36, R172, R9 ;  /* 0x00000009ac247221 */ /* 0x000fe20000010000 */
[----:B0-----:R-:W-:-:S04]  /*10b70*/  @P1 IMAD.HI.U32 R40, R193, R40, RZ ;  /* 0x00000028c1281227 */ /* 0x001fc800078e00ff */
[--C-:B------:R-:W-:Y:S01]  /*10b80*/  FFMA.FTZ R34, R39, UR52, -R65.reuse ;  /* 0x0000003427227c23 */ /* 0x100fe20008010841 */
[----:B------:R-:W-:Y:S01]  /*10b90*/  FFMA.FTZ R44, R44, UR52, -R65 ;  /* 0x000000342c2c7c23 */ /* 0x000fe20008010841 */
[----:B------:R-:W-:Y:S01]  /*10ba0*/  FADD.FTZ R9, R67, R36 ;  /* 0x0000002443097221 */ /* 0x000fe20000010000 */
[----:B------:R-:W-:Y:S01]  /*10bb0*/  IMAD.MOV.U32 R38, RZ, RZ, R193 ;  /* 0x000000ffff267224 */ /* 0x000fe200078e00c1 */
[----:B------:R-:W0:Y:S01]  /*10bc0*/  MUFU.EX2 R177, R177 ;  /* 0x000000b100b17308 */ /* 0x000e220000000800 */
[----:B--2---:R-:W-:Y:S01]  /*10bd0*/  FADD.FTZ R3, R183, R4 ;  /* 0x00000004b7037221 */ /* 0x004fe20000010000 */
[----:B------:R-:W-:Y:S01]  /*10be0*/  FADD.FTZ R36, R174, R9 ;  /* 0x00000009ae247221 */ /* 0x000fe20000010000 */
[--C-:B------:R-:W-:Y:S01]  /*10bf0*/  FFMA.FTZ R45, R45, UR52, -R65.reuse ;  /* 0x000000342d2d7c23 */ /* 0x100fe20008010841 */
[--C-:B------:R-:W-:Y:S01]  /*10c00*/  FFMA.FTZ R46, R46, UR52, -R65.reuse ;  /* 0x000000342e2e7c23 */ /* 0x100fe20008010841 */
[--C-:B------:R-:W-:Y:S01]  /*10c10*/  FFMA.FTZ R48, R48, UR52, -R65.reuse ;  /* 0x0000003430307c23 */ /* 0x100fe20008010841 */
[----:B------:R-:W-:Y:S01]  /*10c20*/  FADD.FTZ R9, R77, R36 ;  /* 0x000000244d097221 */ /* 0x000fe20000010000 */
[----:B------:R-:W-:Y:S01]  /*10c30*/  FFMA.FTZ R49, R49, UR52, -R65 ;  /* 0x0000003431317c23 */ /* 0x000fe20008010841 */
[----:B------:R-:W1:Y:S01]  /*10c40*/  MUFU.EX2 R12, R12 ;  /* 0x0000000c000c7308 */ /* 0x000e620000000800 */
[----:B----4-:R-:W-:Y:S01]  /*10c50*/  FADD.FTZ R4, R8, R3 ;  /* 0x0000000308047221 */ /* 0x010fe20000010000 */
[----:B------:R-:W-:Y:S01]  /*10c60*/  FADD.FTZ R36, R168, R9 ;  /* 0x00000009a8247221 */ /* 0x000fe20000010000 */
[----:B---3--:R-:W-:Y:S01]  /*10c70*/  @P1 SHF.R.U32.HI R38, RZ, R13, R40 ;  /* 0x0000000dff261219 */ /* 0x008fe20000011628 */
[--C-:B------:R-:W-:Y:S01]  /*10c80*/  FFMA.FTZ R61, R61, UR52, -R65.reuse ;  /* 0x000000343d3d7c23 */ /* 0x100fe20008010841 */
[--C-:B------:R-:W-:Y:S01]  /*10c90*/  FFMA.FTZ R62, R62, UR52, -R65.reuse ;  /* 0x000000343e3e7c23 */ /* 0x100fe20008010841 */
[----:B------:R-:W-:Y:S01]  /*10ca0*/  FADD.FTZ R9, R59, R36 ;  /* 0x000000243b097221 */ /* 0x000fe20000010000 */
[----:B------:R-:W-:Y:S01]  /*10cb0*/  FFMA.FTZ R63, R63, UR52, -R65 ;  /* 0x000000343f3f7c23 */ /* 0x000fe20008010841 */
[----:B------:R-:W2:Y:S01]  /*10cc0*/  MUFU.EX2 R179, R179 ;  /* 0x000000b300b37308 */ /* 0x000ea20000000800 */
[----:B0-----:R-:W-:Y:S01]  /*10cd0*/  FADD.FTZ R3, R177, R4 ;  /* 0x00000004b1037221 */ /* 0x001fe20000010000 */
[----:B------:R-:W-:Y:S01]  /*10ce0*/  FADD.FTZ R36, R170, R9 ;  /* 0x00000009aa247221 */ /* 0x000fe20000010000 */
[--C-:B------:R-:W-:Y:S01]  /*10cf0*/  FFMA.FTZ R64, R64, UR52, -R65.reuse ;  /* 0x0000003440407c23 */ /* 0x100fe20008010841 */
[--C-:B------:R-:W-:Y:S01]  /*10d00*/  FFMA.FTZ R50, R50, UR52, -R65.reuse ;  /* 0x0000003432327c23 */ /* 0x100fe20008010841 */
[----:B------:R-:W-:Y:S01]  /*10d10*/  FFMA.FTZ R51, R51, UR52, -R65 ;  /* 0x0000003433337c23 */ /* 0x000fe20008010841 */
[----:B------:R-:W-:Y:S01]  /*10d20*/  FADD.FTZ R9, R57, R36 ;  /* 0x0000002439097221 */ /* 0x000fe20000010000 */
[----:B------:R-:W-:Y:S01]  /*10d30*/  F2FP.F16.F32.PACK_AB R181, R28, R181 ;  /* 0x000000b51cb5723e */ /* 0x000fe200000000ff */
[----:B------:R-:W0:Y:S01]  /*10d40*/  MUFU.EX2 R14, R14 ;  /* 0x0000000e000e7308 */ /* 0x000e220000000800 */
[----:B-1----:R-:W-:Y:S01]  /*10d50*/  FADD.FTZ R4, R12, R3 ;  /* 0x000000030c047221 */ /* 0x002fe20000010000 */
[----:B------:R-:W-:Y:S01]  /*10d60*/  FADD.FTZ R36, R164, R9 ;  /* 0x00000009a4247221 */ /* 0x000fe20000010000 */
[----:B------:R-:W-:-:S02]  /*10d70*/  F2FP.F16.F32.PACK_AB R183, R8, R183 ;  /* 0x000000b708b7723e */ /* 0x000fc400000000ff */
[----:B------:R-:W-:Y:S02]  /*10d80*/  IADD3 R95, R95, R38, RZ ;  /* 0x000000265f5f7210 */ /* 0x000fe40007ffe0ff */
[----:B------:R-:W-:Y:S01]  /*10d90*/  F2FP.F16.F32.PACK_AB R180, R75, R180 ;  /* 0x000000b44bb4723e */ /* 0x000fe200000000ff */
[----:B------:R-:W1:Y:S01]  /*10da0*/  MUFU.EX2 R173, R173 ;  /* 0x000000ad00ad7308 */ /* 0x000e620000000800 */
[----:B--2---:R-:W-:Y:S01]  /*10db0*/  FADD.FTZ R3, R179, R4 ;  /* 0x00000004b3037221 */ /* 0x004fe20000010000 */
[----:B------:R-:W-:Y:S01]  /*10dc0*/  F2FP.F16.F32.PACK_AB R182, R73, R182 ;  /* 0x000000b649b6723e */ /* 0x000fe200000000ff */
[----:B------:R-:W-:Y:S01]  /*10dd0*/  IMAD.IADD R6, R95, 0x1, R6 ;  /* 0x000000015f067824 */ /* 0x000fe200078e0206 */
[----:B------:R-:W-:Y:S02]  /*10de0*/  F2FP.F16.F32.PACK_AB R176, R71, R176 ;  /* 0x000000b047b0723e */ /* 0x000fe400000000ff */
[----:B------:R-:W-:Y:S02]  /*10df0*/  F2FP.F16.F32.PACK_AB R178, R69, R178 ;  /* 0x000000b245b2723e */ /* 0x000fe400000000ff */
[----:B------:R-:W2:Y:S01]  /*10e00*/  MUFU.EX2 R20, R20 ;  /* 0x0000001400147308 */ /* 0x000ea20000000800 */
[----:B0-----:R-:W-:Y:S01]  /*10e10*/  FADD.FTZ R4, R14, R3 ;  /* 0x000000030e047221 */ /* 0x001fe20000010000 */
[----:B------:R-:W-:-:S02]  /*10e20*/  F2FP.F16.F32.PACK_AB R172, R67, R172 ;  /* 0x000000ac43ac723e */ /* 0x000fc400000000ff */
[----:B------:R-:W-:Y:S02]  /*10e30*/  F2FP.F16.F32.PACK_AB R174, R77, R174 ;  /* 0x000000ae4dae723e */ /* 0x000fe400000000ff */
[----:B------:R-:W-:Y:S02]  /*10e40*/  F2FP.F16.F32.PACK_AB R168, R59, R168 ;  /* 0x000000a83ba8723e */ /* 0x000fe400000000ff */
[----:B------:R-:W0:Y:S01]  /*10e50*/  MUFU.EX2 R175, R175 ;  /* 0x000000af00af7308 */ /* 0x000e220000000800 */
[----:B-1----:R-:W-:Y:S01]  /*10e60*/  FADD.FTZ R3, R173, R4 ;  /* 0x00000004ad037221 */ /* 0x002fe20000010000 */
[----:B------:R-:W-:Y:S02]  /*10e70*/  F2FP.F16.F32.PACK_AB R170, R57, R170 ;  /* 0x000000aa39aa723e */ /* 0x000fe400000000ff */
[----:B------:R-:W-:Y:S02]  /*10e80*/  F2FP.F16.F32.PACK_AB R164, R47, R164 ;  /* 0x000000a42fa4723e */ /* 0x000fe400000000ff */
[----:B------:R-:W-:-:S02]  /*10e90*/  F2FP.F16.F32.PACK_AB R177, R12, R177 ;  /* 0x000000b10cb1723e */ /* 0x000fc400000000ff */
[----:B------:R-:W1:Y:S01]  /*10ea0*/  MUFU.EX2 R24, R24 ;  /* 0x0000001800187308 */ /* 0x000e620000000800 */
[----:B--2---:R-:W-:Y:S01]  /*10eb0*/  FADD.FTZ R4, R20, R3 ;  /* 0x0000000314047221 */ /* 0x004fe20000010000 */
[----:B------:R-:W-:Y:S02]  /*10ec0*/  F2FP.F16.F32.PACK_AB R179, R14, R179 ;  /* 0x000000b30eb3723e */ /* 0x000fe400000000ff */
[----:B------:R-:W-:-:S04]  /*10ed0*/  F2FP.F16.F32.PACK_AB R173, R20, R173 ;  /* 0x000000ad14ad723e */ /* 0x000fc800000000ff */
[----:B------:R-:W2:Y:S01]  /*10ee0*/  MUFU.EX2 R169, R169 ;  /* 0x000000a900a97308 */ /* 0x000ea20000000800 */
[----:B0-----:R-:W-:-:S07]  /*10ef0*/  FADD.FTZ R3, R175, R4 ;  /* 0x00000004af037221 */ /* 0x001fce0000010000 */
[----:B------:R-:W0:Y:S01]  /*10f00*/  MUFU.EX2 R26, R26 ;  /* 0x0000001a001a7308 */ /* 0x000e220000000800 */
[C---:B-1----:R-:W-:Y:S01]  /*10f10*/  FADD.FTZ R4, R24.reuse, R3 ;  /* 0x0000000318047221 */ /* 0x042fe20000010000 */
[----:B------:R-:W-:Y:S01]  /*10f20*/  FADD.FTZ R3, R47, R36 ;  /* 0x000000242f037221 */ /* 0x000fe20000010000 */
[----:B------:R-:W-:-:S05]  /*10f30*/  F2FP.F16.F32.PACK_AB R175, R24, R175 ;  /* 0x000000af18af723e */ /* 0x000fca00000000ff */
[----:B------:R-:W1:Y:S01]  /*10f40*/  MUFU.EX2 R171, R171 ;  /* 0x000000ab00ab7308 */ /* 0x000e620000000800 */
[----:B--2---:R-:W-:Y:S01]  /*10f50*/  FADD.FTZ R9, R169, R4 ;  /* 0x00000004a9097221 */ /* 0x004fe20000010000 */
[----:B------:R-:W-:Y:S01]  /*10f60*/  FADD.FTZ R4, R166, R3 ;  /* 0x00000003a6047221 */ /* 0x000fe20000010000 */
[----:B------:R-:W-:Y:S01]  /*10f70*/  FFMA.FTZ R3, R0, UR52, -R65 ;  /* 0x0000003400037c23 */ /* 0x000fe20008010841 */
[C---:B------:R-:W-:Y:S02]  /*10f80*/  F2FP.F16.F32.PACK_AB R166, R43.reuse, R166 ;  /* 0x000000a62ba6723e */ /* 0x040fe400000000ff */
[----:B------:R-:W-:Y:S02]  /*10f90*/  FADD.FTZ R13, R43, R4 ;  /* 0x000000042b0d7221 */ /* 0x000fe40000010000 */
[----:B------:R-:W2:Y:S01]  /*10fa0*/  MUFU.EX2 R30, R30 ;  /* 0x0000001e001e7308 */ /* 0x000ea20000000800 */
[----:B0-----:R-:W-:Y:S01]  /*10fb0*/  FADD.FTZ R0, R26, R9 ;  /* 0x000000091a007221 */ /* 0x001fe20000010000 */
[----:B------:R-:W-:Y:S01]  /*10fc0*/  FADD.FTZ R36, R160, R13 ;  /* 0x0000000da0247221 */ /* 0x000fe20000010000 */
[----:B------:R-:W-:-:S02]  /*10fd0*/  F2FP.F16.F32.PACK_AB R160, R41, R160 ;  /* 0x000000a029a0723e */ /* 0x000fc400000000ff */
[----:B------:R-:W-:Y:S01]  /*10fe0*/  F2FP.F16.F32.PACK_AB R169, R26, R169 ;  /* 0x000000a91aa9723e */ /* 0x000fe200000000ff */
[----:B------:R-:W-:Y:S02]  /*10ff0*/  FADD.FTZ R13, R41, R36 ;  /* 0x00000024290d7221 */ /* 0x000fe40000010000 */
[----:B------:R-:W0:Y:S01]  /*11000*/  MUFU.EX2 R165, R165 ;  /* 0x000000a500a57308 */ /* 0x000e220000000800 */
[----:B-1----:R-:W-:Y:S01]  /*11010*/  FADD.FTZ R9, R171, R0 ;  /* 0x00000000ab097221 */ /* 0x002fe20000010000 */
[----:B------:R-:W-:Y:S01]  /*11020*/  FADD.FTZ R36, R162, R13 ;  /* 0x0000000da2247221 */ /* 0x000fe20000010000 */
[----:B------:R-:W-:-:S03]  /*11030*/  F2FP.F16.F32.PACK_AB R162, R37, R162 ;  /* 0x000000a225a2723e */ /* 0x000fc600000000ff */
[----:B------:R-:W-:Y:S02]  /*11040*/  FADD.FTZ R13, R37, R36 ;  /* 0x00000024250d7221 */ /* 0x000fe40000010000 */
        /* <DEDUP_REMOVED lines=32> */
[----:B------:R-:W-:Y:S01]  /*11250*/  F2FP.F16.F32.PACK_AB R157, R0, R49 ;  /* 0x00000031009d723e */ /* 0x000fe200000000ff */
[----:B------:R-:W-:-:S05]  /*11260*/  VIADD R0, R89, 0xfffffffe ;  /* 0xfffffffe59007836 */ /* 0x000fca0000000000 */
        /* <DEDUP_REMOVED lines=16> */
[----:B------:R-:W-:-:S06]  /*11370*/  F2FP.F16.F32.PACK_AB R152, R29, R152 ;  /* 0x000000981d98723e */ /* 0x000fcc00000000ff */
[----:B------:R-:W0:Y:S01]  /*11380*/  MUFU.EX2 R50, R50 ;  /* 0x0000003200327308 */ /* 0x000e220000000800 */
[C---:B-1----:R-:W-:Y:S01]  /*11390*/  FADD.FTZ R9, R3.reuse, R8 ;  /* 0x0000000803097221 */ /* 0x042fe20000010000 */
[----:B------:R-:W-:-:S06]  /*113a0*/  F2FP.F16.F32.PACK_AB R153, R3, R64 ;  /* 0x000000400399723e */ /* 0x000fcc00000000ff */
[----:B------:R-:W1:Y:S01]  /*113b0*/  MUFU.EX2 R55, R55 ;  /* 0x0000003700377308 */ /* 0x000e620000000800 */
[----:B--2---:R-:W-:-:S07]  /*113c0*/  FADD.FTZ R4, R154, R13 ;  /* 0x0000000d9a047221 */ /* 0x004fce0000010000 */
[----:B------:R-:W2:Y:S01]  /*113d0*/  MUFU.EX2 R51, R51 ;  /* 0x0000003300337308 */ /* 0x000ea20000000800 */
[----:B0-----:R-:W-:Y:S01]  /*113e0*/  FADD.FTZ R8, R50, R9 ;  /* 0x0000000932087221 */ /* 0x001fe20000010000 */
[C---:B-1----:R-:W-:Y:S01]  /*113f0*/  FADD.FTZ R4, R55.reuse, R4 ;  /* 0x0000000437047221 */ /* 0x042fe20000010000 */
[----:B------:R-:W-:Y:S02]  /*11400*/  F2FP.F16.F32.PACK_AB R154, R55, R154 ;  /* 0x0000009a379a723e */ /* 0x000fe400000000ff */
[C---:B--2---:R-:W-:Y:S01]  /*11410*/  FADD.FTZ R3, R51.reuse, R8 ;  /* 0x0000000833037221 */ /* 0x044fe20000010000 */
[----:B------:R-:W-:Y:S01]  /*11420*/  F2FP.F16.F32.PACK_AB R155, R51, R50 ;  /* 0x00000032339b723e */ /* 0x000fe200000000ff */
        /* <DEDUP_REMOVED lines=12> */
.L_x_1860:
[----:B------:R-:W-:-:S13]  /*114f0*/  ISETP.NE.AND P3, PT, R7, 0x1, PT ;  /* 0x000000010700780c */ /* 0x000fda0003f65270 */
[----:B------:R-:W0:Y:S02]  /*11500*/  @P3 LDC.64 R12, c[0x0][0x9e8] ;  /* 0x00027a00ff0c3b82 */ /* 0x000e240000000a00 */
[----:B0-----:R-:W-:-:S05]  /*11510*/  @P3 IMAD.HI.U32 R12, R8, R12, RZ ;  /* 0x0000000c080c3227 */ /* 0x001fca00078e00ff */
[----:B------:R-:W-:-:S07]  /*11520*/  @P3 SHF.R.U32.HI R8, RZ, R13, R12 ;  /* 0x0000000dff083219 */ /* 0x000fce000001160c */
.L_x_1861:
[----:B------:R-:W-:Y:S05]  /*11530*/  BSYNC B0 ;  /* 0x0000000000007941 */ /* 0x000fea0003800000 */
.L_x_1859:
[----:B------:R-:W-:-:S05]  /*11540*/  IMAD R7, R8, R7, R7 ;  /* 0x0000000708077224 */ /* 0x000fca00078e0207 */
[----:B------:R-:W-:-:S07]  /*11550*/  VIMNMX R6, R6, R7, PT ;  /* 0x0000000706067248 */ /* 0x000fce0003fe0100 */
.L_x_1858:
[----:B------:R-:W-:Y:S01]  /*11560*/  SHF.R.S32.HI R7, RZ, 0x1f, R6 ;  /* 0x0000001fff077819 */ /* 0x000fe20000011406 */
[----:B------:R-:W-:Y:S01]  /*11570*/  ULDC UR46, c[0x0][0x9e4] ;  /* 0x00027900002e7ab9 */ /* 0x000fe20000000800 */
[----:B------:R-:W-:Y:S01]  /*11580*/  ULDC UR43, c[0x0][0x9e4] ;  /* 0x00027900002b7ab9 */ /* 0x000fe20000000800 */
[----:B------:R-:W-:Y:S01]  /*11590*/  ULDC UR48, c[0x0][0x9d8] ;  /* 0x0002760000307ab9 */ /* 0x000fe20000000800 */
[----:B------:R-:W-:Y:S01]  /*115a0*/  LEA.HI R7, R7, R6, RZ, 0x7 ;  /* 0x0000000607077211 */ /* 0x000fe200078f38ff */
[----:B------:R-:W-:Y:S01]  /*115b0*/  ULDC UR51, c[0x0][0x9d8] ;  /* 0x0002760000337ab9 */ /* 0x000fe20000000800 */
[----:B------:R-:W-:Y:S01]  /*115c0*/  ULDC UR49, c[0x0][0x9d8] ;  /* 0x0002760000317ab9 */ /* 0x000fe20000000800 */
[----:B------:R-:W-:Y:S01]  /*115d0*/  ULDC UR42, c[0x0][0x988] ;  /* 0x00026200002a7ab9 */ /* 0x000fe20000000800 */
[----:B------:R-:W-:Y:S01]  /*115e0*/  SHF.R.S32.HI R7, RZ, 0x7, R7 ;  /* 0x00000007ff077819 */ /* 0x000fe20000011407 */
[----:B------:R-:W-:Y:S01]  /*115f0*/  ULDC UR45, c[0x0][0x988] ;  /* 0x00026200002d7ab9 */ /* 0x000fe20000000800 */
[----:B------:R-:W-:Y:S01]  /*11600*/  ULDC UR44, c[0x0][0x988] ;  /* 0x00026200002c7ab9 */ /* 0x000fe20000000800 */
[----:B------:R-:W-:Y:S01]  /*11610*/  ULDC UR50, c[0x0][0x9e0] ;  /* 0x0002780000327ab9 */ /* 0x000fe20000000800 */
[----:B------:R-:W-:Y:S01]  /*11620*/  VIMNMX R12, R198, R7, !PT ;  /* 0x00000007c60c7248 */ /* 0x000fe20007fe0100 */
[----:B------:R-:W-:Y:S01]  /*11630*/  ULDC UR47, c[0x0][0x9e0] ;  /* 0x00027800002f7ab9 */ /* 0x000fe20000000800 */
[----:B------:R-:W-:-:S02]  /*11640*/  CS2R R150, SRZ ;  /* 0x0000000000967805 */ /* 0x000fc4000001ff00 */
[----:B------:R-:W-:Y:S02]  /*11650*/  CS2R R148, SRZ ;  /* 0x0000000000947805 */ /* 0x000fe4000001ff00 */
[----:B------:R-:W-:Y:S02]  /*11660*/  ISETP.GE.AND P3, PT, R0, R12, PT ;  /* 0x0000000c0000720c */ /* 0x000fe40003f66270 */
        /* <DEDUP_REMOVED lines=31> */
[----:B------:R-:W-:-:S07]  /*11860*/  MOV R151, RZ ;  /* 0x000000ff00977202 */ /* 0x000fce0000000f00 */
.L_x_1882:
[----:B------:R-:W-:Y:S01]  /*11870*/  ISETP.NE.AND P3, PT, R194, RZ, PT ;  /* 0x000000ffc200720c */ /* 0x000fe20003f65270 */
[----:B------:R-:W-:Y:S01]  /*11880*/  VIADD R13, R184, 0x1 ;  /* 0x00000001b80d7836 */ /* 0x000fe20000000000 */
[----:B------:R-:W-:Y:S05]  /*11890*/  YIELD ;  /* 0x0000000000007946 */ /* 0x000fea0003800000 */
[----:B------:R-:W-:-:S04]  /*118a0*/  ISETP.NE.AND P4, PT, R13, 0x2, PT ;  /* 0x000000020d00780c */ /* 0x000fc80003f85270 */
[----:B------:R-:W-:Y:S02]  /*118b0*/  SEL R14, RZ, 0x1, P4 ;  /* 0x00000001ff0e7807 */ /* 0x000fe40002000000 */
[----:B------:R-:W-:Y:S02]  /*118c0*/  SEL R13, R13, RZ, P4 ;  /* 0x000000ff0d0d7207 */ /* 0x000fe40002000000 */
[----:B------:R-:W-:Y:S01]  /*118d0*/  LOP3.LUT R14, R187, R14, RZ, 0x3c, !PT ;  /* 0x0000000ebb0e7212 */ /* 0x000fe200078e3cff */
[----:B------:R-:W-:Y:S06]  /*118e0*/  @P3 BRA `(.L_x_1863) ;  /* 0x0000000000303947 */ /* 0x000fec0003800000 */
[----:B------:R-:W-:Y:S05]  /*118f0*/  @!P0 BRA `(.L_x_1864) ;  /* 0x0000000000048947 */ /* 0x000fea0003800000 */
[----:B------:R-:W-:Y:S01]  /*11900*/  BPT.TRAP 0x1 ;  /* 0x000000040000795c */ /* 0x000fe20000300000 */
.L_x_1864:
[----:B------:R-:W-:Y:S01]  /*11910*/  IMAD R7, R13, 0x8, R18 ;  /* 0x000000080d077824 */ /* 0x000fe200078e0212 */
[----:B------:R-:W-:-:S04]  /*11920*/  SHF.L.U32 R6, R14, 0x1f, RZ ;  /* 0x0000001f0e067819 */ /* 0x000fc800000006ff */
[----:B------:R0:W1:Y:S01]  /*11930*/  SYNCS.PHASECHK.TRANS64.TRYWAIT P4, [R7+URZ+0x28830], R6 ;  /* 0x02883006070075a7 */ /* 0x000062000808017f */
[----:B------:R-:W-:Y:S05]  /*11940*/  @!P0 BRA `(.L_x_1865) ;  /* 0x0000000000048947 */ /* 0x000fea0003800000 */
[----:B------:R-:W-:Y:S01]  /*11950*/  BPT.TRAP 0x1 ;  /* 0x000000040000795c */ /* 0x000fe20000300000 */
.L_x_1865:
[----:B------:R-:W-:Y:S04]  /*11960*/  BSSY B0, `(.L_x_1863) ;  /* 0x0000004000007945 */ /* 0x000fe80003800000 */
[----:B-1----:R-:W-:Y:S05]  /*11970*/  @P4 BRA `(.L_x_1866) ;  /* 0x0000000000084947 */ /* 0x002fea0003800000 */
[----:B------:R-:W1:Y:S02]  /*11980*/  SYNCS.PHASECHK.TRANS64.TRYWAIT P4, [R7+URZ+0x28830], R6 ;  /* 0x02883006070075a7 */ /* 0x000e64000808017f */
[----:B-1----:R-:W-:Y:S05]  /*11990*/  @!P4 BRA `(.L_x_1867) ;  /* 0x0000016000d0c947 */ /* 0x002fea0003800000 */
.L_x_1866:
[----:B------:R-:W-:Y:S05]  /*119a0*/  BSYNC B0 ;  /* 0x0000000000007941 */ /* 0x000fea0003800000 */
.L_x_1863:
[----:B------:R-:W2:Y:S01]  /*119b0*/  S2R R8, SR_TID.X ;  /* 0x0000000000087919 */ /* 0x000ea20000002100 */
[----:B01----:R-:W-:Y:S01]  /*119c0*/  IMAD.MOV.U32 R7, RZ, RZ, 0x40000040 ;  /* 0x40000040ff077424 */ /* 0x003fe200078e00ff */
[----:B------:R-:W-:Y:S05]  /*119d0*/  WARPSYNC.ALL ;  /* 0x0000000000007948 */ /* 0x000fea0003800000 */
[----:B------:R-:W-:Y:S01]  /*119e0*/  R2UR UR35, R7 ;  /* 0x00000000072372ca */ /* 0x000fe200000e0000 */
[----:B------:R-:W-:Y:S02]  /*119f0*/  IMAD R6, R13, 0x800, R5 ;  /* 0x000008000d067824 */ /* 0x000fe400078e0205 */
[----:B------:R-:W-:-:S03]  /*11a00*/  IMAD.MOV.U32 R9, RZ, RZ, 0x40000040 ;  /* 0x40000040ff097424 */ /* 0x000fc600078e00ff */
[----:B------:R-:W-:Y:S02]  /*11a10*/  R2UR UR34, R6 ;  /* 0x00000000062272ca */ /* 0x000fe400000e0000 */
[----:B------:R-:W-:Y:S01]  /*11a20*/  R2UR UR7, R9 ;  /* 0x00000000090772ca */ /* 0x000fe200000e0000 */
[----:B------:R-:W-:-:S05]  /*11a30*/  IMAD.MOV.U32 R9, RZ, RZ, 0x40000040 ;  /* 0x40000040ff097424 */ /* 0x000fca00078e00ff */
[----:B------:R-:W-:Y:S01]  /*11a40*/  R2UR UR11, R9 ;  /* 0x00000000090b72ca */ /* 0x000fe200000e0000 */
[----:B------:R-:W-:-:S05]  /*11a50*/  IMAD.MOV.U32 R9, RZ, RZ, 0x40000040 ;  /* 0x40000040ff097424 */ /* 0x000fca00078e00ff */
[----:B------:R-:W-:Y:S01]  /*11a60*/  R2UR UR15, R9 ;  /* 0x00000000090f72ca */ /* 0x000fe200000e0000 */
[----:B------:R-:W-:Y:S01]  /*11a70*/  IMAD.MOV.U32 R9, RZ, RZ, 0x40000040 ;  /* 0x40000040ff097424 */ /* 0x000fe200078e00ff */
[----:B--2---:R-:W-:-:S04]  /*11a80*/  SHF.R.U32.HI R8, RZ, 0x7, R8 ;  /* 0x00000007ff087819 */ /* 0x004fc80000011608 */
[----:B------:R-:W-:Y:S02]  /*11a90*/  R2UR UR19, R9 ;  /* 0x00000000091372ca */ /* 0x000fe400000e0000 */
[----:B------:R-:W-:Y:S01]  /*11aa0*/  IADD3 R7, R8, 0x8, RZ ;  /* 0x0000000808077810 */ /* 0x000fe20007ffe0ff */
[----:B------:R-:W-:Y:S01]  /*11ab0*/  VIADD R8, R6, 0x2 ;  /* 0x0000000206087836 */ /* 0x000fe20000000000 */
[----:B------:R-:W-:-:S03]  /*11ac0*/  MOV R9, 0x40000040 ;  /* 0x4000004000097802 */ /* 0x000fc60000000f00 */
[----:B------:R0:W-:Y:S01]  /*11ad0*/  BAR.SYNC.DEFER_BLOCKING R7, 0x100 ;  /* 0x000400070000751d */ /* 0x0001e20000010000 */
[----:B------:R-:W-:Y:S01]  /*11ae0*/  R2UR UR6, R8 ;  /* 0x00000000080672ca */ /* 0x000fe200000e0000 */
[----:B------:R-:W-:Y:S01]  /*11af0*/  VIADD R8, R6, 0x4 ;  /* 0x0000000406087836 */ /* 0x000fe20000000000 */
[----:B------:R-:W-:Y:S01]  /*11b00*/  R2UR UR23, R9 ;  /* 0x00000000091772ca */ /* 0x000fe200000e0000 */
[----:B------:R-:W-:-:S03]  /*11b10*/  IMAD.MOV.U32 R9, RZ, RZ, 0x40000040 ;  /* 0x40000040ff097424 */ /* 0x000fc600078e00ff */
[----:B------:R-:W-:Y:S01]  /*11b20*/  R2UR UR10, R8 ;  /* 0x00000000080a72ca */ /* 0x000fe200000e0000 */
[----:B0-----:R-:W-:Y:S01]  /*11b30*/  IMAD.MOV.U32 R7, RZ, RZ, 0x40000040 ;  /* 0x40000040ff077424 */ /* 0x001fe200078e00ff */
[----:B------:R-:W-:Y:S02]  /*11b40*/  IADD3 R8, R6, 0x6, RZ ;  /* 0x0000000606087810 */ /* 0x000fe40007ffe0ff */
[----:B------:R-:W-:Y:S02]  /*11b50*/  R2UR UR27, R9 ;  /* 0x00000000091b72ca */ /* 0x000fe400000e0000 */
[----:B------:R-:W-:Y:S01]  /*11b60*/  R2UR UR14, R8 ;  /* 0x00000000080e72ca */ /* 0x000fe200000e0000 */
[----:B------:R-:W-:Y:S01]  /*11b70*/  VIADD R8, R6, 0x400 ;  /* 0x0000040006087836 */ /* 0x000fe20000000000 */
[----:B------:R-:W-:-:S04]  /*11b80*/  R2UR UR31, R7 ;  /* 0x00000000071f72ca */ /* 0x000fc800000e0000 */
[----:B------:R-:W-:Y:S01]  /*11b90*/  R2UR UR18, R8 ;  /* 0x00000000081272ca */ /* 0x000fe200000e0000 */
[----:B------:R-:W-:Y:S01]  /*11ba0*/  VIADD R8, R6, 0x402 ;  /* 0x0000040206087836 */ /* 0x000fe20000000000 */
[----:B------:R-:W-:-:S04]  /*11bb0*/  WARPGROUP.ARRIVE ;  /* 0x00000000000079c5 */ /* 0x000fc80000000000 */
[----:B------:R-:W-:Y:S01]  /*11bc0*/  R2UR UR22, R8 ;  /* 0x00000000081672ca */ /* 0x000fe200000e0000 */
[C---:B------:R-:W-:Y:S02]  /*11bd0*/  VIADD R8, R6.reuse, 0x404 ;  /* 0x0000040406087836 */ /* 0x040fe40000000000 */
[----:B------:R-:W-:Y:S01]  /*11be0*/  VIADD R6, R6, 0x406 ;  /* 0x0000040606067836 */ /* 0x000fe20000000000 */
[----:B------:R-:W-:Y:S02]  /*11bf0*/  HGMMA.64x128x16.F32 R24, gdesc[UR32], RZ, !UPT, gsb0 ;  /* 0x01e00000201879f0 */ /* 0x000fe4000c0008ff */
        /* <DEDUP_REMOVED lines=24> */
[----:B------:R-:W-:Y:S05]  /*11d80*/  @P3 BRA `(.L_x_1868) ;  /* 0x0000000000283947 */ /* 0x000fea0003800000 */
[----:B------:R-:W-:Y:S05]  /*11d90*/  @!P0 BRA `(.L_x_1869) ;  /* 0x0000000000048947 */ /* 0x000fea0003800000 */
[----:B------:R-:W-:Y:S01]  /*11da0*/  BPT.TRAP 0x1 ;  /* 0x000000040000795c */ /* 0x000fe20000300000 */
.L_x_1869:
[----:B------:R-:W-:Y:S02]  /*11db0*/  SHF.L.U32 R6, R187, 0x1f, RZ ;  /* 0x0000001fbb067819 */ /* 0x000fe400000006ff */
[----:B------:R-:W-:-:S04]  /*11dc0*/  LEA R7, R184, R18, 0x3 ;  /* 0x00000012b8077211 */ /* 0x000fc800078e18ff */
[----:B------:R0:W1:Y:S01]  /*11dd0*/  SYNCS.PHASECHK.TRANS64.TRYWAIT P3, [R7+URZ+0x28850], R6 ;  /* 0x02885006070075a7 */ /* 0x000062000806017f */
[----:B------:R-:W-:Y:S05]  /*11de0*/  @!P0 BRA `(.L_x_1870) ;  /* 0x0000000000048947 */ /* 0x000fea0003800000 */
[----:B------:R-:W-:Y:S01]  /*11df0*/  BPT.TRAP 0x1 ;  /* 0x000000040000795c */ /* 0x000fe20000300000 */
.L_x_1870:
[----:B-1----:R-:W-:Y:S05]  /*11e00*/  @P3 BRA `(.L_x_1868) ;  /* 0x0000000000083947 */ /* 0x002fea0003800000 */
[----:B------:R-:W1:Y:S02]  /*11e10*/  SYNCS.PHASECHK.TRANS64.TRYWAIT P3, [R7+URZ+0x28850], R6 ;  /* 0x02885006070075a7 */ /* 0x000e64000806017f */
[----:B-1----:R-:W-:Y:S05]  /*11e20*/  @!P3 BRA `(.L_x_1871) ;  /* 0x0000015c00c0b947 */ /* 0x002fea0003800000 */
.L_x_1868:
[----:B01----:R-:W-:Y:S01]  /*11e30*/  VIADD R6, R18, 0x400 ;  /* 0x0000040012067836 */ /* 0x003fe20000000000 */
[----:B------:R-:W-:Y:S05]  /*11e40*/  WARPSYNC.ALL ;  /* 0x0000000000007948 */ /* 0x000fea0003800000 */
[----:B------:R-:W-:Y:S01]  /*11e50*/  SHF.R.U32.HI R6, RZ, 0x4, R6 ;  /* 0x00000004ff067819 */ /* 0x000fe20000011606 */
[----:B------:R-:W-:Y:S01]  /*11e60*/  WARPGROUP.ARRIVE ;  /* 0x00000000000079c5 */ /* 0x000fe20000000000 */
[----:B------:R-:W-:-:S05]  /*11e70*/  MOV R9, 0x40000040 ;  /* 0x4000004000097802 */ /* 0x000fca0000000f00 */
[----:B------:R-:W0:Y:S01]  /*11e80*/  S2R R15, SR_TID.X ;  /* 0x00000000000f7919 */ /* 0x000e220000002100 */
[----:B------:R-:W-:-:S04]  /*11e90*/  LOP3.LUT R6, R6, 0x3fff, RZ, 0xc0, !PT ;  /* 0x00003fff06067812 */ /* 0x000fc800078ec0ff */
[----:B------:R-:W-:-:S05]  /*11ea0*/  LOP3.LUT R7, R6, 0x4000000, RZ, 0xfc, !PT ;  /* 0x0400000006077812 */ /* 0x000fca00078efcff */
[----:B------:R-:W-:Y:S02]  /*11eb0*/  IMAD R6, R184, 0x800, R7 ;  /* 0x00000800b8067824 */ /* 0x000fe400078e0207 */
[----:B------:R-:W-:Y:S02]  /*11ec0*/  IMAD.MOV.U32 R7, RZ, RZ, 0x40000040 ;  /* 0x40000040ff077424 */ /* 0x000fe400078e00ff */
[C---:B------:R-:W-:Y:S01]  /*11ed0*/  VIADD R8, R6.reuse, 0x80 ;  /* 0x0000008006087836 */ /* 0x040fe20000000000 */
[----:B------:R-:W-:Y:S02]  /*11ee0*/  R2UR UR6, R6 ;  /* 0x00000000060672ca */ /* 0x000fe400000e0000 */
[----:B------:R-:W-:Y:S01]  /*11ef0*/  R2UR UR7, R7 ;  /* 0x00000000070772ca */ /* 0x000fe200000e0000 */
[----:B------:R-:W-:-:S12]  /*11f00*/  IMAD.MOV.U32 R7, RZ, RZ, 0x40000040 ;  /* 0x40000040ff077424 */ /* 0x000fd800078e00ff */
        /* <DEDUP_REMOVED lines=30> */
[----:B------:R-:W-:Y:S01]  /*120f0*/  R2UR UR6, R8 ;  /* 0x00000000080672ca */ /* 0x000fe200000e0000 */
[C---:B------:R-:W-:Y:S01]  /*12100*/  VIADD R8, R6.reuse, 0x300 ;  /* 0x0000030006087836 */ /* 0x040fe20000000000 */
[----:B------:R-:W-:Y:S01]  /*12110*/  R2UR UR7, R9 ;  /* 0x00000000090772ca */ /* 0x000fe200000e0000 */
[----:B------:R-:W-:Y:S01]  /*12120*/  VIADD R6, R6, 0x380 ;  /* 0x0000038006067836 */ /* 0x000fe20000000000 */
[----:B------:R-:W-:Y:S01]  /*12130*/  MOV R9, 0x40000040 ;  /* 0x4000004000097802 */ /* 0x000fe20000000f00 */
[----:B------:R-:W-:Y:S02]  /*12140*/  WARPGROUP.DEPBAR.LE gsb0, 0x0 ;  /* 0x00008000000079c5 */ /* 0x000fe40000010000 */
[----:B------:R-:W-:-:S08]  /*12150*/  WARPGROUP.ARRIVE ;  /* 0x00000000000079c5 */ /* 0x000fd00000000000 */
        /* <DEDUP_REMOVED lines=16> */
.L_x_1872:
[----:B------:R-:W1:Y:S01]  /*12260*/  @P1 LDC R7, c[0x0][0x44c] ;  /* 0x00011300ff071b82 */ /* 0x000e620000000800 */
[----:B------:R-:W-:Y:S01]  /*12270*/  FMUL.FTZ R153, R60, UR51 ;  /* 0x000000333c997c20 */ /* 0x000fe20008410000 */
[----:B------:R-:W-:Y:S01]  /*12280*/  FMUL.FTZ R60, R71, UR51 ;  /* 0x00000033473c7c20 */ /* 0x000fe20008410000 */
[----:B------:R-:W-:Y:S01]  /*12290*/  FMUL.FTZ R71, R72, UR51 ;  /* 0x0000003348477c20 */ /* 0x000fe20008410000 */
[----:B------:R-:W-:Y:S01]  /*122a0*/  FMUL.FTZ R72, R73, UR51 ;  /* 0x0000003349487c20 */ /* 0x000fe20008410000 */
[----:B------:R-:W-:Y:S01]  /*122b0*/  FMUL.FTZ R73, R76, UR51 ;  /* 0x000000334c497c20 */ /* 0x000fe20008410000 */
[----:B------:R-:W-:Y:S02]  /*122c0*/  IMAD.IADD R76, R195, 0x1, R193 ;  /* 0x00000001c34c7824 */ /* 0x000fe400078e02c1 */
[----:B------:R-:W-:Y:S01]  /*122d0*/  FMUL.FTZ R21, R30, UR51 ;  /* 0x000000331e157c20 */ /* 0x000fe20008410000 */
[----:B0-----:R-:W0:Y:S01]  /*122e0*/  @P1 LDC R6, c[0x0][0x450] ;  /* 0x00011400ff061b82 */ /* 0x001e220000000800 */
        /* <DEDUP_REMOVED lines=15> */
[----:B-1----:R-:W-:-:S04]  /*123e0*/  @P1 IMAD.HI.U32 R7, R76, R7, RZ ;  /* 0x000000074c071227 */ /* 0x002fc800078e00ff */
[----:B------:R-:W-:Y:S01]  /*123f0*/  FMUL.FTZ R78, R81, UR51 ;  /* 0x00000033514e7c20 */ /* 0x000fe20008410000 */
[----:B------:R-:W-:Y:S01]  /*12400*/  FMUL.FTZ R29, R32, UR51 ;  /* 0x00000033201d7c20 */ /* 0x000fe20008410000 */
[----:B------:R-:W-:Y:S01]  /*12410*/  FMUL.FTZ R27, R34, UR51 ;  /* 0x00000033221b7c20 */ /* 0x000fe20008410000 */
[----:B------:R-:W-:Y:S01]  /*12420*/  FMUL.FTZ R28, R35, UR51 ;  /* 0x00000033231c7c20 */ /* 0x000fe20008410000 */
[----:B------:R-:W-:Y:S01]  /*12430*/  FMUL.FTZ R31, R38, UR51 ;  /* 0x00000033261f7c20 */ /* 0x000fe20008410000 */
[----:B------:R-:W-:Y:S02]  /*12440*/  IMAD.SHL.U32 R81, R0, 0x80, RZ ;  /* 0x0000008000517824 */ /* 0x000fe400078e00ff */
[----:B------:R-:W-:Y:S01]  /*12450*/  FMUL.FTZ R34, R37, UR51 ;  /* 0x0000003325227c20 */ /* 0x000fe20008410000 */
[----:B0-----:R-:W-:Y:S01]  /*12460*/  @P1 SHF.R.U32.HI R76, RZ, R6, R7 ;  /* 0x00000006ff4c1219 */ /* 0x001fe20000011607 */
[----:B------:R-:W-:Y:S01]  /*12470*/  FMUL.FTZ R32, R39, UR51 ;  /* 0x0000003327207c20 */ /* 0x000fe20008410000 */
[----:B------:R-:W-:Y:S01]  /*12480*/  FMUL.FTZ R38, R41, UR51 ;  /* 0x0000003329267c20 */ /* 0x000fe20008410000 */
        /* <DEDUP_REMOVED lines=37> */
[----:B------:R-:W-:Y:S01]  /*126e0*/  IMAD R6, R13, 0x8, R18 ;  /* 0x000000080d067824 */ /* 0x000fe200078e0212 */
[----:B------:R-:W1:Y:S01]  /*126f0*/  MUFU.TANH R15, R15 ;  /* 0x0000000f000f7308 */ /* 0x000e620000002400 */
[----:B------:R-:W-:Y:S01]  /*12700*/  IMAD R80, R191, -0x2, R80 ;  /* 0xfffffffebf507824 */ /* 0x000fe200078e0250 */
[----:B------:R-:W-:Y:S01]  /*12710*/  MOV R7, UR38 ;  /* 0x0000002600077c02 */ /* 0x000fe20008000f00 */
[----:B------:R-:W-:-:S03]  /*12720*/  VIADD R6, R6, 0x28840 ;  /* 0x0002884006067836 */ /* 0x000fc60000000000 */
[----:B------:R-:W-:Y:S02]  /*12730*/  IADD3 R80, -R189, R80, R190 ;  /* 0x00000050bd507210 */ /* 0x000fe40007ffe1be */
[----:B------:R-:W2:Y:S01]  /*12740*/  MUFU.TANH R20, R20 ;  /* 0x0000001400147308 */ /* 0x000ea20000002400 */
[----:B------:R-:W-:Y:S02]  /*12750*/  PRMT R6, R7, 0x654, R6 ;  /* 0x0000065407067816 */ /* 0x000fe40000000006 */
[C---:B------:R-:W-:Y:S02]  /*12760*/  VIADD R77, R80.reuse, UR50 ;  /* 0x00000032504d7c36 */ /* 0x040fe40008000000 */
[----:B------:R-:W-:Y:S01]  /*12770*/  VIADD R83, R80, UR53 ;  /* 0x0000003550537c36 */ /* 0x000fe20008000000 */
[----:B------:R3:W-:Y:S02]  /*12780*/  SYNCS.ARRIVE.TRANS64.RED.A1T0 RZ, [R6+URZ], RZ ;  /* 0x000000ff06ff79a7 */ /* 0x0007e4000810043f */
[----:B------:R-:W4:Y:S01]  /*12790*/  MUFU.TANH R8, R8 ;  /* 0x0000000800087308 */ /* 0x000f220000002400 */
[----:B0-----:R-:W-:Y:S01]  /*127a0*/  IADD3 R84, R77, R156, RZ ;  /* 0x0000009c4d547210 */ /* 0x001fe20007ffe0ff */
[----:B------:R-:W-:-:S06]  /*127b0*/  IMAD.IADD R85, R83, 0x1, R156 ;  /* 0x0000000153557824 */ /* 0x000fcc00078e029c */
        /* <DEDUP_REMOVED lines=74> */
.L_x_1875:
[----:B------:R-:W-:-:S05]  /*12c60*/  IMAD.U32 R157, RZ, RZ, UR46 ;  /* 0x0000002eff9d7e24 */ /* 0x000fca000f8e00ff */
[----:B------:R-:W-:-:S13]  /*12c70*/  ISETP.NE.AND P3, PT, R157, 0x1, PT ;  /* 0x000000019d00780c */ /* 0x000fda0003f65270 */
[----:B------:R-:W1:Y:S02]  /*12c80*/  @P3 LDC.64 R6, c[0x0][0x9e8] ;  /* 0x00027a00ff063b82 */ /* 0x000e640000000a00 */
[----:B-1----:R-:W-:-:S05]  /*12c90*/  @P3 IMAD.HI.U32 R6, R80, R6, RZ ;  /* 0x0000000650063227 */ /* 0x002fca00078e00ff */
[----:B------:R-:W-:-:S07]  /*12ca0*/  @P3 SHF.R.U32.HI R80, RZ, R7, R6 ;  /* 0x00000007ff503219 */ /* 0x000fce0000011606 */
.L_x_1876:
[----:B------:R-:W-:Y:S05]  /*12cb0*/  BSYNC B0 ;  /* 0x0000000000007941 */ /* 0x000fea0003800000 */
.L_x_1874:
[----:B------:R-:W-:-:S04]  /*12cc0*/  IMAD R80, R80, R157, -R81 ;  /* 0x0000009d50507224 */ /* 0x000fc800078e0a51 */
[----:B------:R-:W-:-:S05]  /*12cd0*/  IMAD R80, R191, -0x2, R80 ;  /* 0xfffffffebf507824 */ /* 0x000fca00078e0250 */
[----:B------:R-:W-:Y:S02]  /*12ce0*/  VIADDMNMX R84, R80, R157, R84, PT ;  /* 0x0000009d50547246 */ /* 0x000fe40003800154 */
[----:B------:R-:W-:-:S07]  /*12cf0*/  VIMNMX R85, R85, R80, !PT ;  /* 0x0000005055557248 */ /* 0x000fce0007fe0100 */
.L_x_1873:
[----:B------:R-:W-:Y:S01]  /*12d00*/  ISETP.GT.AND P3, PT, R0, -0x1, PT ;  /* 0xffffffff0000780c */ /* 0x000fe20003f64270 */
[----:B------:R-:W1:Y:S03]  /*12d10*/  SHFL.IDX PT, R6, R76, 0x1, 0x1c1f ;  /* 0x003c1f004c067f89 */ /* 0x000e6600000e0000 */
[C---:B------:R-:W-:Y:S02]  /*12d20*/  ISETP.GT.AND P5, PT, R85.reuse, RZ, P3 ;  /* 0x000000ff5500720c */ /* 0x040fe40001fa4270 */
[----:B------:R-:W-:Y:S02]  /*12d30*/  ISETP.GT.AND P4, PT, R85, 0x1, P3 ;  /* 0x000000015500780c */ /* 0x000fe40001f84270 */
[C---:B------:R-:W-:Y:S02]  /*12d40*/  ISETP.LT.OR P5, PT, R84.reuse, 0x1, P5 ;  /* 0x000000015400780c */ /* 0x040fe40002fa1670 */
[----:B------:R-:W-:-:S02]  /*12d50*/  ISETP.LT.OR P4, PT, R84, 0x2, P4 ;  /* 0x000000025400780c */ /* 0x000fc40002781670 */
[----:B------:R-:W-:Y:S02]  /*12d60*/  FSEL R15, R15, -INF , !P5 ;  /* 0xff8000000f0f7808 */ /* 0x000fe40006800000 */
[----:B------:R-:W-:Y:S02]  /*12d70*/  FSEL R20, R20, -INF , !P4 ;  /* 0xff80000014147808 */ /* 0x000fe40006000000 */
[C---:B------:R-:W-:Y:S02]  /*12d80*/  ISETP.GT.AND P5, PT, R85.reuse, 0x8, P3 ;  /* 0x000000085500780c */ /* 0x040fe40001fa4270 */
[----:B------:R-:W-:Y:S02]  /*12d90*/  ISETP.GT.AND P4, PT, R85, 0x9, P3 ;  /* 0x000000095500780c */ /* 0x000fe40001f84270 */
[C---:B------:R-:W-:Y:S02]  /*12da0*/  ISETP.LT.OR P5, PT, R84.reuse, 0x9, P5 ;  /* 0x000000095400780c */ /* 0x040fe40002fa1670 */
[----:B------:R-:W-:-:S02]  /*12db0*/  ISETP.LT.OR P4, PT, R84, 0xa, P4 ;  /* 0x0000000a5400780c */ /* 0x000fc40002781670 */
[----:B0-----:R-:W-:Y:S01]  /*12dc0*/  FSEL R25, R25, -INF , !P5 ;  /* 0xff80000019197808 */ /* 0x001fe20006800000 */
[----:B-1----:R-:W-:Y:S01]  /*12dd0*/  IMAD.IADD R77, R77, 0x1, R6 ;  /* 0x000000014d4d7824 */ /* 0x002fe200078e0206 */
[----:B------:R-:W-:Y:S02]  /*12de0*/  FSEL R26, R26, -INF , !P4 ;  /* 0xff8000001a1a7808 */ /* 0x000fe40006000000 */
[C---:B------:R-:W-:Y:S02]  /*12df0*/  ISETP.GT.AND P5, PT, R85.reuse, 0x10, P3 ;  /* 0x000000105500780c */ /* 0x040fe40001fa4270 */
        /* <DEDUP_REMOVED lines=81> */
[----:B------:R-:W-:Y:S02]  /*13310*/  IADD3 R76, R83, R6, RZ ;  /* 0x00000006534c7210 */ /* 0x000fe40007ffe0ff */
[----:B------:R-:W-:Y:S02]  /*13320*/  FSEL R75, R75, -INF , !P5 ;  /* 0xff8000004b4b7808 */ /* 0x000fe40006800000 */
[----:B------:R-:W-:Y:S01]  /*13330*/  FSEL R74, R82, -INF , !P4 ;  /* 0xff800000524a7808 */ /* 0x000fe20006000000 */
[----:B------:R-:W-:Y:S06]  /*13340*/  @!P2 BRA `(.L_x_1877) ;  /* 0x000000000058a947 */ /* 0x000fec0003800000 */
[----:B------:R-:W-:Y:S01]  /*13350*/  IADD3 R82, -R189, R190, R6 ;  /* 0x000000bebd527210 */ /* 0x000fe20007ffe106 */
[----:B------:R-:W-:Y:S03]  /*13360*/  BSSY B0, `(.L_x_1878) ;  /* 0x0000010000007945 */ /* 0x000fe60003800000 */
        /* <DEDUP_REMOVED lines=10> */
.L_x_1879:
[----:B------:R-:W-:-:S05]  /*13410*/  IMAD.U32 R84, RZ, RZ, UR46 ;  /* 0x0000002eff547e24 */ /* 0x000fca000f8e00ff */
[----:B------:R-:W-:-:S13]  /*13420*/  ISETP.NE.AND P4, PT, R84, 0x1, PT ;  /* 0x000000015400780c */ /* 0x000fda0003f85270 */
[----:B------:R-:W0:Y:S02]  /*13430*/  @P4 LDC.64 R6, c[0x0][0x9e8] ;  /* 0x00027a00ff064b82 */ /* 0x000e240000000a00 */
[----:B0-----:R-:W-:-:S05]  /*13440*/  @P4 IMAD.HI.U32 R6, R82, R6, RZ ;  /* 0x0000000652064227 */ /* 0x001fca00078e00ff */
[----:B------:R-:W-:-:S07]  /*13450*/  @P4 SHF.R.U32.HI R82, RZ, R7, R6 ;  /* 0x00000007ff524219 */ /* 0x000fce0000011606 */
.L_x_1880:
[----:B------:R-:W-:Y:S05]  /*13460*/  BSYNC B0 ;  /* 0x0000000000007941 */ /* 0x000fea0003800000 */
.L_x_1878:
[----:B------:R-:W-:-:S04]  /*13470*/  IMAD R82, R82, R84, -R81 ;  /* 0x0000005452527224 */ /* 0x000fc800078e0a51 */
[----:B------:R-:W-:-:S05]  /*13480*/  IMAD R82, R191, -0x2, R82 ;  /* 0xfffffffebf527824 */ /* 0x000fca00078e0252 */
[----:B------:R-:W-:Y:S02]  /*13490*/  VIADDMNMX R77, R82, R84, R77, PT ;  /* 0x00000054524d7246 */ /* 0x000fe4000380014d */
[----:B------:R-:W-:-:S07]  /*134a0*/  VIMNMX R76, R76, R82, !PT ;  /* 0x000000524c4c7248 */ /* 0x000fce0007fe0100 */
.L_x_1877:
[----:B------:R-:W-:Y:S01]  /*134b0*/  FMNMX.FTZ R7, R15, R10, !PT ;  /* 0x0000000a0f077209 */ /* 0x000fe20007810000 */
[----:B------:R-:W-:Y:S01]  /*134c0*/  UMOV UR52, UR45 ;  /* 0x0000002d00347c82 */ /* 0x000fe20008000000 */
        /* <DEDUP_REMOVED lines=63> */
[C---:B------:R-:W-:Y:S01]  /*138c0*/  ISETP.LT.OR P5, PT, R77.reuse, 0x39, P5 ;  /* 0x000000394d00780c */ /* 0x040fe20002fa1670 */
[----:B------:R-:W0:Y:S01]  /*138d0*/  SHFL.BFLY PT, R6, R7, 0x2, 0x1f ;  /* 0x0c401f0007067f89 */ /* 0x000e2200000e0000 */
[----:B------:R-:W-:-:S02]  /*138e0*/  ISETP.LT.OR P4, PT, R77, 0x22, P4 ;  /* 0x000000224d00780c */ /* 0x000fc40002781670 */
[----:B------:R-:W-:Y:S02]  /*138f0*/  FSEL R47, R47, -INF , !P5 ;  /* 0xff8000002f2f7808 */ /* 0x000fe40006800000 */
[----:B------:R-:W-:Y:S02]  /*13900*/  ISETP.GT.AND P5, PT, R76, 0x40, P3 ;  /* 0x000000404c00780c */ /* 0x000fe40001fa4270 */
[----:B------:R-:W-:Y:S02]  /*13910*/  FSEL R36, R36, -INF , !P4 ;  /* 0xff80000024247808 */ /* 0x000fe40006000000 */
[----:B------:R-:W-:Y:S02]  /*13920*/  ISETP.GT.AND P4, PT, R76, 0x29, P3 ;  /* 0x000000294c00780c */ /* 0x000fe40001f84270 */
[C---:B------:R-:W-:Y:S02]  /*13930*/  ISETP.LT.OR P5, PT, R77.reuse, 0x41, P5 ;  /* 0x000000414d00780c */ /* 0x040fe40002fa1670 */
[----:B------:R-:W-:-:S02]  /*13940*/  ISETP.LT.OR P4, PT, R77, 0x2a, P4 ;  /* 0x0000002a4d00780c */ /* 0x000fc40002781670 */
[----:B------:R-:W-:Y:S02]  /*13950*/  FSEL R51, R51, -INF , !P5 ;  /* 0xff80000033337808 */ /* 0x000fe40006800000 */
[----:B------:R-:W-:Y:S02]  /*13960*/  ISETP.GT.AND P5, PT, R76, 0x41, P3 ;  /* 0x000000414c00780c */ /* 0x000fe40001fa4270 */
[----:B------:R-:W-:Y:S02]  /*13970*/  FSEL R40, R40, -INF , !P4 ;  /* 0xff80000028287808 */ /* 0x000fe40006000000 */
[----:B------:R-:W-:Y:S02]  /*13980*/  ISETP.GT.AND P4, PT, R76, 0x31, P3 ;  /* 0x000000314c00780c */ /* 0x000fe40001f84270 */
[----:B------:R-:W-:Y:S02]  /*13990*/  ISETP.LT.OR P5, PT, R77, 0x42, P5 ;  /* 0x000000424d00780c */ /* 0x000fe40002fa1670 */
[----:B0-----:R-:W-:-:S02]  /*139a0*/  FMNMX.FTZ R6, R7, R6, !PT ;  /* 0x0000000607067209 */ /* 0x001fc40007810000 */
[C---:B------:R-:W-:Y:S02]  /*139b0*/  ISETP.LT.OR P4, PT, R77.reuse, 0x32, P4 ;  /* 0x000000324d00780c */ /* 0x040fe40002781670 */
[----:B------:R-:W-:Y:S01]  /*139c0*/  FSEL R52, R52, -INF , !P5 ;  /* 0xff80000034347808 */ /* 0x000fe20006800000 */
[----:B------:R-:W0:Y:S01]  /*139d0*/  SHFL.BFLY PT, R7, R6, 0x1, 0x1f ;  /* 0x0c201f0006077f89 */ /* 0x000e2200000e0000 */
[----:B------:R-:W-:Y:S02]  /*139e0*/  ISETP.GT.AND P5, PT, R76, 0x48, P3 ;  /* 0x000000484c00780c */ /* 0x000fe40001fa4270 */
[----:B------:R-:W-:Y:S02]  /*139f0*/  FSEL R44, R44, -INF , !P4 ;  /* 0xff8000002c2c7808 */ /* 0x000fe40006000000 */
[----:B------:R-:W-:Y:S02]  /*13a00*/  ISETP.GT.AND P4, PT, R76, 0x39, P3 ;  /* 0x000000394c00780c */ /* 0x000fe40001f84270 */
[----:B------:R-:W-:-:S02]  /*13a10*/  ISETP.LT.OR P5, PT, R77, 0x49, P5 ;  /* 0x000000494d00780c */ /* 0x000fc40002fa1670 */
[C---:B------:R-:W-:Y:S02]  /*13a20*/  ISETP.LT.OR P4, PT, R77.reuse, 0x3a, P4 ;  /* 0x0000003a4d00780c */ /* 0x040fe40002781670 */
[----:B------:R-:W-:Y:S02]  /*13a30*/  FSEL R54, R54, -INF , !P5 ;  /* 0xff80000036367808 */ /* 0x000fe40006800000 */
[----:B------:R-:W-:Y:S02]  /*13a40*/  ISETP.GT.AND P5, PT, R76, RZ, P3 ;  /* 0x000000ff4c00720c */ /* 0x000fe40001fa4270 */
[----:B------:R-:W-:Y:S02]  /*13a50*/  FSEL R48, R48, -INF , !P4 ;  /* 0xff80000030307808 */ /* 0x000fe40006000000 */
[----:B------:R-:W-:-:S04]  /*13a60*/  ISETP.LT.OR P5, PT, R77, 0x1, P5 ;  /* 0x000000014d00780c */ /* 0x000fc80002fa1670 */
[----:B------:R-:W-:Y:S02]  /*13a70*/  FSEL R8, R8, -INF , !P5 ;  /* 0xff80000008087808 */ /* 0x000fe40006800000 */
[----:B------:R-:W-:Y:S02]  /*13a80*/  ISETP.GT.AND P5, PT, R76, 0x49, P3 ;  /* 0x000000494c00780c */ /* 0x000fe40001fa4270 */
[----:B0-----:R-:W-:Y:S02]  /*13a90*/  FMNMX.FTZ R6, R6, R7, !PT ;  /* 0x0000000706067209 */ /* 0x001fe40007810000 */
[----:B------:R-:W-:Y:S02]  /*13aa0*/  ISETP.LT.OR P5, PT, R77, 0x4a, P5 ;  /* 0x0000004a4d00780c */ /* 0x000fe40002fa1670 */
[C---:B------:R-:W-:Y:S01]  /*13ab0*/  FSETP.NEU.FTZ.AND P4, PT, R6.reuse, -INF , PT ;  /* 0xff8000000600780b */ /* 0x040fe20003f9d000 */
[----:B------:R-:W-:Y:S01]  /*13ac0*/  FMUL.FTZ R82, R6, UR52 ;  /* 0x0000003406527c20 */ /* 0x000fe20008410000 */
[----:B------:R-:W-:-:S02]  /*13ad0*/  FSEL R56, R56, -INF , !P5 ;  /* 0xff80000038387808 */ /* 0x000fc40006800000 */
[----:B------:R-:W-:Y:S02]  /*13ae0*/  ISETP.GT.AND P5, PT, R76, 0x50, P3 ;  /* 0x000000504c00780c */ /* 0x000fe40001fa4270 */
[----:B------:R-:W-:Y:S02]  /*13af0*/  FSEL R82, R82, RZ, P4 ;  /* 0x000000ff52527208 */ /* 0x000fe40002000000 */
[----:B------:R-:W-:-:S03]  /*13b00*/  ISETP.LT.OR P5, PT, R77, 0x51, P5 ;  /* 0x000000514d00780c */ /* 0x000fc60002fa1670 */
[--C-:B------:R-:W-:Y:S01]  /*13b10*/  FFMA.FTZ R180, R20, UR52, -R82.reuse ;  /* 0x0000003414b47c23 */ /* 0x100fe20008010852 */
[----:B------:R-:W-:Y:S01]  /*13b20*/  FMNMX.FTZ R20, R8, R11, !PT ;  /* 0x0000000b08147209 */ /* 0x000fe20007810000 */
[--C-:B------:R-:W-:Y:S01]  /*13b30*/  FFMA.FTZ R176, R29, UR52, -R82.reuse ;  /* 0x000000341db07c23 */ /* 0x100fe20008010852 */
[--C-:B------:R-:W-:Y:S01]  /*13b40*/  FFMA.FTZ R178, R33, UR52, -R82.reuse ;  /* 0x0000003421b27c23 */ /* 0x100fe20008010852 */
[----:B------:R-:W-:Y:S01]  /*13b50*/  FSEL R57, R57, -INF , !P5 ;  /* 0xff80000039397808 */ /* 0x000fe20006800000 */
[--C-:B------:R-:W-:Y:S01]  /*13b60*/  FFMA.FTZ R172, R37, UR52, -R82.reuse ;  /* 0x0000003425ac7c23 */ /* 0x100fe20008010852 */
[----:B------:R-:W-:Y:S01]  /*13b70*/  FMNMX.FTZ R20, R9, R20, !PT ;  /* 0x0000001409147209 */ /* 0x000fe20007810000 */
[--C-:B------:R-:W-:Y:S01]  /*13b80*/  FFMA.FTZ R174, R41, UR52, -R82.reuse ;  /* 0x0000003429ae7c23 */ /* 0x100fe20008010852 */
[----:B------:R-:W-:Y:S01]  /*13b90*/  ISETP.GT.AND P5, PT, R76, 0x51, P3 ;  /* 0x000000514c00780c */ /* 0x000fe20001fa4270 */
[--C-:B------:R-:W-:Y:S01]  /*13ba0*/  FFMA.FTZ R7, R15, UR52, -R82.reuse ;  /* 0x000000340f077c23 */ /* 0x100fe20008010852 */
[----:B------:R-:W-:Y:S01]  /*13bb0*/  FMNMX.FTZ R29, R21, R20, !PT ;  /* 0x00000014151d7209 */ /* 0x000fe20007810000 */
[--C-:B------:R-:W-:Y:S01]  /*13bc0*/  FFMA.FTZ R15, R26, UR52, -R82.reuse ;  /* 0x000000341a0f7c23 */ /* 0x100fe20008010852 */
[----:B------:R-:W-:Y:S01]  /*13bd0*/  ISETP.LT.OR P5, PT, R77, 0x52, P5 ;  /* 0x000000524d00780c */ /* 0x000fe20002fa1670 */
[--C-:B------:R-:W-:Y:S01]  /*13be0*/  FFMA.FTZ R168, R45, UR52, -R82.reuse ;  /* 0x000000342da87c23 */ /* 0x100fe20008010852 */
[----:B------:R-:W-:Y:S01]  /*13bf0*/  FMNMX.FTZ R20, R24, R29, !PT ;  /* 0x0000001d18147209 */ /* 0x000fe20007810000 */
        /* <DEDUP_REMOVED lines=10> */
[----:B------:R0:W-:Y:S01]  /*13ca0*/  MUFU.EX2 R29, R34 ;  /* 0x00000022001d7308 */ /* 0x0001e20000000800 */
[----:B------:R-:W-:Y:S01]  /*13cb0*/  FMNMX.FTZ R33, R31, R20, !PT ;  /* 0x000000141f217209 */ /* 0x000fe20007810000 */
[--C-:B------:R-:W-:Y:S01]  /*13cc0*/  FFMA.FTZ R38, R38, UR52, -R82.reuse ;  /* 0x0000003426267c23 */ /* 0x100fe20008010852 */
[----:B------:R-:W-:Y:S01]  /*13cd0*/  FSEL R59, R59, -INF , !P5 ;  /* 0xff8000003b3b7808 */ /* 0x000fe20006800000 */
[--C-:B------:R-:W-:Y:S01]  /*13ce0*/  FFMA.FTZ R156, R71, UR52, -R82.reuse ;  /* 0x00000034479c7c23 */ /* 0x100fe20008010852 */
[----:B------:R-:W-:Y:S01]  /*13cf0*/  FMNMX.FTZ R20, R32, R33, !PT ;  /* 0x0000002120147209 */ /* 0x000fe20007810000 */
[--C-:B------:R-:W-:Y:S01]  /*13d00*/  FFMA.FTZ R42, R42, UR52, -R82.reuse ;  /* 0x000000342a2a7c23 */ /* 0x100fe20008010852 */
[----:B------:R-:W-:Y:S01]  /*13d10*/  ISETP.GT.AND P5, PT, R76, 0x59, P3 ;  /* 0x000000594c00780c */ /* 0x000fe20001fa4270 */
[----:B------:R-:W-:Y:S01]  /*13d20*/  MUFU.EX2 R7, R7 ;  /* 0x0000000700077308 */ /* 0x000fe20000000800 */
[----:B------:R-:W-:Y:S01]  /*13d30*/  FMNMX.FTZ R33, R35, R20, !PT ;  /* 0x0000001423217209 */ /* 0x000fe20007810000 */
[--C-:B------:R-:W-:Y:S01]  /*13d40*/  FFMA.FTZ R46, R46, UR52, -R82.reuse ;  /* 0x000000342e2e7c23 */ /* 0x100fe20008010852 */
[----:B------:R-:W-:Y:S01]  /*13d50*/  ISETP.LT.OR P5, PT, R77, 0x5a, P5 ;  /* 0x0000005a4d00780c */ /* 0x000fe20002fa1670 */
[--C-:B------:R-:W-:Y:S01]  /*13d60*/  FFMA.FTZ R50, R50, UR52, -R82.reuse ;  /* 0x0000003432327c23 */ /* 0x100fe20008010852 */
[----:B------:R-:W-:Y:S01]  /*13d70*/  FMNMX.FTZ R20, R36, R33, !PT ;  /* 0x0000002124147209 */ /* 0x000fe20007810000 */
[--C-:B------:R-:W-:Y:S01]  /*13d80*/  FFMA.FTZ R55, R55, UR52, -R82.reuse ;  /* 0x0000003437377c23 */ /* 0x100fe20008010852 */
[----:B------:R-:W-:Y:S01]  /*13d90*/  FSEL R60, R60, -INF , !P5 ;  /* 0xff8000003c3c7808 */ /* 0x000fe20006800000 */
[----:B------:R1:W-:Y:S01]  /*13da0*/  MUFU.EX2 R33, R38 ;  /* 0x0000002600217308 */ /* 0x0003e20000000800 */
[----:B------:R-:W-:Y:S01]  /*13db0*/  FMNMX.FTZ R37, R39, R20, !PT ;  /* 0x0000001427257209 */ /* 0x000fe20007810000 */
[--C-:B------:R-:W-:Y:S01]  /*13dc0*/  FFMA.FTZ R166, R153, UR52, -R82.reuse ;  /* 0x0000003499a67c23 */ /* 0x100fe20008010852 */
[----:B------:R-:W-:Y:S01]  /*13dd0*/  ISETP.GT.AND P5, PT, R76, 0x60, P3 ;  /* 0x000000604c00780c */ /* 0x000fe20001fa4270 */
[--C-:B------:R-:W-:Y:S01]  /*13de0*/  FFMA.FTZ R160, R155, UR52, -R82.reuse ;  /* 0x000000349ba07c23 */ /* 0x100fe20008010852 */
[----:B------:R-:W-:Y:S01]  /*13df0*/  FMNMX.FTZ R20, R40, R37, !PT ;  /* 0x0000002528147209 */ /* 0x000fe20007810000 */
[--C-:B------:R-:W-:Y:S01]  /*13e00*/  FFMA.FTZ R162, R68, UR52, -R82.reuse ;  /* 0x0000003444a27c23 */ /* 0x100fe20008010852 */
[----:B------:R-:W-:Y:S01]  /*13e10*/  ISETP.LT.OR P5, PT, R77, 0x61, P5 ;  /* 0x000000614d00780c */ /* 0x000fe20002fa1670 */
[----:B------:R-:W-:Y:S01]  /*13e20*/  MUFU.EX2 R180, R180 ;  /* 0x000000b400b47308 */ /* 0x000fe20000000800 */
[----:B------:R-:W-:Y:S01]  /*13e30*/  FMNMX.FTZ R37, R43, R20, !PT ;  /* 0x000000142b257209 */ /* 0x000fe20007810000 */
[--C-:B------:R-:W-:Y:S01]  /*13e40*/  FFMA.FTZ R158, R73, UR52, -R82.reuse ;  /* 0x00000034499e7c23 */ /* 0x100fe20008010852 */
[----:B------:R-:W-:Y:S01]  /*13e50*/  FSEL R26, R61, -INF , !P5 ;  /* 0xff8000003d1a7808 */ /* 0x000fe20006800000 */
[--C-:B------:R-:W-:Y:S01]  /*13e60*/  FFMA.FTZ R61, R72, UR52, -R82.reuse ;  /* 0x00000034483d7c23 */ /* 0x100fe20008010852 */
[----:B------:R-:W-:Y:S01]  /*13e70*/  FMNMX.FTZ R20, R44, R37, !PT ;  /* 0x000000252c147209 */ /* 0x000fe20007810000 */
[----:B------:R-:W-:Y:S01]  /*13e80*/  FFMA.FTZ R74, R74, UR52, -R82 ;  /* 0x000000344a4a7c23 */ /* 0x000fe20008010852 */
[----:B------:R-:W-:Y:S01]  /*13e90*/  ISETP.GT.AND P5, PT, R76, 0x61, P3 ;  /* 0x000000614c00780c */ /* 0x000fe20001fa4270 */
[----:B------:R-:W-:Y:S01]  /*13ea0*/  MUFU.EX2 R37, R42 ;  /* 0x0000002a00257308 */ /* 0x000fe20000000800 */
[----:B------:R-:W-:-:S02]  /*13eb0*/  FMNMX.FTZ R41, R47, R20, !PT ;  /* 0x000000142f297209 */ /* 0x000fc40007810000 */
[----:B------:R-:W-:Y:S02]  /*13ec0*/  ISETP.LT.OR P5, PT, R77, 0x62, P5 ;  /* 0x000000624d00780c */ /* 0x000fe40002fa1670 */
[----:B------:R-:W-:Y:S02]  /*13ed0*/  FMNMX.FTZ R20, R48, R41, !PT ;  /* 0x0000002930147209 */ /* 0x000fe40007810000 */
[----:B------:R-:W-:Y:S01]  /*13ee0*/  FSEL R62, R62, -INF , !P5 ;  /* 0xff8000003e3e7808 */ /* 0x000fe20006800000 */
[----:B------:R-:W-:Y:S01]  /*13ef0*/  MUFU.EX2 R182, R182 ;  /* 0x000000b600b67308 */ /* 0x000fe20000000800 */
[----:B------:R-:W-:Y:S02]  /*13f00*/  FMNMX.FTZ R41, R51, R20, !PT ;  /* 0x0000001433297209 */ /* 0x000fe40007810000 */
[----:B------:R-:W-:Y:S02]  /*13f10*/  ISETP.GT.AND P5, PT, R76, 0x68, P3 ;  /* 0x000000684c00780c */ /* 0x000fe40001fa4270 */
[----:B------:R-:W-:-:S02]  /*13f20*/  FMNMX.FTZ R45, R52, R41, !PT ;  /* 0x00000029342d7209 */ /* 0x000fc40007810000 */
[----:B------:R-:W-:Y:S01]  /*13f30*/  ISETP.LT.OR P5, PT, R77, 0x69, P5 ;  /* 0x000000694d00780c */ /* 0x000fe20002fa1670 */
[----:B------:R-:W-:Y:S01]  /*13f40*/  MUFU.EX2 R15, R15 ;  /* 0x0000000f000f7308 */ /* 0x000fe20000000800 */
[----:B------:R-:W-:Y:S02]  /*13f50*/  FMNMX.FTZ R45, R54, R45, !PT ;  /* 0x0000002d362d7209 */ /* 0x000fe40007810000 */
[----:B------:R-:W-:Y:S01]  /*13f60*/  FSEL R30, R63, -INF , !P5 ;  /* 0xff8000003f1e7808 */ /* 0x000fe20006800000 */
[----:B------:R-:W-:Y:S01]  /*13f70*/  FFMA.FTZ R63, R67, UR52, -R82 ;  /* 0x00000034433f7c23 */ /* 0x000fe20008010852 */
[----:B------:R-:W-:Y:S02]  /*13f80*/  FMNMX.FTZ R20, R56, R45, !PT ;  /* 0x0000002d38147209 */ /* 0x000fe40007810000 */
        /* <DEDUP_REMOVED lines=13> */
[----:B0-----:R-:W-:Y:S01]  /*14060*/  FSEL R34, R65, -INF , !P5 ;  /* 0xff80000041227808 */ /* 0x001fe20006800000 */
[--C-:B------:R-:W-:Y:S01]  /*14070*/  FFMA.FTZ R65, R154, UR52, -R82.reuse ;  /* 0x000000349a417c23 */ /* 0x100fe20008010852 */
[----:B------:R-:W-:Y:S01]  /*14080*/  ISETP.GT.AND P5, PT, R76, 0x71, P3 ;  /* 0x000000714c00780c */ /* 0x000fe20001fa4270 */
[----:B------:R-:W-:Y:S01]  /*14090*/  FFMA.FTZ R154, R75, UR52, -R82 ;  /* 0x000000344b9a7c23 */ /* 0x000fe20008010852 */
[----:B------:R-:W-:Y:S01]  /*140a0*/  FMNMX.FTZ R53, R62, R49, !PT ;  /* 0x000000313e357209 */ /* 0x000fe20007810000 */
[----:B------:R-:W-:Y:S01]  /*140b0*/  MUFU.EX2 R178, R178 ;  /* 0x000000b200b27308 */ /* 0x000fe20000000800 */
[----:B------:R-:W-:-:S02]  /*140c0*/  ISETP.LT.OR P5, PT, R77, 0x72, P5 ;  /* 0x000000724d00780c */ /* 0x000fc40002fa1670 */
[----:B------:R-:W-:Y:S02]  /*140d0*/  FMNMX.FTZ R53, R30, R53, !PT ;  /* 0x000000351e357209 */ /* 0x000fe40007810000 */
[----:B------:R-:W-:Y:S02]  /*140e0*/  FSEL R66, R66, -INF , !P5 ;  /* 0xff80000042427808 */ /* 0x000fe40006800000 */
[----:B------:R-:W-:Y:S01]  /*140f0*/  ISETP.GT.AND P5, PT, R76, 0x78, P3 ;  /* 0x000000784c00780c */ /* 0x000fe20001fa4270 */
[----:B------:R-:W-:Y:S01]  /*14100*/  MUFU.EX2 R172, R172 ;  /* 0x000000ac00ac7308 */ /* 0x000fe20000000800 */
[----:B------:R-:W-:Y:S02]  /*14110*/  FMNMX.FTZ R53, R64, R53, !PT ;  /* 0x0000003540357209 */ /* 0x000fe40007810000 */
[----:B------:R-:W-:Y:S02]  /*14120*/  ISETP.GT.AND P3, PT, R76, 0x79, P3 ;  /* 0x000000794c00780c */ /* 0x000fe40001f64270 */
[----:B------:R-:W-:-:S02]  /*14130*/  ISETP.LT.OR P5, PT, R77, 0x79, P5 ;  /* 0x000000794d00780c */ /* 0x000fc40002fa1670 */
[----:B------:R-:W-:Y:S01]  /*14140*/  FMNMX.FTZ R53, R34, R53, !PT ;  /* 0x0000003522357209 */ /* 0x000fe20007810000 */
[----:B------:R-:W-:Y:S01]  /*14150*/  MUFU.EX2 R174, R174 ;  /* 0x000000ae00ae7308 */ /* 0x000fe20000000800 */
[----:B------:R-:W-:Y:S02]  /*14160*/  ISETP.LT.OR P3, PT, R77, 0x7a, P3 ;  /* 0x0000007a4d00780c */ /* 0x000fe40001f61670 */
[----:B-1----:R-:W-:Y:S01]  /*14170*/  FSEL R38, R69, -INF , !P5 ;  /* 0xff80000045267808 */ /* 0x002fe20006800000 */
[--C-:B------:R-:W-:Y:S01]  /*14180*/  FFMA.FTZ R69, R152, UR52, -R82.reuse ;  /* 0x0000003498457c23 */ /* 0x100fe20008010852 */
[----:B------:R-:W-:Y:S01]  /*14190*/  FMNMX.FTZ R53, R66, R53, !PT ;  /* 0x0000003542357209 */ /* 0x000fe20007810000 */
[----:B------:R-:W-:Y:S01]  /*141a0*/  FFMA.FTZ R152, R79, UR52, -R82 ;  /* 0x000000344f987c23 */ /* 0x000fe20008010852 */
[----:B------:R-:W-:Y:S01]  /*141b0*/  FSEL R70, R70, -INF , !P3 ;  /* 0xff80000046467808 */ /* 0x000fe20005800000 */
[----:B------:R-:W-:Y:S01]  /*141c0*/  MUFU.EX2 R168, R168 ;  /* 0x000000a800a87308 */ /* 0x000fe20000000800 */
[----:B------:R-:W-:-:S02]  /*141d0*/  FMNMX.FTZ R53, R38, R53, !PT ;  /* 0x0000003526357209 */ /* 0x000fc40007810000 */
[----:B------:R-:W-:Y:S02]  /*141e0*/  FSEL R71, R6, RZ, P4 ;  /* 0x000000ff06477208 */ /* 0x000fe40002000000 */
[----:B------:R-:W-:-:S03]  /*141f0*/  FMNMX.FTZ R53, R70, R53, !PT ;  /* 0x0000003546357209 */ /* 0x000fc60007810000 */
[----:B------:R-:W-:Y:S01]  /*14200*/  FADD.FTZ R71, -R71, R10 ;  /* 0x0000000a47477221 */ /* 0x000fe20000010100 */
[----:B------:R-:W-:Y:S01]  /*14210*/  MUFU.EX2 R45, R50 ;  /* 0x00000032002d7308 */ /* 0x000fe20000000800 */
[----:B------:R-:W0:Y:S02]  /*14220*/  SHFL.BFLY PT, R20, R53, 0x2, 0x1f ;  /* 0x0c401f0035147f89 */ /* 0x000e2400000e0000 */
[----:B------:R-:W-:-:S05]  /*14230*/  FMUL.FTZ R10, R71, UR52 ;  /* 0x00000034470a7c20 */ /* 0x000fca0008410000 */
[----:B------:R-:W-:Y:S08]  /*14240*/  MUFU.EX2 R170, R170 ;  /* 0x000000aa00aa7308 */ /* 0x000ff00000000800 */
[----:B------:R-:W1:Y:S08]  /*14250*/  MUFU.EX2 R10, R10 ;  /* 0x0000000a000a7308 */ /* 0x000e700000000800 */
[----:B------:R-:W-:Y:S01]  /*14260*/  MUFU.EX2 R164, R164 ;  /* 0x000000a400a47308 */ /* 0x000fe20000000800 */
[----:B0-----:R-:W-:Y:S01]  /*14270*/  FMNMX.FTZ R20, R53, R20, !PT ;  /* 0x0000001435147209 */ /* 0x001fe20007810000 */
[----:B------:R-:W-:-:S04]  /*14280*/  FFMA.FTZ R53, R78, UR52, -R82 ;  /* 0x000000344e357c23 */ /* 0x000fc80008010852 */
[----:B------:R-:W0:Y:S02]  /*14290*/  SHFL.BFLY PT, R67, R20, 0x1, 0x1f ;  /* 0x0c201f0014437f89 */ /* 0x000e2400000e0000 */
[----:B------:R2:W-:Y:S08]  /*142a0*/  MUFU.EX2 R49, R55 ;  /* 0x0000003700317308 */ /* 0x0005f00000000800 */
[----:B------:R-:W-:Y:S01]  /*142b0*/  MUFU.EX2 R166, R166 ;  /* 0x000000a600a67308 */ /* 0x000fe20000000800 */
[----:B--2---:R-:W-:-:S07]  /*142c0*/  FFMA.FTZ R55, R80, UR52, -R82 ;  /* 0x0000003450377c23 */ /* 0x004fce0008010852 */
[----:B------:R-:W-:Y:S01]  /*142d0*/  MUFU.EX2 R69, R69 ;  /* 0x0000004500457308 */ /* 0x000fe20000000800 */
[----:B0-----:R-:W-:-:S07]  /*142e0*/  FMNMX.FTZ R20, R20, R67, !PT ;  /* 0x0000004314147209 */ /* 0x001fce0007810000 */
[----:B------:R-:W-:Y:S01]  /*142f0*/  MUFU.EX2 R160, R160 ;  /* 0x000000a000a07308 */ /* 0x000fe20000000800 */
[C---:B------:R-:W-:Y:S01]  /*14300*/  FSETP.NEU.FTZ.AND P3, PT, R20.reuse, -INF , PT ;  /* 0xff8000001400780b */ /* 0x040fe20003f7d000 */
[----:B------:R-:W-:-:S05]  /*14310*/  FMUL.FTZ R42, R20, UR52 ;  /* 0x00000034142a7c20 */ /* 0x000fca0008410000 */
[----:B------:R-:W-:Y:S01]  /*14320*/  FSEL R71, R42, RZ, P3 ;  /* 0x000000ff2a477208 */ /* 0x000fe20001800000 */
[----:B------:R-:W-:Y:S04]  /*14330*/  MUFU.EX2 R65, R65 ;  /* 0x0000004100417308 */ /* 0x000fe80000000800 */
[--C-:B------:R-:W-:Y:S01]  /*14340*/  FFMA.FTZ R181, R8, UR52, -R71.reuse ;  /* 0x0000003408b57c23 */ /* 0x100fe20008010847 */
[----:B------:R-:W-:Y:S01]  /*14350*/  FSEL R8, R20, RZ, P3 ;  /* 0x000000ff14087208 */ /* 0x000fe20001800000 */
[--C-:B------:R-:W-:Y:S01]  /*14360*/  FFMA.FTZ R42, R9, UR52, -R71.reuse ;  /* 0x00000034092a7c23 */ /* 0x100fe20008010847 */
[--C-:B------:R-:W-:Y:S01]  /*14370*/  FFMA.FTZ R183, R21, UR52, -R71.reuse ;  /* 0x0000003415b77c23 */ /* 0x100fe20008010847 */
[--C-:B------:R-:W-:Y:S01]  /*14380*/  FFMA.FTZ R24, R24, UR52, -R71.reuse ;  /* 0x0000003418187c23 */ /* 0x100fe20008010847 */
[----:B------:R-:W-:Y:S01]  /*14390*/  FFMA.FTZ R177, R27, UR52, -R71 ;  /* 0x000000341bb17c23 */ /* 0x000fe20008010847 */
[----:B------:R-:W-:Y:S01]  /*143a0*/  FADD.FTZ R8, -R8, R11 ;  /* 0x0000000b08087221 */ /* 0x000fe20000010100 */
[----:B------:R-:W-:Y:S01]  /*143b0*/  MUFU.EX2 R181, R181 ;  /* 0x000000b500b57308 */ /* 0x000fe20000000800 */
[----:B------:R-:W-:Y:S01]  /*143c0*/  FFMA.FTZ R28, R28, UR52, -R71 ;  /* 0x000000341c1c7c23 */ /* 0x000fe20008010847 */
[----:B-1----:R-:W-:Y:S01]  /*143d0*/  FFMA.FTZ R9, R10, R4, R7 ;  /* 0x000000040a097223 */ /* 0x002fe20000010007 */
[----:B------:R-:W-:Y:S01]  /*143e0*/  FMUL.FTZ R8, R8, UR52 ;  /* 0x0000003408087c20 */ /* 0x000fe20008410000 */
[--C-:B------:R-:W-:Y:S01]  /*143f0*/  FFMA.FTZ R179, R31, UR52, -R71.reuse ;  /* 0x000000341fb37c23 */ /* 0x100fe20008010847 */
[----:B------:R-:W-:Y:S01]  /*14400*/  FFMA.FTZ R32, R32, UR52, -R71 ;  /* 0x0000003420207c23 */ /* 0x000fe20008010847 */
[----:B------:R-:W-:Y:S01]  /*14410*/  FADD.FTZ R9, R180, R9 ;  /* 0x00000009b4097221 */ /* 0x000fe20000010000 */
[--C-:B------:R-:W-:Y:S01]  /*14420*/  FFMA.FTZ R46, R48, UR52, -R71.reuse ;  /* 0x00000034302e7c23 */ /* 0x100fe20008010847 */
[----:B------:R-:W-:Y:S01]  /*14430*/  MUFU.EX2 R42, R42 ;  /* 0x0000002a002a7308 */ /* 0x000fe20000000800 */
[----:B------:R-:W-:Y:S01]  /*14440*/  FFMA.FTZ R48, R52, UR52, -R71 ;  /* 0x0000003434307c23 */ /* 0x000fe20008010847 */
[----:B------:R-:W-:Y:S01]  /*14450*/  FADD.FTZ R52, R182, R9 ;  /* 0x00000009b6347221 */ /* 0x000fe20000010000 */
[--C-:B------:R-:W-:Y:S01]  /*14460*/  FFMA.FTZ R173, R35, UR52, -R71.reuse ;  /* 0x0000003423ad7c23 */ /* 0x100fe20008010847 */
[--C-:B------:R-:W-:Y:S01]  /*14470*/  FFMA.FTZ R36, R36, UR52, -R71.reuse ;  /* 0x0000003424247c23 */ /* 0x100fe20008010847 */
[--C-:B------:R-:W-:Y:S01]  /*14480*/  FFMA.FTZ R175, R39, UR52, -R71.reuse ;  /* 0x0000003427af7c23 */ /* 0x100fe20008010847 */
[----:B------:R-:W-:Y:S01]  /*14490*/  FADD.FTZ R9, R15, R52 ;  /* 0x000000340f097221 */ /* 0x000fe20000010000 */
[--C-:B------:R-:W-:Y:S01]  /*144a0*/  FFMA.FTZ R40, R40, UR52, -R71.reuse ;  /* 0x0000003428287c23 */ /* 0x100fe20008010847 */
[----:B------:R-:W0:Y:S01]  /*144b0*/  MUFU.EX2 R8, R8 ;  /* 0x0000000800087308 */ /* 0x000e220000000800 */
[----:B------:R-:W-:Y:S01]  /*144c0*/  FFMA.FTZ R167, R54, UR52, -R71 ;  /* 0x0000003436a77c23 */ /* 0x000fe20008010847 */
[----:B------:R-:W-:Y:S01]  /*144d0*/  FADD.FTZ R52, R176, R9 ;  /* 0x00000009b0347221 */ /* 0x000fe20000010000 */
[--C-:B------:R-:W-:Y:S01]  /*144e0*/  FFMA.FTZ R169, R43, UR52, -R71.reuse ;  /* 0x000000342ba97c23 */ /* 0x100fe20008010847 */
[--C-:B------:R-:W-:Y:S01]  /*144f0*/  FFMA.FTZ R44, R44, UR52, -R71.reuse ;  /* 0x000000342c2c7c23 */ /* 0x100fe20008010847 */
[--C-:B------:R-:W-:Y:S01]  /*14500*/  FFMA.FTZ R171, R47, UR52, -R71.reuse ;  /* 0x000000342fab7c23 */ /* 0x100fe20008010847 */
[----:B------:R-:W-:Y:S01]  /*14510*/  FADD.FTZ R9, R25, R52 ;  /* 0x0000003419097221 */ /* 0x000fe20000010000 */
[--C-:B------:R-:W-:Y:S01]  /*14520*/  FFMA.FTZ R50, R56, UR52, -R71.reuse ;  /* 0x0000003438327c23 */ /* 0x100fe20008010847 */
[----:B------:R-:W1:Y:S01]  /*14530*/  MUFU.EX2 R183, R183 ;  /* 0x000000b700b77308 */ /* 0x000e620000000800 */
[----:B------:R-:W-:Y:S01]  /*14540*/  FFMA.FTZ R165, R51, UR52, -R71 ;  /* 0x0000003433a57c23 */ /* 0x000fe20008010847 */
[----:B------:R-:W-:Y:S01]  /*14550*/  FADD.FTZ R54, R178, R9 ;  /* 0x00000009b2367221 */ /* 0x000fe20000010000 */
[--C-:B------:R-:W-:Y:S01]  /*14560*/  FFMA.FTZ R157, R26, UR52, -R71.reuse ;  /* 0x000000341a9d7c23 */ /* 0x100fe20008010847 */
[--C-:B------:R-:W-:Y:S01]  /*14570*/  FFMA.FTZ R161, R57, UR52, -R71.reuse ;  /* 0x0000003439a17c23 */ /* 0x100fe20008010847 */
[--C-:B------:R-:W-:Y:S01]  /*14580*/  FFMA.FTZ R52, R58, UR52, -R71.reuse ;  /* 0x000000343a347c23 */ /* 0x100fe20008010847 */
[----:B------:R-:W-:Y:S01]  /*14590*/  FADD.FTZ R9, R29, R54 ;  /* 0x000000361d097221 */ /* 0x000fe20000010000 */
[----:B------:R-:W-:Y:S01]  /*145a0*/  FFMA.FTZ R159, R30, UR52, -R71 ;  /* 0x000000341e9f7c23 */ /* 0x000fe20008010847 */
[----:B------:R-:W2:Y:S01]  /*145b0*/  MUFU.EX2 R24, R24 ;  /* 0x0000001800187308 */ /* 0x000ea20000000800 */
[----:B0-----:R-:W-:Y:S01]  /*145c0*/  FFMA.FTZ R3, R8, R3, R181 ;  /* 0x0000000308037223 */ /* 0x001fe200000100b5 */
[----:B------:R-:W-:Y:S01]  /*145d0*/  FADD.FTZ R54, R172, R9 ;  /* 0x00000009ac367221 */ /* 0x000fe20000010000 */
[--C-:B------:R-:W-:Y:S01]  /*145e0*/  FFMA.FTZ R163, R59, UR52, -R71.reuse ;  /* 0x000000343ba37c23 */ /* 0x100fe20008010847 */
[----:B------:R-:W-:Y:S01]  /*145f0*/  FFMA.FTZ R153, R34, UR52, -R71 ;  /* 0x0000003422997c23 */ /* 0x000fe20008010847 */
[----:B------:R-:W-:Y:S01]  /*14600*/  FADD.FTZ R4, R42, R3 ;  /* 0x000000032a047221 */ /* 0x000fe20000010000 */
[----:B------:R-:W-:Y:S01]  /*14610*/  FADD.FTZ R9, R33, R54 ;  /* 0x0000003621097221 */ /* 0x000fe20000010000 */
[----:B------:R-:W-:Y:S01]  /*14620*/  FFMA.FTZ R54, R60, UR52, -R71 ;  /* 0x000000343c367c23 */ /* 0x000fe20008010847 */
[----:B------:R-:W0:Y:S01]  /*14630*/  MUFU.EX2 R177, R177 ;  /* 0x000000b100b17308 */ /* 0x000e220000000800 */
[----:B-1----:R-:W-:Y:S01]  /*14640*/  FADD.FTZ R3, R183, R4 ;  /* 0x00000004b7037221 */ /* 0x002fe20000010000 */
[----:B------:R-:W-:Y:S01]  /*14650*/  FADD.FTZ R56, R174, R9 ;  /* 0x00000009ae387221 */ /* 0x000fe20000010000 */
[----:B------:R-:W-:-:S03]  /*14660*/  FFMA.FTZ R155, R38, UR52, -R71 ;  /* 0x00000034269b7c23 */ /* 0x000fc60008010847 */
[----:B------:R-:W-:Y:S02]  /*14670*/  FADD.FTZ R9, R37, R56 ;  /* 0x0000003825097221 */ /* 0x000fe40000010000 */
[----:B------:R-:W1:Y:S01]  /*14680*/  MUFU.EX2 R28, R28 ;  /* 0x0000001c001c7308 */ /* 0x000e620000000800 */
[----:B--2---:R-:W-:Y:S01]  /*14690*/  FADD.FTZ R4, R24, R3 ;  /* 0x0000000318047221 */ /* 0x004fe20000010000 */
[----:B------:R-:W-:-:S04]  /*146a0*/  FADD.FTZ R26, R168, R9 ;  /* 0x00000009a81a7221 */ /* 0x000fc80000010000 */
[----:B------:R-:W-:Y:S01]  /*146b0*/  FADD.FTZ R9, R41, R26 ;  /* 0x0000001a29097221 */ /* 0x000fe20000010000 */
[----:B------:R-:W-:Y:S01]  /*146c0*/  FFMA.FTZ R26, R62, UR52, -R71 ;  /* 0x000000343e1a7c23 */ /* 0x000fe20008010847 */
[----:B------:R-:W2:Y:S01]  /*146d0*/  MUFU.EX2 R179, R179 ;  /* 0x000000b300b37308 */ /* 0x000ea20000000800 */
[----:B0-----:R-:W-:Y:S01]  /*146e0*/  FADD.FTZ R3, R177, R4 ;  /* 0x00000004b1037221 */ /* 0x001fe20000010000 */
[----:B------:R-:W-:-:S04]  /*146f0*/  FADD.FTZ R56, R170, R9 ;  /* 0x00000009aa387221 */ /* 0x000fc80000010000 */
[----:B------:R-:W-:Y:S02]  /*14700*/  FADD.FTZ R9, R45, R56 ;  /* 0x000000382d097221 */ /* 0x000fe40000010000 */
[----:B------:R-:W0:Y:S01]  /*14710*/  MUFU.EX2 R32, R32 ;  /* 0x0000002000207308 */ /* 0x000e220000000800 */
[----:B-1----:R-:W-:Y:S01]  /*14720*/  FADD.FTZ R4, R28, R3 ;  /* 0x000000031c047221 */ /* 0x002fe20000010000 */
[----:B------:R-:W-:-:S04]  /*14730*/  FADD.FTZ R30, R164, R9 ;  /* 0x00000009a41e7221 */ /* 0x000fc80000010000 */
[----:B------:R-:W-:Y:S01]  /*14740*/  FADD.FTZ R9, R49, R30 ;  /* 0x0000001e31097221 */ /* 0x000fe20000010000 */
[----:B------:R-:W-:Y:S01]  /*14750*/  FFMA.FTZ R30, R64, UR52, -R71 ;  /* 0x00000034401e7c23 */ /* 0x000fe20008010847 */
[----:B------:R-:W1:Y:S01]  /*14760*/  MUFU.EX2 R173, R173 ;  /* 0x000000ad00ad7308 */ /* 0x000e620000000800 */
[----:B--2---:R-:W-:Y:S01]  /*14770*/  FADD.FTZ R3, R179, R4 ;  /* 0x00000004b3037221 */ /* 0x004fe20000010000 */
[----:B------:R-:W-:-:S04]  /*14780*/  FADD.FTZ R56, R166, R9 ;  /* 0x00000009a6387221 */ /* 0x000fc80000010000 */
[----:B------:R-:W-:Y:S02]  /*14790*/  FADD.FTZ R9, R69, R56 ;  /* 0x0000003845097221 */ /* 0x000fe40000010000 */
[----:B------:R-:W2:Y:S01]  /*147a0*/  MUFU.EX2 R36, R36 ;  /* 0x0000002400247308 */ /* 0x000ea20000000800 */
[----:B0-----:R-:W-:Y:S01]  /*147b0*/  FADD.FTZ R4, R32, R3 ;  /* 0x0000000320047221 */ /* 0x001fe20000010000 */
[----:B------:R-:W-:-:S04]  /*147c0*/  FADD.FTZ R34, R160, R9 ;  /* 0x00000009a0227221 */ /* 0x000fc80000010000 */
[----:B------:R-:W-:Y:S01]  /*147d0*/  FADD.FTZ R9, R65, R34 ;  /* 0x0000002241097221 */ /* 0x000fe20000010000 */
[----:B------:R-:W-:Y:S01]  /*147e0*/  FFMA.FTZ R34, R66, UR52, -R71 ;  /* 0x0000003442227c23 */ /* 0x000fe20008010847 */
        /* <DEDUP_REMOVED lines=42> */
[----:B------:R-:W-:-:S06]  /*14a90*/  FFMA.FTZ R38, R70, UR52, -R71 ;  /* 0x0000003446267c23 */ /* 0x000fcc0008010847 */
        /* <DEDUP_REMOVED lines=26> */
.L_x_1881:
[----:B------:R-:W-:Y:S01]  /*14c40*/  IMAD R9, R184, 0x8, R18 ;  /* 0x00000008b8097824 */ /* 0x000fe200078e0212 */
[----:B------:R-:W-:Y:S01]  /*14c50*/  ISETP.GT.AND P3, PT, R0, R12, PT ;  /* 0x0000000c0000720c */ /* 0x000fe20003f64270 */
[----:B------:R-:W-:Y:S02]  /*14c60*/  IMAD.U32 R56, RZ, RZ, UR38 ;  /* 0x00000026ff387e24 */ /* 0x000fe4000f8e00ff */
[-C--:B------:R-:W-:Y:S01]  /*14c70*/  FMUL.FTZ R88, R88, R10.reuse ;  /* 0x0000000a58587220 */ /* 0x080fe20000410000 */
[-C--:B------:R-:W-:Y:S01]  /*14c80*/  FMUL.FTZ R89, R89, R10.reuse ;  /* 0x0000000a59597220 */ /* 0x080fe20000410000 */
[----:B------:R-:W-:Y:S01]  /*14c90*/  IADD3 R9, R9, 0x28860, RZ ;  /* 0x0002886009097810 */ /* 0x000fe20007ffe0ff */
        /* <DEDUP_REMOVED lines=96> */
[----:B------:R-:W-:Y:S01]  /*152a0*/  VIADD R0, R0, 0xffffffff ;  /* 0xffffffff00007836 */ /* 0x000fe20000000000 */
[----:B------:R-:W-:Y:S01]  /*152b0*/  MOV R184, R13 ;  /* 0x0000000d00b87202 */ /* 0x000fe20000000f00 */
[----:B------:R-:W-:-:S02]  /*152c0*/  IMAD.MOV.U32 R11, RZ, RZ, R20 ;  /* 0x000000ffff0b7224 */ /* 0x000fc400078e0014 */
[----:B------:R-:W-:Y:S02]  /*152d0*/  IMAD.MOV.U32 R10, RZ, RZ, R6 ;  /* 0x000000ffff0a7224 */ /* 0x000fe400078e0006 */
[----:B------:R-:W-:Y:S01]  /*152e0*/  IMAD.MOV.U32 R187, RZ, RZ, R14 ;  /* 0x000000ffffbb7224 */ /* 0x000fe200078e000e */
[----:B0-----:R-:W-:Y:S06]  /*152f0*/  @P3 BRA `(.L_x_1882) ;  /* 0xffffffc4005c3947 */ /* 0x001fec000383ffff */
[----:B------:R-:W-:Y:S02]  /*15300*/  IMAD.MOV.U32 R11, RZ, RZ, R20 ;  /* 0x000000ffff0b7224 */ /* 0x000fe400078e0014 */
[----:B------:R-:W-:Y:S02]  /*15310*/  IMAD.MOV.U32 R10, RZ, RZ, R6 ;  /* 0x000000ffff0a7224 */ /* 0x000fe400078e0006 */
[----:B------:R-:W-:Y:S02]  /*15320*/  IMAD.MOV.U32 R184, RZ, RZ, R13 ;  /* 0x000000ffffb87224 */ /* 0x000fe400078e000d */
[----:B------:R-:W-:-:S07]  /*15330*/  IMAD.MOV.U32 R187, RZ, RZ, R14 ;  /* 0x000000ffffbb7224 */ /* 0x000fce00078e000e */
.L_x_1862:
[----:B------:R-:W0:Y:S01]  /*15340*/  LDC R6, c[0x0][0x448] ;  /* 0x00011200ff067b82 */ /* 0x000e220000000800 */
[----:B------:R-:W-:Y:S01]  /*15350*/  IADD3 R9, R190, 0x1, -R189 ;  /* 0x00000001be097810 */ /* 0x000fe20007ffe8bd */
[----:B------:R-:W-:-:S06]  /*15360*/  ULDC UR6, c[0x0][0x9dc] ;  /* 0x0002770000067ab9 */ /* 0x000fcc0000000800 */
[----:B------:R-:W1:Y:S01]  /*15370*/  LDC R13, c[0x0][0x9e4] ;  /* 0x00027900ff0d7b82 */ /* 0x000e620000000800 */
[----:B0-----:R-:W-:Y:S02]  /*15380*/  ISETP.NE.AND P4, PT, R6, 0x1, PT ;  /* 0x000000010600780c */ /* 0x001fe40003f85270 */
[----:B------:R-:W-:Y:S02]  /*15390*/  IADD3 R6, R193, 0x7f, RZ ;  /* 0x0000007fc1067810 */ /* 0x000fe40007ffe0ff */
[----:B-1----:R-:W-:-:S09]  /*153a0*/  ISETP.GE.AND P5, PT, R13, 0x1, PT ;  /* 0x000000010d00780c */ /* 0x002fd20003fa6270 */
[----:B------:R-:W0:Y:S08]  /*153b0*/  @P4 LDC R7, c[0x0][0x44c] ;  /* 0x00011300ff074b82 */ /* 0x000e300000000800 */
[----:B------:R-:W1:Y:S01]  /*153c0*/  @P4 LDC R8, c[0x0][0x450] ;  /* 0x00011400ff084b82 */ /* 0x000e620000000800 */
[----:B0-----:R-:W-:-:S05]  /*153d0*/  @P4 IMAD.HI.U32 R7, R6, R7, RZ ;  /* 0x0000000706074227 */ /* 0x001fca00078e00ff */
        /* <DEDUP_REMOVED lines=14> */
.L_x_1885:
[----:B------:R-:W-:-:S13]  /*154c0*/  ISETP.NE.AND P1, PT, R13, 0x1, PT ;  /* 0x000000010d00780c */ /* 0x000fda0003f25270 */
[----:B------:R-:W0:Y:S02]  /*154d0*/  @P1 LDC.64 R8, c[0x0][0x9e8] ;  /* 0x00027a00ff081b82 */ /* 0x000e240000000a00 */
[----:B0-----:R-:W-:-:S05]  /*154e0*/  @P1 IMAD.HI.U32 R8, R6, R8, RZ ;  /* 0x0000000806081227 */ /* 0x001fca00078e00ff */
[----:B------:R-:W-:-:S07]  /*154f0*/  @P1 SHF.R.U32.HI R6, RZ, R9, R8 ;  /* 0x00000009ff061219 */ /* 0x000fce0000011608 */
.L_x_1886:
[----:B------:R-:W-:Y:S05]  /*15500*/  BSYNC B0 ;  /* 0x0000000000007941 */ /* 0x000fea0003800000 */
.L_x_1884:
[----:B------:R-:W-:-:S05]  /*15510*/  IMAD R6, R6, R13, RZ ;  /* 0x0000000d06067224 */ /* 0x000fca00078e02ff */
[----:B------:R-:W-:-:S07]  /*15520*/  VIMNMX R7, R7, R6, !PT ;  /* 0x0000000607077248 */ /* 0x000fce0007fe0100 */
.L_x_1883:
[----:B------:R-:W-:-:S05]  /*15530*/  VIADD R7, R7, 0x7f ;  /* 0x0000007f07077836 */ /* 0x000fca0000000000 */
[----:B------:R-:W-:-:S04]  /*15540*/  SHF.R.S32.HI R6, RZ, 0x1f, R7 ;  /* 0x0000001fff067819 */ /* 0x000fc80000011407 */
[----:B------:R-:W-:-:S04]  /*15550*/  LEA.HI R6, R6, R7, RZ, 0x7 ;  /* 0x0000000706067211 */ /* 0x000fc800078f38ff */
[----:B------:R-:W-:-:S04]  /*15560*/  SHF.R.S32.HI R7, RZ, 0x7, R6 ;  /* 0x00000007ff077819 */ /* 0x000fc80000011406 */
[----:B------:R-:W-:-:S04]  /*15570*/  VIMNMX R12, R198, R7, !PT ;  /* 0x00000007c60c7248 */ /* 0x000fc80007fe0100 */
[----:B------:R-:W-:-:S13]  /*15580*/  ISETP.GE.AND P1, PT, R0, R12, PT ;  /* 0x0000000c0000720c */ /* 0x000fda0003f26270 */
[----:B------:R-:W-:Y:S05]  /*15590*/  @!P1 BRA `(.L_x_1887) ;  /* 0x0000002800ac9947 */ /* 0x000fea0003800000 */
[----:B------:R-:W-:Y:S01]  /*155a0*/  IMAD.MOV.U32 R13, RZ, RZ, R11 ;  /* 0x000000ffff0d7224 */ /* 0x000fe200078e000b */
[----:B------:R-:W-:Y:S01]  /*155b0*/  MOV R14, R10 ;  /* 0x0000000a000e7202 */ /* 0x000fe20000000f00 */
[----:B------:R-:W-:Y:S02]  /*155c0*/  IMAD.MOV.U32 R20, RZ, RZ, R187 ;  /* 0x000000ffff147224 */ /* 0x000fe400078e00bb */
[----:B------:R-:W-:-:S07]  /*155d0*/  IMAD.MOV.U32 R15, RZ, RZ, R184 ;  /* 0x000000ffff0f7224 */ /* 0x000fce00078e00b8 */
.L_x_1899:
        /* <DEDUP_REMOVED lines=8> */
.L_x_1889:
[----:B------:R-:W-:-:S05]  /*15660*/  VIADD R6, R15, 0x1 ;  /* 0x000000010f067836 */ /* 0x000fca0000000000 */
[----:B------:R-:W-:-:S04]  /*15670*/  ISETP.NE.AND P2, PT, R6, 0x2, PT ;  /* 0x000000020600780c */ /* 0x000fc80003f45270 */
[----:B------:R-:W-:Y:S02]  /*15680*/  SEL R7, R6, RZ, P2 ;  /* 0x000000ff06077207 */ /* 0x000fe40001000000 */
[----:B------:R-:W-:-:S03]  /*15690*/  SHF.L.U32 R6, R187, 0x1f, RZ ;  /* 0x0000001fbb067819 */ /* 0x000fc600000006ff */
[----:B------:R-:W-:-:S04]  /*156a0*/  IMAD R7, R7, 0x8, R18 ;  /* 0x0000000807077824 */ /* 0x000fc800078e0212 */
[----:B------:R0:W1:Y:S01]  /*156b0*/  SYNCS.PHASECHK.TRANS64.TRYWAIT P2, [R7+URZ+0x28830], R6 ;  /* 0x02883006070075a7 */ /* 0x000062000804017f */
[----:B------:R-:W-:Y:S05]  /*156c0*/  @!P0 BRA `(.L_x_1890) ;  /* 0x0000000000048947 */ /* 0x000fea0003800000 */
[----:B------:R-:W-:Y:S01]  /*156d0*/  BPT.TRAP 0x1 ;  /* 0x000000040000795c */ /* 0x000fe20000300000 */
.L_x_1890:
[----:B------:R-:W-:Y:S04]  /*156e0*/  BSSY B0, `(.L_x_1888) ;  /* 0x0000004000007945 */ /* 0x000fe80003800000 */
[----:B-1----:R-:W-:Y:S05]  /*156f0*/  @P2 BRA `(.L_x_1891) ;  /* 0x0000000000082947 */ /* 0x002fea0003800000 */
[----:B------:R-:W1:Y:S02]  /*15700*/  SYNCS.PHASECHK.TRANS64.TRYWAIT P2, [R7+URZ+0x28830], R6 ;  /* 0x02883006070075a7 */ /* 0x000e64000804017f */
[----:B-1----:R-:W-:Y:S05]  /*15710*/  @!P2 BRA `(.L_x_1892) ;  /* 0x000001240098a947 */ /* 0x002fea0003800000 */
.L_x_1891:
[----:B------:R-:W-:Y:S05]  /*15720*/  BSYNC B0 ;  /* 0x0000000000007941 */ /* 0x000fea0003800000 */
.L_x_1888:
[----:B------:R-:W2:Y:S01]  /*15730*/  S2R R8, SR_TID.X ;  /* 0x0000000000087919 */ /* 0x000ea20000002100 */
[----:B01----:R-:W-:Y:S01]  /*15740*/  IMAD.MOV.U32 R7, RZ, RZ, 0x40000040 ;  /* 0x40000040ff077424 */ /* 0x003fe200078e00ff */
[----:B------:R-:W-:Y:S05]  /*15750*/  WARPSYNC.ALL ;  /* 0x0000000000007948 */ /* 0x000fea0003800000 */
[----:B------:R-:W-:Y:S02]  /*15760*/  R2UR UR35, R7 ;  /* 0x00000000072372ca */ /* 0x000fe400000e0000 */
[----:B------:R-:W-:Y:S02]  /*15770*/  IADD3 R184, R15, 0x1, RZ ;  /* 0x000000010fb87810 */ /* 0x000fe40007ffe0ff */
[----:B------:R-:W-:-:S02]  /*15780*/  MOV R9, 0x40000040 ;  /* 0x4000004000097802 */ /* 0x000fc40000000f00 */
[C---:B------:R-:W-:Y:S02]  /*15790*/  ISETP.NE.AND P2, PT, R184.reuse, 0x2, PT ;  /* 0x00000002b800780c */ /* 0x040fe40003f45270 */
[----:B------:R-:W-:Y:S01]  /*157a0*/  R2UR UR7, R9 ;  /* 0x00000000090772ca */ /* 0x000fe200000e0000 */
[----:B------:R-:W-:Y:S01]  /*157b0*/  IMAD.MOV.U32 R9, RZ, RZ, 0x40000040 ;  /* 0x40000040ff097424 */ /* 0x000fe200078e00ff */
[----:B------:R-:W-:-:S04]  /*157c0*/  SEL R184, R184, RZ, P2 ;  /* 0x000000ffb8b87207 */ /* 0x000fc80001000000 */
[----:B------:R-:W-:Y:S01]  /*157d0*/  R2UR UR11, R9 ;  /* 0x00000000090b72ca */ /* 0x000fe200000e0000 */
[----:B------:R-:W-:Y:S02]  /*157e0*/  IMAD R6, R184, 0x800, R5 ;  /* 0x00000800b8067824 */ /* 0x000fe400078e0205 */
[----:B------:R-:W-:-:S03]  /*157f0*/  IMAD.MOV.U32 R9, RZ, RZ, 0x40000040 ;  /* 0x40000040ff097424 */ /* 0x000fc600078e00ff */
[----:B------:R-:W-:Y:S02]  /*15800*/  R2UR UR34, R6 ;  /* 0x00000000062272ca */ /* 0x000fe400000e0000 */
[----:B------:R-:W-:Y:S01]  /*15810*/  R2UR UR15, R9 ;  /* 0x00000000090f72ca */ /* 0x000fe200000e0000 */
[----:B------:R-:W-:Y:S01]  /*15820*/  IMAD.MOV.U32 R9, RZ, RZ, 0x40000040 ;  /* 0x40000040ff097424 */ /* 0x000fe200078e00ff */
[----:B--2---:R-:W-:-:S04]  /*15830*/  SHF.R.U32.HI R8, RZ, 0x7, R8 ;  /* 0x00000007ff087819 */ /* 0x004fc80000011608 */
[----:B------:R-:W-:Y:S01]  /*15840*/  R2UR UR19, R9 ;  /* 0x00000000091372ca */ /* 0x000fe200000e0000 */
[----:B------:R-:W-:Y:S02]  /*15850*/  IMAD.MOV.U32 R9, RZ, RZ, 0x40000040 ;  /* 0x40000040ff097424 */ /* 0x000fe400078e00ff */
[----:B------:R-:W-:Y:S02]  /*15860*/  VIADD R7, R8, 0x8 ;  /* 0x0000000808077836 */ /* 0x000fe40000000000 */
[----:B------:R-:W-:Y:S01]  /*15870*/  VIADD R8, R6, 0x2 ;  /* 0x0000000206087836 */ /* 0x000fe20000000000 */
[----:B------:R-:W-:Y:S02]  /*15880*/  R2UR UR23, R9 ;  /* 0x00000000091772ca */ /* 0x000fe400000e0000 */
[----:B------:R0:W-:Y:S01]  /*15890*/  BAR.SYNC.DEFER_BLOCKING R7, 0x100 ;  /* 0x000400070000751d */ /* 0x0001e20000010000 */
[----:B------:R-:W-:Y:S02]  /*158a0*/  MOV R9, 0x40000040 ;  /* 0x4000004000097802 */ /* 0x000fe40000000f00 */
[----:B------:R-:W-:Y:S01]  /*158b0*/  R2UR UR6, R8 ;  /* 0x00000000080672ca */ /* 0x000fe200000e0000 */
[----:B------:R-:W-:Y:S01]  /*158c0*/  VIADD R8, R6, 0x4 ;  /* 0x0000000406087836 */ /* 0x000fe20000000000 */
[----:B------:R-:W-:Y:S01]  /*158d0*/  R2UR UR27, R9 ;  /* 0x00000000091b72ca */ /* 0x000fe200000e0000 */
[----:B0-----:R-:W-:-:S03]  /*158e0*/  IMAD.MOV.U32 R7, RZ, RZ, 0x40000040 ;  /* 0x40000040ff077424 */ /* 0x001fc600078e00ff */
[----:B------:R-:W-:Y:S01]  /*158f0*/  R2UR UR10, R8 ;  /* 0x00000000080a72ca */ /* 0x000fe200000e0000 */
[----:B------:R-:W-:Y:S01]  /*15900*/  VIADD R8, R6, 0x6 ;  /* 0x0000000606087836 */ /* 0x000fe20000000000 */
[----:B------:R-:W-:-:S04]  /*15910*/  R2UR UR31, R7 ;  /* 0x00000000071f72ca */ /* 0x000fc800000e0000 */
[----:B------:R-:W-:Y:S02]  /*15920*/  R2UR UR14, R8 ;  /* 0x00000000080e72ca */ /* 0x000fe400000e0000 */
[----:B------:R-:W-:-:S04]  /*15930*/  IADD3 R8, R6, 0x400, RZ ;  /* 0x0000040006087810 */ /* 0x000fc80007ffe0ff */
[----:B------:R-:W-:Y:S01]  /*15940*/  R2UR UR18, R8 ;  /* 0x00000000081272ca */ /* 0x000fe200000e0000 */
[----:B------:R-:W-:Y:S01]  /*15950*/  VIADD R8, R6, 0x402 ;  /* 0x0000040206087836 */ /* 0x000fe20000000000 */
[----:B------:R-:W-:-:S04]  /*15960*/  WARPGROUP.ARRIVE ;  /* 0x00000000000079c5 */ /* 0x000fc80000000000 */
[----:B------:R-:W-:Y:S01]  /*15970*/  R2UR UR22, R8 ;  /* 0x00000000081672ca */ /* 0x000fe200000e0000 */
[C---:B------:R-:W-:Y:S01]  /*15980*/  VIADD R8, R6.reuse, 0x404 ;  /* 0x0000040406087836 */ /* 0x040fe20000000000 */
[----:B------:R-:W-:Y:S01]  /*15990*/  HGMMA.64x128x16.F32 R24, gdesc[UR32], RZ, !UPT, gsb0 ;  /* 0x01e00000201879f0 */ /* 0x000fe2000c0008ff */
        /* <DEDUP_REMOVED lines=28> */
.L_x_1894:
[----:B------:R-:W-:Y:S01]  /*15b60*/  SHF.L.U32 R6, R20, 0x1f, RZ ;  /* 0x0000001f14067819 */ /* 0x000fe200000006ff */
[----:B------:R-:W-:-:S04]  /*15b70*/  IMAD R7, R15, 0x8, R18 ;  /* 0x000000080f077824 */ /* 0x000fc800078e0212 */
[----:B------:R0:W1:Y:S01]  /*15b80*/  SYNCS.PHASECHK.TRANS64.TRYWAIT P1, [R7+URZ+0x28850], R6 ;  /* 0x02885006070075a7 */ /* 0x000062000802017f */
[----:B------:R-:W-:Y:S05]  /*15b90*/  @!P0 BRA `(.L_x_1895) ;  /* 0x0000000000048947 */ /* 0x000fea0003800000 */
[----:B------:R-:W-:Y:S01]  /*15ba0*/  BPT.TRAP 0x1 ;  /* 0x000000040000795c */ /* 0x000fe20000300000 */
.L_x_1895:
[----:B-1----:R-:W-:Y:S05]  /*15bb0*/  @P1 BRA `(.L_x_1893) ;  /* 0x0000000000081947 */ /* 0x002fea0003800000 */
[----:B------:R-:W1:Y:S02]  /*15bc0*/  SYNCS.PHASECHK.TRANS64.TRYWAIT P1, [R7+URZ+0x28850], R6 ;  /* 0x02885006070075a7 */ /* 0x000e64000802017f */
[----:B-1----:R-:W-:Y:S05]  /*15bd0*/  @!P1 BRA `(.L_x_1896) ;  /* 0x00000120007c9947 */ /* 0x002fea0003800000 */
.L_x_1893:
[----:B01----:R-:W-:Y:S01]  /*15be0*/  VIADD R6, R18, 0x400 ;  /* 0x0000040012067836 */ /* 0x003fe20000000000 */
[----:B------:R-:W-:Y:S05]  /*15bf0*/  WARPSYNC.ALL ;  /* 0x0000000000007948 */ /* 0x000fea0003800000 */
[----:B------:R-:W-:Y:S01]  /*15c00*/  SHF.R.U32.HI R6, RZ, 0x4, R6 ;  /* 0x00000004ff067819 */ /* 0x000fe20000011606 */
[----:B------:R-:W-:Y:S01]  /*15c10*/  IMAD.MOV.U32 R7, RZ, RZ, 0x40000040 ;  /* 0x40000040ff077424 */ /* 0x000fe200078e00ff */
[----:B------:R-:W-:Y:S01]  /*15c20*/  WARPGROUP.ARRIVE ;  /* 0x00000000000079c5 */ /* 0x000fe20000000000 */
[----:B------:R-:W-:Y:S01]  /*15c30*/  IMAD.MOV.U32 R9, RZ, RZ, 0x40000040 ;  /* 0x40000040ff097424 */ /* 0x000fe200078e00ff */
[----:B------:R-:W-:-:S04]  /*15c40*/  LOP3.LUT R6, R6, 0x3fff, RZ, 0xc0, !PT ;  /* 0x00003fff06067812 */ /* 0x000fc800078ec0ff */
[----:B------:R-:W0:Y:S01]  /*15c50*/  S2R R10, SR_TID.X ;  /* 0x00000000000a7919 */ /* 0x000e220000002100 */
        /* <DEDUP_REMOVED lines=9> */
[----:B------:R-:W-:Y:S02]  /*15cf0*/  R2UR UR7, R9 ;  /* 0x00000000090772ca */ /* 0x000fe400000e0000 */
[----:B------:R-:W-:Y:S02]  /*15d00*/  MOV R9, 0x40000040 ;  /* 0x4000004000097802 */ /* 0x000fe40000000f00 */
[----:B0-----:R-:W-:Y:S01]  /*15d10*/  SHF.R.U32.HI R10, RZ, 0x7, R10 ;  /* 0x00000007ff0a7819 */ /* 0x001fe2000001160a */
[----:B------:R-:W-:Y:S02]  /*15d20*/  WARPGROUP.DEPBAR.LE gsb0, 0x0 ;  /* 0x00008000000079c5 */ /* 0x000fe40000010000 */
[----:B------:R-:W-:-:S06]  /*15d30*/  WARPGROUP.ARRIVE ;  /* 0x00000000000079c5 */ /* 0x000fcc0000000000 */
        /* <DEDUP_REMOVED lines=23> */
[C---:B------:R-:W-:Y:S01]  /*15eb0*/  VIADD R8, R6.reuse, 0x300 ;  /* 0x0000030006087836 */ /* 0x040fe20000000000 */
[----:B------:R-:W-:Y:S01]  /*15ec0*/  R2UR UR7, R9 ;  /* 0x00000000090772ca */ /* 0x000fe200000e0000 */
[----:B------:R-:W-:Y:S02]  /*15ed0*/  IMAD.MOV.U32 R9, RZ, RZ, 0x40000040 ;  /* 0x40000040ff097424 */ /* 0x000fe400078e00ff */
        /* <DEDUP_REMOVED lines=19> */
.L_x_1897:
        /* <DEDUP_REMOVED lines=68> */
[----:B------:R-:W-:-:S02]  /*16450*/  UMOV UR52, UR44 ;  /* 0x0000002c00347c82 */ /* 0x000fc40008000000 */
        /* <DEDUP_REMOVED lines=15> */
[----:B-1----:R-:W-:Y:S01]  /*16550*/  FMNMX.FTZ R68, R32, R67, !PT ;  /* 0x0000004320447209 */ /* 0x002fe20007810000 */
[----:B------:R-:W-:Y:S01]  /*16560*/  FMUL.FTZ R67, R78, UR49 ;  /* 0x000000314e437c20 */ /* 0x000fe20008410000 */
[----:B------:R-:W-:Y:S01]  /*16570*/  FMUL.FTZ R78, R80, UR49 ;  /* 0x00000031504e7c20 */ /* 0x000fe20008410000 */
[----:B------:R-:W-:-:S04]  /*16580*/  FMUL.FTZ R80, R81, UR49 ;  /* 0x0000003151507c20 */ /* 0x000fc80008410000 */
        /* <DEDUP_REMOVED lines=32> */
[----:B--2---:R-:W-:Y:S01]  /*16790*/  FMNMX.FTZ R74, R44, R73, !PT ;  /* 0x000000492c4a7209 */ /* 0x004fe20007810000 */
[----:B------:R-:W-:Y:S01]  /*167a0*/  FMUL.FTZ R73, R82, UR49 ;  /* 0x0000003152497c20 */ /* 0x000fe20008410000 */
[----:B------:R-:W-:Y:S01]  /*167b0*/  FMUL.FTZ R82, R84, UR49 ;  /* 0x0000003154527c20 */ /* 0x000fe20008410000 */
[----:B------:R-:W-:-:S04]  /*167c0*/  FMUL.FTZ R84, R85, UR49 ;  /* 0x0000003155547c20 */ /* 0x000fc80008410000 */
        /* <DEDUP_REMOVED lines=12> */
[----:B------:R-:W-:-:S06]  /*16890*/  FMUL.FTZ R74, R83, UR49 ;  /* 0x00000031534a7c20 */ /* 0x000fcc0008410000 */
        /* <DEDUP_REMOVED lines=54> */
[----:B--2---:R-:W-:-:S03]  /*16c00*/  FMNMX.FTZ R77, R75, R10, !PT ;  /* 0x0000000a4b4d7209 */ /* 0x004fc60007810000 */
[----:B------:R-:W1:Y:S01]  /*16c10*/  SHFL.BFLY PT, R10, R79, 0x2, 0x1f ;  /* 0x0c401f004f0a7f89 */ /* 0x000e6200000e0000 */
[----:B0-----:R-:W-:-:S05]  /*16c20*/  FMNMX.FTZ R77, R76, R77, !PT ;  /* 0x0000004d4c4d7209 */ /* 0x001fca0007810000 */
[----:B------:R-:W0:Y:S01]  /*16c30*/  SHFL.BFLY PT, R86, R77, 0x2, 0x1f ;  /* 0x0c401f004d567f89 */ /* 0x000e2200000e0000 */
[----:B-1----:R-:W-:-:S05]  /*16c40*/  FMNMX.FTZ R81, R79, R10, !PT ;  /* 0x0000000a4f517209 */ /* 0x002fca0007810000 */
[----:B------:R-:W1:Y:S01]  /*16c50*/  SHFL.BFLY PT, R10, R81, 0x1, 0x1f ;  /* 0x0c201f00510a7f89 */ /* 0x000e6200000e0000 */
[----:B0-----:R-:W-:-:S05]  /*16c60*/  FMNMX.FTZ R86, R77, R86, !PT ;  /* 0x000000564d567209 */ /* 0x001fca0007810000 */
[----:B------:R-:W0:Y:S01]  /*16c70*/  SHFL.BFLY PT, R11, R86, 0x1, 0x1f ;  /* 0x0c201f00560b7f89 */ /* 0x000e2200000e0000 */
[----:B-1----:R-:W-:-:S05]  /*16c80*/  FMNMX.FTZ R10, R81, R10, !PT ;  /* 0x0000000a510a7209 */ /* 0x002fca0007810000 */
[C---:B------:R-:W-:Y:S01]  /*16c90*/  FADD.FTZ R14, -R10.reuse, R14 ;  /* 0x0000000e0a0e7221 */ /* 0x040fe20000010100 */
[----:B------:R-:W-:-:S03]  /*16ca0*/  FMUL.FTZ R155, R10, UR52 ;  /* 0x000000340a9b7c20 */ /* 0x000fc60008410000 */
[----:B------:R-:W-:Y:S01]  /*16cb0*/  FMUL.FTZ R83, R14, UR52 ;  /* 0x000000340e537c20 */ /* 0x000fe20008410000 */
[--C-:B------:R-:W-:Y:S01]  /*16cc0*/  FFMA.FTZ R166, R59, UR52, -R155.reuse ;  /* 0x000000343ba67c23 */ /* 0x100fe2000801089b */
[----:B0-----:R-:W-:Y:S01]  /*16cd0*/  FMNMX.FTZ R11, R86, R11, !PT ;  /* 0x0000000b560b7209 */ /* 0x001fe20007810000 */
[--C-:B------:R-:W-:Y:S01]  /*16ce0*/  FFMA.FTZ R180, R7, UR52, -R155.reuse ;  /* 0x0000003407b47c23 */ /* 0x100fe2000801089b */
[--C-:B------:R-:W-:Y:S01]  /*16cf0*/  FFMA.FTZ R153, R6, UR52, -R155.reuse ;  /* 0x0000003406997c23 */ /* 0x100fe2000801089b */
[--C-:B------:R-:W-:Y:S01]  /*16d00*/  FFMA.FTZ R182, R20, UR52, -R155.reuse ;  /* 0x0000003414b67c23 */ /* 0x100fe2000801089b */
[----:B------:R-:W-:Y:S01]  /*16d10*/  FFMA.FTZ R87, R21, UR52, -R155 ;  /* 0x0000003415577c23 */ /* 0x000fe2000801089b */
[C---:B------:R-:W-:Y:S01]  /*16d20*/  FADD.FTZ R14, -R11.reuse, R13 ;  /* 0x0000000d0b0e7221 */ /* 0x040fe20000010100 */
[----:B------:R-:W-:Y:S01]  /*16d30*/  FMUL.FTZ R59, R11, UR52 ;  /* 0x000000340b3b7c20 */ /* 0x000fe20008410000 */
[----:B------:R0:W-:Y:S01]  /*16d40*/  MUFU.EX2 R13, R83 ;  /* 0x00000053000d7308 */ /* 0x0001e20000000800 */
[----:B------:R-:W-:Y:S01]  /*16d50*/  FFMA.FTZ R176, R26, UR52, -R155 ;  /* 0x000000341ab07c23 */ /* 0x000fe2000801089b */
[----:B------:R-:W-:Y:S01]  /*16d60*/  FMUL.FTZ R14, R14, UR52 ;  /* 0x000000340e0e7c20 */ /* 0x000fe20008410000 */
[--C-:B------:R-:W-:Y:S01]  /*16d70*/  FFMA.FTZ R181, R8, UR52, -R59.reuse ;  /* 0x0000003408b57c23 */ /* 0x100fe2000801083b */
[--C-:B------:R-:W-:Y:S01]  /*16d80*/  FFMA.FTZ R6, R9, UR52, -R59.reuse ;  /* 0x0000003409067c23 */ /* 0x100fe2000801083b */
[--C-:B------:R-:W-:Y:S01]  /*16d90*/  FFMA.FTZ R183, R24, UR52, -R59.reuse ;  /* 0x0000003418b77c23 */ /* 0x100fe2000801083b */
[--C-:B------:R-:W-:Y:S01]  /*16da0*/  FFMA.FTZ R8, R25, UR52, -R59.reuse ;  /* 0x0000003419087c23 */ /* 0x100fe2000801083b */
[----:B------:R-:W-:Y:S01]  /*16db0*/  FFMA.FTZ R177, R28, UR52, -R59 ;  /* 0x000000341cb17c23 */ /* 0x000fe2000801083b */
[----:B------:R-:W1:Y:S01]  /*16dc0*/  MUFU.EX2 R180, R180 ;  /* 0x000000b400b47308 */ /* 0x000e620000000800 */
[----:B------:R-:W-:Y:S01]  /*16dd0*/  FFMA.FTZ R85, R27, UR52, -R155 ;  /* 0x000000341b557c23 */ /* 0x000fe2000801089b */
[----:B------:R-:W-:Y:S01]  /*16de0*/  FFMA.FTZ R20, R29, UR52, -R59 ;  /* 0x000000341d147c23 */ /* 0x000fe2000801083b */
[----:B------:R-:W-:Y:S01]  /*16df0*/  FFMA.FTZ R178, R30, UR52, -R155 ;  /* 0x000000341eb27c23 */ /* 0x000fe2000801089b */
[----:B------:R-:W-:Y:S01]  /*16e00*/  FFMA.FTZ R179, R32, UR52, -R59 ;  /* 0x0000003420b37c23 */ /* 0x000fe2000801083b */
[----:B0-----:R-:W-:Y:S01]  /*16e10*/  FFMA.FTZ R83, R31, UR52, -R155 ;  /* 0x000000341f537c23 */ /* 0x001fe2000801089b */
[----:B------:R-:W-:Y:S01]  /*16e20*/  FFMA.FTZ R24, R33, UR52, -R59 ;  /* 0x0000003421187c23 */ /* 0x000fe2000801083b */
[--C-:B------:R-:W-:Y:S01]  /*16e30*/  FFMA.FTZ R174, R38, UR52, -R155.reuse ;  /* 0x0000003426ae7c23 */ /* 0x100fe2000801089b */
[----:B------:R-:W-:Y:S01]  /*16e40*/  MUFU.EX2 R14, R14 ;  /* 0x0000000e000e7308 */ /* 0x000fe20000000800 */
[----:B------:R-:W-:Y:S01]  /*16e50*/  FFMA.FTZ R172, R34, UR52, -R155 ;  /* 0x0000003422ac7c23 */ /* 0x000fe2000801089b */
[----:B------:R-:W-:Y:S01]  /*16e60*/  FFMA.FTZ R173, R36, UR52, -R59 ;  /* 0x0000003424ad7c23 */ /* 0x000fe2000801083b */
[----:B------:R-:W-:Y:S01]  /*16e70*/  FFMA.FTZ R81, R35, UR52, -R155 ;  /* 0x0000003423517c23 */ /* 0x000fe2000801089b */
[--C-:B------:R-:W-:Y:S01]  /*16e80*/  FFMA.FTZ R26, R37, UR52, -R59.reuse ;  /* 0x00000034251a7c23 */ /* 0x100fe2000801083b */
[----:B------:R-:W-:Y:S01]  /*16e90*/  FFMA.FTZ R175, R40, UR52, -R59 ;  /* 0x0000003428af7c23 */ /* 0x000fe2000801083b */
[----:B------:R-:W-:Y:S01]  /*16ea0*/  FFMA.FTZ R79, R39, UR52, -R155 ;  /* 0x00000034274f7c23 */ /* 0x000fe2000801089b */
[----:B------:R-:W-:Y:S01]  /*16eb0*/  FFMA.FTZ R28, R41, UR52, -R59 ;  /* 0x00000034291c7c23 */ /* 0x000fe2000801083b */
[----:B------:R-:W0:Y:S01]  /*16ec0*/  MUFU.EX2 R181, R181 ;  /* 0x000000b500b57308 */ /* 0x000e220000000800 */
[----:B-1----:R-:W-:Y:S01]  /*16ed0*/  FFMA.FTZ R4, R13, R4, R180 ;  /* 0x000000040d047223 */ /* 0x002fe200000100b4 */
[----:B------:R-:W-:Y:S01]  /*16ee0*/  FFMA.FTZ R168, R46, UR52, -R155 ;  /* 0x000000342ea87c23 */ /* 0x000fe2000801089b */
[----:B------:R-:W-:Y:S01]  /*16ef0*/  FFMA.FTZ R169, R42, UR52, -R59 ;  /* 0x000000342aa97c23 */ /* 0x000fe2000801083b */
[----:B------:R-:W-:Y:S01]  /*16f00*/  FFMA.FTZ R77, R47, UR52, -R155 ;  /* 0x000000342f4d7c23 */ /* 0x000fe2000801089b */
[----:B------:R-:W-:Y:S01]  /*16f10*/  FFMA.FTZ R30, R43, UR52, -R59 ;  /* 0x000000342b1e7c23 */ /* 0x000fe2000801083b */
[----:B------:R-:W-:Y:S01]  /*16f20*/  FFMA.FTZ R170, R50, UR52, -R155 ;  /* 0x0000003432aa7c23 */ /* 0x000fe2000801089b */
[----:B------:R-:W-:Y:S01]  /*16f30*/  FFMA.FTZ R171, R44, UR52, -R59 ;  /* 0x000000342cab7c23 */ /* 0x000fe2000801083b */
[----:B------:R-:W1:Y:S01]  /*16f40*/  MUFU.EX2 R153, R153 ;  /* 0x0000009900997308 */ /* 0x000e620000000800 */
[----:B------:R-:W-:Y:S01]  /*16f50*/  FFMA.FTZ R51, R51, UR52, -R155 ;  /* 0x0000003433337c23 */ /* 0x000fe2000801089b */
[----:B------:R-:W-:Y:S01]  /*16f60*/  FFMA.FTZ R32, R45, UR52, -R59 ;  /* 0x000000342d207c23 */ /* 0x000fe2000801083b */
[----:B------:R-:W-:Y:S01]  /*16f70*/  FFMA.FTZ R164, R152, UR52, -R155 ;  /* 0x0000003498a47c23 */ /* 0x000fe2000801089b */
[----:B------:R-:W-:Y:S01]  /*16f80*/  FFMA.FTZ R165, R48, UR52, -R59 ;  /* 0x0000003430a57c23 */ /* 0x000fe2000801083b */
[----:B------:R-:W-:Y:S01]  /*16f90*/  FFMA.FTZ R47, R57, UR52, -R155 ;  /* 0x00000034392f7c23 */ /* 0x000fe2000801089b */
[--C-:B------:R-:W-:Y:S01]  /*16fa0*/  FFMA.FTZ R34, R49, UR52, -R59.reuse ;  /* 0x0000003431227c23 */ /* 0x100fe2000801083b */
[----:B------:R-:W-:Y:S01]  /*16fb0*/  FFMA.FTZ R167, R52, UR52, -R59 ;  /* 0x0000003434a77c23 */ /* 0x000fe2000801083b */
[----:B------:R-:W2:Y:S01]  /*16fc0*/  MUFU.EX2 R6, R6 ;  /* 0x0000000600067308 */ /* 0x000ea20000000800 */
[----:B0-----:R-:W-:Y:S01]  /*16fd0*/  FFMA.FTZ R3, R14, R3, R181 ;  /* 0x000000030e037223 */ /* 0x001fe200000100b5 */
[----:B------:R-:W-:Y:S01]  /*16fe0*/  FFMA.FTZ R39, R60, UR52, -R155 ;  /* 0x000000343c277c23 */ /* 0x000fe2000801089b */
[----:B------:R-:W-:Y:S01]  /*16ff0*/  FFMA.FTZ R36, R53, UR52, -R59 ;  /* 0x0000003435247c23 */ /* 0x000fe2000801083b */
[----:B------:R-:W-:Y:S01]  /*17000*/  FFMA.FTZ R160, R62, UR52, -R155 ;  /* 0x000000343ea07c23 */ /* 0x000fe2000801089b */
[----:B------:R-:W-:Y:S01]  /*17010*/  FFMA.FTZ R161, R54, UR52, -R59 ;  /* 0x0000003436a17c23 */ /* 0x000fe2000801083b */
[--C-:B------:R-:W-:Y:S01]  /*17020*/  FFMA.FTZ R35, R63, UR52, -R155.reuse ;  /* 0x000000343f237c23 */ /* 0x100fe2000801089b */
[----:B------:R-:W-:Y:S01]  /*17030*/  FFMA.FTZ R162, R65, UR52, -R155 ;  /* 0x0000003441a27c23 */ /* 0x000fe2000801089b */
[----:B------:R-:W0:Y:S01]  /*17040*/  MUFU.EX2 R182, R182 ;  /* 0x000000b600b67308 */ /* 0x000e220000000800 */
[----:B-1----:R-:W-:Y:S01]  /*17050*/  FADD.FTZ R9, R153, R4 ;  /* 0x0000000499097221 */ /* 0x002fe20000010000 */
[----:B------:R-:W-:Y:S01]  /*17060*/  FFMA.FTZ R163, R56, UR52, -R59 ;  /* 0x0000003438a37c23 */ /* 0x000fe2000801083b */
[--C-:B------:R-:W-:Y:S01]  /*17070*/  FFMA.FTZ R31, R66, UR52, -R155.reuse ;  /* 0x00000034421f7c23 */ /* 0x100fe2000801089b */
[----:B------:R-:W-:Y:S01]  /*17080*/  FFMA.FTZ R156, R69, UR52, -R155 ;  /* 0x00000034459c7c23 */ /* 0x000fe2000801089b */
[----:B------:R-:W-:Y:S01]  /*17090*/  FFMA.FTZ R157, R61, UR52, -R59 ;  /* 0x000000343d9d7c23 */ /* 0x000fe2000801083b */
[--C-:B------:R-:W-:Y:S01]  /*170a0*/  FFMA.FTZ R27, R70, UR52, -R155.reuse ;  /* 0x00000034461b7c23 */ /* 0x100fe2000801089b */
[----:B------:R-:W-:Y:S01]  /*170b0*/  FFMA.FTZ R158, R71, UR52, -R155 ;  /* 0x00000034479e7c23 */ /* 0x000fe2000801089b */
[----:B------:R-:W1:Y:S01]  /*170c0*/  MUFU.EX2 R183, R183 ;  /* 0x000000b700b77308 */ /* 0x000e620000000800 */
[----:B--2---:R-:W-:Y:S01]  /*170d0*/  FADD.FTZ R4, R6, R3 ;  /* 0x0000000306047221 */ /* 0x004fe20000010000 */
[----:B------:R-:W-:Y:S01]  /*170e0*/  FFMA.FTZ R159, R67, UR52, -R59 ;  /* 0x00000034439f7c23 */ /* 0x000fe2000801083b */
[--C-:B------:R-:W-:Y:S01]  /*170f0*/  FFMA.FTZ R21, R72, UR52, -R155.reuse ;  /* 0x0000003448157c23 */ /* 0x100fe2000801089b */
[--C-:B------:R-:W-:Y:S01]  /*17100*/  FFMA.FTZ R152, R78, UR52, -R155.reuse ;  /* 0x000000344e987c23 */ /* 0x100fe2000801089b */
[----:B------:R-:W-:Y:S01]  /*17110*/  FFMA.FTZ R7, R80, UR52, -R155 ;  /* 0x0000003450077c23 */ /* 0x000fe2000801089b */
[----:B------:R-:W-:-:S02]  /*17120*/  IMAD R29, R184, 0x8, R18 ;  /* 0x00000008b81d7824 */ /* 0x000fc400078e0212 */
[----:B------:R-:W-:Y:S01]  /*17130*/  FFMA.FTZ R154, R82, UR52, -R155 ;  /* 0x00000034529a7c23 */ /* 0x000fe2000801089b */
[----:B------:R-:W2:Y:S01]  /*17140*/  MUFU.EX2 R87, R87 ;  /* 0x0000005700577308 */ /* 0x000ea20000000800 */
[----:B0-----:R-:W-:Y:S01]  /*17150*/  FADD.FTZ R38, R182, R9 ;  /* 0x00000009b6267221 */ /* 0x001fe20000010000 */
[----:B------:R-:W-:Y:S01]  /*17160*/  FFMA.FTZ R57, R84, UR52, -R155 ;  /* 0x0000003454397c23 */ /* 0x000fe2000801089b */
[----:B------:R-:W-:Y:S02]  /*17170*/  IMAD.U32 R50, RZ, RZ, UR38 ;  /* 0x00000026ff327e24 */ /* 0x000fe4000f8e00ff */
[----:B------:R-:W-:-:S03]  /*17180*/  FFMA.FTZ R155, R75, UR52, -R59 ;  /* 0x000000344b9b7c23 */ /* 0x000fc6000801083b */
        /* <DEDUP_REMOVED lines=29> */
[----:B------:R-:W-:-:S06]  /*17360*/  FFMA.FTZ R40, R58, UR52, -R59 ;  /* 0x000000343a287c23 */ /* 0x000fcc000801083b */
        /* <DEDUP_REMOVED lines=16> */
[----:B------:R-:W-:-:S06]  /*17470*/  FFMA.FTZ R42, R64, UR52, -R59 ;  /* 0x00000034402a7c23 */ /* 0x000fcc000801083b */
        /* <DEDUP_REMOVED lines=45> */
[----:B------:R-:W-:-:S05]  /*17750*/  VIADD R3, R29, 0x28840 ;  /* 0x000288401d037836 */ /* 0x000fca0000000000 */
[----:B------:R-:W-:Y:S01]  /*17760*/  PRMT R3, R50, 0x654, R3 ;  /* 0x0000065432037816 */ /* 0x000fe20000000003 */
[----:B------:R-:W1:Y:S01]  /*17770*/  MUFU.EX2 R27, R27 ;  /* 0x0000001b001b7308 */ /* 0x000e620000000800 */
[----:B--2---:R-:W-:Y:S02]  /*17780*/  FADD.FTZ R48, R156, R25 ;  /* 0x000000199c307221 */ /* 0x004fe40000010000 */
[----:B------:R2:W-:Y:S05]  /*17790*/  SYNCS.ARRIVE.TRANS64.RED.A1T0 RZ, [R3+URZ], RZ ;  /* 0x000000ff03ff79a7 */ /* 0x0005ea000810043f */
[----:B------:R-:W3:Y:S01]  /*177a0*/  MUFU.EX2 R42, R42 ;  /* 0x0000002a002a7308 */ /* 0x000ee20000000800 */
[----:B0-----:R-:W-:-:S07]  /*177b0*/  FADD.FTZ R25, R157, R4 ;  /* 0x000000049d197221 */ /* 0x001fce0000010000 */
[----:B------:R-:W0:Y:S01]  /*177c0*/  MUFU.EX2 R158, R158 ;  /* 0x0000009e009e7308 */ /* 0x000e220000000800 */
[----:B-1----:R-:W-:Y:S01]  /*177d0*/  FADD.FTZ R29, R27, R48 ;  /* 0x000000301b1d7221 */ /* 0x002fe20000010000 */
[----:B------:R-:W-:-:S06]  /*177e0*/  FFMA.FTZ R48, R76, UR52, -R59 ;  /* 0x000000344c307c23 */ /* 0x000fcc000801083b */
[----:B------:R-:W1:Y:S01]  /*177f0*/  MUFU.EX2 R159, R159 ;  /* 0x0000009f009f7308 */ /* 0x000e620000000800 */
[----:B---3--:R-:W-:-:S07]  /*17800*/  FADD.FTZ R4, R42, R25 ;  /* 0x000000192a047221 */ /* 0x008fce0000010000 */
        /* <DEDUP_REMOVED lines=24> */
.L_x_1898:
[----:B------:R-:W-:Y:S01]  /*17990*/  IMAD R15, R15, 0x8, R18 ;  /* 0x000000080f0f7824 */ /* 0x000fe200078e0212 */
[----:B------:R-:W-:Y:S01]  /*179a0*/  ISETP.GT.AND P1, PT, R0, R12, PT ;  /* 0x0000000c0000720c */ /* 0x000fe20003f24270 */
[-C--:B------:R-:W-:Y:S01]  /*179b0*/  FMUL.FTZ R88, R88, R13.reuse ;  /* 0x0000000d58587220 */ /* 0x080fe20000410000 */
[----:B------:R-:W-:Y:S01]  /*179c0*/  MOV R50, UR38 ;  /* 0x0000002600327c02 */ /* 0x000fe20008000f00 */
[----:B------:R-:W-:Y:S01]  /*179d0*/  VIADD R15, R15, 0x28860 ;  /* 0x000288600f0f7836 */ /* 0x000fe20000000000 */
[----:B------:R-:W-:Y:S01]  /*179e0*/  F2FP.F16.F32.PACK_AB R180, R153, R180 ;  /* 0x000000b499b4723e */ /* 0x000fe200000000ff */
[----:B------:R-:W-:Y:S01]  /*179f0*/  FMUL.FTZ R89, R89, R13 ;  /* 0x0000000d59597220 */ /* 0x000fe20000410000 */
[----:B------:R-:W-:Y:S01]  /*17a00*/  F2FP.F16.F32.PACK_AB R177, R20, R177 ;  /* 0x000000b114b1723e */ /* 0x000fe200000000ff */
        /* <DEDUP_REMOVED lines=70> */
[----:B------:R-:W-:Y:S01]  /*17e70*/  F2FP.F16.F32.PACK_AB R176, R85, R176 ;  /* 0x000000b055b0723e */ /* 0x000fe200000000ff */
[----:B0-----:R-:W-:Y:S01]  /*17e80*/  IMAD.MOV.U32 R15, RZ, RZ, R184 ;  /* 0x000000ffff0f7224 */ /* 0x001fe200078e00b8 */
        /* <DEDUP_REMOVED lines=26> */
[----:B------:R-:W-:Y:S01]  /*18030*/  MOV R20, R187 ;  /* 0x000000bb00147202 */ /* 0x000fe20000000f00 */
[----:B------:R-:W-:Y:S06]  /*18040*/  @P1 BRA `(.L_x_1899) ;  /* 0xffffffd400641947 */ /* 0x000fec000383ffff */
.L_x_1887:
[----:B------:R-:W-:-:S13]  /*18050*/  ISETP.GE.AND P1, PT, R0, R198, PT ;  /* 0x000000c60000720c */ /* 0x000fda0003f26270 */
[----:B------:R-:W-:Y:S05]  /*18060*/  @!P1 BRA `(.L_x_1900) ;  /* 0x0000003800c49947 */ /* 0x000fea0003800000 */
[----:B------:R-:W-:Y:S01]  /*18070*/  IMAD.MOV.U32 R12, RZ, RZ, R11 ;  /* 0x000000ffff0c7224 */ /* 0x000fe200078e000b */
[----:B------:R-:W-:Y:S01]  /*18080*/  MOV R14, R184 ;  /* 0x000000b8000e7202 */ /* 0x000fe20000000f00 */
[----:B------:R-:W-:Y:S02]  /*18090*/  IMAD.MOV.U32 R13, RZ, RZ, R10 ;  /* 0x000000ffff0d7224 */ /* 0x000fe400078e000a */
[----:B------:R-:W-:-:S07]  /*180a0*/  IMAD.MOV.U32 R15, RZ, RZ, R187 ;  /* 0x000000ffff0f7224 */ /* 0x000fce00078e00bb */
.L_x_1920:
        /* <DEDUP_REMOVED lines=8> */
.L_x_1902:
        /* <DEDUP_REMOVED lines=8> */
.L_x_1903:
[----:B------:R-:W-:Y:S04]  /*181b0*/  BSSY B0, `(.L_x_1901) ;  /* 0x0000004000007945 */ /* 0x000fe80003800000 */
[----:B-1----:R-:W-:Y:S05]  /*181c0*/  @P2 BRA `(.L_x_1904) ;  /* 0x0000000000082947 */ /* 0x002fea0003800000 */
[----:B------:R-:W1:Y:S02]  /*181d0*/  SYNCS.PHASECHK.TRANS64.TRYWAIT P2, [R7+URZ+0x28830], R6 ;  /* 0x02883006070075a7 */ /* 0x000e64000804017f */
[----:B-1----:R-:W-:Y:S05]  /*181e0*/  @!P2 BRA `(.L_x_1905) ;  /* 0x000000fc000ca947 */ /* 0x002fea0003800000 */
.L_x_1904:
[----:B------:R-:W-:Y:S05]  /*181f0*/  BSYNC B0 ;  /* 0x0000000000007941 */ /* 0x000fea0003800000 */
.L_x_1901:
[----:B------:R-:W2:Y:S01]  /*18200*/  S2R R8, SR_TID.X ;  /* 0x0000000000087919 */ /* 0x000ea20000002100 */
[----:B01----:R-:W-:Y:S01]  /*18210*/  MOV R7, 0x40000040 ;  /* 0x4000004000077802 */ /* 0x003fe20000000f00 */
[----:B------:R-:W-:Y:S05]  /*18220*/  WARPSYNC.ALL ;  /* 0x0000000000007948 */ /* 0x000fea0003800000 */
[----:B------:R-:W-:Y:S01]  /*18230*/  R2UR UR35, R7 ;  /* 0x00000000072372ca */ /* 0x000fe200000e0000 */
[----:B------:R-:W-:Y:S02]  /*18240*/  VIADD R184, R14, 0x1 ;  /* 0x000000010eb87836 */ /* 0x000fe40000000000 */
[----:B------:R-:W-:-:S03]  /*18250*/  IMAD.MOV.U32 R9, RZ, RZ, 0x40000040 ;  /* 0x40000040ff097424 */ /* 0x000fc600078e00ff */
[C---:B------:R-:W-:Y:S02]  /*18260*/  ISETP.NE.AND P2, PT, R184.reuse, 0x2, PT ;  /* 0x00000002b800780c */ /* 0x040fe40003f45270 */
[----:B------:R-:W-:Y:S02]  /*18270*/  R2UR UR7, R9 ;  /* 0x00000000090772ca */ /* 0x000fe400000e0000 */
[----:B------:R-:W-:Y:S02]  /*18280*/  SEL R184, R184, RZ, P2 ;  /* 0x000000ffb8b87207 */ /* 0x000fe40001000000 */
[----:B------:R-:W-:-:S03]  /*18290*/  MOV R9, 0x40000040 ;  /* 0x4000004000097802 */ /* 0x000fc60000000f00 */
[----:B------:R-:W-:Y:S01]  /*182a0*/  IMAD R6, R184, 0x800, R5 ;  /* 0x00000800b8067824 */ /* 0x000fe200078e0205 */
[----:B------:R-:W-:Y:S01]  /*182b0*/  R2UR UR11, R9 ;  /* 0x00000000090b72ca */ /* 0x000fe200000e0000 */
        /* <DEDUP_REMOVED lines=9> */
[----:B------:R-:W-:Y:S01]  /*18350*/  R2UR UR23, R9 ;  /* 0x00000000091772ca */ /* 0x000fe200000e0000 */
[----:B------:R-:W-:Y:S01]  /*18360*/  IMAD.MOV.U32 R9, RZ, RZ, 0x40000040 ;  /* 0x40000040ff097424 */ /* 0x000fe200078e00ff */
[----:B------:R0:W-:Y:S02]  /*18370*/  BAR.SYNC.DEFER_BLOCKING R7, 0x100 ;  /* 0x000400070000751d */ /* 0x0001e40000010000 */
[----:B------:R-:W-:Y:S01]  /*18380*/  R2UR UR6, R8 ;  /* 0x00000000080672ca */ /* 0x000fe200000e0000 */
[----:B------:R-:W-:Y:S01]  /*18390*/  VIADD R8, R6, 0x4 ;  /* 0x0000000406087836 */ /* 0x000fe20000000000 */
[----:B------:R-:W-:-:S04]  /*183a0*/  R2UR UR27, R9 ;  /* 0x00000000091b72ca */ /* 0x000fc800000e0000 */
[----:B------:R-:W-:Y:S01]  /*183b0*/  R2UR UR10, R8 ;  /* 0x00000000080a72ca */ /* 0x000fe200000e0000 */
[----:B------:R-:W-:Y:S01]  /*183c0*/  VIADD R8, R6, 0x6 ;  /* 0x0000000606087836 */ /* 0x000fe20000000000 */
[----:B0-----:R-:W-:-:S04]  /*183d0*/  MOV R7, 0x40000040 ;  /* 0x4000004000077802 */ /* 0x001fc80000000f00 */
[----:B------:R-:W-:Y:S01]  /*183e0*/  R2UR UR14, R8 ;  /* 0x00000000080e72ca */ /* 0x000fe200000e0000 */
[----:B------:R-:W-:Y:S01]  /*183f0*/  VIADD R8, R6, 0x400 ;  /* 0x0000040006087836 */ /* 0x000fe20000000000 */
[----:B------:R-:W-:-:S04]  /*18400*/  R2UR UR31, R7 ;  /* 0x00000000071f72ca */ /* 0x000fc800000e0000 */
[----:B------:R-:W-:Y:S02]  /*18410*/  R2UR UR18, R8 ;  /* 0x00000000081272ca */ /* 0x000fe400000e0000 */
[----:B------:R-:W-:Y:S01]  /*18420*/  IADD3 R8, R6, 0x402, RZ ;  /* 0x0000040206087810 */ /* 0x000fe20007ffe0ff */
[----:B------:R-:W-:-:S03]  /*18430*/  WARPGROUP.ARRIVE ;  /* 0x00000000000079c5 */ /* 0x000fc60000000000 */
        /* <DEDUP_REMOVED lines=31> */
.L_x_1907:
[----:B------:R-:W-:Y:S01]  /*18630*/  SHF.L.U32 R6, R15, 0x1f, RZ ;  /* 0x0000001f0f067819 */ /* 0x000fe200000006ff */
[----:B------:R-:W-:-:S04]  /*18640*/  IMAD R7, R14, 0x8, R18 ;  /* 0x000000080e077824 */ /* 0x000fc800078e0212 */
[----:B------:R0:W1:Y:S01]  /*18650*/  SYNCS.PHASECHK.TRANS64.TRYWAIT P1, [R7+URZ+0x28850], R6 ;  /* 0x02885006070075a7 */ /* 0x000062000802017f */
[----:B------:R-:W-:Y:S05]  /*18660*/  @!P0 BRA `(.L_x_1908) ;  /* 0x0000000000048947 */ /* 0x000fea0003800000 */
[----:B------:R-:W-:Y:S01]  /*18670*/  BPT.TRAP 0x1 ;  /* 0x000000040000795c */ /* 0x000fe20000300000 */
.L_x_1908:
[----:B-1----:R-:W-:Y:S05]  /*18680*/  @P1 BRA `(.L_x_1906) ;  /* 0x0000000000081947 */ /* 0x002fea0003800000 */
[----:B------:R-:W1:Y:S02]  /*18690*/  SYNCS.PHASECHK.TRANS64.TRYWAIT P1, [R7+URZ+0x28850], R6 ;  /* 0x02885006070075a7 */ /* 0x000e64000802017f */
[----:B-1----:R-:W-:Y:S05]  /*186a0*/  @!P1 BRA `(.L_x_1909) ;  /* 0x000000f400f09947 */ /* 0x002fea0003800000 */
.L_x_1906:
[----:B01----:R-:W-:Y:S01]  /*186b0*/  VIADD R6, R18, 0x400 ;  /* 0x0000040012067836 */ /* 0x003fe20000000000 */
[----:B------:R-:W-:Y:S05]  /*186c0*/  WARPSYNC.ALL ;  /* 0x0000000000007948 */ /* 0x000fea0003800000 */
[----:B------:R-:W-:Y:S01]  /*186d0*/  SHF.R.U32.HI R6, RZ, 0x4, R6 ;  /* 0x00000004ff067819 */ /* 0x000fe20000011606 */
[----:B------:R-:W-:Y:S01]  /*186e0*/  WARPGROUP.ARRIVE ;  /* 0x00000000000079c5 */ /* 0x000fe20000000000 */
[----:B------:R-:W-:-:S05]  /*186f0*/  IMAD.MOV.U32 R9, RZ, RZ, 0x40000040 ;  /* 0x40000040ff097424 */ /* 0x000fca00078e00ff */
[----:B------:R-:W0:Y:S01]  /*18700*/  S2R R10, SR_TID.X ;  /* 0x00000000000a7919 */ /* 0x000e220000002100 */
[----:B------:R-:W-:-:S04]  /*18710*/  LOP3.LUT R6, R6, 0x3fff, RZ, 0xc0, !PT ;  /* 0x00003fff06067812 */ /* 0x000fc800078ec0ff */
[----:B------:R-:W-:-:S05]  /*18720*/  LOP3.LUT R7, R6, 0x4000000, RZ, 0xfc, !PT ;  /* 0x0400000006077812 */ /* 0x000fca00078efcff */
[----:B------:R-:W-:Y:S02]  /*18730*/  IMAD R6, R14, 0x800, R7 ;  /* 0x000008000e067824 */ /* 0x000fe400078e0207 */
[----:B------:R-:W-:-:S03]  /*18740*/  IMAD.MOV.U32 R7, RZ, RZ, 0x40000040 ;  /* 0x40000040ff077424 */ /* 0x000fc600078e00ff */
[C---:B------:R-:W-:Y:S02]  /*18750*/  R2UR UR6, R6.reuse ;  /* 0x00000000060672ca */ /* 0x040fe400000e0000 */
[----:B------:R-:W-:Y:S01]  /*18760*/  R2UR UR7, R7 ;  /* 0x00000000070772ca */ /* 0x000fe200000e0000 */
[----:B------:R-:W-:Y:S01]  /*18770*/  IMAD.MOV.U32 R7, RZ, RZ, 0x40000040 ;  /* 0x40000040ff077424 */ /* 0x000fe200078e00ff */
[----:B------:R-:W-:-:S11]  /*18780*/  IADD3 R8, R6, 0x80, RZ ;  /* 0x0000008006087810 */ /* 0x000fd60007ffe0ff */
        /* <DEDUP_REMOVED lines=53> */
.L_x_1910:
[----:B0-----:R-:W0:Y:S01]  /*18ae0*/  @P4 LDC R6, c[0x0][0x44c] ;  /* 0x00011300ff064b82 */ /* 0x001e220000000800 */
[----:B------:R-:W-:Y:S01]  /*18af0*/  FMUL.FTZ R15, R30, UR48 ;  /* 0x000000301e0f7c20 */ /* 0x000fe20008410000 */
[----:B------:R-:W-:Y:S01]  /*18b00*/  FMUL.FTZ R30, R39, UR48 ;  /* 0x00000030271e7c20 */ /* 0x000fe20008410000 */
[----:B------:R-:W-:Y:S01]  /*18b10*/  FMUL.FTZ R39, R44, UR48 ;  /* 0x000000302c277c20 */ /* 0x000fe20008410000 */
[----:B------:R-:W-:Y:S01]  /*18b20*/  FMUL.FTZ R44, R54, UR48 ;  /* 0x00000030362c7c20 */ /* 0x000fe20008410000 */
[----:B------:R-:W-:Y:S01]  /*18b30*/  FMUL.FTZ R54, R71, UR48 ;  /* 0x0000003047367c20 */ /* 0x000fe20008410000 */
[----:B------:R-:W-:Y:S01]  /*18b40*/  FMUL.FTZ R71, R73, UR48 ;  /* 0x0000003049477c20 */ /* 0x000fe20008410000 */
[----:B------:R-:W-:Y:S01]  /*18b50*/  IMAD.IADD R73, R195, 0x1, R193 ;  /* 0x00000001c3497824 */ /* 0x000fe200078e02c1 */
        /* <DEDUP_REMOVED lines=10> */
[----:B------:R-:W-:-:S02]  /*18c00*/  IMAD.SHL.U32 R80, R0, 0x80, RZ ;  /* 0x0000008000507824 */ /* 0x000fc400078e00ff */
        /* <DEDUP_REMOVED lines=14> */
[----:B------:R-:W-:Y:S01]  /*18cf0*/  IMAD.U32 R7, RZ, RZ, UR38 ;  /* 0x00000026ff077e24 */ /* 0x000fe2000f8e00ff */
[----:B------:R-:W-:Y:S01]  /*18d00*/  LEA R6, R184, R18, 0x3 ;  /* 0x00000012b8067211 */ /* 0x000fe200078e18ff */
[----:B------:R-:W-:Y:S01]  /*18d10*/  FMUL.FTZ R32, R37, UR48 ;  /* 0x0000003025207c20 */ /* 0x000fe20008410000 */
[----:B------:R-:W-:Y:S01]  /*18d20*/  FMUL.FTZ R29, R38, UR48 ;  /* 0x00000030261d7c20 */ /* 0x000fe20008410000 */
[----:B------:R-:W0:Y:S01]  /*18d30*/  SHFL.IDX PT, R65, R73, RZ, 0x1c1f ;  /* 0x001c1fff49417589 */ /* 0x000e2200000e0000 */
[----:B------:R-:W-:Y:S01]  /*18d40*/  FMUL.FTZ R36, R41, UR48 ;  /* 0x0000003029247c20 */ /* 0x000fe20008410000 */
[----:B------:R-:W-:-:S02]  /*18d50*/  VIADD R6, R6, 0x28840 ;  /* 0x0002884006067836 */ /* 0x000fc40000000000 */
        /* <DEDUP_REMOVED lines=10> */
[----:B------:R-:W-:Y:S01]  /*18e00*/  PRMT R7, R7, 0x654, R6 ;  /* 0x0000065407077816 */ /* 0x000fe20000000006 */
        /* <DEDUP_REMOVED lines=25> */
[----:B------:R-:W-:Y:S01]  /*18fa0*/  IMAD R6, R191, -0x2, R6 ;  /* 0xfffffffebf067824 */ /* 0x000fe200078e0206 */
[----:B------:R-:W1:Y:S01]  /*18fb0*/  MUFU.TANH R10, R10 ;  /* 0x0000000a000a7308 */ /* 0x000e620000002400 */
[----:B------:R2:W-:Y:S03]  /*18fc0*/  SYNCS.ARRIVE.TRANS64.RED.A1T0 RZ, [R7+URZ], RZ ;  /* 0x000000ff07ff79a7 */ /* 0x0005e6000810043f */
[----:B------:R-:W-:-:S04]  /*18fd0*/  IADD3 R6, -R189, R6, R190 ;  /* 0x00000006bd067210 */ /* 0x000fc80007ffe1be */
[----:B------:R-:W3:Y:S01]  /*18fe0*/  MUFU.TANH R11, R11 ;  /* 0x0000000b000b7308 */ /* 0x000ee20000002400 */
[C---:B------:R-:W-:Y:S01]  /*18ff0*/  IADD3 R83, R6.reuse, UR53, RZ ;  /* 0x0000003506537c10 */ /* 0x040fe2000fffe0ff */
[----:B------:R-:W-:-:S04]  /*19000*/  VIADD R74, R6, UR47 ;  /* 0x0000002f064a7c36 */ /* 0x000fc80008000000 */
[--C-:B0-----:R-:W-:Y:S02]  /*19010*/  IMAD.IADD R84, R74, 0x1, R65.reuse ;  /* 0x000000014a547824 */ /* 0x101fe400078e0241 */
[----:B------:R-:W0:Y:S01]  /*19020*/  MUFU.TANH R8, R8 ;  /* 0x0000000800087308 */ /* 0x000e220000002400 */
[----:B------:R-:W-:-:S07]  /*19030*/  IMAD.IADD R85, R83, 0x1, R65 ;  /* 0x0000000153557824 */ /* 0x000fce00078e0241 */
        /* <DEDUP_REMOVED lines=74> */
.L_x_1913:
[----:B------:R-:W-:-:S05]  /*194e0*/  IMAD.U32 R67, RZ, RZ, UR43 ;  /* 0x0000002bff437e24 */ /* 0x000fca000f8e00ff */
[----:B------:R-:W-:-:S13]  /*194f0*/  ISETP.NE.AND P1, PT, R67, 0x1, PT ;  /* 0x000000014300780c */ /* 0x000fda0003f25270 */
[----:B------:R-:W1:Y:S02]  /*19500*/  @P1 LDC.64 R6, c[0x0][0x9e8] ;  /* 0x00027a00ff061b82 */ /* 0x000e640000000a00 */
[----:B-1----:R-:W-:-:S05]  /*19510*/  @P1 IMAD.HI.U32 R6, R65, R6, RZ ;  /* 0x0000000641061227 */ /* 0x002fca00078e00ff */
[----:B------:R-:W-:-:S07]  /*19520*/  @P1 SHF.R.U32.HI R65, RZ, R7, R6 ;  /* 0x00000007ff411219 */ /* 0x000fce0000011606 */
.L_x_1914:
[----:B------:R-:W-:Y:S05]  /*19530*/  BSYNC B0 ;  /* 0x0000000000007941 */ /* 0x000fea0003800000 */
.L_x_1912:
[----:B------:R-:W-:-:S04]  /*19540*/  IMAD R6, R65, R67, -R80 ;  /* 0x0000004341067224 */ /* 0x000fc800078e0a50 */
[----:B------:R-:W-:-:S05]  /*19550*/  IMAD R6, R191, -0x2, R6 ;  /* 0xfffffffebf067824 */ /* 0x000fca00078e0206 */
[----:B------:R-:W-:Y:S02]  /*19560*/  VIADDMNMX R84, R6, R67, R84, PT ;  /* 0x0000004306547246 */ /* 0x000fe40003800154 */
[----:B------:R-:W-:-:S07]  /*19570*/  VIMNMX R85, R85, R6, !PT ;  /* 0x0000000655557248 */ /* 0x000fce0007fe0100 */
.L_x_1911:
        /* <DEDUP_REMOVED lines=113> */
.L_x_1917:
[----:B------:R-:W-:-:S05]  /*19c90*/  IMAD.U32 R83, RZ, RZ, UR43 ;  /* 0x0000002bff537e24 */ /* 0x000fca000f8e00ff */
[----:B------:R-:W-:-:S13]  /*19ca0*/  ISETP.NE.AND P2, PT, R83, 0x1, PT ;  /* 0x000000015300780c */ /* 0x000fda0003f45270 */
[----:B------:R-:W0:Y:S02]  /*19cb0*/  @P2 LDC.64 R6, c[0x0][0x9e8] ;  /* 0x00027a00ff062b82 */ /* 0x000e240000000a00 */
[----:B0-----:R-:W-:-:S05]  /*19cc0*/  @P2 IMAD.HI.U32 R6, R81, R6, RZ ;  /* 0x0000000651062227 */ /* 0x001fca00078e00ff */
[----:B------:R-:W-:-:S07]  /*19cd0*/  @P2 SHF.R.U32.HI R81, RZ, R7, R6 ;  /* 0x00000007ff512219 */ /* 0x000fce0000011606 */
.L_x_1918:
[----:B------:R-:W-:Y:S05]  /*19ce0*/  BSYNC B0 ;  /* 0x0000000000007941 */ /* 0x000fea0003800000 */
.L_x_1916:
[----:B------:R-:W-:-:S04]  /*19cf0*/  IMAD R80, R81, R83, -R80 ;  /* 0x0000005351507224 */ /* 0x000fc800078e0a50 */
[----:B------:R-:W-:-:S05]  /*19d00*/  IMAD R80, R191, -0x2, R80 ;  /* 0xfffffffebf507824 */ /* 0x000fca00078e0250 */
[----:B------:R-:W-:Y:S02]  /*19d10*/  VIADDMNMX R74, R80, R83, R74, PT ;  /* 0x00000053504a7246 */ /* 0x000fe4000380014a */
[----:B------:R-:W-:-:S07]  /*19d20*/  VIMNMX R73, R73, R80, !PT ;  /* 0x0000005049497248 */ /* 0x000fce0007fe0100 */
.L_x_1915:
        /* <DEDUP_REMOVED lines=65> */
[----:B------:R-:W-:Y:S01]  /*1a140*/  FSEL R30, R30, -INF , !P2 ;  /* 0xff8000001e1e7808 */ /* 0x000fe20005000000 */
[----:B------:R-:W0:Y:S01]  /*1a150*/  SHFL.BFLY PT, R7, R6, 0x2, 0x1f ;  /* 0x0c401f0006077f89 */ /* 0x000e2200000e0000 */
[----:B------:R-:W-:-:S02]  /*1a160*/  ISETP.GT.AND P3, PT, R73, 0x40, P1 ;  /* 0x000000404900780c */ /* 0x000fc40000f64270 */
[----:B------:R-:W-:Y:S02]  /*1a170*/  ISETP.GT.AND P2, PT, R73, 0x21, P1 ;  /* 0x000000214900780c */ /* 0x000fe40000f44270 */
[C---:B------:R-:W-:Y:S02]  /*1a180*/  ISETP.LT.OR P3, PT, R74.reuse, 0x41, P3 ;  /* 0x000000414a00780c */ /* 0x040fe40001f61670 */
[----:B------:R-:W-:Y:S02]  /*1a190*/  ISETP.LT.OR P2, PT, R74, 0x22, P2 ;  /* 0x000000224a00780c */ /* 0x000fe40001741670 */
[----:B------:R-:W-:Y:S02]  /*1a1a0*/  FSEL R47, R47, -INF , !P3 ;  /* 0xff8000002f2f7808 */ /* 0x000fe40005800000 */
[----:B------:R-:W-:Y:S02]  /*1a1b0*/  FSEL R34, R34, -INF , !P2 ;  /* 0xff80000022227808 */ /* 0x000fe40005000000 */
[----:B------:R-:W-:-:S02]  /*1a1c0*/  ISETP.GT.AND P3, PT, R73, 0x41, P1 ;  /* 0x000000414900780c */ /* 0x000fc40000f64270 */
[----:B------:R-:W-:Y:S02]  /*1a1d0*/  ISETP.GT.AND P2, PT, R73, 0x29, P1 ;  /* 0x000000294900780c */ /* 0x000fe40000f44270 */
[C---:B------:R-:W-:Y:S02]  /*1a1e0*/  ISETP.LT.OR P3, PT, R74.reuse, 0x42, P3 ;  /* 0x000000424a00780c */ /* 0x040fe40001f61670 */
[----:B------:R-:W-:Y:S02]  /*1a1f0*/  ISETP.LT.OR P2, PT, R74, 0x2a, P2 ;  /* 0x0000002a4a00780c */ /* 0x000fe40001741670 */
[----:B------:R-:W-:Y:S02]  /*1a200*/  FSEL R48, R48, -INF , !P3 ;  /* 0xff80000030307808 */ /* 0x000fe40005800000 */
[----:B------:R-:W-:Y:S02]  /*1a210*/  FSEL R38, R38, -INF , !P2 ;  /* 0xff80000026267808 */ /* 0x000fe40005000000 */
[----:B0-----:R-:W-:-:S02]  /*1a220*/  FMNMX.FTZ R7, R6, R7, !PT ;  /* 0x0000000706077209 */ /* 0x001fc40007810000 */
[C---:B------:R-:W-:Y:S02]  /*1a230*/  ISETP.GT.AND P3, PT, R73.reuse, 0x48, P1 ;  /* 0x000000484900780c */ /* 0x040fe40000f64270 */
[----:B------:R-:W-:Y:S01]  /*1a240*/  ISETP.GT.AND P2, PT, R73, 0x31, P1 ;  /* 0x000000314900780c */ /* 0x000fe20000f44270 */
[----:B------:R-:W0:Y:S01]  /*1a250*/  SHFL.BFLY PT, R10, R7, 0x1, 0x1f ;  /* 0x0c201f00070a7f89 */ /* 0x000e2200000e0000 */
[C---:B------:R-:W-:Y:S02]  /*1a260*/  ISETP.LT.OR P3, PT, R74.reuse, 0x49, P3 ;  /* 0x000000494a00780c */ /* 0x040fe40001f61670 */
[----:B------:R-:W-:Y:S02]  /*1a270*/  ISETP.LT.OR P2, PT, R74, 0x32, P2 ;  /* 0x000000324a00780c */ /* 0x000fe40001741670 */
[----:B------:R-:W-:Y:S02]  /*1a280*/  FSEL R49, R49, -INF , !P3 ;  /* 0xff80000031317808 */ /* 0x000fe40005800000 */
[----:B------:R-:W-:-:S02]  /*1a290*/  FSEL R42, R42, -INF , !P2 ;  /* 0xff8000002a2a7808 */ /* 0x000fc40005000000 */
[C---:B------:R-:W-:Y:S02]  /*1a2a0*/  ISETP.GT.AND P3, PT, R73.reuse, RZ, P1 ;  /* 0x000000ff4900720c */ /* 0x040fe40000f64270 */
[----:B------:R-:W-:Y:S02]  /*1a2b0*/  ISETP.GT.AND P2, PT, R73, 0x39, P1 ;  /* 0x000000394900780c */ /* 0x000fe40000f44270 */
[C---:B------:R-:W-:Y:S02]  /*1a2c0*/  ISETP.LT.OR P3, PT, R74.reuse, 0x1, P3 ;  /* 0x000000014a00780c */ /* 0x040fe40001f61670 */
[----:B------:R-:W-:Y:S02]  /*1a2d0*/  ISETP.LT.OR P2, PT, R74, 0x3a, P2 ;  /* 0x0000003a4a00780c */ /* 0x000fe40001741670 */
[----:B------:R-:W-:Y:S02]  /*1a2e0*/  FSEL R81, R8, -INF , !P3 ;  /* 0xff80000008517808 */ /* 0x000fe40005800000 */
[----:B------:R-:W-:-:S02]  /*1a2f0*/  FSEL R46, R46, -INF , !P2 ;  /* 0xff8000002e2e7808 */ /* 0x000fc40005000000 */
[----:B------:R-:W-:Y:S02]  /*1a300*/  FMNMX.FTZ R8, R81, R12, !PT ;  /* 0x0000000c51087209 */ /* 0x000fe40007810000 */
[----:B------:R-:W-:Y:S02]  /*1a310*/  ISETP.GT.AND P3, PT, R73, 0x49, P1 ;  /* 0x000000494900780c */ /* 0x000fe40000f64270 */
[----:B0-----:R-:W-:Y:S02]  /*1a320*/  FMNMX.FTZ R10, R7, R10, !PT ;  /* 0x0000000a070a7209 */ /* 0x001fe40007810000 */
[----:B------:R-:W-:Y:S02]  /*1a330*/  FMNMX.FTZ R8, R9, R8, !PT ;  /* 0x0000000809087209 */ /* 0x000fe40007810000 */
[C---:B------:R-:W-:Y:S01]  /*1a340*/  FSETP.NEU.FTZ.AND P2, PT, R10.reuse, -INF , PT ;  /* 0xff8000000a00780b */ /* 0x040fe20003f5d000 */
[----:B------:R-:W-:Y:S01]  /*1a350*/  FMUL.FTZ R6, R10, UR52 ;  /* 0x000000340a067c20 */ /* 0x000fe20008410000 */
[----:B------:R-:W-:-:S04]  /*1a360*/  ISETP.LT.OR P3, PT, R74, 0x4a, P3 ;  /* 0x0000004a4a00780c */ /* 0x000fc80001f61670 */
[----:B------:R-:W-:Y:S02]  /*1a370*/  FSEL R6, R6, RZ, P2 ;  /* 0x000000ff06067208 */ /* 0x000fe40001000000 */
[----:B------:R-:W-:Y:S02]  /*1a380*/  FSEL R50, R50, -INF , !P3 ;  /* 0xff80000032327808 */ /* 0x000fe40005800000 */
        /* <DEDUP_REMOVED lines=51> */
[----:B------:R-:W-:Y:S01]  /*1a6c0*/  FFMA.FTZ R71, R71, UR52, -R6 ;  /* 0x0000003447477c23 */ /* 0x000fe20008010806 */
[----:B------:R-:W-:Y:S01]  /*1a6d0*/  ISETP.LT.OR P3, PT, R74, 0x61, P3 ;  /* 0x000000614a00780c */ /* 0x000fe20001f61670 */
[----:B------:R-:W-:Y:S01]  /*1a6e0*/  MUFU.EX2 R7, R7 ;  /* 0x0000000700077308 */ /* 0x000fe20000000800 */
[----:B------:R-:W-:-:S02]  /*1a6f0*/  FMNMX.FTZ R28, R46, R11, !PT ;  /* 0x0000000b2e1c7209 */ /* 0x000fc40007810000 */
[----:B------:R-:W-:Y:S01]  /*1a700*/  FSEL R24, R55, -INF , !P3 ;  /* 0xff80000037187808 */ /* 0x000fe20005800000 */
[----:B------:R-:W-:Y:S01]  /*1a710*/  FFMA.FTZ R55, R75, UR52, -R6 ;  /* 0x000000344b377c23 */ /* 0x000fe20008010806 */
[----:B------:R-:W-:Y:S02]  /*1a720*/  ISETP.GT.AND P3, PT, R73, 0x61, P1 ;  /* 0x000000614900780c */ /* 0x000fe40000f64270 */
[----:B------:R-:W-:Y:S01]  /*1a730*/  FMNMX.FTZ R11, R47, R28, !PT ;  /* 0x0000001c2f0b7209 */ /* 0x000fe20007810000 */
[----:B------:R-:W-:Y:S01]  /*1a740*/  MUFU.EX2 R180, R180 ;  /* 0x000000b400b47308 */ /* 0x000fe20000000800 */
[----:B------:R-:W-:Y:S02]  /*1a750*/  ISETP.LT.OR P3, PT, R74, 0x62, P3 ;  /* 0x000000624a00780c */ /* 0x000fe40001f61670 */
[----:B------:R-:W-:Y:S02]  /*1a760*/  FMNMX.FTZ R28, R48, R11, !PT ;  /* 0x0000000b301c7209 */ /* 0x000fe40007810000 */
[----:B------:R-:W-:-:S02]  /*1a770*/  FSEL R56, R56, -INF , !P3 ;  /* 0xff80000038387808 */ /* 0x000fc40005800000 */
[----:B------:R-:W-:Y:S01]  /*1a780*/  ISETP.GT.AND P3, PT, R73, 0x68, P1 ;  /* 0x000000684900780c */ /* 0x000fe20000f64270 */
[----:B------:R-:W-:Y:S01]  /*1a790*/  MUFU.EX2 R182, R182 ;  /* 0x000000b600b67308 */ /* 0x000fe20000000800 */
[----:B------:R-:W-:Y:S02]  /*1a7a0*/  FMNMX.FTZ R11, R49, R28, !PT ;  /* 0x0000001c310b7209 */ /* 0x000fe40007810000 */
[----:B------:R-:W-:Y:S02]  /*1a7b0*/  ISETP.LT.OR P3, PT, R74, 0x69, P3 ;  /* 0x000000694a00780c */ /* 0x000fe40001f61670 */
[----:B------:R-:W-:Y:S02]  /*1a7c0*/  FMNMX.FTZ R32, R50, R11, !PT ;  /* 0x0000000b32207209 */ /* 0x000fe40007810000 */
[----:B------:R-:W-:Y:S01]  /*1a7d0*/  FSEL R28, R57, -INF , !P3 ;  /* 0xff800000391c7808 */ /* 0x000fe20005800000 */
[----:B------:R-:W-:Y:S01]  /*1a7e0*/  FFMA.FTZ R57, R77, UR52, -R6 ;  /* 0x000000344d397c23 */ /* 0x000fe20008010806 */
[----:B------:R-:W-:Y:S01]  /*1a7f0*/  FMNMX.FTZ R11, R51, R32, !PT ;  /* 0x00000020330b7209 */ /* 0x000fe20007810000 */
[----:B------:R-:W-:Y:S01]  /*1a800*/  MUFU.EX2 R21, R21 ;  /* 0x0000001500157308 */ /* 0x000fe20000000800 */
[----:B------:R-:W-:-:S02]  /*1a810*/  ISETP.GT.AND P3, PT, R73, 0x69, P1 ;  /* 0x000000694900780c */ /* 0x000fc40000f64270 */
[----:B------:R-:W-:Y:S02]  /*1a820*/  FMNMX.FTZ R11, R52, R11, !PT ;  /* 0x0000000b340b7209 */ /* 0x000fe40007810000 */
[----:B------:R-:W-:Y:S02]  /*1a830*/  ISETP.LT.OR P3, PT, R74, 0x6a, P3 ;  /* 0x0000006a4a00780c */ /* 0x000fe40001f61670 */
[----:B------:R-:W-:Y:S01]  /*1a840*/  FMNMX.FTZ R11, R8, R11, !PT ;  /* 0x0000000b080b7209 */ /* 0x000fe20007810000 */
[----:B------:R-:W-:Y:S01]  /*1a850*/  MUFU.EX2 R176, R176 ;  /* 0x000000b000b07308 */ /* 0x000fe20000000800 */
[----:B------:R-:W-:Y:S02]  /*1a860*/  FSEL R58, R58, -INF , !P3 ;  /* 0xff8000003a3a7808 */ /* 0x000fe40005800000 */
[----:B------:R-:W-:Y:S02]  /*1a870*/  ISETP.GT.AND P3, PT, R73, 0x70, P1 ;  /* 0x000000704900780c */ /* 0x000fe40000f64270 */
[----:B------:R-:W-:-:S02]  /*1a880*/  FMNMX.FTZ R11, R54, R11, !PT ;  /* 0x0000000b360b7209 */ /* 0x000fc40007810000 */
[----:B------:R-:W-:Y:S01]  /*1a890*/  ISETP.LT.OR P3, PT, R74, 0x71, P3 ;  /* 0x000000714a00780c */ /* 0x000fe20001f61670 */
[----:B------:R-:W-:Y:S01]  /*1a8a0*/  MUFU.EX2 R27, R27 ;  /* 0x0000001b001b7308 */ /* 0x000fe20000000800 */
[----:B------:R-:W-:Y:S02]  /*1a8b0*/  FMNMX.FTZ R11, R24, R11, !PT ;  /* 0x0000000b180b7209 */ /* 0x000fe40007810000 */
[----:B------:R-:W-:Y:S01]  /*1a8c0*/  FSEL R32, R61, -INF , !P3 ;  /* 0xff8000003d207808 */ /* 0x000fe20005800000 */
[----:B------:R-:W-:Y:S01]  /*1a8d0*/  FFMA.FTZ R61, R69, UR52, -R6 ;  /* 0x00000034453d7c23 */ /* 0x000fe20008010806 */
[----:B------:R-:W-:Y:S02]  /*1a8e0*/  ISETP.GT.AND P3, PT, R73, 0x71, P1 ;  /* 0x000000714900780c */ /* 0x000fe40000f64270 */
[----:B------:R-:W-:Y:S01]  /*1a8f0*/  FMNMX.FTZ R11, R56, R11, !PT ;  /* 0x0000000b380b7209 */ /* 0x000fe20007810000 */
[----:B------:R-:W-:Y:S01]  /*1a900*/  MUFU.EX2 R178, R178 ;  /* 0x000000b200b27308 */ /* 0x000fe20000000800 */
[----:B------:R-:W-:-:S02]  /*1a910*/  ISETP.LT.OR P3, PT, R74, 0x72, P3 ;  /* 0x000000724a00780c */ /* 0x000fc40001f61670 */
[----:B------:R-:W-:Y:S02]  /*1a920*/  FMNMX.FTZ R11, R28, R11, !PT ;  /* 0x0000000b1c0b7209 */ /* 0x000fe40007810000 */
[----:B------:R-:W-:Y:S02]  /*1a930*/  FSEL R62, R62, -INF , !P3 ;  /* 0xff8000003e3e7808 */ /* 0x000fe40005800000 */
[C---:B------:R-:W-:Y:S01]  /*1a940*/  ISETP.GT.AND P3, PT, R73.reuse, 0x78, P1 ;  /* 0x000000784900780c */ /* 0x040fe20000f64270 */
[----:B------:R-:W-:Y:S01]  /*1a950*/  MUFU.EX2 R31, R31 ;  /* 0x0000001f001f7308 */ /* 0x000fe20000000800 */
[----:B------:R-:W-:Y:S02]  /*1a960*/  FMNMX.FTZ R11, R58, R11, !PT ;  /* 0x0000000b3a0b7209 */ /* 0x000fe40007810000 */
[----:B------:R-:W-:Y:S01]  /*1a970*/  ISETP.GT.AND P1, PT, R73, 0x79, P1 ;  /* 0x000000794900780c */ /* 0x000fe20000f24270 */
[--C-:B------:R-:W-:Y:S01]  /*1a980*/  FFMA.FTZ R73, R59, UR52, -R6.reuse ;  /* 0x000000343b497c23 */ /* 0x100fe20008010806 */
[----:B------:R-:W-:Y:S01]  /*1a990*/  ISETP.LT.OR P3, PT, R74, 0x79, P3 ;  /* 0x000000794a00780c */ /* 0x000fe20001f61670 */
[----:B------:R-:W-:Y:S01]  /*1a9a0*/  FFMA.FTZ R59, R79, UR52, -R6 ;  /* 0x000000344f3b7c23 */ /* 0x000fe20008010806 */
[----:B------:R-:W-:Y:S01]  /*1a9b0*/  FMNMX.FTZ R11, R32, R11, !PT ;  /* 0x0000000b200b7209 */ /* 0x000fe20007810000 */
[----:B------:R-:W-:Y:S01]  /*1a9c0*/  MUFU.EX2 R172, R172 ;  /* 0x000000ac00ac7308 */ /* 0x000fe20000000800 */
[----:B------:R-:W-:-:S02]  /*1a9d0*/  ISETP.LT.OR P1, PT, R74, 0x7a, P1 ;  /* 0x0000007a4a00780c */ /* 0x000fc40000f21670 */
[----:B------:R-:W-:Y:S01]  /*1a9e0*/  FSEL R36, R63, -INF , !P3 ;  /* 0xff8000003f247808 */ /* 0x000fe20005800000 */
[----:B------:R-:W-:Y:S01]  /*1a9f0*/  FFMA.FTZ R63, R67, UR52, -R6 ;  /* 0x00000034433f7c23 */ /* 0x000fe20008010806 */
[----:B------:R-:W-:Y:S02]  /*1aa00*/  FMNMX.FTZ R11, R62, R11, !PT ;  /* 0x0000000b3e0b7209 */ /* 0x000fe40007810000 */
[----:B------:R-:W-:Y:S01]  /*1aa10*/  FSEL R64, R64, -INF , !P1 ;  /* 0xff80000040407808 */ /* 0x000fe20004800000 */
[----:B------:R-:W-:Y:S01]  /*1aa20*/  MUFU.EX2 R35, R35 ;  /* 0x0000002300237308 */ /* 0x000fe20000000800 */
[----:B------:R-:W-:Y:S02]  /*1aa30*/  FMNMX.FTZ R11, R36, R11, !PT ;  /* 0x0000000b240b7209 */ /* 0x000fe40007810000 */
        /* <DEDUP_REMOVED lines=9> */
[----:B0-----:R-:W-:-:S05]  /*1aad0*/  FMNMX.FTZ R40, R11, R40, !PT ;  /* 0x000000280b287209 */ /* 0x001fca0007810000 */
[----:B------:R-:W0:Y:S02]  /*1aae0*/  SHFL.BFLY PT, R11, R40, 0x1, 0x1f ;  /* 0x0c201f00280b7f89 */ /* 0x000e2400000e0000 */
[----:B------:R-:W-:Y:S08]  /*1aaf0*/  MUFU.EX2 R43, R43 ;  /* 0x0000002b002b7308 */ /* 0x000ff00000000800 */
[----:B------:R-:W-:Y:S08]  /*1ab00*/  MUFU.EX2 R170, R170 ;  /* 0x000000aa00aa7308 */ /* 0x000ff00000000800 */
        /* <DEDUP_REMOVED lines=12> */
[--C-:B------:R-:W-:Y:S01]  /*1abd0*/  FFMA.FTZ R177, R25, UR52, -R65.reuse ;  /* 0x0000003419b17c23 */ /* 0x100fe20008010841 */
        /* <DEDUP_REMOVED lines=10> */
[--C-:B------:R-:W-:Y:S01]  /*1ac80*/  FFMA.FTZ R44, R46, UR52, -R65.reuse ;  /* 0x000000342e2c7c23 */ /* 0x100fe20008010841 */
[--C-:B------:R-:W-:Y:S01]  /*1ac90*/  FFMA.FTZ R46, R48, UR52, -R65.reuse ;  /* 0x00000034302e7c23 */ /* 0x100fe20008010841 */
[----:B------:R-:W-:Y:S01]  /*1aca0*/  FFMA.FTZ R48, R50, UR52, -R65 ;  /* 0x0000003432307c23 */ /* 0x000fe20008010841 */
[----:B------:R-:W-:Y:S01]  /*1acb0*/  FADD.FTZ R50, R182, R15 ;  /* 0x0000000fb6327221 */ /* 0x000fe20000010000 */
[--C-:B------:R-:W-:Y:S01]  /*1acc0*/  FFMA.FTZ R173, R33, UR52, -R65.reuse ;  /* 0x0000003421ad7c23 */ /* 0x100fe20008010841 */
[--C-:B------:R-:W-:Y:S01]  /*1acd0*/  FFMA.FTZ R34, R34, UR52, -R65.reuse ;  /* 0x0000003422227c23 */ /* 0x100fe20008010841 */
[--C-:B------:R-:W-:Y:S01]  /*1ace0*/  FFMA.FTZ R175, R37, UR52, -R65.reuse ;  /* 0x0000003425af7c23 */ /* 0x100fe20008010841 */
[----:B------:R0:W1:Y:S01]  /*1acf0*/  MUFU.EX2 R12, R9 ;  /* 0x00000009000c7308 */ /* 0x0000620000000800 */
[--C-:B------:R-:W-:Y:S01]  /*1ad00*/  FFMA.FTZ R38, R38, UR52, -R65.reuse ;  /* 0x0000003426267c23 */ /* 0x100fe20008010841 */
[--C-:B------:R-:W-:Y:S01]  /*1ad10*/  FFMA.FTZ R169, R41, UR52, -R65.reuse ;  /* 0x0000003429a97c23 */ /* 0x100fe20008010841 */
[--C-:B------:R-:W-:Y:S01]  /*1ad20*/  FFMA.FTZ R42, R42, UR52, -R65.reuse ;  /* 0x000000342a2a7c23 */ /* 0x100fe20008010841 */
[--C-:B------:R-:W-:Y:S01]  /*1ad30*/  FFMA.FTZ R163, R8, UR52, -R65.reuse ;  /* 0x0000003408a37c23 */ /* 0x100fe20008010841 */
[--C-:B------:R-:W-:Y:S01]  /*1ad40*/  FFMA.FTZ R165, R47, UR52, -R65.reuse ;  /* 0x000000342fa57c23 */ /* 0x100fe20008010841 */
[--C-:B------:R-:W-:Y:S01]  /*1ad50*/  FFMA.FTZ R157, R24, UR52, -R65.reuse ;  /* 0x00000034189d7c23 */ /* 0x100fe20008010841 */
[--C-:B------:R-:W-:Y:S01]  /*1ad60*/  FFMA.FTZ R167, R49, UR52, -R65.reuse ;  /* 0x0000003431a77c23 */ /* 0x100fe20008010841 */
[----:B------:R-:W2:Y:S01]  /*1ad70*/  MUFU.EX2 R183, R183 ;  /* 0x000000b700b77308 */ /* 0x000ea20000000800 */
[----:B0-----:R-:W-:Y:S01]  /*1ad80*/  FADD.FTZ R9, R21, R50 ;  /* 0x0000003215097221 */ /* 0x001fe20000010000 */
[--C-:B------:R-:W-:Y:S01]  /*1ad90*/  FFMA.FTZ R161, R51, UR52, -R65.reuse ;  /* 0x0000003433a17c23 */ /* 0x100fe20008010841 */
[--C-:B------:R-:W-:Y:S01]  /*1ada0*/  FFMA.FTZ R159, R28, UR52, -R65.reuse ;  /* 0x000000341c9f7c23 */ /* 0x100fe20008010841 */
[----:B------:R-:W-:Y:S01]  /*1adb0*/  FFMA.FTZ R153, R32, UR52, -R65 ;  /* 0x0000003420997c23 */ /* 0x000fe20008010841 */
[----:B------:R-:W-:Y:S01]  /*1adc0*/  FADD.FTZ R50, R176, R9 ;  /* 0x00000009b0327221 */ /* 0x000fe20000010000 */
[----:B------:R-:W-:-:S02]  /*1add0*/  FFMA.FTZ R155, R36, UR52, -R65 ;  /* 0x00000034249b7c23 */ /* 0x000fc40008010841 */
[----:B------:R-:W0:Y:S01]  /*1ade0*/  MUFU.EX2 R20, R20 ;  /* 0x0000001400147308 */ /* 0x000e220000000800 */
[----:B-1----:R-:W-:Y:S01]  /*1adf0*/  FFMA.FTZ R3, R12, R3, R181 ;  /* 0x000000030c037223 */ /* 0x002fe200000100b5 */
[----:B------:R-:W-:Y:S01]  /*1ae00*/  FADD.FTZ R9, R27, R50 ;  /* 0x000000321b097221 */ /* 0x000fe20000010000 */
[----:B------:R-:W-:Y:S02]  /*1ae10*/  FFMA.FTZ R50, R52, UR52, -R65 ;  /* 0x0000003434327c23 */ /* 0x000fe40008010841 */
[----:B------:R-:W-:Y:S01]  /*1ae20*/  FADD.FTZ R4, R40, R3 ;  /* 0x0000000328047221 */ /* 0x000fe20000010000 */
[----:B------:R-:W-:Y:S02]  /*1ae30*/  FADD.FTZ R52, R178, R9 ;  /* 0x00000009b2347221 */ /* 0x000fe40000010000 */
[----:B------:R-:W1:Y:S01]  /*1ae40*/  MUFU.EX2 R177, R177 ;  /* 0x000000b100b17308 */ /* 0x000e620000000800 */
[----:B--2---:R-:W-:Y:S01]  /*1ae50*/  FADD.FTZ R3, R183, R4 ;  /* 0x00000004b7037221 */ /* 0x004fe20000010000 */
[----:B------:R-:W-:-:S04]  /*1ae60*/  FADD.FTZ R9, R31, R52 ;  /* 0x000000341f097221 */ /* 0x000fc80000010000 */
[----:B------:R-:W-:Y:S02]  /*1ae70*/  FADD.FTZ R8, R172, R9 ;  /* 0x00000009ac087221 */ /* 0x000fe40000010000 */
[----:B------:R-:W2:Y:S01]  /*1ae80*/  MUFU.EX2 R26, R26 ;  /* 0x0000001a001a7308 */ /* 0x000ea20000000800 */
[----:B0-----:R-:W-:Y:S01]  /*1ae90*/  FADD.FTZ R4, R20, R3 ;  /* 0x0000000314047221 */ /* 0x001fe20000010000 */
[----:B------:R-:W-:Y:S01]  /*1aea0*/  FADD.FTZ R9, R35, R8 ;  /* 0x0000000823097221 */ /* 0x000fe20000010000 */
[----:B------:R-:W-:-:S03]  /*1aeb0*/  FFMA.FTZ R8, R54, UR52, -R65 ;  /* 0x0000003436087c23 */ /* 0x000fc60008010841 */
[----:B------:R-:W-:Y:S02]  /*1aec0*/  FADD.FTZ R52, R174, R9 ;  /* 0x00000009ae347221 */ /* 0x000fe40000010000 */
[----:B------:R-:W0:Y:S01]  /*1aed0*/  MUFU.EX2 R179, R179 ;  /* 0x000000b300b37308 */ /* 0x000e220000000800 */
[----:B-1----:R-:W-:Y:S01]  /*1aee0*/  FADD.FTZ R3, R177, R4 ;  /* 0x00000004b1037221 */ /* 0x002fe20000010000 */
[----:B------:R-:W-:-:S04]  /*1aef0*/  FADD.FTZ R9, R39, R52 ;  /* 0x0000003427097221 */ /* 0x000fc80000010000 */
[----:B------:R-:W-:Y:S02]  /*1af00*/  FADD.FTZ R24, R168, R9 ;  /* 0x00000009a8187221 */ /* 0x000fe40000010000 */
[----:B------:R-:W1:Y:S01]  /*1af10*/  MUFU.EX2 R30, R30 ;  /* 0x0000001e001e7308 */ /* 0x000e620000000800 */
[----:B--2---:R-:W-:Y:S01]  /*1af20*/  FADD.FTZ R4, R26, R3 ;  /* 0x000000031a047221 */ /* 0x004fe20000010000 */
[----:B------:R-:W-:Y:S01]  /*1af30*/  FADD.FTZ R9, R43, R24 ;  /* 0x000000182b097221 */ /* 0x000fe20000010000 */
[----:B------:R-:W-:-:S03]  /*1af40*/  FFMA.FTZ R24, R56, UR52, -R65 ;  /* 0x0000003438187c23 */ /* 0x000fc60008010841 */
[----:B------:R-:W-:Y:S02]  /*1af50*/  FADD.FTZ R52, R170, R9 ;  /* 0x00000009aa347221 */ /* 0x000fe40000010000 */
[----:B------:R-:W2:Y:S01]  /*1af60*/  MUFU.EX2 R173, R173 ;  /* 0x000000ad00ad7308 */ /* 0x000ea20000000800 */
[----:B0-----:R-:W-:Y:S01]  /*1af70*/  FADD.FTZ R3, R179, R4 ;  /* 0x00000004b3037221 */ /* 0x001fe20000010000 */
[----:B------:R-:W-:-:S04]  /*1af80*/  FADD.FTZ R9, R45, R52 ;  /* 0x000000342d097221 */ /* 0x000fc80000010000 */
[----:B------:R-:W-:Y:S02]  /*1af90*/  FADD.FTZ R28, R164, R9 ;  /* 0x00000009a41c7221 */ /* 0x000fe40000010000 */
[----:B------:R-:W0:Y:S01]  /*1afa0*/  MUFU.EX2 R34, R34 ;  /* 0x0000002200227308 */ /* 0x000e220000000800 */
[----:B-1----:R-:W-:Y:S01]  /*1afb0*/  FADD.FTZ R4, R30, R3 ;  /* 0x000000031e047221 */ /* 0x002fe20000010000 */
[----:B------:R-:W-:Y:S01]  /*1afc0*/  FADD.FTZ R9, R53, R28 ;  /* 0x0000001c35097221 */ /* 0x000fe20000010000 */
[----:B------:R-:W-:-:S05]  /*1afd0*/  FFMA.FTZ R28, R58, UR52, -R65 ;  /* 0x000000343a1c7c23 */ /* 0x000fca0008010841 */
        /* <DEDUP_REMOVED lines=78> */
.L_x_1919:
[----:B------:R-:W-:Y:S01]  /*1b4c0*/  IMAD R9, R14, 0x8, R18 ;  /* 0x000000080e097824 */ /* 0x000fe200078e0212 */
[----:B------:R-:W-:Y:S01]  /*1b4d0*/  ISETP.GT.AND P1, PT, R0, R198, PT ;  /* 0x000000c60000720c */ /* 0x000fe20003f24270 */
[----:B------:R-:W-:Y:S01]  /*1b4e0*/  FMUL.FTZ R90, R90, R12 ;  /* 0x0000000c5a5a7220 */ /* 0x000fe20000410000 */
[----:B------:R-:W-:Y:S01]  /*1b4f0*/  MOV R14, UR38 ;  /* 0x00000026000e7c02 */ /* 0x000fe20008000f00 */
[----:B------:R-:W-:Y:S01]  /*1b500*/  VIADD R9, R9, 0x28860 ;  /* 0x0002886009097836 */ /* 0x000fe20000000000 */
[----:B------:R-:W-:Y:S01]  /*1b510*/  F2FP.F16.F32.PACK_AB R154, R13, R154 ;  /* 0x0000009a0d9a723e */ /* 0x000fe200000000ff */
        /* <DEDUP_REMOVED lines=96> */
[----:B------:R-:W-:Y:S01]  /*1bb20*/  VIADD R0, R0, 0xffffffff ;  /* 0xffffffff00007836 */ /* 0x000fe20000000000 */
[----:B------:R-:W-:Y:S01]  /*1bb30*/  MOV R15, R187 ;  /* 0x000000bb000f7202 */ /* 0x000fe20000000f00 */
[----:B------:R-:W-:-:S02]  /*1bb40*/  IMAD.MOV.U32 R12, RZ, RZ, R11 ;  /* 0x000000ffff0c7224 */ /* 0x000fc400078e000b */
[----:B------:R-:W-:Y:S02]  /*1bb50*/  IMAD.MOV.U32 R13, RZ, RZ, R10 ;  /* 0x000000ffff0d7224 */ /* 0x000fe400078e000a */
[----:B------:R-:W-:Y:S01]  /*1bb60*/  IMAD.MOV.U32 R14, RZ, RZ, R184 ;  /* 0x000000ffff0e7224 */ /* 0x000fe200078e00b8 */
[----:B0-----:R-:W-:Y:S06]  /*1bb70*/  @P1 BRA `(.L_x_1920) ;  /* 0xffffffc4004c1947 */ /* 0x001fec000383ffff */
.L_x_1900:
[----:B------:R-:W-:Y:S05]  /*1bb80*/  WARPSYNC.ALL ;  /* 0x0000000000007948 */ /* 0x000fea0003800000 */
[----:B------:R-:W-:Y:S06]  /*1bb90*/  BAR.ARV 0x8, 0x180 ;  /* 0x0206000000007b1d */ /* 0x000fec0000002000 */
[----:B------:R-:W-:Y:S05]  /*1bba0*/  @!P0 BRA `(.L_x_1921) ;  /* 0x0000000000048947 */ /* 0x000fea0003800000 */
[----:B------:R-:W-:Y:S01]  /*1bbb0*/  BPT.TRAP 0x1 ;  /* 0x000000040000795c */ /* 0x000fe20000300000 */
.L_x_1921:
[----:B------:R-:W-:Y:S01]  /*1bbc0*/  IMAD R13, R184, 0x8, R18 ;  /* 0x00000008b80d7824 */ /* 0x000fe200078e0212 */
[----:B------:R-:W-:-:S04]  /*1bbd0*/  SHF.L.U32 R0, R187, 0x1f, RZ ;  /* 0x0000001fbb007819 */ /* 0x000fc800000006ff */
[----:B------:R0:W1:Y:S01]  /*1bbe0*/  SYNCS.PHASECHK.TRANS64.TRYWAIT P1, [R13+URZ+0x28850], R0 ;  /* 0x028850000d0075a7 */ /* 0x000062000802017f */
[----:B------:R-:W-:Y:S05]  /*1bbf0*/  @!P0 BRA `(.L_x_1922) ;  /* 0x0000000000048947 */ /* 0x000fea0003800000 */
[----:B------:R-:W-:Y:S01]  /*1bc00*/  BPT.TRAP 0x1 ;  /* 0x000000040000795c */ /* 0x000fe20000300000 */
.L_x_1922:
[----:B------:R-:W-:-:S05]  /*1bc10*/  VIADD R18, R18, 0x400 ;  /* 0x0000040012127836 */ /* 0x000fca0000000000 */
[----:B------:R-:W-:-:S04]  /*1bc20*/  SHF.R.U32.HI R18, RZ, 0x4, R18 ;  /* 0x00000004ff127819 */ /* 0x000fc80000011612 */
[----:B------:R-:W-:-:S04]  /*1bc30*/  LOP3.LUT R18, R18, 0x3fff, RZ, 0xc0, !PT ;  /* 0x00003fff12127812 */ /* 0x000fc800078ec0ff */
[----:B------:R-:W-:Y:S01]  /*1bc40*/  LOP3.LUT R7, R18, 0x4000000, RZ, 0xfc, !PT ;  /* 0x0400000012077812 */ /* 0x000fe200078efcff */
[----:B-1----:R-:W-:Y:S06]  /*1bc50*/  @P1 BRA `(.L_x_1923) ;  /* 0x0000000000081947 */ /* 0x002fec0003800000 */
[----:B------:R-:W1:Y:S02]  /*1bc60*/  SYNCS.PHASECHK.TRANS64.TRYWAIT P1, [R13+URZ+0x28850], R0 ;  /* 0x028850000d0075a7 */ /* 0x000e64000802017f */
[----:B-1----:R-:W-:Y:S05]  /*1bc70*/  @!P1 BRA `(.L_x_1924) ;  /* 0x000000c000909947 */ /* 0x002fea0003800000 */
.L_x_1923:
[----:B------:R-:W-:Y:S01]  /*1bc80*/  IMAD R6, R184, 0x800, R7 ;  /* 0x00000800b8067824 */ /* 0x000fe200078e0207 */
[----:B------:R-:W-:Y:S01]  /*1bc90*/  MOV R7, 0x40000040 ;  /* 0x4000004000077802 */ /* 0x000fe20000000f00 */
[----:B------:R-:W-:Y:S05]  /*1bca0*/  WARPSYNC.ALL ;  /* 0x0000000000007948 */ /* 0x000fea0003800000 */
[C---:B------:R-:W-:Y:S01]  /*1bcb0*/  R2UR UR6, R6.reuse ;  /* 0x00000000060672ca */ /* 0x040fe200000e0000 */
[----:B------:R-:W-:Y:S01]  /*1bcc0*/  WARPGROUP.ARRIVE ;  /* 0x00000000000079c5 */ /* 0x000fe20000000000 */
[----:B------:R-:W-:Y:S01]  /*1bcd0*/  R2UR UR7, R7 ;  /* 0x00000000070772ca */ /* 0x000fe200000e0000 */
[----:B------:R-:W-:Y:S01]  /*1bce0*/  VIADD R8, R6, 0x80 ;  /* 0x0000008006087836 */ /* 0x000fe20000000000 */
[----:B------:R-:W2:Y:S01]  /*1bcf0*/  SHFL.BFLY PT, R5, R4, 0x2, 0x1f ;  /* 0x0c401f0004057f89 */ /* 0x000ea200000e0000 */
[----:B------:R-:W-:-:S02]  /*1bd00*/  IMAD.MOV.U32 R9, RZ, RZ, 0x40000040 ;  /* 0x40000040ff097424 */ /* 0x000fc400078e00ff */
[----:B------:R-:W-:Y:S01]  /*1bd10*/  IMAD.MOV.U32 R7, RZ, RZ, 0x40000040 ;  /* 0x40000040ff077424 */ /* 0x000fe200078e00ff */
[----:B01----:R-:W0:Y:S01]  /*1bd20*/  SHFL.BFLY PT, R0, R3, 0x2, 0x1f ;  /* 0x0c401f0003007f89 */ /* 0x003e2200000e0000 */
[----:B------:R-:W-:-:S06]  /*1bd30*/  IMAD.U32 R21, RZ, RZ, UR52 ;  /* 0x00000034ff157e24 */ /* 0x000fcc000f8e00ff */
[----:B------:R-:W-:Y:S01]  /*1bd40*/  HGMMA.64x128x16.F32 R88, R180, gdesc[UR4].tnspB, R88, gsb0 ;  /* 0x41e00004b4587df0 */ /* 0x000fe20008000858 */
[----:B------:R-:W-:Y:S01]  /*1bd50*/  R2UR UR6, R8 ;  /* 0x00000000080672ca */ /* 0x000fe200000e0000 */
[----:B------:R-:W-:Y:S01]  /*1bd60*/  VIADD R8, R6, 0x100 ;  /* 0x0000010006087836 */ /* 0x000fe20000000000 */
[----:B------:R-:W-:Y:S01]  /*1bd70*/  R2UR UR7, R9 ;  /* 0x00000000090772ca */ /* 0x000fe200000e0000 */
[----:B------:R-:W-:Y:S02]  /*1bd80*/  IMAD.MOV.U32 R9, RZ, RZ, 0x40000040 ;  /* 0x40000040ff097424 */ /* 0x000fe400078e00ff */
[----:B--2---:R-:W-:Y:S01]  /*1bd90*/  FADD.FTZ R5, R5, R4 ;  /* 0x0000000405057221 */ /* 0x004fe20000010000 */
[----:B------:R-:W-:Y:S01]  /*1bda0*/  MOV R4, RZ ;  /* 0x000000ff00047202 */ /* 0x000fe20000000f00 */
[----:B------:R-:W-:Y:S02]  /*1bdb0*/  WARPGROUP.DEPBAR.LE gsb0, 0x0 ;  /* 0x00008000000079c5 */ /* 0x000fe40000010000 */
[----:B------:R-:W-:-:S06]  /*1bdc0*/  WARPGROUP.ARRIVE ;  /* 0x00000000000079c5 */ /* 0x000fcc0000000000 */
        /* <DEDUP_REMOVED lines=39> */
[----:B------:R-:W0:Y:S01]  /*1c040*/  SHFL.BFLY PT, R0, R5, 0x1, 0x1f ;  /* 0x0c201f0005007f89 */ /* 0x000e2200000e0000 */
[----:B------:R-:W-:-:S03]  /*1c050*/  MOV R3, 0xff800000 ;  /* 0xff80000000037802 */ /* 0x000fc60000000f00 */
[----:B------:R-:W1:Y:S01]  /*1c060*/  SHFL.BFLY PT, R7, R6, 0x1, 0x1f ;  /* 0x0c201f0006077f89 */ /* 0x000e6200000e0000 */
[----:B0-----:R-:W-:Y:S01]  /*1c070*/  FADD.FTZ R14, R5, R0 ;  /* 0x00000000050e7221 */ /* 0x001fe20000010000 */
[----:B------:R-:W-:Y:S02]  /*1c080*/  IMAD.U32 R5, RZ, RZ, UR52 ;  /* 0x00000034ff057e24 */ /* 0x000fe4000f8e00ff */
[----:B------:R-:W-:Y:S02]  /*1c090*/  IMAD.MOV.U32 R0, RZ, RZ, -0x800000 ;  /* 0xff800000ff007424 */ /* 0x000fe400078e00ff */
[----:B-1----:R-:W-:Y:S01]  /*1c0a0*/  FADD.FTZ R15, R6, R7 ;  /* 0x00000007060f7221 */ /* 0x002fe20000010000 */
[----:B------:R-:W-:-:S04]  /*1c0b0*/  FSETP.NE.FTZ.AND P1, PT, R14, RZ, PT ;  /* 0x000000ff0e00720b */ /* 0x000fc80003f35000 */
[----:B------:R-:W-:-:S09]  /*1c0c0*/  FSETP.NE.FTZ.AND P2, PT, R15, RZ, PT ;  /* 0x000000ff0f00720b */ /* 0x000fd20003f55000 */
[----:B------:R-:W0:Y:S01]  /*1c0d0*/  @P1 MUFU.LG2 R7, R14 ;  /* 0x0000000e00071308 */ /* 0x000e220000000c00 */
[----:B------:R-:W-:-:S03]  /*1c0e0*/  @P1 FMUL.FTZ R5, R5, 0.69314718246459960938 ;  /* 0x3f31721805051820 */ /* 0x000fc60000410000 */
[----:B------:R-:W-:-:S04]  /*1c0f0*/  @P2 FMUL.FTZ R21, R21, 0.69314718246459960938 ;  /* 0x3f31721815152820 */ /* 0x000fc80000410000 */
        /* <DEDUP_REMOVED lines=9> */
[----:B------:R-:W-:Y:S03]  /*1c190*/  HGMMA.64x128x16.F32 R88, R152, gdesc[UR4].tnspB, R88, gsb0 ;  /* 0x41e0000498587df0 */ /* 0x000fe60008000858 */
[----:B------:R-:W-:Y:S02]  /*1c1a0*/  WARPGROUP.DEPBAR.LE gsb0, 0x0 ;  /* 0x00008000000079c5 */ /* 0x000fe40000010000 */
[----:B--23--:R-:W-:Y:S05]  /*1c1b0*/  @!P0 BRA `(.L_x_1925) ;  /* 0x0000000000048947 */ /* 0x00cfea0003800000 */
[----:B------:R-:W-:Y:S01]  /*1c1c0*/  BPT.TRAP 0x1 ;  /* 0x000000040000795c */ /* 0x000fe20000300000 */
.L_x_1925:
[----:B------:R-:W-:Y:S02]  /*1c1d0*/  VIADD R5, R13, 0x28860 ;  /* 0x000288600d057836 */ /* 0x000fe40000000000 */
[-C--:B------:R-:W-:Y:S01]  /*1c1e0*/  FMUL.FTZ R88, R88, R4.reuse ;  /* 0x0000000458587220 */ /* 0x080fe20000410000 */
[----:B------:R-:W-:Y:S02]  /*1c1f0*/  IMAD.U32 R6, RZ, RZ, UR38 ;  /* 0x00000026ff067e24 */ /* 0x000fe4000f8e00ff */
[-C--:B------:R-:W-:Y:S01]  /*1c200*/  FMUL.FTZ R7, R89, R4.reuse ;  /* 0x0000000459077220 */ /* 0x080fe20000410000 */
[----:B------:R-:W-:Y:S02]  /*1c210*/  VIADD R184, R184, 0x1 ;  /* 0x00000001b8b87836 */ /* 0x000fe40000000000 */
[-C--:B------:R-:W-:Y:S01]  /*1c220*/  FMUL.FTZ R93, R93, R4.reuse ;  /* 0x000000045d5d7220 */ /* 0x080fe20000410000 */
[-C--:B------:R-:W-:Y:S01]  /*1c230*/  FMUL.FTZ R96, R96, R4.reuse ;  /* 0x0000000460607220 */ /* 0x080fe20000410000 */
[----:B------:R-:W-:Y:S01]  /*1c240*/  PRMT R5, R6, 0x654, R5 ;  /* 0x0000065406057816 */ /* 0x000fe20000000005 */
[-C--:B------:R-:W-:Y:S01]  /*1c250*/  FMUL.FTZ R6, R92, R4.reuse ;  /* 0x000000045c067220 */ /* 0x080fe20000410000 */
[----:B------:R-:W-:Y:S01]  /*1c260*/  ISETP.NE.AND P1, PT, R184, 0x2, PT ;  /* 0x00000002b800780c */ /* 0x000fe20003f25270 */
        /* <DEDUP_REMOVED lines=28> */
[----:B------:R-:W-:Y:S01]  /*1c430*/  SEL R4, RZ, 0x1, P1 ;  /* 0x00000001ff047807 */ /* 0x000fe20000800000 */
[-C--:B0-----:R-:W-:Y:S01]  /*1c440*/  FMUL.FTZ R90, R90, R8.reuse ;  /* 0x000000085a5a7220 */ /* 0x081fe20000410000 */
        /* <DEDUP_REMOVED lines=33> */
[----:B------:R-:W-:Y:S01]  /*1c660*/  UIADD3 UR37, UR37, 0x1, URZ ;  /* 0x0000000125257890 */ /* 0x000fe2000fffe03f */
[----:B---3--:R-:W-:-:S11]  /*1c670*/  SEL R184, R184, RZ, P1 ;  /* 0x000000ffb8b87207 */ /* 0x008fd60000800000 */
.L_x_1791:
[----:B------:R-:W-:Y:S05]  /*1c680*/  WARPSYNC.ALL ;  /* 0x0000000000007948 */ /* 0x000fea0003800000 */
[----:B------:R-:W0:Y:S08]  /*1c690*/  S2UR UR38, SR_CgaCtaId ;  /* 0x00000000002679c3 */ /* 0x000e300000008800 */
[----:B------:R-:W-:Y:S06]  /*1c6a0*/  BAR.SYNC.DEFER_BLOCKING 0x5, 0x180 ;  /* 0x0146000000007b1d */ /* 0x000fec0000010000 */
[----:B------:R-:W-:Y:S01]  /*1c6b0*/  UMOV UR4, 0x400 ;  /* 0x0000040000047882 */ /* 0x000fe20000000000 */
[----:B------:R-:W-:Y:S01]  /*1c6c0*/  BSSY B0, `(.L_x_1926) ;  /* 0x00001fb000007945 */ /* 0x000fe20003800000 */
[----:B0-----:R-:W-:-:S06]  /*1c6d0*/  ULEA UR4, UR38, UR4, 0x18 ;  /* 0x0000000426047291 */ /* 0x001fcc000f8ec03f */
[----:B------:R-:W-:-:S05]  /*1c6e0*/  IMAD.U32 R18, RZ, RZ, UR4 ;  /* 0x00000004ff127e24 */ /* 0x000fca000f8e00ff */
[----:B------:R0:W3:Y:S01]  /*1c6f0*/  LDS.128 R40, [R18+0x288d0] ;  /* 0x0288d00012287984 */ /* 0x0000e20000000c00 */
[----:B------:R-:W-:Y:S06]  /*1c700*/  BAR.ARV 0x4, 0x180 ;  /* 0x0106000000007b1d */ /* 0x000fec0000002000 */
[----:B------:R-:W-:Y:S05]  /*1c710*/  @P0 BRA `(.L_x_1927) ;  /* 0x0000001400040947 */ /* 0x000fea0003800000 */
[----:B------:R-:W4:Y:S01]  /*1c720*/  S2R R5, SR_SWINHI ;  /* 0x0000000000057919 */ /* 0x000f220000002f00 */
        /* <DEDUP_REMOVED lines=8> */
[----:B------:R-:W-:Y:S02]  /*1c7b0*/  F2FP.F16.F32.PACK_AB R34, R141, R34 ;  /* 0x000000228d22723e */ /* 0x000fe400000000ff */
[----:B------:R-:W-:Y:S02]  /*1c7c0*/  F2FP.F16.F32.PACK_AB R35, R35, R142 ;  /* 0x0000008e2323723e */ /* 0x000fe400000000ff */
[----:B------:R-:W-:Y:S02]  /*1c7d0*/  MOV R20, R18 ;  /* 0x0000001200147202 */ /* 0x000fe40000000f00 */
[----:B----4-:R-:W-:-:S03]  /*1c7e0*/  MOV R21, R5 ;  /* 0x0000000500157202 */ /* 0x010fc60000000f00 */
[----:B------:R-:W-:-:S03]  /*1c7f0*/  IMAD.WIDE R4, R220, 0x2, R20 ;  /* 0x00000002dc047825 */ /* 0x000fc600078e0214 */
[C---:B------:R-:W-:Y:S02]  /*1c800*/  IADD3 R45, P0, R4.reuse, 0x40, RZ ;  /* 0x00000040042d7810 */ /* 0x040fe40007f1e0ff */
[C---:B------:R-:W-:Y:S02]  /*1c810*/  LOP3.LUT R29, R4.reuse, 0x380, RZ, 0xc0, !PT ;  /* 0x00000380041d7812 */ /* 0x040fe400078ec0ff */
[C---:B------:R-:W-:Y:S01]  /*1c820*/  IADD3 R39, P5, R4.reuse, 0x20, RZ ;  /* 0x0000002004277810 */ /* 0x040fe20007fbe0ff */
[----:B------:R-:W-:Y:S01]  /*1c830*/  IMAD.X R11, RZ, RZ, R5, P0 ;  /* 0x000000ffff0b7224 */ /* 0x000fe200000e0605 */
[----:B------:R-:W-:Y:S02]  /*1c840*/  ISETP.NE.U32.AND P0, PT, RZ, UR4, PT ;  /* 0x00000004ff007c0c */ /* 0x000fe4000bf05070 */
[----:B------:R-:W-:Y:S02]  /*1c850*/  IADD3 R49, P2, R4, 0x4000, RZ ;  /* 0x0000400004317810 */ /* 0x000fe40007f5e0ff */
[----:B------:R-:W-:-:S02]  /*1c860*/  SHF.R.U64 R29, R29, 0x3, RZ ;  /* 0x000000031d1d7819 */ /* 0x000fc400000012ff */
[C---:B-1----:R-:W-:Y:S01]  /*1c870*/  IADD3 R47, P1, R4.reuse, 0x60, RZ ;  /* 0x00000060042f7810 */ /* 0x042fe20007f3e0ff */
[--C-:B------:R-:W-:Y:S01]  /*1c880*/  IMAD.X R15, RZ, RZ, R5.reuse, P2 ;  /* 0x000000ffff0f7224 */ /* 0x100fe200010e0605 */
[C---:B------:R-:W-:Y:S02]  /*1c890*/  IADD3 R51, P3, R4.reuse, 0x4020, RZ ;  /* 0x0000402004337810 */ /* 0x040fe40007f7e0ff */
[----:B------:R-:W-:Y:S01]  /*1c8a0*/  IADD3 R53, P4, R4, 0x4040, RZ ;  /* 0x0000404004357810 */ /* 0x000fe20007f9e0ff */
[--C-:B--2---:R-:W-:Y:S01]  /*1c8b0*/  IMAD.X R13, RZ, RZ, R5.reuse, P1 ;  /* 0x000000ffff0d7224 */ /* 0x104fe200008e0605 */
[----:B------:R-:W-:Y:S01]  /*1c8c0*/  IADD3.X R9, RZ, R5, RZ, P5, !PT ;  /* 0x00000005ff097210 */ /* 0x000fe20002ffe4ff */
[----:B------:R-:W-:Y:S01]  /*1c8d0*/  IMAD.X R25, RZ, RZ, R5, P3 ;  /* 0x000000ffff197224 */ /* 0x000fe200018e0605 */
[----:B------:R-:W-:Y:S02]  /*1c8e0*/  LOP3.LUT R8, R39, 0x380, RZ, 0xc0, !PT ;  /* 0x0000038027087812 */ /* 0x000fe400078ec0ff */
[----:B------:R-:W-:-:S02]  /*1c8f0*/  LOP3.LUT R10, R45, 0x380, RZ, 0xc0, !PT ;  /* 0x000003802d0a7812 */ /* 0x000fc400078ec0ff */
[----:B------:R-:W-:Y:S02]  /*1c900*/  IADD3 R55, P5, R4, 0x4060, RZ ;  /* 0x0000406004377810 */ /* 0x000fe40007fbe0ff */
[----:B------:R-:W-:Y:S01]  /*1c910*/  ISETP.NE.AND.EX P0, PT, RZ, UR5, PT, P0 ;  /* 0x00000005ff007c0c */ /* 0x000fe2000bf05300 */
[----:B------:R-:W-:Y:S01]  /*1c920*/  ULDC.64 UR4, c[0x0][0xc08] ;  /* 0x0003020000047ab9 */ /* 0x000fe20000000a00 */
[----:B------:R-:W-:Y:S01]  /*1c930*/  LOP3.LUT R4, R29, R4, RZ, 0x3c, !PT ;  /* 0x000000041d047212 */ /* 0x000fe200078e3cff */
[----:B------:R-:W-:Y:S01]  /*1c940*/  IMAD.X R29, RZ, RZ, R5, P5 ;  /* 0x000000ffff1d7224 */ /* 0x000fe200028e0605 */
[----:B------:R-:W-:Y:S02]  /*1c950*/  LOP3.LUT R12, R47, 0x380, RZ, 0xc0, !PT ;  /* 0x000003802f0c7812 */ /* 0x000fe400078ec0ff */
[----:B------:R-:W-:Y:S02]  /*1c960*/  LOP3.LUT R14, R49, 0x380, RZ, 0xc0, !PT ;  /* 0x00000380310e7812 */ /* 0x000fe400078ec0ff */
[----:B------:R-:W-:-:S02]  /*1c970*/  SHF.R.U64 R8, R8, 0x3, RZ ;  /* 0x0000000308087819 */ /* 0x000fc400000012ff */
[----:B------:R-:W-:Y:S02]  /*1c980*/  SHF.R.U64 R10, R10, 0x3, RZ ;  /* 0x000000030a0a7819 */ /* 0x000fe400000012ff */
[----:B-----5:R-:W-:Y:S02]  /*1c990*/  LOP3.LUT R24, R51, 0x380, RZ, 0xc0, !PT ;  /* 0x0000038033187812 */ /* 0x020fe400078ec0ff */
[----:B------:R-:W-:Y:S02]  /*1c9a0*/  LOP3.LUT R26, R53, 0x380, RZ, 0xc0, !PT ;  /* 0x00000380351a7812 */ /* 0x000fe400078ec0ff */
[----:B------:R-:W-:Y:S02]  /*1c9b0*/  ISETP.NE.U32.AND P2, PT, RZ, UR4, PT ;  /* 0x00000004ff007c0c */ /* 0x000fe4000bf45070 */
[----:B------:R-:W-:Y:S02]  /*1c9c0*/  LOP3.LUT R28, R55, 0x380, RZ, 0xc0, !PT ;  /* 0x00000380371c7812 */ /* 0x000fe400078ec0ff */
[----:B------:R-:W-:-:S02]  /*1c9d0*/  MOV R48, R4 ;  /* 0x0000000400307202 */ /* 0x000fc40000000f00 */
[----:B------:R-:W-:Y:S02]  /*1c9e0*/  IADD3.X R27, RZ, R5, RZ, P4, !PT ;  /* 0x00000005ff1b7210 */ /* 0x000fe400027fe4ff */
[----:B------:R-:W-:Y:S02]  /*1c9f0*/  SHF.R.U64 R12, R12, 0x3, RZ ;  /* 0x000000030c0c7819 */ /* 0x000fe400000012ff */
[----:B------:R-:W-:Y:S02]  /*1ca00*/  SHF.R.U64 R14, R14, 0x3, RZ ;  /* 0x000000030e0e7819 */ /* 0x000fe400000012ff */
[----:B------:R-:W-:Y:S02]  /*1ca10*/  F2FP.F16.F32.PACK_AB R4, R7, R88 ;  /* 0x000000580704723e */ /* 0x000fe400000000ff */
[----:B------:R-:W-:Y:S02]  /*1ca20*/  LOP3.LUT R8, R8, R39, RZ, 0x3c, !PT ;  /* 0x0000002708087212 */ /* 0x000fe400078e3cff */
[----:B------:R-:W-:-:S02]  /*1ca30*/  LOP3.LUT R10, R10, R45, RZ, 0x3c, !PT ;  /* 0x0000002d0a0a7212 */ /* 0x000fc400078e3cff */
[----:B------:R-:W-:Y:S02]  /*1ca40*/  SHF.R.U64 R24, R24, 0x3, RZ ;  /* 0x0000000318187819 */ /* 0x000fe400000012ff */
[----:B------:R-:W-:Y:S02]  /*1ca50*/  SHF.R.U64 R26, R26, 0x3, RZ ;  /* 0x000000031a1a7819 */ /* 0x000fe400000012ff */
[----:B------:R-:W-:Y:S02]  /*1ca60*/  F2FP.F16.F32.PACK_AB R5, R91, R90 ;  /* 0x0000005a5b05723e */ /* 0x000fe400000000ff */
[----:B------:R-:W-:Y:S02]  /*1ca70*/  F2FP.F16.F32.PACK_AB R7, R36, R37 ;  /* 0x000000252407723e */ /* 0x000fe400000000ff */
[----:B------:R-:W-:Y:S01]  /*1ca80*/  ISETP.NE.AND.EX P2, PT, RZ, UR5, PT, P2 ;  /* 0x00000005ff007c0c */ /* 0x000fe2000bf45320 */
[----:B------:R-:W1:Y:S01]  /*1ca90*/  LDC.64 R36, c[0x0][0xc00] ;  /* 0x00030000ff247b82 */ /* 0x000e620000000a00 */
[----:B------:R-:W-:Y:S01]  /*1caa0*/  SHF.R.U64 R28, R28, 0x3, RZ ;  /* 0x000000031c1c7819 */ /* 0x000fe200000012ff */
[----:B------:R2:W-:Y:S01]  /*1cab0*/  STSM.16.M88.4 [R48], R4 ;  /* 0x0000000430007844 */ /* 0x0005e20000000200 */
[----:B------:R-:W-:-:S02]  /*1cac0*/  LOP3.LUT R12, R12, R47, RZ, 0x3c, !PT ;  /* 0x0000002f0c0c7212 */ /* 0x000fc400078e3cff */
[----:B------:R-:W-:Y:S02]  /*1cad0*/  LOP3.LUT R14, R14, R49, RZ, 0x3c, !PT ;  /* 0x000000310e0e7212 */ /* 0x000fe400078e3cff */
[----:B------:R-:W-:Y:S02]  /*1cae0*/  LOP3.LUT R24, R24, R51, RZ, 0x3c, !PT ;  /* 0x0000003318187212 */ /* 0x000fe400078e3cff */
[----:B------:R-:W-:Y:S02]  /*1caf0*/  LOP3.LUT R26, R26, R53, RZ, 0x3c, !PT ;  /* 0x000000351a1a7212 */ /* 0x000fe400078e3cff */
[----:B------:R-:W-:Y:S02]  /*1cb00*/  MOV R47, R8 ;  /* 0x00000008002f7202 */ /* 0x000fe40000000f00 */
[----:B------:R-:W-:Y:S02]  /*1cb10*/  MOV R46, R10 ;  /* 0x0000000a002e7202 */ /* 0x000fe40000000f00 */
[----:B------:R-:W-:-:S02]  /*1cb20*/  LOP3.LUT R28, R28, R55, RZ, 0x3c, !PT ;  /* 0x000000371c1c7212 */ /* 0x000fc400078e3cff */
[----:B------:R-:W-:Y:S01]  /*1cb30*/  F2FP.F16.F32.PACK_AB R8, R97, R96 ;  /* 0x000000606108723e */ /* 0x000fe200000000ff */
[----:B------:R-:W-:Y:S01]  /*1cb40*/  ULDC UR4, c[0x0][0xa88] ;  /* 0x0002a20000047ab9 */ /* 0x000fe20000000800 */
[----:B------:R-:W-:Y:S01]  /*1cb50*/  F2FP.F16.F32.PACK_AB R9, R99, R98 ;  /* 0x000000626309723e */ /* 0x000fe200000000ff */
[----:B--2---:R-:W-:Y:S01]  /*1cb60*/  IMAD.MOV.U32 R48, RZ, RZ, RZ ;  /* 0x000000ffff307224 */ /* 0x004fe200078e00ff */
[----:B------:R-:W-:Y:S01]  /*1cb70*/  F2FP.F16.F32.PACK_AB R10, R101, R100 ;  /* 0x00000064650a723e */ /* 0x000fe200000000ff */
[----:B------:R-:W2:Y:S01]  /*1cb80*/  LDC R55, c[0x0][0xbe8] ;  /* 0x0002fa00ff377b82 */ /* 0x000ea20000000800 */
[----:B------:R-:W-:Y:S01]  /*1cb90*/  F2FP.F16.F32.PACK_AB R11, R103, R102 ;  /* 0x00000066670b723e */ /* 0x000fe200000000ff */
[----:B-1----:R-:W-:Y:S01]  /*1cba0*/  IMAD.WIDE R36, R209, 0x4, R36 ;  /* 0x00000004d1247825 */ /* 0x002fe200078e0224 */
[----:B------:R-:W-:Y:S02]  /*1cbb0*/  F2FP.F16.F32.PACK_AB R4, R105, R104 ;  /* 0x000000686904723e */ /* 0x000fe400000000ff */
[----:B------:R-:W-:Y:S01]  /*1cbc0*/  F2FP.F16.F32.PACK_AB R5, R107, R106 ;  /* 0x0000006a6b05723e */ /* 0x000fe200000000ff */
[----:B------:R1:W-:Y:S01]  /*1cbd0*/  STSM.16.M88.4 [R47], R8 ;  /* 0x000000082f007844 */ /* 0x0003e20000000200 */
[----:B------:R-:W-:-:S02]  /*1cbe0*/  F2FP.F16.F32.PACK_AB R6, R109, R108 ;  /* 0x0000006c6d06723e */ /* 0x000fc400000000ff */
[----:B------:R-:W-:Y:S02]  /*1cbf0*/  F2FP.F16.F32.PACK_AB R7, R111, R110 ;  /* 0x0000006e6f07723e */ /* 0x000fe400000000ff */
[----:B------:R-:W-:Y:S02]  /*1cc00*/  MOV R45, R12 ;  /* 0x0000000c002d7202 */ /* 0x000fe40000000f00 */
[----:B------:R-:W-:Y:S01]  /*1cc10*/  MOV R44, R14 ;  /* 0x0000000e002c7202 */ /* 0x000fe20000000f00 */
[----:B------:R4:W-:Y:S01]  /*1cc20*/  STSM.16.M88.4 [R46], R4 ;  /* 0x000000042e007844 */ /* 0x0009e20000000200 */
[----:B---3--:R-:W-:Y:S02]  /*1cc30*/  MOV R40, R24 ;  /* 0x0000001800287202 */ /* 0x008fe40000000f00 */
[----:B------:R-:W-:Y:S02]  /*1cc40*/  MOV R39, R26 ;  /* 0x0000001a00277202 */ /* 0x000fe40000000f00 */
[----:B------:R-:W-:-:S02]  /*1cc50*/  F2FP.F16.F32.PACK_AB R12, R113, R112 ;  /* 0x00000070710c723e */ /* 0x000fc400000000ff */
[----:B------:R-:W-:Y:S01]  /*1cc60*/  F2FP.F16.F32.PACK_AB R13, R115, R114 ;  /* 0x00000072730d723e */ /* 0x000fe200000000ff */
[----:B-1----:R-:W1:Y:S01]  /*1cc70*/  @P2 LDC.64 R8, c[0x0][0xc08] ;  /* 0x00030200ff082b82 */ /* 0x002e620000000a00 */
[----:B------:R-:W-:Y:S02]  /*1cc80*/  F2FP.F16.F32.PACK_AB R14, R117, R116 ;  /* 0x00000074750e723e */ /* 0x000fe400000000ff */
[----:B------:R-:W-:Y:S02]  /*1cc90*/  F2FP.F16.F32.PACK_AB R15, R119, R118 ;  /* 0x00000076770f723e */ /* 0x000fe400000000ff */
[----:B------:R-:W-:Y:S02]  /*1cca0*/  MOV R38, R28 ;  /* 0x0000001c00267202 */ /* 0x000fe40000000f00 */
[----:B------:R-:W-:Y:S01]  /*1ccb0*/  F2FP.F16.F32.PACK_AB R24, R121, R120 ;  /* 0x000000787918723e */ /* 0x000fe200000000ff */
[----:B------:R-:W-:Y:S01]  /*1ccc0*/  STSM.16.M88.4 [R45], R12 ;  /* 0x0000000c2d007844 */ /* 0x000fe20000000200 */
[----:B------:R-:W-:-:S02]  /*1ccd0*/  F2FP.F16.F32.PACK_AB R25, R123, R122 ;  /* 0x0000007a7b19723e */ /* 0x000fc400000000ff */
[----:B------:R-:W-:Y:S02]  /*1cce0*/  F2FP.F16.F32.PACK_AB R26, R125, R124 ;  /* 0x0000007c7d1a723e */ /* 0x000fe400000000ff */
[----:B------:R-:W-:Y:S02]  /*1ccf0*/  F2FP.F16.F32.PACK_AB R27, R127, R126 ;  /* 0x0000007e7f1b723e */ /* 0x000fe400000000ff */
[----:B------:R-:W-:Y:S02]  /*1cd00*/  F2FP.F16.F32.PACK_AB R28, R129, R128 ;  /* 0x00000080811c723e */ /* 0x000fe400000000ff */
[----:B------:R-:W-:Y:S01]  /*1cd10*/  F2FP.F16.F32.PACK_AB R29, R131, R130 ;  /* 0x00000082831d723e */ /* 0x000fe200000000ff */
[----:B------:R-:W-:Y:S01]  /*1cd20*/  STSM.16.M88.4 [R44], R24 ;  /* 0x000000182c007844 */ /* 0x000fe20000000200 */
[----:B----4-:R-:W-:Y:S02]  /*1cd30*/  F2FP.F16.F32.PACK_AB R4, R145, R144 ;  /* 0x000000909104723e */ /* 0x010fe400000000ff */
[----:B------:R-:W-:Y:S01]  /*1cd40*/  F2FP.F16.F32.PACK_AB R5, R147, R146 ;  /* 0x000000929305723e */ /* 0x000fe200000000ff */
[----:B------:R-:W-:Y:S01]  /*1cd50*/  STSM.16.M88.4 [R40], R28 ;  /* 0x0000001c28007844 */ /* 0x000fe20000000200 */
[----:B------:R-:W-:-:S02]  /*1cd60*/  F2FP.F16.F32.PACK_AB R6, R149, R148 ;  /* 0x000000949506723e */ /* 0x000fc400000000ff */
[----:B------:R-:W-:Y:S01]  /*1cd70*/  F2FP.F16.F32.PACK_AB R7, R151, R150 ;  /* 0x000000969707723e */ /* 0x000fe200000000ff */
[----:B------:R-:W-:Y:S04]  /*1cd80*/  STSM.16.M88.4 [R39], R32 ;  /* 0x0000002027007844 */ /* 0x000fe80000000200 */
[----:B------:R3:W-:Y:S01]  /*1cd90*/  STSM.16.M88.4 [R38], R4 ;  /* 0x0000000426007844 */ /* 0x0007e20000000200 */
[----:B------:R-:W-:Y:S01]  /*1cda0*/  BAR.SYNC.DEFER_BLOCKING 0x1, 0x100 ;  /* 0x0044000000007b1d */ /* 0x000fe20000010000 */
[----:B---3--:R-:W-:Y:S02]  /*1cdb0*/  IMAD.U32 R6, RZ, RZ, UR4 ;  /* 0x00000004ff067e24 */ /* 0x008fe4000f8e00ff */
[----:B-1----:R-:W-:-:S03]  /*1cdc0*/  @P2 IMAD.WIDE R4, R209, 0x4, R8 ;  /* 0x00000004d1042825 */ /* 0x002fc600078e0208 */
[----:B------:R1:W5:Y:S01]  /*1cdd0*/  @P0 LDG.E R48, desc[UR54][R36.64] ;  /* 0x0000003624300981 */ /* 0x000362000c1e1900 */
[----:B--2---:R-:W-:Y:S01]  /*1cde0*/  ISETP.NE.AND P1, PT, R55, 0x1, PT ;  /* 0x000000013700780c */ /* 0x004fe20003f25270 */
[----:B------:R-:W-:Y:S02]  /*1cdf0*/  IMAD.IADD R13, R195, 0x1, R193 ;  /* 0x00000001c30d7824 */ /* 0x000fe400078e02c1 */
        /* <DEDUP_REMOVED lines=8> */
.L_x_1928:
[----:B------:R-:W-:Y:S01]  /*1ce80*/  SHF.R.S32.HI R54, RZ, 0x1f, R208 ;  /* 0x0000001fff367819 */ /* 0x000fe200000114d0 */
[----:B--2---:R-:W-:Y:S01]  /*1ce90*/  @P1 IMAD.HI.U32 R4, R13, R10, RZ ;  /* 0x0000000a0d041227 */ /* 0x004fe200078e00ff */
[----:B------:R-:W-:Y:S01]  /*1cea0*/  ULDC.64 UR4, c[0x0][0xb90] ;  /* 0x0002e40000047ab9 */ /* 0x000fe20000000a00 */
[----:B-----5:R-:W-:Y:S02]  /*1ceb0*/  SHF.R.S32.HI R49, RZ, 0x1f, R48 ;  /* 0x0000001fff317819 */ /* 0x020fe40000011430 */
[----:B------:R-:W-:Y:S01]  /*1cec0*/  IMAD R9, R54, UR4, RZ ;  /* 0x0000000436097c24 */ /* 0x000fe2000f8e02ff */
[----:B------:R-:W-:Y:S01]  /*1ced0*/  SHF.R.S32.HI R8, RZ, 0x1f, R209 ;  /* 0x0000001fff087819 */ /* 0x000fe200000114d1 */
[----:B------:R-:W-:Y:S01]  /*1cee0*/  IMAD.MOV.U32 R7, RZ, RZ, R13 ;  /* 0x000000ffff077224 */ /* 0x000fe200078e000d */
[----:B---3--:R-:W-:Y:S01]  /*1cef0*/  @P1 SHF.R.U32.HI R7, RZ, R11, R4 ;  /* 0x0000000bff071219 */ /* 0x008fe20000011604 */
[----:B------:R-:W-:Y:S01]  /*1cf00*/  IMAD.WIDE.U32 R4, R208, UR4, R48 ;  /* 0x00000004d0047c25 */ /* 0x000fe2000f8e0030 */
[----:B------:R-:W-:-:S02]  /*1cf10*/  SEL R40, R8, RZ, !P0 ;  /* 0x000000ff08287207 */ /* 0x000fc40004000000 */
[----:B------:R-:W-:Y:S01]  /*1cf20*/  SEL R57, R209, RZ, !P0 ;  /* 0x000000ffd1397207 */ /* 0x000fe20004000000 */
[----:B------:R-:W-:Y:S01]  /*1cf30*/  IMAD R9, R208, UR5, R9 ;  /* 0x00000005d0097c24 */ /* 0x000fe2000f8e0209 */
[----:B------:R-:W-:Y:S01]  /*1cf40*/  ULDC.64 UR4, c[0x0][0xb98] ;  /* 0x0002e60000047ab9 */ /* 0x000fe20000000a00 */
[----:B------:R-:W-:Y:S02]  /*1cf50*/  IMAD.MOV R10, RZ, RZ, -R7 ;  /* 0x000000ffff0a7224 */ /* 0x000fe400078e0a07 */
[----:B------:R-:W-:Y:S02]  /*1cf60*/  IMAD.IADD R5, R5, 0x1, R9 ;  /* 0x0000000105057824 */ /* 0x000fe400078e0209 */
[----:B------:R-:W-:Y:S02]  /*1cf70*/  IMAD.IADD R11, R16, 0x1, R222 ;  /* 0x00000001100b7824 */ /* 0x000fe400078e02de */
[----:B------:R-:W-:Y:S02]  /*1cf80*/  IMAD R9, R55, R10, R13 ;  /* 0x0000000a37097224 */ /* 0x000fe400078e020d */
[----:B------:R-:W-:-:S02]  /*1cf90*/  IMAD R8, R40, UR4, RZ ;  /* 0x0000000428087c24 */ /* 0x000fc4000f8e02ff */
        /* <DEDUP_REMOVED lines=17> */
[----:B------:R-:W-:Y:S02]  /*1d0b0*/  LOP3.LUT R12, R13, 0x380, RZ, 0xc0, !PT ;  /* 0x000003800d0c7812 */ /* 0x000fe400078ec0ff */
[----:B------:R-:W-:Y:S01]  /*1d0c0*/  IMAD.X R9, RZ, RZ, R21, P0 ;  /* 0x000000ffff097224 */ /* 0x000fe200000e0615 */
[----:B------:R-:W-:Y:S02]  /*1d0d0*/  IADD3 R5, R5, R11, RZ ;  /* 0x0000000b05057210 */ /* 0x000fe40007ffe0ff */
[----:B------:R-:W-:-:S02]  /*1d0e0*/  LEA R10, P2, R4, UR4, 0x2 ;  /* 0x00000004040a7c11 */ /* 0x000fc4000f8410ff */
[----:B------:R-:W-:Y:S02]  /*1d0f0*/  LOP3.LUT P0, RZ, R211, 0x3, RZ, 0xc0, !PT ;  /* 0x00000003d3ff7812 */ /* 0x000fe4000780c0ff */
[----:B------:R-:W-:Y:S01]  /*1d100*/  LEA.HI.X R11, R4, UR5, R5, 0x2, P2 ;  /* 0x00000005040b7c11 */ /* 0x000fe200090f1405 */
[----:B------:R-:W-:Y:S01]  /*1d110*/  SHFL.IDX PT, R50, R10, RZ, 0x1c1f ;  /* 0x001c1fff0a327589 */ /* 0x000fe200000e0000 */
[----:B------:R-:W-:Y:S01]  /*1d120*/  IADD3 R25, P2, R20, 0x3000, RZ ;  /* 0x0000300014197810 */ /* 0x000fe20007f5e0ff */
[----:B------:R-:W-:Y:S01]  /*1d130*/  IMAD.IADD R4, R219, 0x1, R193 ;  /* 0x00000001db047824 */ /* 0x000fe200078e02c1 */
[----:B------:R-:W-:Y:S01]  /*1d140*/  LOP3.LUT R8, R7, 0x380, RZ, 0xc0, !PT ;  /* 0x0000038007087812 */ /* 0x000fe200078ec0ff */
[----:B------:R-:W1:Y:S01]  /*1d150*/  SHFL.IDX PT, R51, R11, RZ, 0x1c1f ;  /* 0x001c1fff0b337589 */ /* 0x000e6200000e0000 */
[----:B------:R-:W-:Y:S01]  /*1d160*/  LOP3.LUT R24, R25, 0x380, RZ, 0xc0, !PT ;  /* 0x0000038019187812 */ /* 0x000fe200078ec0ff */
[----:B------:R-:W-:Y:S01]  /*1d170*/  ULDC.64 UR4, c[0x0][0xaa0] ;  /* 0x0002a80000047ab9 */ /* 0x000fe20000000a00 */
[----:B------:R-:W-:Y:S01]  /*1d180*/  SHF.R.U64 R28, R28, 0x3, RZ ;  /* 0x000000031c1c7819 */ /* 0x000fe200000012ff */
[----:B------:R-:W-:Y:S01]  /*1d190*/  SHFL.IDX PT, R52, R10, 0x1, 0x1c1f ;  /* 0x003c1f000a347f89 */ /* 0x000fe200000e0000 */
[----:B------:R-:W-:-:S02]  /*1d1a0*/  SHF.R.U64 R24, R24, 0x3, RZ ;  /* 0x0000000318187819 */ /* 0x000fc400000012ff */
[----:B------:R-:W-:Y:S01]  /*1d1b0*/  SHF.R.U64 R12, R12, 0x3, RZ ;  /* 0x000000030c0c7819 */ /* 0x000fe200000012ff */
[----:B------:R-:W2:Y:S01]  /*1d1c0*/  SHFL.IDX PT, R53, R11, 0x1, 0x1c1f ;  /* 0x003c1f000b357f89 */ /* 0x000ea200000e0000 */
[----:B------:R-:W-:Y:S01]  /*1d1d0*/  LOP3.LUT R24, R24, R25, RZ, 0x3c, !PT ;  /* 0x0000001918187212 */ /* 0x000fe200078e3cff */
[----:B------:R-:W-:Y:S01]  /*1d1e0*/  IMAD.X R25, RZ, RZ, R21, P2 ;  /* 0x000000ffff197224 */ /* 0x000fe200010e0615 */
[CC--:B------:R-:W-:Y:S02]  /*1d1f0*/  ISETP.GE.OR P2, PT, R4.reuse, R59.reuse, P0 ;  /* 0x0000003b0400720c */ /* 0x0c0fe40000746670 */
[----:B------:R-:W-:Y:S02]  /*1d200*/  IADD3 R4, R4, 0x8, RZ ;  /* 0x0000000804047810 */ /* 0x000fe40007ffe0ff */
[----:B------:R-:W-:Y:S02]  /*1d210*/  SHF.R.U64 R8, R8, 0x3, RZ ;  /* 0x0000000308087819 */ /* 0x000fe400000012ff */
[----:B------:R-:W-:-:S02]  /*1d220*/  ISETP.GE.OR P0, PT, R4, R59, P0 ;  /* 0x0000003b0400720c */ /* 0x000fc40000706670 */
[----:B------:R-:W-:Y:S01]  /*1d230*/  LOP3.LUT R28, R28, R29, RZ, 0x3c, !PT ;  /* 0x0000001d1c1c7212 */ /* 0x000fe200078e3cff */
[--C-:B------:R-:W-:Y:S01]  /*1d240*/  IMAD.X R29, RZ, RZ, R21.reuse, P3 ;  /* 0x000000ffff1d7224 */ /* 0x100fe200018e0615 */
[----:B------:R-:W-:Y:S01]  /*1d250*/  LOP3.LUT R12, R12, R13, RZ, 0x3c, !PT ;  /* 0x0000000d0c0c7212 */ /* 0x000fe200078e3cff */
[--C-:B------:R-:W-:Y:S01]  /*1d260*/  IMAD.X R13, RZ, RZ, R21.reuse, P4 ;  /* 0x000000ffff0d7224 */ /* 0x100fe200020e0615 */
[----:B------:R-:W-:Y:S01]  /*1d270*/  LOP3.LUT R8, R8, R7, RZ, 0x3c, !PT ;  /* 0x0000000708087212 */ /* 0x000fe200078e3cff */
[----:B-1----:R1:W-:Y:S01]  /*1d280*/  @!P2 ST.E desc[UR54][R50.64], R0 ;  /* 0x000000003200a985 */ /* 0x0023e2000c101936 */
[C---:B------:R-:W-:Y:S02]  /*1d290*/  IADD3 R5, P3, R20.reuse, 0x7000, RZ ;  /* 0x0000700014057810 */ /* 0x040fe40007f7e0ff */
[C---:B------:R-:W-:Y:S02]  /*1d2a0*/  IADD3 R33, P5, R20.reuse, 0x5000, RZ ;  /* 0x0000500014217810 */ /* 0x040fe40007fbe0ff */
[C---:B------:R-:W-:Y:S01]  /*1d2b0*/  IADD3 R37, P4, R20.reuse, 0x6000, RZ ;  /* 0x0000600014257810 */ /* 0x040fe20007f9e0ff */
[----:B------:R-:W-:Y:S01]  /*1d2c0*/  IMAD.X R45, RZ, RZ, R21, P3 ;  /* 0x000000ffff2d7224 */ /* 0x000fe200018e0615 */
[----:B------:R-:W-:Y:S01]  /*1d2d0*/  LOP3.LUT R7, R20, 0x380, RZ, 0xc0, !PT ;  /* 0x0000038014077812 */ /* 0x000fe200078ec0ff */
[----:B--2---:R2:W-:Y:S01]  /*1d2e0*/  @!P0 ST.E desc[UR54][R52.64], R3 ;  /* 0x0000000334008985 */ /* 0x0045e2000c101936 */
[----:B------:R-:W-:-:S02]  /*1d2f0*/  LOP3.LUT R4, R5, 0x380, RZ, 0xc0, !PT ;  /* 0x0000038005047812 */ /* 0x000fc400078ec0ff */
[----:B------:R-:W-:Y:S01]  /*1d300*/  LOP3.LUT R32, R33, 0x380, RZ, 0xc0, !PT ;  /* 0x0000038021207812 */ /* 0x000fe200078ec0ff */
[----:B-1----:R-:W1:Y:S01]  /*1d310*/  @P1 LDC R51, c[0x0][0xbec] ;  /* 0x0002fb00ff331b82 */ /* 0x002e620000000800 */
[----:B------:R-:W-:Y:S01]  /*1d320*/  LOP3.LUT R36, R37, 0x380, RZ, 0xc0, !PT ;  /* 0x0000038025247812 */ /* 0x000fe200078ec0ff */
[----:B------:R-:W5:Y:S01]  /*1d330*/  LD.E.128 R8, desc[UR54][R8.64] ;  /* 0x0000003608087980 */ /* 0x000f62000c101d00 */
[----:B------:R-:W-:Y:S02]  /*1d340*/  SHF.R.U64 R7, R7, 0x3, RZ ;  /* 0x0000000307077819 */ /* 0x000fe400000012ff */
[----:B------:R-:W-:Y:S01]  /*1d350*/  SHF.R.U64 R4, R4, 0x3, RZ ;  /* 0x0000000304047819 */ /* 0x000fe200000012ff */
[----:B------:R-:W5:Y:S01]  /*1d360*/  LD.E.128 R12, desc[UR54][R12.64] ;  /* 0x000000360c0c7980 */ /* 0x000f62000c101d00 */
[----:B------:R-:W-:Y:S01]  /*1d370*/  SHF.R.U64 R32, R32, 0x3, RZ ;  /* 0x0000000320207819 */ /* 0x000fe200000012ff */
[----:B--2---:R-:W-:Y:S01]  /*1d380*/  IMAD R3, R49, UR4, RZ ;  /* 0x0000000431037c24 */ /* 0x004fe2000f8e02ff */
[----:B------:R-:W-:Y:S01]  /*1d390*/  SHF.R.U64 R36, R36, 0x3, RZ ;  /* 0x0000000324247819 */ /* 0x000fe200000012ff */
[----:B------:R-:W2:Y:S01]  /*1d3a0*/  @P1 LDC R49, c[0x0][0xbf0] ;  /* 0x0002fc00ff311b82 */ /* 0x000ea20000000800 */
[----:B------:R-:W-:Y:S01]  /*1d3b0*/  LOP3.LUT R20, R7, R20, RZ, 0x3c, !PT ;  /* 0x0000001407147212 */ /* 0x000fe200078e3cff */
[----:B------:R-:W5:Y:S01]  /*1d3c0*/  LD.E.128 R24, desc[UR54][R24.64] ;  /* 0x0000003618187980 */ /* 0x000f62000c101d00 */
[----:B------:R-:W-:Y:S01]  /*1d3d0*/  LOP3.LUT R32, R32, R33, RZ, 0x3c, !PT ;  /* 0x0000002120207212 */ /* 0x000fe200078e3cff */
[--C-:B------:R-:W-:Y:S01]  /*1d3e0*/  IMAD.X R33, RZ, RZ, R21.reuse, P5 ;  /* 0x000000ffff217224 */ /* 0x100fe200028e0615 */
[----:B------:R-:W-:Y:S01]  /*1d3f0*/  LOP3.LUT R36, R36, R37, RZ, 0x3c, !PT ;  /* 0x0000002524247212 */ /* 0x000fe200078e3cff */
[----:B------:R-:W-:Y:S01]  /*1d400*/  IMAD.X R37, RZ, RZ, R21, P4 ;  /* 0x000000ffff257224 */ /* 0x000fe200020e0615 */
[----:B------:R-:W-:Y:S01]  /*1d410*/  LOP3.LUT R44, R4, R5, RZ, 0x3c, !PT ;  /* 0x00000005042c7212 */ /* 0x000fe200078e3cff */
[C---:B------:R-:W-:Y:S01]  /*1d420*/  IMAD R3, R48.reuse, UR5, R3 ;  /* 0x0000000530037c24 */ /* 0x040fe2000f8e0203 */
[----:B------:R3:W5:Y:S04]  /*1d430*/  LD.E.128 R4, desc[UR54][R20.64] ;  /* 0x0000003614047980 */ /* 0x000768000c101d00 */
[----:B------:R-:W5:Y:S04]  /*1d440*/  LD.E.128 R28, desc[UR54][R28.64] ;  /* 0x000000361c1c7980 */ /* 0x000f68000c101d00 */
[----:B------:R-:W5:Y:S01]  /*1d450*/  LD.E.128 R32, desc[UR54][R32.64] ;  /* 0x0000003620207980 */ /* 0x000f62000c101d00 */
[----:B---3--:R-:W-:Y:S01]  /*1d460*/  IMAD.WIDE.U32 R20, R48, UR4, RZ ;  /* 0x0000000430147c25 */ /* 0x008fe2000f8e00ff */
[----:B------:R-:W-:-:S02]  /*1d470*/  ULDC.64 UR4, c[0x0][0xae8] ;  /* 0x0002ba0000047ab9 */ /* 0x000fc40000000a00 */
[----:B------:R-:W5:Y:S01]  /*1d480*/  LD.E.128 R36, desc[UR54][R36.64] ;  /* 0x0000003624247980 */ /* 0x000f62000c101d00 */
[----:B------:R-:W-:Y:S01]  /*1d490*/  IMAD R48, R207, 0x20, R188 ;  /* 0x00000020cf307824 */ /* 0x000fe200078e02bc */
[----:B------:R-:W-:Y:S01]  /*1d4a0*/  IADD3 R21, R21, R3, RZ ;  /* 0x0000000315157210 */ /* 0x000fe20007ffe0ff */
[----:B------:R-:W-:Y:S01]  /*1d4b0*/  IMAD R3, R54, UR4, RZ ;  /* 0x0000000436037c24 */ /* 0x000fe2000f8e02ff */
[----:B------:R-:W5:Y:S01]  /*1d4c0*/  LD.E.128 R44, desc[UR54][R44.64] ;  /* 0x000000362c2c7980 */ /* 0x000f62000c101d00 */
[----:B------:R-:W-:Y:S02]  /*1d4d0*/  IMAD.IADD R48, R193, 0x1, R48 ;  /* 0x00000001c1307824 */ /* 0x000fe400078e0230 */
[C---:B------:R-:W-:Y:S01]  /*1d4e0*/  IMAD R3, R208.reuse, UR5, R3 ;  /* 0x00000005d0037c24 */ /* 0x040fe2000f8e0203 */
[----:B------:R-:W-:Y:S01]  /*1d4f0*/  @!PT LDS RZ, [RZ] ;  /* 0x00000000fffff984 */ /* 0x000fe20000000800 */
[----:B------:R-:W-:Y:S01]  /*1d500*/  @!PT LDS RZ, [RZ] ;  /* 0x00000000fffff984 */ /* 0x000fe20000000800 */
[----:B------:R-:W-:Y:S01]  /*1d510*/  @!PT LDS RZ, [RZ] ;  /* 0x00000000fffff984 */ /* 0x000fe20000000800 */
[----:B------:R-:W-:Y:S01]  /*1d520*/  @!PT LDS RZ, [RZ] ;  /* 0x00000000fffff984 */ /* 0x000fe20000000800 */
[----:B------:R3:W-:Y:S06]  /*1d530*/  MEMBAR.ALL.CTA ;  /* 0x0000000000007992 */ /* 0x0007ec0000008000 */
[----:B---3--:R-:W3:Y:S01]  /*1d540*/  FENCE.VIEW.ASYNC.S ;  /* 0x00000000000073c6 */ /* 0x008ee20000000000 */
[----:B------:R-:W-:Y:S01]  /*1d550*/  IMAD.WIDE.U32 R20, R208, UR4, R20 ;  /* 0x00000004d0147c25 */ /* 0x000fe2000f8e0014 */
[----:B------:R-:W-:-:S03]  /*1d560*/  ULDC.64 UR4, c[0x0][0xaf0] ;  /* 0x0002bc0000047ab9 */ /* 0x000fc60000000a00 */
[----:B-1----:R-:W-:-:S04]  /*1d570*/  @P1 IMAD.HI.U32 R0, R48, R51, RZ ;  /* 0x0000003330001227 */ /* 0x002fc800078e00ff */
[----:B------:R-:W-:Y:S02]  /*1d580*/  IMAD.IADD R21, R21, 0x1, R3 ;  /* 0x0000000115157824 */ /* 0x000fe400078e0203 */
[----:B------:R-:W-:Y:S01]  /*1d590*/  IMAD.MOV.U32 R3, RZ, RZ, R48 ;  /* 0x000000ffff037224 */ /* 0x000fe200078e0030 */
[----:B--2---:R-:W-:Y:S01]  /*1d5a0*/  @P1 SHF.R.U32.HI R3, RZ, R49, R0 ;  /* 0x00000031ff031219 */ /* 0x004fe20000011600 */
[----:B------:R-:W-:Y:S02]  /*1d5b0*/  IMAD R40, R40, UR4, RZ ;  /* 0x0000000428287c24 */ /* 0x000fe4000f8e02ff */
[----:B------:R-:W-:Y:S01]  /*1d5c0*/  IMAD.WIDE.U32 R20, R57, UR4, R20 ;  /* 0x0000000439147c25 */ /* 0x000fe2000f8e0014 */
[----:B------:R-:W-:-:S03]  /*1d5d0*/  SHF.R.S32.HI R0, RZ, 0x1f, R3 ;  /* 0x0000001fff007819 */ /* 0x000fc60000011403 */
[----:B------:R-:W-:Y:S01]  /*1d5e0*/  IMAD R49, R57, UR5, R40 ;  /* 0x0000000539317c24 */ /* 0x000fe2000f8e0228 */
[----:B------:R-:W-:Y:S01]  /*1d5f0*/  IADD3 R40, -R3, RZ, RZ ;  /* 0x000000ff03287210 */ /* 0x000fe20007ffe1ff */
[----:B------:R-:W-:Y:S02]  /*1d600*/  ULDC.64 UR4, c[0x0][0xae0] ;  /* 0x0002b80000047ab9 */ /* 0x000fe40000000a00 */
[----:B------:R-:W-:Y:S02]  /*1d610*/  IMAD.IADD R21, R21, 0x1, R49 ;  /* 0x0000000115157824 */ /* 0x000fe400078e0231 */
[----:B------:R-:W-:Y:S02]  /*1d620*/  IMAD R0, R0, UR4, RZ ;  /* 0x0000000400007c24 */ /* 0x000fe4000f8e02ff */
[----:B------:R-:W-:Y:S02]  /*1d630*/  IMAD R49, R55, R40, R48 ;  /* 0x0000002837317224 */ /* 0x000fe400078e0230 */
[----:B------:R-:W-:-:S02]  /*1d640*/  IMAD R51, R3, UR5, R0 ;  /* 0x0000000503337c24 */ /* 0x000fc4000f8e0200 */
[----:B------:R-:W-:Y:S01]  /*1d650*/  IMAD.WIDE.U32 R20, R3, UR4, R20 ;  /* 0x0000000403147c25 */ /* 0x000fe2000f8e0014 */
[----:B------:R-:W-:Y:S01]  /*1d660*/  SHF.R.S32.HI R0, RZ, 0x1f, R49 ;  /* 0x0000001fff007819 */ /* 0x000fe20000011431 */
[----:B------:R-:W-:Y:S02]  /*1d670*/  ULDC.64 UR4, c[0x0][0xad8] ;  /* 0x0002b60000047ab9 */ /* 0x000fe40000000a00 */
[----:B------:R-:W-:Y:S02]  /*1d680*/  IMAD.IADD R50, R188, 0x1, R193 ;  /* 0x00000001bc327824 */ /* 0x000fe400078e02c1 */
[----:B------:R-:W-:Y:S02]  /*1d690*/  IMAD.IADD R21, R21, 0x1, R51 ;  /* 0x0000000115157824 */ /* 0x000fe400078e0233 */
[----:B------:R-:W-:Y:S02]  /*1d6a0*/  IMAD R40, R0, UR4, RZ ;  /* 0x0000000400287c24 */ /* 0x000fe4000f8e02ff */
[----:B------:R-:W-:-:S02]  /*1d6b0*/  VIADD R0, R50, 0x20 ;  /* 0x0000002032007836 */ /* 0x000fc40000000000 */
[C---:B------:R-:W-:Y:S02]  /*1d6c0*/  IMAD R51, R49.reuse, UR5, R40 ;  /* 0x0000000531337c24 */ /* 0x040fe4000f8e0228 */
[----:B------:R-:W-:Y:S01]  /*1d6d0*/  IMAD.WIDE.U32 R20, R49, UR4, R20 ;  /* 0x0000000431147c25 */ /* 0x000fe2000f8e0014 */
[CC--:B------:R-:W-:Y:S01]  /*1d6e0*/  ISETP.GE.AND P2, PT, R50.reuse, R59.reuse, PT ;  /* 0x0000003b3200720c */ /* 0x0c0fe20003f46270 */
[----:B------:R-:W-:Y:S02]  /*1d6f0*/  ULDC.64 UR4, c[0x0][0xa80] ;  /* 0x0002a00000047ab9 */ /* 0x000fe40000000a00 */
[----:B------:R-:W-:Y:S01]  /*1d700*/  VIADD R3, R50, 0x40 ;  /* 0x0000004032037836 */ /* 0x000fe20000000000 */
[----:B------:R-:W-:Y:S01]  /*1d710*/  ISETP.GE.AND P0, PT, R0, R59, PT ;  /* 0x0000003b0000720c */ /* 0x000fe20003f06270 */
[----:B------:R-:W-:Y:S01]  /*1d720*/  IMAD.IADD R21, R21, 0x1, R51 ;  /* 0x0000000115157824 */ /* 0x000fe200078e0233 */
[----:B------:R-:W-:Y:S02]  /*1d730*/  LEA R40, P3, R20, UR4, 0x1 ;  /* 0x0000000414287c11 */ /* 0x000fe4000f8608ff */
[----:B------:R-:W-:-:S02]  /*1d740*/  IADD3 R0, R18, 0x28820, RZ ;  /* 0x0002882012007810 */ /* 0x000fc40007ffe0ff */
[----:B------:R-:W-:Y:S02]  /*1d750*/  ISETP.GE.AND P1, PT, R3, R59, PT ;  /* 0x0000003b0300720c */ /* 0x000fe40003f26270 */
[----:B------:R-:W-:Y:S02]  /*1d760*/  LEA.HI.X R3, R20, UR5, R21, 0x1, P3 ;  /* 0x0000000514037c11 */ /* 0x000fe400098f0c15 */
        /* <DEDUP_REMOVED lines=15> */
.L_x_1930:
[----:B------:R-:W-:Y:S05]  /*1d860*/  BSYNC B1 ;  /* 0x0000000000017941 */ /* 0x000fea0003800000 */
.L_x_1929:
        /* <DEDUP_REMOVED lines=13> */
.L_x_1932:
[----:B------:R-:W-:Y:S05]  /*1d940*/  BSYNC B1 ;  /* 0x0000000000017941 */ /* 0x000fea0003800000 */
.L_x_1931:
        /* <DEDUP_REMOVED lines=13> */
.L_x_1934:
[----:B------:R-:W-:Y:S05]  /*1da20*/  BSYNC B1 ;  /* 0x0000000000017941 */ /* 0x000fea0003800000 */
.L_x_1933:
        /* <DEDUP_REMOVED lines=16> */
.L_x_1927:
[----:B------:R-:W-:Y:S01]  /*1db30*/  ULDC.64 UR4, c[0x0][0xc00] ;  /* 0x0003000000047ab9 */ /* 0x000fe20000000a00 */
[----:B------:R-:W4:Y:S01]  /*1db40*/  LDC.64 R4, c[0x0][0xc00] ;  /* 0x00030000ff047b82 */ /* 0x000f220000000a00 */
[----:B------:R-:W-:Y:S01]  /*1db50*/  ISETP.NE.U32.AND P0, PT, RZ, UR4, PT ;  /* 0x00000004ff007c0c */ /* 0x000fe2000bf05070 */
[----:B------:R-:W-:-:S03]  /*1db60*/  IMAD.MOV.U32 R0, RZ, RZ, RZ ;  /* 0x000000ffff007224 */ /* 0x000fc600078e00ff */
[----:B------:R-:W-:Y:S01]  /*1db70*/  ISETP.NE.AND.EX P0, PT, RZ, UR5, PT, P0 ;  /* 0x00000005ff007c0c */ /* 0x000fe2000bf05300 */
[----:B------:R-:W-:Y:S02]  /*1db80*/  ULDC.64 UR4, c[0x0][0xc08] ;  /* 0x0003020000047ab9 */ /* 0x000fe40000000a00 */
[----:B------:R-:W-:Y:S01]  /*1db90*/  ISETP.NE.U32.AND P1, PT, RZ, UR4, PT ;  /* 0x00000004ff007c0c */ /* 0x000fe2000bf25070 */
[----:B------:R-:W1:Y:S03]  /*1dba0*/  LDC R25, c[0x0][0xbe8] ;  /* 0x0002fa00ff197b82 */ /* 0x000e660000000800 */
[----:B------:R-:W-:Y:S01]  /*1dbb0*/  ISETP.NE.AND.EX P1, PT, RZ, UR5, PT, P1 ;  /* 0x00000005ff007c0c */ /* 0x000fe2000bf25310 */
[----:B----4-:R-:W-:-:S12]  /*1dbc0*/  IMAD.WIDE R4, R209, 0x4, R4 ;  /* 0x00000004d1047825 */ /* 0x010fd800078e0204 */
[----:B------:R-:W4:Y:S01]  /*1dbd0*/  @P1 LDC.64 R6, c[0x0][0xc08] ;  /* 0x00030200ff061b82 */ /* 0x000f220000000a00 */
[----:B------:R-:W-:Y:S02]  /*1dbe0*/  ULDC UR4, c[0x0][0xa88] ;  /* 0x0002a20000047ab9 */ /* 0x000fe40000000800 */
[----:B------:R-:W-:Y:S01]  /*1dbf0*/  MOV R8, UR4 ;  /* 0x0000000400087c02 */ /* 0x000fe20008000f00 */
[----:B------:R0:W5:Y:S01]  /*1dc00*/  @P0 LDG.E R0, desc[UR54][R4.64] ;  /* 0x0000003604000981 */ /* 0x000162000c1e1900 */
[----:B----4-:R-:W-:-:S05]  /*1dc10*/  @P1 IMAD.WIDE R6, R209, 0x4, R6 ;  /* 0x00000004d1061825 */ /* 0x010fca00078e0206 */
[----:B------:R0:W5:Y:S01]  /*1dc20*/  @P1 LDG.E R8, desc[UR54][R6.64] ;  /* 0x0000003606081981 */ /* 0x000162000c1e1900 */
[----:B-1----:R-:W-:Y:S02]  /*1dc30*/  ISETP.NE.AND P2, PT, R25, 0x1, PT ;  /* 0x000000011900780c */ /* 0x002fe40003f45270 */
[----:B------:R-:W-:Y:S02]  /*1dc40*/  ISETP.GE.AND P3, PT, R226, 0x80, PT ;  /* 0x00000080e200780c */ /* 0x000fe40003f66270 */
[----:B------:R-:W-:-:S09]  /*1dc50*/  SHF.R.S32.HI R9, RZ, 0x1f, R209 ;  /* 0x0000001fff097819 */ /* 0x000fd200000114d1 */
[----:B------:R-:W1:Y:S08]  /*1dc60*/  @P2 LDC R20, c[0x0][0xbec] ;  /* 0x0002fb00ff142b82 */ /* 0x000e700000000800 */
[----:B------:R-:W4:Y:S01]  /*1dc70*/  @P2 LDC R27, c[0x0][0xbf0] ;  /* 0x0002fc00ff1b2b82 */ /* 0x000f220000000800 */
[----:B0-----:R-:W-:Y:S05]  /*1dc80*/  @P1 BRA `(.L_x_1936) ;  /* 0x0000000000101947 */ /* 0x001fea0003800000 */
[----:B------:R-:W-:Y:S05]  /*1dc90*/  @!P0 BRA `(.L_x_1936) ;  /* 0x00000000000c8947 */ /* 0x000fea0003800000 */
[----:B------:R-:W2:Y:S04]  /*1dca0*/  LDG.E R3, desc[UR54][R4.64] ;  /* 0x0000003604037981 */ /* 0x000ea8000c1e1900 */
[----:B-----5:R-:W2:Y:S02]  /*1dcb0*/  LDG.E R8, desc[UR54][R4.64+0x4] ;  /* 0x0000043604087981 */ /* 0x020ea4000c1e1900 */
[----:B--2---:R-:W-:-:S07]  /*1dcc0*/  IMAD.IADD R8, R8, 0x1, -R3 ;  /* 0x0000000108087824 */ /* 0x004fce00078e0a03 */
.L_x_1936:
[----:B------:R-:W-:Y:S01]  /*1dcd0*/  BSSY B1, `(.L_x_1937) ;  /* 0x000002d000017945 */ /* 0x000fe20003800000 */
[----:B------:R-:W-:Y:S02]  /*1dce0*/  SHF.R.S32.HI R12, RZ, 0x1f, R208 ;  /* 0x0000001fff0c7819 */ /* 0x000fe400000114d0 */
[----:B--2---:R-:W-:Y:S02]  /*1dcf0*/  SEL R13, R209, RZ, !P0 ;  /* 0x000000ffd10d7207 */ /* 0x004fe40004000000 */
[----:B------:R-:W-:Y:S02]  /*1dd00*/  SEL R14, R9, RZ, !P0 ;  /* 0x000000ff090e7207 */ /* 0x000fe40004000000 */
[----:B-----5:R-:W-:Y:S01]  /*1dd10*/  SHF.R.S32.HI R11, RZ, 0x1f, R0 ;  /* 0x0000001fff0b7819 */ /* 0x020fe20000011400 */
[----:B------:R-:W-:Y:S06]  /*1dd20*/  @P3 BRA `(.L_x_1938) ;  /* 0x00000000009c3947 */ /* 0x000fec0003800000 */
[----:B------:R-:W0:Y:S01]  /*1dd30*/  S2R R10, SR_TID.X ;  /* 0x00000000000a7919 */ /* 0x000e220000002100 */
[----:B------:R-:W2:Y:S02]  /*1dd40*/  LDC R9, c[0x0][0xbe8] ;  /* 0x0002fa00ff097b82 */ /* 0x000ea40000000800 */
[----:B--2---:R-:W-:Y:S01]  /*1dd50*/  IMAD R3, R8, R9, RZ ;  /* 0x0000000908037224 */ /* 0x004fe200078e02ff */
[----:B0-----:R-:W-:-:S04]  /*1dd60*/  IADD3 R10, R193, -0x80, R10 ;  /* 0xffffff80c10a7810 */ /* 0x001fc80007ffe00a */
[----:B------:R-:W-:-:S13]  /*1dd70*/  ISETP.GE.AND P0, PT, R10, R3, PT ;  /* 0x000000030a00720c */ /* 0x000fda0003f06270 */
[----:B------:R-:W-:Y:S05]  /*1dd80*/  @P0 BRA `(.L_x_1938) ;  /* 0x0000000000840947 */ /* 0x000fea0003800000 */
[----:B------:R-:W-:Y:S01]  /*1dd90*/  ISETP.NE.AND P0, PT, R9, 0x1, PT ;  /* 0x000000010900780c */ /* 0x000fe20003f05270 */
[----:B------:R-:W-:Y:S01]  /*1dda0*/  ULDC.64 UR4, c[0x0][0xb90] ;  /* 0x0002e40000047ab9 */ /* 0x000fe20000000a00 */
[----:B------:R-:W-:Y:S02]  /*1ddb0*/  IMAD.MOV.U32 R4, RZ, RZ, R0 ;  /* 0x000000ffff047224 */ /* 0x000fe400078e0000 */
[----:B------:R-:W-:Y:S02]  /*1ddc0*/  IMAD R7, R12, UR4, RZ ;  /* 0x000000040c077c24 */ /* 0x000fe4000f8e02ff */
[----:B------:R-:W-:Y:S02]  /*1ddd0*/  IMAD.MOV.U32 R5, RZ, RZ, R11 ;  /* 0x000000ffff057224 */ /* 0x000fe400078e000b */
[C---:B------:R-:W-:Y:S02]  /*1dde0*/  IMAD R7, R208.reuse, UR5, R7 ;  /* 0x00000005d0077c24 */ /* 0x040fe4000f8e0207 */
[----:B------:R-:W-:Y:S01]  /*1ddf0*/  IMAD.WIDE.U32 R4, R208, UR4, R4 ;  /* 0x00000004d0047c25 */ /* 0x000fe2000f8e0004 */
[----:B------:R-:W-:-:S02]  /*1de00*/  ULDC.64 UR4, c[0x0][0xb98] ;  /* 0x0002e60000047ab9 */ /* 0x000fc40000000a00 */
[----:B------:R-:W0:Y:S01]  /*1de10*/  @P0 LDC R15, c[0x0][0xbec] ;  /* 0x0002fb00ff0f0b82 */ /* 0x000e220000000800 */
[----:B------:R-:W-:Y:S01]  /*1de20*/  IMAD.MOV.U32 R3, RZ, RZ, R10 ;  /* 0x000000ffff037224 */ /* 0x000fe200078e000a */
[----:B------:R-:W-:-:S03]  /*1de30*/  IADD3 R5, R5, R7, RZ ;  /* 0x0000000705057210 */ /* 0x000fc60007ffe0ff */
[----:B------:R-:W-:-:S03]  /*1de40*/  IMAD.WIDE.U32 R4, R13, UR4, R4 ;  /* 0x000000040d047c25 */ /* 0x000fc6000f8e0004 */
[----:B------:R-:W2:Y:S01]  /*1de50*/  @P0 LDC R21, c[0x0][0xbf0] ;  /* 0x0002fc00ff150b82 */ /* 0x000ea20000000800 */
[----:B0-----:R-:W-:-:S05]  /*1de60*/  @P0 IMAD.HI.U32 R6, R10, R15, RZ ;  /* 0x0000000f0a060227 */ /* 0x001fca00078e00ff */
[----:B--2---:R-:W-:Y:S01]  /*1de70*/  @P0 SHF.R.U32.HI R3, RZ, R21, R6 ;  /* 0x00000015ff030219 */ /* 0x004fe20000011606 */
[----:B------:R-:W-:-:S03]  /*1de80*/  IMAD R6, R14, UR4, RZ ;  /* 0x000000040e067c24 */ /* 0x000fc6000f8e02ff */
[----:B------:R-:W-:Y:S01]  /*1de90*/  IADD3 R4, P0, R3, R4, RZ ;  /* 0x0000000403047210 */ /* 0x000fe20007f1e0ff */
[--C-:B------:R-:W-:Y:S02]  /*1dea0*/  IMAD.MOV R7, RZ, RZ, -R3.reuse ;  /* 0x000000ffff077224 */ /* 0x100fe400078e0a03 */
[----:B------:R-:W-:Y:S01]  /*1deb0*/  IMAD R6, R13, UR5, R6 ;  /* 0x000000050d067c24 */ /* 0x000fe2000f8e0206 */
[----:B------:R-:W-:Y:S01]  /*1dec0*/  ULDC.64 UR4, c[0x0][0xb88] ;  /* 0x0002e20000047ab9 */ /* 0x000fe20000000a00 */
        /* <DEDUP_REMOVED lines=13> */
.L_x_1938:
[----:B------:R-:W-:Y:S05]  /*1dfa0*/  BSYNC B1 ;  /* 0x0000000000017941 */ /* 0x000fea0003800000 */
.L_x_1937:
[----:B------:R-:W-:Y:S02]  /*1dfb0*/  ULDC.64 UR4, c[0x0][0xaa0] ;  /* 0x0002a80000047ab9 */ /* 0x000fe40000000a00 */
[----:B0-----:R-:W-:Y:S02]  /*1dfc0*/  IMAD R3, R11, UR4, RZ ;  /* 0x000000040b037c24 */ /* 0x001fe4000f8e02ff */
[----:B------:R-:W-:-:S04]  /*1dfd0*/  IMAD.WIDE.U32 R4, R0, UR4, RZ ;  /* 0x0000000400047c25 */ /* 0x000fc8000f8e00ff */
[----:B------:R-:W-:Y:S01]  /*1dfe0*/  IMAD R3, R0, UR5, R3 ;  /* 0x0000000500037c24 */ /* 0x000fe2000f8e0203 */
[----:B------:R-:W-:Y:S01]  /*1dff0*/  ULDC.64 UR4, c[0x0][0xae8] ;  /* 0x0002ba0000047ab9 */ /* 0x000fe20000000a00 */
[----:B------:R-:W-:Y:S02]  /*1e000*/  IMAD R0, R207, 0x20, R188 ;  /* 0x00000020cf007824 */ /* 0x000fe400078e02bc */
[----:B------:R-:W-:Y:S01]  /*1e010*/  IMAD R7, R12, UR4, RZ ;  /* 0x000000040c077c24 */ /* 0x000fe2000f8e02ff */
[----:B------:R-:W-:Y:S01]  /*1e020*/  IADD3 R5, R5, R3, RZ ;  /* 0x0000000305057210 */ /* 0x000fe20007ffe0ff */
[----:B------:R-:W-:Y:S02]  /*1e030*/  IMAD.IADD R9, R193, 0x1, R0 ;  /* 0x00000001c1097824 */ /* 0x000fe400078e0200 */
[----:B------:R-:W-:Y:S02]  /*1e040*/  IMAD R7, R208, UR5, R7 ;  /* 0x00000005d0077c24 */ /* 0x000fe4000f8e0207 */
[----:B-1----:R-:W-:-:S04]  /*1e050*/  @P2 IMAD.HI.U32 R0, R9, R20, RZ ;  /* 0x0000001409002227 */ /* 0x002fc800078e00ff */
[----:B------:R-:W-:Y:S01]  /*1e060*/  IMAD.WIDE.U32 R4, R208, UR4, R4 ;  /* 0x00000004d0047c25 */ /* 0x000fe2000f8e0004 */
[----:B------:R-:W-:-:S03]  /*1e070*/  ULDC.64 UR4, c[0x0][0xaf0] ;  /* 0x0002bc0000047ab9 */ /* 0x000fc60000000a00 */
[----:B------:R-:W-:Y:S01]  /*1e080*/  IMAD.MOV.U32 R3, RZ, RZ, R9 ;  /* 0x000000ffff037224 */ /* 0x000fe200078e0009 */
[----:B----4-:R-:W-:Y:S01]  /*1e090*/  @P2 SHF.R.U32.HI R3, RZ, R27, R0 ;  /* 0x0000001bff032219 */ /* 0x010fe20000011600 */
[----:B------:R-:W-:Y:S02]  /*1e0a0*/  IMAD R6, R14, UR4, RZ ;  /* 0x000000040e067c24 */ /* 0x000fe4000f8e02ff */
[----:B------:R-:W-:Y:S01]  /*1e0b0*/  IMAD.IADD R5, R5, 0x1, R7 ;  /* 0x0000000105057824 */ /* 0x000fe200078e0207 */
[----:B------:R-:W-:Y:S01]  /*1e0c0*/  SHF.R.S32.HI R0, RZ, 0x1f, R3 ;  /* 0x0000001fff007819 */ /* 0x000fe20000011403 */
[C---:B------:R-:W-:Y:S02]  /*1e0d0*/  IMAD R7, R13.reuse, UR5, R6 ;  /* 0x000000050d077c24 */ /* 0x040fe4000f8e0206 */
[----:B------:R-:W-:Y:S01]  /*1e0e0*/  IMAD.WIDE.U32 R4, R13, UR4, R4 ;  /* 0x000000040d047c25 */ /* 0x000fe2000f8e0004 */
[----:B------:R-:W-:-:S03]  /*1e0f0*/  ULDC.64 UR4, c[0x0][0xae0] ;  /* 0x0002b80000047ab9 */ /* 0x000fc60000000a00 */
[----:B------:R-:W-:Y:S01]  /*1e100*/  IMAD.MOV R6, RZ, RZ, -R3 ;  /* 0x000000ffff067224 */ /* 0x000fe200078e0a03 */
[----:B------:R-:W-:Y:S01]  /*1e110*/  IADD3 R5, R5, R7, RZ ;  /* 0x0000000705057210 */ /* 0x000fe20007ffe0ff */
[----:B------:R-:W-:Y:S02]  /*1e120*/  IMAD R0, R0, UR4, RZ ;  /* 0x0000000400007c24 */ /* 0x000fe4000f8e02ff */
[----:B------:R-:W-:Y:S02]  /*1e130*/  IMAD R7, R25, R6, R9 ;  /* 0x0000000619077224 */ /* 0x000fe400078e0209 */
        /* <DEDUP_REMOVED lines=8> */
[----:B------:R-:W-:Y:S01]  /*1e1c0*/  ULDC.64 UR4, c[0x0][0xa80] ;  /* 0x0002a00000047ab9 */ /* 0x000fe20000000a00 */
[----:B------:R-:W-:Y:S01]  /*1e1d0*/  IMAD.IADD R193, R188, 0x1, R193 ;  /* 0x00000001bcc17824 */ /* 0x000fe200078e02c1 */
[----:B------:R-:W-:Y:S01]  /*1e1e0*/  LEA R0, P0, R4, UR4, 0x1 ;  /* 0x0000000404007c11 */ /* 0x000fe2000f8008ff */
[----:B------:R-:W-:Y:S01]  /*1e1f0*/  IMAD.IADD R3, R5, 0x1, R3 ;  /* 0x0000000105037824 */ /* 0x000fe200078e0203 */
[----:B------:R-:W-:-:S04]  /*1e200*/  UMOV UR4, 0xffffffff ;  /* 0xffffffff00047882 */ /* 0x000fc80000000000 */
[----:B------:R-:W-:Y:S01]  /*1e210*/  LEA.HI.X R4, R4, UR5, R3, 0x1, P0 ;  /* 0x0000000504047c11 */ /* 0x000fe200080f0c03 */
[----:B------:R-:W-:Y:S06]  /*1e220*/  BRA.DIV UR4, `(.L_x_1939) ;  /* 0x0000009e04387947 */ /* 0x000fec000b800000 */
[----:B------:R0:W1:Y:S04]  /*1e230*/  SHFL.IDX PT, R3, R4, RZ, 0x181f ;  /* 0x00181fff04037589 */ /* 0x00006800000e0000 */
[----:B------:R0:W2:Y:S02]  /*1e240*/  SHFL.IDX PT, R14, R0, RZ, 0x181f ;  /* 0x00181fff000e7589 */ /* 0x0000a400000e0000 */
.L_x_2189:
[----:B------:R-:W-:Y:S01]  /*1e250*/  IMAD R8, R8, R25, RZ ;  /* 0x0000001908087224 */ /* 0x000fe200078e02ff */
[----:B------:R-:W-:Y:S04]  /*1e260*/  BSSY B1, `(.L_x_1940) ;  /* 0x000000c000017945 */ /* 0x000fe80003800000 */
[----:B------:R-:W-:-:S13]  /*1e270*/  ISETP.GE.AND P0, PT, R193, R8, PT ;  /* 0x00000008c100720c */ /* 0x000fda0003f06270 */
[----:B------:R-:W-:Y:S05]  /*1e280*/  @P0 BRA `(.L_x_1941) ;  /* 0x0000000000240947 */ /* 0x000fea0003800000 */
[----:B------:R-:W-:Y:S02]  /*1e290*/  ULDC UR4, c[0x0][0xac8] ;  /* 0x0002b20000047ab9 */ /* 0x000fe40000000800 */
[----:B------:R-:W-:Y:S02]  /*1e2a0*/  ISETP.GE.AND P2, PT, R16, UR4, PT ;  /* 0x0000000410007c0c */ /* 0x000fe4000bf46270 */
[----:B------:R-:W-:-:S11]  /*1e2b0*/  ISETP.GE.AND P3, PT, R2, UR4, PT ;  /* 0x0000000402007c0c */ /* 0x000fd6000bf66270 */
[-C--:B--2---:R-:W-:Y:S02]  /*1e2c0*/  @!P2 LEA R6, P0, R16, R14.reuse, 0x1 ;  /* 0x0000000e1006a211 */ /* 0x084fe400078008ff */
[----:B------:R-:W-:Y:S02]  /*1e2d0*/  @!P3 LEA R14, P1, R2, R14, 0x1 ;  /* 0x0000000e020eb211 */ /* 0x000fe400078208ff */
[-C--:B-1----:R-:W-:Y:S02]  /*1e2e0*/  @!P2 LEA.HI.X R7, R16, R3.reuse, R17, 0x1, P0 ;  /* 0x000000031007a211 */ /* 0x082fe400000f0c11 */
[----:B------:R-:W-:-:S03]  /*1e2f0*/  @!P3 LEA.HI.X R15, R2, R3, R185, 0x1, P1 ;  /* 0x00000003020fb211 */ /* 0x000fc600008f0cb9 */
[----:B------:R4:W-:Y:S04]  /*1e300*/  @!P2 ST.E.128 desc[UR54][R6.64], RZ ;  /* 0x000000ff0600a985 */ /* 0x0009e8000c101d36 */
[----:B------:R4:W-:Y:S02]  /*1e310*/  @!P3 ST.E.128 desc[UR54][R14.64], RZ ;  /* 0x000000ff0e00b985 */ /* 0x0009e4000c101d36 */
.L_x_1941:
[----:B------:R-:W-:Y:S05]  /*1e320*/  BSYNC B1 ;  /* 0x0000000000017941 */ /* 0x000fea0003800000 */
.L_x_1940:
[----:B------:R-:W-:-:S03]  /*1e330*/  UMOV UR4, 0xffffffff ;  /* 0xffffffff00047882 */ /* 0x000fc60000000000 */
[----:B------:R-:W-:Y:S05]  /*1e340*/  BRA.DIV UR4, `(.L_x_1942) ;  /* 0x0000009e04247947 */ /* 0x000fea000b800000 */
[----:B-1----:R1:W0:Y:S04]  /*1e350*/  SHFL.IDX PT, R3, R4, 0x1, 0x181f ;  /* 0x00381f0004037f89 */ /* 0x00222800000e0000 */
[----:B--2-4-:R1:W2:Y:S02]  /*1e360*/  SHFL.IDX PT, R14, R0, 0x1, 0x181f ;  /* 0x00381f00000e7f89 */ /* 0x0142a400000e0000 */
.L_x_2193:
[----:B------:R-:W-:Y:S01]  /*1e370*/  VIADD R5, R193, 0x20 ;  /* 0x00000020c1057836 */ /* 0x000fe20000000000 */
        /* <DEDUP_REMOVED lines=12> */
.L_x_1944:
[----:B------:R-:W-:Y:S05]  /*1e440*/  BSYNC B1 ;  /* 0x0000000000017941 */ /* 0x000fea0003800000 */
.L_x_1943:
[----:B------:R-:W-:-:S03]  /*1e450*/  UMOV UR4, 0xffffffff ;  /* 0xffffffff00047882 */ /* 0x000fc60000000000 */
[----:B------:R-:W-:Y:S05]  /*1e460*/  BRA.DIV UR4, `(.L_x_1945) ;  /* 0x0000009e04247947 */ /* 0x000fea000b800000 */
[----:B0-----:R0:W0:Y:S04]  /*1e470*/  SHFL.IDX PT, R3, R4, 0x2, 0x181f ;  /* 0x00581f0004037f89 */ /* 0x00102800000e0000 */
[----:B--2-4-:R2:W4:Y:S02]  /*1e480*/  SHFL.IDX PT, R14, R0, 0x2, 0x181f ;  /* 0x00581f00000e7f89 */ /* 0x01452400000e0000 */
.L_x_2197:
[----:B------:R-:W-:Y:S01]  /*1e490*/  IADD3 R5, R193, 0x40, RZ ;  /* 0x00000040c1057810 */ /* 0x000fe20007ffe0ff */
[----:B------:R-:W-:Y:S03]  /*1e4a0*/  BSSY B1, `(.L_x_1946) ;  /* 0x000000c000017945 */ /* 0x000fe60003800000 */
        /* <DEDUP_REMOVED lines=11> */
.L_x_1947:
[----:B------:R-:W-:Y:S05]  /*1e560*/  BSYNC B1 ;  /* 0x0000000000017941 */ /* 0x000fea0003800000 */
.L_x_1946:
[----:B------:R-:W-:-:S03]  /*1e570*/  UMOV UR4, 0xffffffff ;  /* 0xffffffff00047882 */ /* 0x000fc60000000000 */
[----:B------:R-:W-:Y:S05]  /*1e580*/  BRA.DIV UR4, `(.L_x_1948) ;  /* 0x0000009e04247947 */ /* 0x000fea000b800000 */
[----:B0-----:R0:W0:Y:S04]  /*1e590*/  SHFL.IDX PT, R3, R4, 0x3, 0x181f ;  /* 0x00781f0004037f89 */ /* 0x00102800000e0000 */
[----:B----4-:R4:W0:Y:S02]  /*1e5a0*/  SHFL.IDX PT, R14, R0, 0x3, 0x181f ;  /* 0x00781f00000e7f89 */ /* 0x01082400000e0000 */
.L_x_2201:
[----:B-12-4-:R-:W-:-:S05]  /*1e5b0*/  VIADD R0, R193, 0x60 ;  /* 0x00000060c1007836 */ /* 0x016fca0000000000 */
        /* <DEDUP_REMOVED lines=11> */
.L_x_1935:
[----:B------:R-:W-:Y:S05]  /*1e670*/  BSYNC B0 ;  /* 0x0000000000007941 */ /* 0x000fea0003800000 */
.L_x_1926:
[----:B------:R-:W-:Y:S02]  /*1e680*/  ULDC UR4, c[0x0][0xc3c] ;  /* 0x00030f0000047ab9 */ /* 0x000fe40000000800 */
[----:B---3--:R-:W-:-:S13]  /*1e690*/  ISETP.GE.AND P0, PT, R43, UR4, PT ;  /* 0x000000042b007c0c */ /* 0x008fda000bf06270 */
[----:B------:R-:W-:Y:S05]  /*1e6a0*/  @!P0 BRA `(.L_x_1949) ;  /* 0xfffffe28009c8947 */ /* 0x000fea000383ffff */
[----:B------:R-:W-:Y:S05]  /*1e6b0*/  BRA `(.L_x_1667) ;  /* 0x0000007000c47947 */ /* 0x000fea0003800000 */
.L_x_1665:
[----:B------:R-:W-:-:S08]  /*1e6c0*/  NOP ;  /* 0x0000000000007918 */ /* 0x000fd00000000000 */
[----:B------:R-:W0:-:S00]  /*1e6d0*/  USETMAXREG.DEALLOC.CTAPOOL 0x28 ;  /* 0x00000028000079c8 */ /* 0x000e0000080e0500 */
        /* <DEDUP_REMOVED lines=11> */
[----:B------:R-:W1:Y:S01]  /*1e790*/  LDS.128 R16, [UR4+0x288d0] ;  /* 0x0288d004ff107984 */ /* 0x000e620008000c00 */
[----:B------:R-:W-:Y:S06]  /*1e7a0*/  BAR.ARV 0x4, 0x180 ;  /* 0x0106000000007b1d */ /* 0x000fec0000002000 */
[----:B------:R-:W-:Y:S05]  /*1e7b0*/  BRA `(.L_x_1951) ;  /* 0x0000000800887947 */ /* 0x000fea0003800000 */
.L_x_1950:
        /* <DEDUP_REMOVED lines=41> */
.L_x_1956:
[----:B------:R-:W-:Y:S01]  /*1ea50*/  UIADD3 UR4, UR4, 0x1f, URZ ;  /* 0x0000001f04047890 */ /* 0x000fe2000fffe03f */
[----:B------:R-:W-:-:S05]  /*1ea60*/  IMAD.U32 R19, RZ, RZ, UR7 ;  /* 0x00000007ff137e24 */ /* 0x000fca000f8e00ff */
        /* <DEDUP_REMOVED lines=10> */
.L_x_1955:
[----:B------:R-:W-:Y:S05]  /*1eb10*/  BSYNC B0 ;  /* 0x0000000000007941 */ /* 0x000fea0003800000 */
.L_x_1954:
[----:B0----5:R-:W0:Y:S02]  /*1eb20*/  SHFL.UP PT, R2, R4, 0x1, RZ ;  /* 0x0420000004027989 */ /* 0x021e2400000e00ff */
        /* <DEDUP_REMOVED lines=19> */
.L_x_1952:
[----:B------:R-:W-:-:S05]  /*1ec60*/  IADD3 R13, -R3, R6, RZ ;  /* 0x00000006030d7210 */ /* 0x000fca0007ffe1ff */
        /* <DEDUP_REMOVED lines=19> */
.L_x_1957:
[----:B---3--:R-:W-:Y:S01]  /*1eda0*/  IMAD R16, R16, UR5, R13 ;  /* 0x0000000510107c24 */ /* 0x008fe2000f8e020d */
[----:B------:R-:W-:Y:S01]  /*1edb0*/  IABS R2, R6 ;  /* 0x0000000600027213 */ /* 0x000fe20000000000 */
[----:B01----:R-:W-:-:S03]  /*1edc0*/  IMAD.MOV R11, RZ, RZ, -R3 ;  /* 0x000000ffff0b7224 */ /* 0x003fc600078e0a03 */
[----:B--2---:R-:W-:Y:S01]  /*1edd0*/  IADD3 R9, -R16, UR6, RZ ;  /* 0x0000000610097c10 */ /* 0x004fe2000fffe1ff */
[----:B------:R-:W-:Y:S01]  /*1ede0*/  IMAD R11, R11, R12, RZ ;  /* 0x0000000c0b0b7224 */ /* 0x000fe200078e02ff */
[----:B------:R-:W-:Y:S01]  /*1edf0*/  IADD3 R10, RZ, -R2, RZ ;  /* 0x80000002ff0a7210 */ /* 0x000fe20007ffe0ff */
[----:B------:R-:W-:Y:S01]  /*1ee00*/  IMAD.MOV.U32 R2, RZ, RZ, RZ ;  /* 0x000000ffff027224 */ /* 0x000fe200078e00ff */
[----:B------:R-:W-:-:S03]  /*1ee10*/  IABS R8, R9 ;  /* 0x0000000900087213 */ /* 0x000fc60000000000 */
[----:B------:R-:W-:-:S04]  /*1ee20*/  IMAD.HI.U32 R2, R3, R11, R2 ;  /* 0x0000000b03027227 */ /* 0x000fc800078e0002 */
[----:B------:R-:W-:Y:S02]  /*1ee30*/  IMAD.MOV.U32 R3, RZ, RZ, R8 ;  /* 0x000000ffff037224 */ /* 0x000fe400078e0008 */
[----:B------:R-:W-:Y:S02]  /*1ee40*/  IMAD.MOV.U32 R8, RZ, RZ, R10 ;  /* 0x000000ffff087224 */ /* 0x000fe400078e000a */
[----:B------:R-:W-:-:S04]  /*1ee50*/  IMAD.HI.U32 R2, R2, R3, RZ ;  /* 0x0000000302027227 */ /* 0x000fc800078e00ff */
[----:B------:R-:W-:-:S05]  /*1ee60*/  IMAD R3, R2, R8, R3 ;  /* 0x0000000802037224 */ /* 0x000fca00078e0203 */
[----:B------:R-:W-:-:S13]  /*1ee70*/  ISETP.GT.U32.AND P1, PT, R12, R3, PT ;  /* 0x000000030c00720c */ /* 0x000fda0003f24070 */
[----:B------:R-:W-:Y:S01]  /*1ee80*/  @!P1 IMAD.IADD R3, R3, 0x1, -R12 ;  /* 0x0000000103039824 */ /* 0x000fe200078e0a0c */
[----:B------:R-:W-:Y:S02]  /*1ee90*/  @!P1 IADD3 R2, R2, 0x1, RZ ;  /* 0x0000000102029810 */ /* 0x000fe40007ffe0ff */
[----:B------:R-:W-:Y:S02]  /*1eea0*/  ISETP.NE.AND P1, PT, R6, RZ, PT ;  /* 0x000000ff0600720c */ /* 0x000fe40003f25270 */
[----:B------:R-:W-:Y:S02]  /*1eeb0*/  ISETP.GE.U32.AND P0, PT, R3, R12, PT ;  /* 0x0000000c0300720c */ /* 0x000fe40003f06070 */
[----:B------:R-:W-:-:S04]  /*1eec0*/  LOP3.LUT R3, R9, R6, RZ, 0x3c, !PT ;  /* 0x0000000609037212 */ /* 0x000fc800078e3cff */
[----:B------:R-:W-:-:S07]  /*1eed0*/  ISETP.GE.AND P2, PT, R3, RZ, PT ;  /* 0x000000ff0300720c */ /* 0x000fce0003f46270 */
[----:B------:R-:W-:-:S06]  /*1eee0*/  @P0 VIADD R2, R2, 0x1 ;  /* 0x0000000102020836 */ /* 0x000fcc0000000000 */
[----:B------:R-:W-:Y:S01]  /*1eef0*/  @!P2 IMAD.MOV R2, RZ, RZ, -R2 ;  /* 0x000000ffff02a224 */ /* 0x000fe200078e0a02 */
[----:B------:R-:W-:-:S05]  /*1ef00*/  @!P1 LOP3.LUT R2, RZ, R6, RZ, 0x33, !PT ;  /* 0x00000006ff029212 */ /* 0x000fca00078e33ff */
[----:B------:R-:W-:Y:S01]  /*1ef10*/  IMAD R13, R7, R2, RZ ;  /* 0x00000002070d7224 */ /* 0x000fe200078e02ff */
[----:B------:R-:W-:-:S03]  /*1ef20*/  IADD3 R2, -R2, RZ, RZ ;  /* 0x000000ff02027210 */ /* 0x000fc60007ffe1ff */
[----:B------:R-:W-:Y:S02]  /*1ef30*/  IMAD.MOV R8, RZ, RZ, -R13 ;  /* 0x000000ffff087224 */ /* 0x000fe400078e0a0d */
[----:B------:R-:W-:Y:S02]  /*1ef40*/  IMAD R6, R6, R2, R9 ;  /* 0x0000000206067224 */ /* 0x000fe400078e0209 */
[----:B------:R-:W-:Y:S01]  /*1ef50*/  IMAD.MOV.U32 R2, RZ, RZ, RZ ;  /* 0x000000ffff027224 */ /* 0x000fe200078e00ff */
[----:B------:R-:W-:Y:S02]  /*1ef60*/  VIADDMNMX R15, R8, UR5, R7, PT ;  /* 0x00000005080f7c46 */ /* 0x000fe4000b800107 */
[----:B------:R-:W-:Y:S02]  /*1ef70*/  IABS R11, R6 ;  /* 0x00000006000b7213 */ /* 0x000fe40000000000 */
[----:B------:R-:W-:Y:S02]  /*1ef80*/  IABS R8, R15 ;  /* 0x0000000f00087213 */ /* 0x000fe40000000000 */
[----:B------:R-:W-:-:S02]  /*1ef90*/  IADD3 R18, -R15, RZ, RZ ;  /* 0x000000ff0f127210 */ /* 0x000fc40007ffe1ff */
[----:B------:R-:W0:Y:S08]  /*1efa0*/  I2F.RP R7, R8 ;  /* 0x0000000800077306 */ /* 0x000e300000209400 */
[----:B0-----:R-:W0:Y:S02]  /*1efb0*/  MUFU.RCP R7, R7 ;  /* 0x0000000700077308 */ /* 0x001e240000001000 */
[----:B0-----:R-:W-:-:S06]  /*1efc0*/  VIADD R3, R7, 0xffffffe ;  /* 0x0ffffffe07037836 */ /* 0x001fcc0000000000 */
[----:B------:R-:W0:Y:S02]  /*1efd0*/  F2I.FTZ.U32.TRUNC.NTZ R3, R3 ;  /* 0x0000000300037305 */ /* 0x000e24000021f000 */
[----:B0-----:R-:W-:-:S04]  /*1efe0*/  IMAD.MOV R10, RZ, RZ, -R3 ;  /* 0x000000ffff0a7224 */ /* 0x001fc800078e0a03 */
[----:B------:R-:W-:Y:S01]  /*1eff0*/  IMAD.MOV.U32 R9, RZ, RZ, R10 ;  /* 0x000000ffff097224 */ /* 0x000fe200078e000a */
[----:B------:R-:W-:-:S03]  /*1f000*/  IABS R10, R15 ;  /* 0x0000000f000a7213 */ /* 0x000fc60000000000 */
[----:B------:R-:W-:-:S04]  /*1f010*/  IMAD R9, R9, R8, RZ ;  /* 0x0000000809097224 */ /* 0x000fc800078e02ff */
[----:B------:R-:W-:-:S04]  /*1f020*/  IMAD.HI.U32 R2, R3, R9, R2 ;  /* 0x0000000903027227 */ /* 0x000fc800078e0002 */
[----:B------:R-:W-:Y:S02]  /*1f030*/  IMAD.MOV R3, RZ, RZ, -R10 ;  /* 0x000000ffff037224 */ /* 0x000fe400078e0a0a */
        /* <DEDUP_REMOVED lines=17> */
.L_x_1953:
[----:B------:R-:W-:Y:S02]  /*1f150*/  IMAD.MOV.U32 R17, RZ, RZ, RZ ;  /* 0x000000ffff117224 */ /* 0x000fe400078e00ff */
[----:B------:R-:W-:Y:S02]  /*1f160*/  IMAD.U32 R16, RZ, RZ, UR6 ;  /* 0x00000006ff107e24 */ /* 0x000fe4000f8e00ff */
[----:B------:R-:W-:-:S07]  /*1f170*/  IMAD.MOV.U32 R18, RZ, RZ, RZ ;  /* 0x000000ffff127224 */ /* 0x000fce00078e00ff */
.L_x_1958:
[----:B------:R-:W-:-:S13]  /*1f180*/  ISETP.NE.AND P0, PT, R5, RZ, PT ;  /* 0x000000ff0500720c */ /* 0x000fda0003f05270 */
[----:B------:R-:W0:Y:S01]  /*1f190*/  @!P0 S2R R3, SR_CgaCtaId ;  /* 0x0000000000038919 */ /* 0x000e220000008800 */
[----:B------:R-:W-:-:S04]  /*1f1a0*/  @!P0 MOV R2, 0x400 ;  /* 0x0000040000028802 */ /* 0x000fc80000000f00 */
[----:B0-----:R-:W-:-:S05]  /*1f1b0*/  @!P0 LEA R2, R3, R2, 0x18 ;  /* 0x0000000203028211 */ /* 0x001fca00078ec0ff */
[----:B------:R0:W-:Y:S01]  /*1f1c0*/  @!P0 STS.128 [R2+0x288d0], R16 ;  /* 0x0288d01002008388 */ /* 0x0001e20000000c00 */
[----:B------:R-:W-:Y:S06]  /*1f1d0*/  BAR.ARV 0x5, 0x180 ;  /* 0x0146000000007b1d */ /* 0x000fec0000002000 */
.L_x_1951:
[----:B------:R2:W-:Y:S01]  /*1f1e0*/  STL [R1+0x20], RZ ;  /* 0x000020ff01007387 */ /* 0x0005e20000100800 */
[----:B------:R-:W-:Y:S01]  /*1f1f0*/  ULDC UR4, c[0x0][0xc3c] ;  /* 0x00030f0000047ab9 */ /* 0x000fe20000000800 */
[----:B------:R-:W-:Y:S01]  /*1f200*/  MOV R28, 0x1 ;  /* 0x00000001001c7802 */ /* 0x000fe20000000f00 */
[----:B------:R-:W-:Y:S01]  /*1f210*/  IMAD.MOV.U32 R24, RZ, RZ, RZ ;  /* 0x000000ffff187224 */ /* 0x000fe200078e00ff */
[----:B-1----:R-:W-:-:S13]  /*1f220*/  ISETP.GE.AND P0, PT, R19, UR4, PT ;  /* 0x0000000413007c0c */ /* 0x002fda000bf06270 */
[----:B--2---:R-:W-:Y:S05]  /*1f230*/  @P0 BRA `(.L_x_1959) ;  /* 0x0000006400080947 */ /* 0x004fea0003800000 */
[----:B------:R-:W1:Y:S01]  /*1f240*/  S2UR UR5, SR_CgaCtaId ;  /* 0x00000000000579c3 */ /* 0x000e620000008800 */
[C---:B------:R-:W-:Y:S01]  /*1f250*/  IMAD.SHL.U32 R31, R0.reuse, 0x8, RZ ;  /* 0x00000008001f7824 */ /* 0x040fe200078e00ff */
[----:B0-----:R-:W-:Y:S01]  /*1f260*/  LOP3.LUT R2, R0, 0x7f, RZ, 0xc0, !PT ;  /* 0x0000007f00027812 */ /* 0x001fe200078ec0ff */
[----:B------:R-:W-:Y:S01]  /*1f270*/  UMOV UR4, 0x400 ;  /* 0x0000040000047882 */ /* 0x000fe20000000000 */
[----:B------:R0:W-:Y:S01]  /*1f280*/  STL [R1+0x20], RZ ;  /* 0x000020ff01007387 */ /* 0x0001e20000100800 */
[----:B------:R-:W-:Y:S01]  /*1f290*/  BSSY B8, `(.L_x_1959) ;  /* 0x000063c000087945 */ /* 0x000fe20003800000 */
[----:B------:R-:W-:Y:S01]  /*1f2a0*/  LOP3.LUT R3, R31, 0x1f8, RZ, 0xc0, !PT ;  /* 0x000001f81f037812 */ /* 0x000fe200078ec0ff */
[----:B------:R-:W-:Y:S01]  /*1f2b0*/  IMAD.SHL.U32 R36, R2, 0x8, RZ ;  /* 0x0000000802247824 */ /* 0x000fe200078e00ff */
[----:B------:R-:W-:Y:S01]  /*1f2c0*/  SHF.R.U32.HI R2, RZ, 0x3, R2 ;  /* 0x00000003ff027819 */ /* 0x000fe20000011602 */
[----:B------:R-:W-:Y:S01]  /*1f2d0*/  IMAD.MOV.U32 R26, RZ, RZ, RZ ;  /* 0x000000ffff1a7224 */ /* 0x000fe200078e00ff */
[----:B------:R-:W-:Y:S01]  /*1f2e0*/  LOP3.LUT R3, R3, 0x38, R0, 0x78, !PT ;  /* 0x0000003803037812 */ /* 0x000fe200078e7800 */
[----:B------:R-:W-:Y:S01]  /*1f2f0*/  IMAD.SHL.U32 R0, R0, 0x10, RZ ;  /* 0x0000001000007824 */ /* 0x000fe200078e00ff */
[----:B------:R-:W-:Y:S01]  /*1f300*/  LOP3.LUT R31, R31, 0x38, RZ, 0xc0, !PT ;  /* 0x000000381f1f7812 */ /* 0x000fe200078ec0ff */
[----:B------:R-:W-:Y:S01]  /*1f310*/  IMAD.MOV.U32 R24, RZ, RZ, RZ ;  /* 0x000000ffff187224 */ /* 0x000fe200078e00ff */
[----:B------:R-:W-:Y:S01]  /*1f320*/  LOP3.LUT R36, R3, 0x200, R36, 0xf8, !PT ;  /* 0x0000020003247812 */ /* 0x000fe200078ef824 */
[----:B------:R-:W-:Y:S01]  /*1f330*/  IMAD.MOV.U32 R28, RZ, RZ, 0x1 ;  /* 0x00000001ff1c7424 */ /* 0x000fe200078e00ff */
[----:B------:R-:W-:Y:S01]  /*1f340*/  LOP3.LUT R0, R0, 0x70, RZ, 0xc0, !PT ;  /* 0x0000007000007812 */ /* 0x000fe200078ec0ff */
[----:B------:R-:W-:Y:S01]  /*1f350*/  ULOP3.LUT UR38, UR36, 0x2, URZ, 0xfc, !UPT ;  /* 0x0000000224267892 */ /* 0x000fe2000f8efc3f */
[----:B------:R-:W-:Y:S01]  /*1f360*/  MOV R29, 0x1 ;  /* 0x00000001001d7802 */ /* 0x000fe20000000f00 */
[----:B------:R-:W-:Y:S01]  /*1f370*/  ULDC.64 UR40, c[0x0][0x198] ;  /* 0x0000660000287ab9 */ /* 0x000fe20000000a00 */
[----:B------:R-:W-:Y:S01]  /*1f380*/  LOP3.LUT R2, R2, R0, RZ, 0xfc, !PT ;  /* 0x0000000002027212 */ /* 0x000fe200078efcff */
[----:B------:R-:W-:Y:S01]  /*1f390*/  ULDC UR37, c[0x0][0xc] ;  /* 0x0000030000257ab9 */ /* 0x000fe20000000800 */
[----:B------:R-:W-:Y:S01]  /*1f3a0*/  LOP3.LUT R30, R31, 0x40, RZ, 0xfc, !PT ;  /* 0x000000401f1e7812 */ /* 0x000fe200078efcff */
[----:B-1----:R-:W-:-:S06]  /*1f3b0*/  ULEA UR4, UR5, UR4, 0x18 ;  /* 0x0000000405047291 */ /* 0x002fcc000f8ec03f */
[----:B------:R-:W-:-:S05]  /*1f3c0*/  IMAD.U32 R22, RZ, RZ, UR4 ;  /* 0x00000004ff167e24 */ /* 0x000fca000f8e00ff */
[----:B------:R-:W-:-:S05]  /*1f3d0*/  LEA R0, R36, R22, 0x1 ;  /* 0x0000001624007211 */ /* 0x000fca00078e08ff */
[----:B------:R0:W-:Y:S02]  /*1f3e0*/  STL [R1+0xc], R0 ;  /* 0x00000c0001007387 */ /* 0x0001e40000100800 */
.L_x_2074:
[----:B------:R-:W-:Y:S05]  /*1f3f0*/  YIELD ;  /* 0x0000000000007946 */ /* 0x000fea0003800000 */
[----:B------:R-:W-:Y:S01]  /*1f400*/  ULDC.64 UR4, c[0x0][0xa28] ;  /* 0x00028a0000047ab9 */ /* 0x000fe20000000a00 */
[----:B------:R-:W-:Y:S01]  /*1f410*/  IMAD.MOV.U32 R11, RZ, RZ, RZ ;  /* 0x000000ffff0b7224 */ /* 0x000fe200078e00ff */
[----:B------:R-:W-:Y:S01]  /*1f420*/  ISETP.NE.U32.AND P0, PT, RZ, UR4, PT ;  /* 0x00000004ff007c0c */ /* 0x000fe2000bf05070 */
[----:B-1----:R-:W1:Y:S01]  /*1f430*/  LDC.64 R4, c[0x0][0xa00] ;  /* 0x00028000ff047b82 */ /* 0x002e620000000a00 */
[----:B------:R-:W-:Y:S01]  /*1f440*/  IMAD.MOV.U32 R8, RZ, RZ, RZ ;  /* 0x000000ffff087224 */ /* 0x000fe200078e00ff */
[----:B------:R-:W-:Y:S01]  /*1f450*/  ULDC.64 UR6, c[0x0][0xa10] ;  /* 0x0002840000067ab9 */ /* 0x000fe20000000a00 */
[----:B------:R-:W-:Y:S01]  /*1f460*/  ISETP.NE.AND.EX P0, PT, RZ, UR5, PT, P0 ;  /* 0x00000005ff007c0c */ /* 0x000fe2000bf05300 */
[----:B------:R-:W-:-:S12]  /*1f470*/  ULDC.64 UR4, c[0x0][0xa18] ;  /* 0x0002860000047ab9 */ /* 0x000fd80000000a00 */
[----:B------:R-:W2:Y:S02]  /*1f480*/  @P0 LDC.64 R2, c[0x0][0xa28] ;  /* 0x00028a00ff020b82 */ /* 0x000ea40000000a00 */
[----:B--2---:R-:W-:-:S05]  /*1f490*/  @P0 IMAD.WIDE R2, R19, 0x4, R2 ;  /* 0x0000000413020825 */ /* 0x004fca00078e0202 */
[----:B---3--:R2:W3:Y:S01]  /*1f4a0*/  @P0 LDG.E R11, desc[UR54][R2.64] ;  /* 0x00000036020b0981 */ /* 0x0084e2000c1e1900 */
[----:B------:R-:W-:Y:S01]  /*1f4b0*/  ISETP.NE.U32.AND P0, PT, RZ, UR4, PT ;  /* 0x00000004ff007c0c */ /* 0x000fe2000bf05070 */
[----:B-1----:R-:W-:Y:S01]  /*1f4c0*/  IMAD.WIDE R4, R19, 0x4, R4 ;  /* 0x0000000413047825 */ /* 0x002fe200078e0204 */
[----:B------:R-:W-:Y:S02]  /*1f4d0*/  ISETP.NE.U32.AND P1, PT, RZ, UR6, PT ;  /* 0x00000006ff007c0c */ /* 0x000fe4000bf25070 */
[----:B------:R-:W-:Y:S01]  /*1f4e0*/  ISETP.NE.AND.EX P2, PT, RZ, UR5, PT, P0 ;  /* 0x00000005ff007c0c */ /* 0x000fe2000bf45300 */
[----:B------:R-:W-:Y:S01]  /*1f4f0*/  ULDC.64 UR4, c[0x0][0xa00] ;  /* 0x0002800000047ab9 */ /* 0x000fe20000000a00 */
[----:B------:R-:W-:Y:S01]  /*1f500*/  ISETP.NE.AND.EX P1, PT, RZ, UR7, PT, P1 ;  /* 0x00000007ff007c0c */ /* 0x000fe2000bf25310 */
[----:B0-----:R-:W-:Y:S01]  /*1f510*/  IMAD.MOV.U32 R0, RZ, RZ, RZ ;  /* 0x000000ffff007224 */ /* 0x001fe200078e00ff */
[----:B------:R-:W-:Y:S01]  /*1f520*/  ISETP.NE.U32.AND P0, PT, RZ, UR4, PT ;  /* 0x00000004ff007c0c */ /* 0x000fe2000bf05070 */
[----:B--2---:R-:W0:Y:S03]  /*1f530*/  LDC.64 R2, c[0x0][0xa10] ;  /* 0x00028400ff027b82 */ /* 0x004e260000000a00 */
[----:B------:R-:W-:-:S05]  /*1f540*/  ISETP.NE.AND.EX P0, PT, RZ, UR5, PT, P0 ;  /* 0x00000005ff007c0c */ /* 0x000fca000bf05300 */
[----:B------:R-:W1:Y:S08]  /*1f550*/  @P2 LDC.64 R6, c[0x0][0xa18] ;  /* 0x00028600ff062b82 */ /* 0x000e700000000a00 */
[----:B------:R-:W2:Y:S01]  /*1f560*/  @P0 LDG.E R8, desc[UR54][R4.64] ;  /* 0x0000003604080981 */ /* 0x000ea2000c1e1900 */
[----:B0-----:R-:W-:-:S05]  /*1f570*/  IMAD.WIDE R2, R19, 0x4, R2 ;  /* 0x0000000413027825 */ /* 0x001fca00078e0202 */
[----:B------:R-:W5:Y:S01]  /*1f580*/  @P1 LDG.E R0, desc[UR54][R2.64] ;  /* 0x0000003602001981 */ /* 0x000f62000c1e1900 */
[----:B------:R-:W-:Y:S02]  /*1f590*/  ULDC UR4, c[0x0][0x288] ;  /* 0x0000a20000047ab9 */ /* 0x000fe40000000800 */
[----:B------:R-:W-:Y:S01]  /*1f5a0*/  IMAD.U32 R33, RZ, RZ, UR4 ;  /* 0x00000004ff217e24 */ /* 0x000fe2000f8e00ff */
[----:B------:R-:W-:Y:S02]  /*1f5b0*/  ULDC.64 UR4, c[0x0][0x418] ;  /* 0x0001060000047ab9 */ /* 0x000fe40000000a00 */
[----:B------:R-:W-:-:S03]  /*1f5c0*/  UISETP.NE.U32.AND UP0, UPT, UR4, URZ, UPT ;  /* 0x0000003f0400728c */ /* 0x000fc6000bf05070 */
[----:B------:R-:W-:Y:S01]  /*1f5d0*/  ULDC UR4, c[0x0][0x424] ;  /* 0x0001090000047ab9 */ /* 0x000fe20000000800 */
[----:B------:R-:W-:Y:S01]  /*1f5e0*/  UISETP.NE.AND.EX UP0, UPT, UR5, URZ, UPT, UP0 ;  /* 0x0000003f0500728c */ /* 0x000fe2000bf05300 */
[----:B-1----:R-:W-:Y:S02]  /*1f5f0*/  @P2 IMAD.WIDE R6, R19, 0x4, R6 ;  /* 0x0000000413062825 */ /* 0x002fe400078e0206 */
[----:B------:R-:W-:Y:S01]  /*1f600*/  ULDC UR5, c[0x0][0x2f0] ;  /* 0x0000bc0000057ab9 */ /* 0x000fe20000000800 */
[----:B------:R-:W-:Y:S02]  /*1f610*/  USEL UR4, UR4, 0x1, UP0 ;  /* 0x0000000104047887 */ /* 0x000fe40008000000 */
[----:B------:R0:W5:Y:S02]  /*1f620*/  @P2 LDG.E R33, desc[UR54][R6.64] ;  /* 0x0000003606212981 */ /* 0x000164000c1e1900 */
[----:B------:R-:W-:-:S03]  /*1f630*/  UIMAD UR4, UR4, UR5, URZ ;  /* 0x00000005040472a4 */ /* 0x000fc6000f8e023f */
[----:B------:R-:W-:-:S03]  /*1f640*/  ULDC UR5, c[0x0][0x348] ;  /* 0x0000d20000057ab9 */ /* 0x000fc60000000800 */
[----:B------:R-:W-:Y:S01]  /*1f650*/  IMAD.U32 R10, RZ, RZ, UR4 ;  /* 0x00000004ff0a7e24 */ /* 0x000fe2000f8e00ff */
[----:B0-----:R-:W-:Y:S01]  /*1f660*/  MOV R6, UR5 ;  /* 0x0000000500067c02 */ /* 0x001fe20008000f00 */
[----:B---3--:R0:W-:Y:S04]  /*1f670*/  STL [R1+0x4], R11 ;  /* 0x0000040b01007387 */ /* 0x0081e80000100800 */
[----:B--2---:R0:W-:Y:S01]  /*1f680*/  STL [R1+0x10], R8 ;  /* 0x0000100801007387 */ /* 0x0041e20000100800 */
[----:B------:R-:W-:Y:S05]  /*1f690*/  @P2 BRA `(.L_x_1960) ;  /* 0x0000000000102947 */ /* 0x000fea0003800000 */
[----:B------:R-:W-:Y:S05]  /*1f6a0*/  @!P0 BRA `(.L_x_1960) ;  /* 0x00000000000c8947 */ /* 0x000fea0003800000 */
[----:B0-----:R-:W2:Y:S04]  /*1f6b0*/  LDG.E R8, desc[UR54][R4.64] ;  /* 0x0000003604087981 */ /* 0x001ea8000c1e1900 */
[----:B-----5:R-:W2:Y:S02]  /*1f6c0*/  LDG.E R33, desc[UR54][R4.64+0x4] ;  /* 0x0000043604217981 */ /* 0x020ea4000c1e1900 */
[----:B--2---:R-:W-:-:S07]  /*1f6d0*/  IMAD.IADD R33, R33, 0x1, -R8 ;  /* 0x0000000121217824 */ /* 0x004fce00078e0a08 */
.L_x_1960:
[----:B------:R-:W-:Y:S02]  /*1f6e0*/  ULDC.64 UR4, c[0x0][0xa20] ;  /* 0x0002880000047ab9 */ /* 0x000fe40000000a00 */
[----:B------:R-:W-:-:S04]  /*1f6f0*/  ISETP.NE.U32.AND P0, PT, RZ, UR4, PT ;  /* 0x00000004ff007c0c */ /* 0x000fc8000bf05070 */
[----:B------:R-:W-:-:S13]  /*1f700*/  ISETP.NE.AND.EX P0, PT, RZ, UR5, PT, P0 ;  /* 0x00000005ff007c0c */ /* 0x000fda000bf05300 */
[----:B------:R-:W-:Y:S05]  /*1f710*/  @!P0 BRA `(.L_x_1961) ;  /* 0x0000000000108947 */ /* 0x000fea0003800000 */
[----:B------:R-:W1:Y:S02]  /*1f720*/  LDC.64 R4, c[0x0][0xa20] ;  /* 0x00028800ff047b82 */ /* 0x000e640000000a00 */
[----:B-1----:R-:W-:-:S05]  /*1f730*/  IMAD.WIDE R4, R19, 0x4, R4 ;  /* 0x0000000413047825 */ /* 0x002fca00078e0204 */
[----:B------:R1:W5:Y:S01]  /*1f740*/  LDG.E R10, desc[UR54][R4.64] ;  /* 0x00000036040a7981 */ /* 0x000362000c1e1900 */
[----:B------:R-:W-:Y:S05]  /*1f750*/  BRA `(.L_x_1962) ;  /* 0x0000000000247947 */ /* 0x000fea0003800000 */
.L_x_1961:
[----:B------:R-:W-:Y:S02]  /*1f760*/  ULDC.64 UR4, c[0x0][0xa08] ;  /* 0x0002820000047ab9 */ /* 0x000fe40000000a00 */
[----:B------:R-:W-:-:S04]  /*1f770*/  ISETP.NE.U32.AND P0, PT, RZ, UR4, PT ;  /* 0x00000004ff007c0c */ /* 0x000fc8000bf05070 */
[----:B------:R-:W-:-:S13]  /*1f780*/  ISETP.NE.AND.EX P0, PT, RZ, UR5, PT, P0 ;  /* 0x00000005ff007c0c */ /* 0x000fda000bf05300 */
[----:B------:R-:W-:Y:S05]  /*1f790*/  @!P0 BRA `(.L_x_1962) ;  /* 0x0000000000148947 */ /* 0x000fea0003800000 */
[----:B------:R-:W1:Y:S02]  /*1f7a0*/  LDC.64 R4, c[0x0][0xa08] ;  /* 0x00028200ff047b82 */ /* 0x000e640000000a00 */
[----:B-1----:R-:W-:-:S05]  /*1f7b0*/  IMAD.WIDE R4, R19, 0x4, R4 ;  /* 0x0000000413047825 */ /* 0x002fca00078e0204 */
[----:B------:R-:W2:Y:S04]  /*1f7c0*/  LDG.E R10, desc[UR54][R4.64] ;  /* 0x00000036040a7981 */ /* 0x000ea8000c1e1900 */
[----:B------:R-:W2:Y:S02]  /*1f7d0*/  LDG.E R7, desc[UR54][R4.64+0x4] ;  /* 0x0000043604077981 */ /* 0x000ea4000c1e1900 */
[----:B--2---:R-:W-:-:S07]  /*1f7e0*/  IMAD.IADD R10, R7, 0x1, -R10 ;  /* 0x00000001070a7824 */ /* 0x004fce00078e0a0a */
.L_x_1962:
[----:B-1----:R-:W2:Y:S01]  /*1f7f0*/  @P1 LDG.E R5, desc[UR54][R2.64] ;  /* 0x0000003602051981 */ /* 0x002ea2000c1e1900 */
[----:B------:R-:W1:Y:S03]  /*1f800*/  LDC R7, c[0x0][0x448] ;  /* 0x00011200ff077b82 */ /* 0x000e660000000800 */
[----:B------:R3:W2:Y:S01]  /*1f810*/  @P1 LDG.E R4, desc[UR54][R2.64+0x4] ;  /* 0x0000043602041981 */ /* 0x0006a2000c1e1900 */
[----:B------:R-:W-:Y:S01]  /*1f820*/  SHF.L.U32 R27, R17, 0x7, RZ ;  /* 0x00000007111b7819 */ /* 0x000fe200000006ff */
[----:B-----5:R-:W-:-:S03]  /*1f830*/  IMAD.IADD R10, R10, 0x1, -R11 ;  /* 0x000000010a0a7824 */ /* 0x020fc600078e0a0b */
[----:B---3--:R-:W3:Y:S01]  /*1f840*/  LDC.64 R2, c[0x0][0x9e0] ;  /* 0x00027800ff027b82 */ /* 0x008ee20000000a00 */
[----:B-1----:R-:W-:Y:S01]  /*1f850*/  ISETP.NE.AND P2, PT, R7, 0x1, PT ;  /* 0x000000010700780c */ /* 0x002fe20003f45270 */
[----:B------:R-:W-:-:S12]  /*1f860*/  VIADD R7, R27, 0x7f ;  /* 0x0000007f1b077836 */ /* 0x000fd80000000000 */
[----:B0-----:R-:W0:Y:S01]  /*1f870*/  @P2 LDC R8, c[0x0][0x44c] ;  /* 0x00011300ff082b82 */ /* 0x001e220000000800 */
[----:B---3--:R-:W-:-:S07]  /*1f880*/  ISETP.GE.AND P3, PT, R3, 0x1, PT ;  /* 0x000000010300780c */ /* 0x008fce0003f66270 */
[----:B------:R-:W1:Y:S01]  /*1f890*/  @P2 LDC R9, c[0x0][0x450] ;  /* 0x00011400ff092b82 */ /* 0x000e620000000800 */
[----:B--2---:R-:W-:Y:S02]  /*1f8a0*/  @P1 IMAD.IADD R6, R4, 0x1, -R5 ;  /* 0x0000000104061824 */ /* 0x004fe400078e0a05 */
[----:B0-----:R-:W-:-:S04]  /*1f8b0*/  @P2 IMAD.HI.U32 R4, R7, R8, RZ ;  /* 0x0000000807042227 */ /* 0x001fc800078e00ff */
[----:B------:R-:W-:Y:S01]  /*1f8c0*/  IMAD.IADD R37, R10, 0x1, R6 ;  /* 0x000000010a257824 */ /* 0x000fe200078e0206 */
[----:B-1----:R-:W-:-:S03]  /*1f8d0*/  @P2 SHF.R.U32.HI R7, RZ, R9, R4 ;  /* 0x00000009ff072219 */ /* 0x002fc60000011604 */
[C---:B------:R-:W-:Y:S01]  /*1f8e0*/  VIADD R4, R37.reuse, 0x7f ;  /* 0x0000007f25047836 */ /* 0x040fe20000000000 */
[----:B------:R-:W-:-:S04]  /*1f8f0*/  IADD3 R8, R37, 0x1, -R33 ;  /* 0x0000000125087810 */ /* 0x000fc80007ffe821 */
[----:B------:R-:W-:Y:S02]  /*1f900*/  SHF.R.S32.HI R5, RZ, 0x1f, R4 ;  /* 0x0000001fff057819 */ /* 0x000fe40000011404 */
[----:B------:R-:W-:Y:S02]  /*1f910*/  IADD3 R7, R8, R7, RZ ;  /* 0x0000000708077210 */ /* 0x000fe40007ffe0ff */
[----:B------:R-:W-:-:S03]  /*1f920*/  LEA.HI R5, R5, R4, RZ, 0x7 ;  /* 0x0000000405057211 */ /* 0x000fc600078f38ff */
[----:B------:R-:W-:Y:S01]  /*1f930*/  IMAD.IADD R2, R7, 0x1, R2 ;  /* 0x0000000107027824 */ /* 0x000fe200078e0202 */
        /* <DEDUP_REMOVED lines=13> */
.L_x_1965:
[----:B------:R-:W-:-:S13]  /*1fa10*/  ISETP.NE.AND P0, PT, R3, 0x1, PT ;  /* 0x000000010300780c */ /* 0x000fda0003f05270 */
[----:B------:R-:W0:Y:S02]  /*1fa20*/  @P0 LDC.64 R4, c[0x0][0x9e8] ;  /* 0x00027a00ff040b82 */ /* 0x000e240000000a00 */
[----:B0-----:R-:W-:-:S05]  /*1fa30*/  @P0 IMAD.HI.U32 R4, R11, R4, RZ ;  /* 0x000000040b040227 */ /* 0x001fca00078e00ff */
[----:B------:R-:W-:-:S07]  /*1fa40*/  @P0 SHF.R.U32.HI R11, RZ, R5, R4 ;  /* 0x00000005ff0b0219 */ /* 0x000fce0000011604 */
.L_x_1966:
[----:B------:R-:W-:Y:S05]  /*1fa50*/  BSYNC B0 ;  /* 0x0000000000007941 */ /* 0x000fea0003800000 */
.L_x_1964:
[----:B------:R-:W-:-:S05]  /*1fa60*/  IMAD R11, R11, R3, R3 ;  /* 0x000000030b0b7224 */ /* 0x000fca00078e0203 */
[----:B------:R-:W-:-:S07]  /*1fa70*/  VIMNMX R2, R2, R11, PT ;  /* 0x0000000b02027248 */ /* 0x000fce0003fe0100 */
.L_x_1963:
        /* <DEDUP_REMOVED lines=20> */
.L_x_1969:
[----:B------:R-:W-:-:S13]  /*1fbc0*/  ISETP.NE.AND P0, PT, R3, 0x1, PT ;  /* 0x000000010300780c */ /* 0x000fda0003f05270 */
[----:B------:R-:W0:Y:S02]  /*1fbd0*/  @P0 LDC.64 R4, c[0x0][0x9e8] ;  /* 0x00027a00ff040b82 */ /* 0x000e240000000a00 */
[----:B0-----:R-:W-:-:S05]  /*1fbe0*/  @P0 IMAD.HI.U32 R4, R12, R4, RZ ;  /* 0x000000040c040227 */ /* 0x001fca00078e00ff */
[----:B------:R-:W-:-:S07]  /*1fbf0*/  @P0 SHF.R.U32.HI R12, RZ, R5, R4 ;  /* 0x00000005ff0c0219 */ /* 0x000fce0000011604 */
.L_x_1970:
[----:B------:R-:W-:Y:S05]  /*1fc00*/  BSYNC B0 ;  /* 0x0000000000007941 */ /* 0x000fea0003800000 */
.L_x_1968:
[----:B------:R-:W-:-:S05]  /*1fc10*/  IMAD R12, R12, R3, RZ ;  /* 0x000000030c0c7224 */ /* 0x000fca00078e02ff */
[----:B------:R-:W-:-:S07]  /*1fc20*/  VIMNMX R11, R11, R12, !PT ;  /* 0x0000000c0b0b7248 */ /* 0x000fce0007fe0100 */
.L_x_1967:
[----:B------:R-:W-:Y:S01]  /*1fc30*/  VIADD R2, R2, 0x7f ;  /* 0x0000007f02027836 */ /* 0x000fe20000000000 */
[----:B------:R-:W-:Y:S04]  /*1fc40*/  BSSY B0, `(.L_x_1971) ;  /* 0x000011b000007945 */ /* 0x000fe80003800000 */
[----:B------:R-:W-:-:S04]  /*1fc50*/  SHF.R.S32.HI R3, RZ, 0x1f, R2 ;  /* 0x0000001fff037819 */ /* 0x000fc80000011402 */
[----:B------:R-:W-:Y:S02]  /*1fc60*/  LEA.HI R3, R3, R2, RZ, 0x7 ;  /* 0x0000000203037211 */ /* 0x000fe400078f38ff */
[----:B------:R-:W-:-:S04]  /*1fc70*/  SHF.R.S32.HI R2, RZ, 0x1f, R11 ;  /* 0x0000001fff027819 */ /* 0x000fc8000001140b */
[----:B------:R-:W-:Y:S02]  /*1fc80*/  LEA.HI R11, R2, R11, RZ, 0x7 ;  /* 0x0000000b020b7211 */ /* 0x000fe400078f38ff */
[----:B------:R-:W-:Y:S02]  /*1fc90*/  SHF.R.S32.HI R2, RZ, 0x7, R3 ;  /* 0x00000007ff027819 */ /* 0x000fe40000011403 */
[----:B------:R-:W-:Y:S02]  /*1fca0*/  SHF.R.S32.HI R11, RZ, 0x7, R11 ;  /* 0x00000007ff0b7819 */ /* 0x000fe4000001140b */
[----:B------:R-:W-:Y:S02]  /*1fcb0*/  VIMNMX R3, R9, R2, PT ;  /* 0x0000000209037248 */ /* 0x000fe40003fe0100 */
[----:B------:R-:W-:-:S03]  /*1fcc0*/  VIMNMX R11, RZ, R11, !PT ;  /* 0x0000000bff0b7248 */ /* 0x000fc60007fe0100 */
[----:B------:R-:W-:Y:S01]  /*1fcd0*/  IMAD R3, R3, 0x80, -R10 ;  /* 0x0000008003037824 */ /* 0x000fe200078e0a0a */
[----:B------:R-:W-:-:S04]  /*1fce0*/  LEA R11, R11, -R10, 0x7 ;  /* 0x8000000a0b0b7211 */ /* 0x000fc800078e38ff */
[----:B------:R-:W-:Y:S02]  /*1fcf0*/  VIMNMX R2, R3, R6, PT ;  /* 0x0000000603027248 */ /* 0x000fe40003fe0100 */
[----:B------:R-:W-:-:S04]  /*1fd00*/  VIMNMX R11, RZ, R11, !PT ;  /* 0x0000000bff0b7248 */ /* 0x000fc80007fe0100 */
        /* <DEDUP_REMOVED lines=17> */
.L_x_2204:
[----:B-1----:R-:W-:Y:S02]  /*1fe20*/  ISETP.NE.AND P0, PT, R14, RZ, PT ;  /* 0x000000ff0e00720c */ /* 0x002fe40003f05270 */
[----:B------:R-:W-:-:S11]  /*1fe30*/  PLOP3.LUT P6, PT, PT, PT, PT, 0x8, 0x0 ;  /* 0x000000000000781c */ /* 0x000fd60003fce170 */
[----:B------:R-:W-:Y:S05]  /*1fe40*/  @P0 BRA `(.L_x_1974) ;  /* 0x00000000000c0947 */ /* 0x000fea0003800000 */
[----:B------:R-:W-:-:S03]  /*1fe50*/  UMOV UR4, 0xffffffff ;  /* 0xffffffff00047882 */ /* 0x000fc60000000000 */
[----:B------:R-:W-:Y:S05]  /*1fe60*/  BRA.DIV UR4, `(.L_x_1975) ;  /* 0x0000008604687947 */ /* 0x000fea000b800000 */
[----:B------:R-:W-:-:S13]  /*1fe70*/  ELECT P6, URZ, PT ;  /* 0x00000000003f782f */ /* 0x000fda00038c0000 */
.L_x_1974:
[----:B0-----:R-:W2:Y:S01]  /*1fe80*/  LDL R2, [R1+0x20] ;  /* 0x0000200001027983 */ /* 0x001ea20000100800 */
[----:B------:R-:W-:Y:S01]  /*1fe90*/  BSSY B1, `(.L_x_1976) ;  /* 0x0000008000017945 */ /* 0x000fe20003800000 */
[----:B--2---:R-:W-:-:S05]  /*1fea0*/  VIADD R2, R2, 0x1 ;  /* 0x0000000102027836 */ /* 0x004fca0000000000 */
[----:B------:R-:W-:-:S04]  /*1feb0*/  LEA.HI R3, R2, R2, RZ, 0x1 ;  /* 0x0000000202037211 */ /* 0x000fc800078f08ff */
[----:B------:R-:W-:-:S05]  /*1fec0*/  LOP3.LUT R3, R3, 0xfffffffe, RZ, 0xc0, !PT ;  /* 0xfffffffe03037812 */ /* 0x000fca00078ec0ff */
[----:B------:R-:W-:-:S05]  /*1fed0*/  IMAD.IADD R3, R2, 0x1, -R3 ;  /* 0x0000000102037824 */ /* 0x000fca00078e0a03 */
[----:B------:R-:W-:-:S04]  /*1fee0*/  SHF.L.U32 R3, R3, 0x1f, RZ ;  /* 0x0000001f03037819 */ /* 0x000fc800000006ff */
[----:B------:R-:W0:Y:S02]  /*1fef0*/  SYNCS.PHASECHK.TRANS64.TRYWAIT P0, [R22+URZ+0x28820], R3 ;  /* 0x02882003160075a7 */ /* 0x000e24000800017f */
[----:B0-----:R-:W-:Y:S05]  /*1ff00*/  @!P0 BRA `(.L_x_1977) ;  /* 0x0000008400608947 */ /* 0x001fea0003800000 */
.L_x_2207:
[----:B------:R-:W-:Y:S05]  /*1ff10*/  BSYNC B1 ;  /* 0x0000000000017941 */ /* 0x000fea0003800000 */
.L_x_1976:
        /* <DEDUP_REMOVED lines=10> */
.L_x_2208:
[----:B------:R-:W-:Y:S05]  /*1ffc0*/  BSYNC B2 ;  /* 0x0000000000027941 */ /* 0x000fea0003800000 */
.L_x_1980:
        /* <DEDUP_REMOVED lines=9> */
.L_x_1983:
[----:B------:R-:W-:Y:S05]  /*20060*/  BSYNC B2 ;  /* 0x0000000000027941 */ /* 0x000fea0003800000 */
.L_x_1982:
[----:B------:R-:W-:Y:S01]  /*20070*/  IMAD.MOV.U32 R15, RZ, RZ, RZ ;  /* 0x000000ffff0f7224 */ /* 0x000fe200078e00ff */
[----:B0-----:R-:W-:Y:S01]  /*20080*/  LEA R3, R26, R22, 0xf ;  /* 0x000000161a037211 */ /* 0x001fe200078e78ff */
[----:B------:R-:W-:Y:S01]  /*20090*/  IMAD R10, R6, 0x80, R0 ;  /* 0x00000080060a7824 */ /* 0x000fe200078e0200 */
[----:B------:R-:W-:Y:S01]  /*200a0*/  UIADD3 UR4, UP0, UR40, 0x570, URZ ;  /* 0x0000057028047890 */ /* 0x000fe2000ff1e03f */
[----:B------:R-:W-:Y:S01]  /*200b0*/  PLOP3.LUT P0, PT, PT, PT, PT, 0x80, 0x0 ;  /* 0x000000000000781c */ /* 0x000fe20003f0f070 */
[----:B------:R-:W-:Y:S01]  /*200c0*/  IMAD.SHL.U32 R12, R26, 0x4000, RZ ;  /* 0x000040001a0c7824 */ /* 0x000fe200078e00ff */
[----:B------:R-:W-:Y:S01]  /*200d0*/  R2UR UR10, R15 ;  /* 0x000000000f0a72ca */ /* 0x000fe200000e0000 */
[----:B------:R-:W-:Y:S01]  /*200e0*/  VIADD R10, R10, 0xffffff80 ;  /* 0xffffff800a0a7836 */ /* 0x000fe20000000000 */
[----:B------:R-:W-:Y:S01]  /*200f0*/  UIADD3.X UR5, URZ, UR41, URZ, UP0, !UPT ;  /* 0x000000293f057290 */ /* 0x000fe200087fe43f */
[----:B------:R-:W-:Y:S01]  /*20100*/  VIADD R2, R11, 0x28890 ;  /* 0x000288900b027836 */ /* 0x000fe20000000000 */
[----:B------:R-:W-:Y:S01]  /*20110*/  UMOV UR6, 0x0 ;  /* 0x0000000000067882 */ /* 0x000fe20000000000 */
[----:B------:R-:W-:Y:S01]  /*20120*/  VIADD R13, R3, 0x18400 ;  /* 0x00018400030d7836 */ /* 0x000fe20000000000 */
[----:B------:R-:W-:-:S09]  /*20130*/  UMOV UR7, 0x12f00000 ;  /* 0x12f0000000077882 */ /* 0x000fd20000000000 */
.L_x_1984:
        /* <DEDUP_REMOVED lines=12> */
[----:B------:R-:W-:Y:S01]  /*20200*/  UMOV UR6, 0x0 ;  /* 0x0000000000067882 */ /* 0x000fe20000000000 */
[----:B------:R-:W-:Y:S01]  /*20210*/  IADD3 R3, R3, 0x1c400, RZ ;  /* 0x0001c40003037810 */ /* 0x000fe20007ffe0ff */
[----:B------:R-:W-:Y:S01]  /*20220*/  UMOV UR7, 0x12f00000 ;  /* 0x12f0000000077882 */ /* 0x000fe20000000000 */
[----:B------:R-:W-:-:S15]  /*20230*/  R2UR UR10, R13 ;  /* 0x000000000d0a72ca */ /* 0x000fde00000e0000 */
.L_x_1985:
        /* <DEDUP_REMOVED lines=13> */
.L_x_2209:
[----:B------:R-:W-:Y:S05]  /*20310*/  BSYNC B2 ;  /* 0x0000000000027941 */ /* 0x000fea0003800000 */
.L_x_1986:
[----:B------:R-:W-:Y:S01]  /*20320*/  BSSY B2, `(.L_x_1988) ;  /* 0x000000b000027945 */ /* 0x000fe20003800000 */
[----:B------:R-:W-:Y:S02]  /*20330*/  IMAD.MOV.U32 R2, RZ, RZ, 0x0 ;  /* 0x00000000ff027424 */ /* 0x000fe400078e00ff */
[----:B------:R-:W-:Y:S01]  /*20340*/  IMAD.MOV.U32 R3, RZ, RZ, 0x12f00000 ;  /* 0x12f00000ff037424 */ /* 0x000fe200078e00ff */
[----:B------:R-:W-:Y:S06]  /*20350*/  @P1 BRA `(.L_x_1989) ;  /* 0x00000000001c1947 */ /* 0x000fec0003800000 */
[----:B------:R-:W2:Y:S01]  /*20360*/  S2R R17, SR_TID.X ;  /* 0x0000000000117919 */ /* 0x000ea20000002100 */
[----:B01----:R-:W-:-:S04]  /*20370*/  IMAD.MOV.U32 R14, RZ, RZ, 0x8000 ;  /* 0x00008000ff0e7424 */ /* 0x003fc800078e00ff */
[----:B------:R3:W-:Y:S01]  /*20380*/  SYNCS.ARRIVE.TRANS64 RZ, [R11+URZ+0x288b0], R14 ;  /* 0x0288b00e0bff79a7 */ /* 0x0007e2000800003f */
[----:B--2---:R-:W-:-:S04]  /*20390*/  LOP3.LUT R17, R17, 0x1f, RZ, 0xc0, !PT ;  /* 0x0000001f11117812 */ /* 0x004fc800078ec0ff */
[----:B------:R-:W-:-:S13]  /*203a0*/  ISETP.NE.AND P0, PT, R17, RZ, PT ;  /* 0x000000ff1100720c */ /* 0x000fda0003f05270 */
[----:B---3--:R-:W-:Y:S05]  /*203b0*/  @!P0 BRA `(.L_x_1989) ;  /* 0x0000000000048947 */ /* 0x008fea0003800000 */
[----:B------:R-:W-:Y:S01]  /*203c0*/  BPT.TRAP 0x1 ;  /* 0x000000040000795c */ /* 0x000fe20000300000 */
.L_x_1989:
[----:B------:R-:W-:Y:S05]  /*203d0*/  BSYNC B2 ;  /* 0x0000000000027941 */ /* 0x000fea0003800000 */
.L_x_1988:
[----:B------:R-:W-:Y:S01]  /*203e0*/  R2UR UR10, R15 ;  /* 0x000000000f0a72ca */ /* 0x000fe200000e0000 */
[----:B------:R-:W-:Y:S01]  /*203f0*/  IMAD R12, R12, 0x2, R22 ;  /* 0x000000020c0c7824 */ /* 0x000fe200078e0216 */
[----:B------:R-:W-:Y:S01]  /*20400*/  R2UR UR6, R2 ;  /* 0x00000000020672ca */ /* 0x000fe200000e0000 */
[----:B------:R-:W-:Y:S01]  /*20410*/  UIADD3 UR4, UP0, UR40, 0x670, URZ ;  /* 0x0000067028047890 */ /* 0x000fe2000ff1e03f */
[----:B------:R-:W-:Y:S01]  /*20420*/  R2UR UR7, R3 ;  /* 0x00000000030772ca */ /* 0x000fe200000e0000 */
[----:B01----:R-:W-:Y:S01]  /*20430*/  VIADD R14, R12, 0x400 ;  /* 0x000004000c0e7836 */ /* 0x003fe20000000000 */
[----:B------:R-:W-:Y:S01]  /*20440*/  PLOP3.LUT P0, PT, PT, PT, PT, 0x80, 0x0 ;  /* 0x000000000000781c */ /* 0x000fe20003f0f070 */
[----:B------:R-:W-:Y:S01]  /*20450*/  UIADD3.X UR5, URZ, UR41, URZ, UP0, !UPT ;  /* 0x000000293f057290 */ /* 0x000fe200087fe43f */
[----:B------:R-:W-:-:S11]  /*20460*/  IADD3 R11, R11, 0x288b0, RZ ;  /* 0x000288b00b0b7810 */ /* 0x000fd60007ffe0ff */
.L_x_1990:
        /* <DEDUP_REMOVED lines=15> */
.L_x_1991:
        /* <DEDUP_REMOVED lines=10> */
.L_x_1979:
[----:B------:R-:W-:Y:S05]  /*20600*/  BSYNC B1 ;  /* 0x0000000000017941 */ /* 0x000fea0003800000 */
.L_x_1978:
        /* <DEDUP_REMOVED lines=9> */
.L_x_2006:
[----:B------:R-:W-:Y:S05]  /*206a0*/  YIELD ;  /* 0x0000000000007946 */ /* 0x000fea0003800000 */
[----:B------:R-:W-:Y:S04]  /*206b0*/  BSSY B1, `(.L_x_1992) ;  /* 0x000006b000017945 */ /* 0x000fe80003800000 */
[----:B------:R-:W-:Y:S05]  /*206c0*/  @!P6 BRA `(.L_x_1993) ;  /* 0x0000000400a4e947 */ /* 0x000fea0003800000 */
[----:B------:R-:W-:Y:S01]  /*206d0*/  LEA R12, R26, R22, 0x3 ;  /* 0x000000161a0c7211 */ /* 0x000fe200078e18ff */
[----:B0-----:R-:W0:Y:S01]  /*206e0*/  S2R R3, SR_TID.X ;  /* 0x0000000000037919 */ /* 0x001e220000002100 */
[----:B------:R-:W-:Y:S01]  /*206f0*/  SHF.L.U32 R2, R29, 0x1f, RZ ;  /* 0x0000001f1d027819 */ /* 0x000fe200000006ff */
[----:B------:R-:W-:Y:S03]  /*20700*/  BSSY B2, `(.L_x_1994) ;  /* 0x0000005000027945 */ /* 0x000fe60003800000 */
[----:B------:R-:W1:Y:S01]  /*20710*/  SYNCS.PHASECHK.TRANS64.TRYWAIT P1, [R12+URZ+0x288a0], R2 ;  /* 0x0288a0020c0075a7 */ /* 0x000e62000802017f */
[----:B0-----:R-:W-:-:S04]  /*20720*/  LOP3.LUT R3, R3, 0x7f, RZ, 0xc0, !PT ;  /* 0x0000007f03037812 */ /* 0x001fc800078ec0ff */
[----:B------:R-:W-:Y:S01]  /*20730*/  ISETP.NE.AND P2, PT, R3, RZ, PT ;  /* 0x000000ff0300720c */ /* 0x000fe20003f45270 */
[----:B-1----:R-:W-:-:S12]  /*20740*/  @!P1 BRA `(.L_x_1995) ;  /* 0x0000007c008c9947 */ /* 0x002fd80003800000 */
.L_x_2210:
[----:B------:R-:W-:Y:S05]  /*20750*/  BSYNC B2 ;  /* 0x0000000000027941 */ /* 0x000fea0003800000 */
.L_x_1994:
        /* <DEDUP_REMOVED lines=9> */
.L_x_1997:
[----:B------:R-:W-:Y:S05]  /*207f0*/  BSYNC B2 ;  /* 0x0000000000027941 */ /* 0x000fea0003800000 */
.L_x_1996:
[----:B------:R-:W-:Y:S01]  /*20800*/  IMAD.MOV.U32 R11, RZ, RZ, RZ ;  /* 0x000000ffff0b7224 */ /* 0x000fe200078e00ff */
[----:B------:R-:W-:Y:S01]  /*20810*/  UIADD3 UR4, UP0, UR40, 0x570, URZ ;  /* 0x0000057028047890 */ /* 0x000fe2000ff1e03f */
[----:B------:R-:W-:Y:S01]  /*20820*/  IMAD R10, R26, 0x8000, R22 ;  /* 0x000080001a0a7824 */ /* 0x000fe200078e0216 */
[----:B------:R-:W-:Y:S01]  /*20830*/  PLOP3.LUT P1, PT, PT, PT, PT, 0x80, 0x0 ;  /* 0x000000000000781c */ /* 0x000fe20003f2f070 */
[----:B------:R-:W-:Y:S01]  /*20840*/  IMAD R6, R13, 0x80, R0 ;  /* 0x000000800d067824 */ /* 0x000fe200078e0200 */
[----:B------:R-:W-:Y:S01]  /*20850*/  R2UR UR10, R11 ;  /* 0x000000000b0a72ca */ /* 0x000fe200000e0000 */
[----:B------:R-:W-:Y:S01]  /*20860*/  VIADD R14, R10, 0x18400 ;  /* 0x000184000a0e7836 */ /* 0x000fe20000000000 */
[----:B------:R-:W-:Y:S01]  /*20870*/  IADD3 R3, R12, 0x28890, RZ ;  /* 0x000288900c037810 */ /* 0x000fe20007ffe0ff */
[----:B------:R-:W-:Y:S01]  /*20880*/  UIADD3.X UR5, URZ, UR41, URZ, UP0, !UPT ;  /* 0x000000293f057290 */ /* 0x000fe200087fe43f */
[----:B------:R-:W-:Y:S01]  /*20890*/  UMOV UR6, 0x0 ;  /* 0x0000000000067882 */ /* 0x000fe20000000000 */
[----:B------:R-:W-:-:S10]  /*208a0*/  UMOV UR7, 0x12f00000 ;  /* 0x12f0000000077882 */ /* 0x000fd40000000000 */
.L_x_1998:
        /* <DEDUP_REMOVED lines=16> */
.L_x_1999:
        /* <DEDUP_REMOVED lines=13> */
.L_x_2211:
[----:B------:R-:W-:Y:S05]  /*20a80*/  BSYNC B2 ;  /* 0x0000000000027941 */ /* 0x000fea0003800000 */
.L_x_2000:
[----:B------:R-:W-:Y:S01]  /*20a90*/  BSSY B2, `(.L_x_2002) ;  /* 0x000000b000027945 */ /* 0x000fe20003800000 */
[----:B01----:R-:W-:Y:S01]  /*20aa0*/  IMAD.MOV.U32 R2, RZ, RZ, 0x0 ;  /* 0x00000000ff027424 */ /* 0x003fe200078e00ff */
[----:B------:R-:W-:Y:S02]  /*20ab0*/  MOV R3, 0x12f00000 ;  /* 0x12f0000000037802 */ /* 0x000fe40000000f00 */
[----:B------:R-:W-:Y:S05]  /*20ac0*/  @P2 BRA `(.L_x_2003) ;  /* 0x00000000001c2947 */ /* 0x000fea0003800000 */
[----:B------:R-:W0:Y:S01]  /*20ad0*/  S2R R17, SR_TID.X ;  /* 0x0000000000117919 */ /* 0x000e220000002100 */
[----:B------:R-:W-:-:S04]  /*20ae0*/  IMAD.MOV.U32 R15, RZ, RZ, 0x8000 ;  /* 0x00008000ff0f7424 */ /* 0x000fc800078e00ff */
[----:B------:R1:W-:Y:S01]  /*20af0*/  SYNCS.ARRIVE.TRANS64 RZ, [R12+URZ+0x288b0], R15 ;  /* 0x0288b00f0cff79a7 */ /* 0x0003e2000800003f */
[----:B0-----:R-:W-:-:S04]  /*20b00*/  LOP3.LUT R17, R17, 0x1f, RZ, 0xc0, !PT ;  /* 0x0000001f11117812 */ /* 0x001fc800078ec0ff */
[----:B------:R-:W-:-:S13]  /*20b10*/  ISETP.NE.AND P1, PT, R17, RZ, PT ;  /* 0x000000ff1100720c */ /* 0x000fda0003f25270 */
[----:B-1----:R-:W-:Y:S05]  /*20b20*/  @!P1 BRA `(.L_x_2003) ;  /* 0x0000000000049947 */ /* 0x002fea0003800000 */
[----:B------:R-:W-:Y:S01]  /*20b30*/  BPT.TRAP 0x1 ;  /* 0x000000040000795c */ /* 0x000fe20000300000 */
.L_x_2003:
[----:B------:R-:W-:Y:S05]  /*20b40*/  BSYNC B2 ;  /* 0x0000000000027941 */ /* 0x000fea0003800000 */
.L_x_2002:
[----:B------:R-:W-:Y:S01]  /*20b50*/  R2UR UR6, R2 ;  /* 0x00000000020672ca */ /* 0x000fe200000e0000 */
[----:B------:R-:W-:Y:S01]  /*20b60*/  UIADD3 UR4, UP0, UR40, 0x670, URZ ;  /* 0x0000067028047890 */ /* 0x000fe2000ff1e03f */
[----:B------:R-:W-:Y:S01]  /*20b70*/  R2UR UR7, R3 ;  /* 0x00000000030772ca */ /* 0x000fe200000e0000 */
[----:B------:R-:W-:Y:S01]  /*20b80*/  VIADD R12, R12, 0x288b0 ;  /* 0x000288b00c0c7836 */ /* 0x000fe20000000000 */
[----:B------:R-:W-:Y:S01]  /*20b90*/  R2UR UR10, R11 ;  /* 0x000000000b0a72ca */ /* 0x000fe200000e0000 */
[----:B------:R-:W-:Y:S01]  /*20ba0*/  VIADD R11, R10, 0x400 ;  /* 0x000004000a0b7836 */ /* 0x000fe20000000000 */
[----:B------:R-:W-:Y:S01]  /*20bb0*/  PLOP3.LUT P1, PT, PT, PT, PT, 0x80, 0x0 ;  /* 0x000000000000781c */ /* 0x000fe20003f2f070 */
[----:B------:R-:W-:-:S12]  /*20bc0*/  UIADD3.X UR5, URZ, UR41, URZ, UP0, !UPT ;  /* 0x000000293f057290 */ /* 0x000fd800087fe43f */
.L_x_2004:
        /* <DEDUP_REMOVED lines=15> */
.L_x_2005:
        /* <DEDUP_REMOVED lines=10> */
.L_x_1993:
[----:B------:R-:W-:Y:S05]  /*20d60*/  BSYNC B1 ;  /* 0x0000000000017941 */ /* 0x000fea0003800000 */
.L_x_1992:
        /* <DEDUP_REMOVED lines=8> */
.L_x_1972:
[----:B------:R-:W-:Y:S05]  /*20df0*/  BSYNC B0 ;  /* 0x0000000000007941 */ /* 0x000fea0003800000 */
.L_x_1971:
[----:B------:R-:W1:Y:S01]  /*20e00*/  LDC R0, c[0x0][0x448] ;  /* 0x00011200ff007b82 */ /* 0x000e620000000800 */
[----:B------:R-:W-:Y:S01]  /*20e10*/  VIADD R5, R27, 0x7f ;  /* 0x0000007f1b057836 */ /* 0x000fe20000000000 */
[----:B------:R-:W-:Y:S06]  /*20e20*/  @!P0 WARPSYNC.ALL ;  /* 0x0000000000008948 */ /* 0x000fec0003800000 */
[----:B0-----:R-:W0:Y:S08]  /*20e30*/  LDC.64 R2, c[0x0][0x9e0] ;  /* 0x00027800ff027b82 */ /* 0x001e300000000a00 */
[----:B------:R-:W-:Y:S01]  /*20e40*/  @!P0 BAR.SYNC.DEFER_BLOCKING 0xc, 0x180 ;  /* 0x0306000000008b1d */ /* 0x000fe20000010000 */
[----:B-1----:R-:W-:-:S02]  /*20e50*/  ISETP.NE.AND P1, PT, R0, 0x1, PT ;  /* 0x000000010000780c */ /* 0x002fc40003f25270 */
[----:B0-----:R-:W-:-:S11]  /*20e60*/  ISETP.GE.AND P2, PT, R3, 0x1, PT ;  /* 0x000000010300780c */ /* 0x001fd60003f46270 */
[----:B------:R-:W0:Y:S08]  /*20e70*/  @P1 LDC R0, c[0x0][0x44c] ;  /* 0x00011300ff001b82 */ /* 0x000e300000000800 */
[----:B------:R-:W1:Y:S01]  /*20e80*/  @P1 LDC R11, c[0x0][0x450] ;  /* 0x00011400ff0b1b82 */ /* 0x000e620000000800 */
[----:B0-----:R-:W-:-:S05]  /*20e90*/  @P1 IMAD.HI.U32 R0, R5, R0, RZ ;  /* 0x0000000005001227 */ /* 0x001fca00078e00ff */
[----:B-1----:R-:W-:-:S05]  /*20ea0*/  @P1 SHF.R.U32.HI R5, RZ, R11, R0 ;  /* 0x0000000bff051219 */ /* 0x002fca0000011600 */
[----:B------:R-:W-:-:S04]  /*20eb0*/  IMAD.IADD R11, R8, 0x1, R5 ;  /* 0x00000001080b7824 */ /* 0x000fc800078e0205 */
[----:B------:R-:W-:Y:S01]  /*20ec0*/  IMAD.IADD R2, R11, 0x1, R2 ;  /* 0x000000010b027824 */ /* 0x000fe200078e0202 */
[----:B------:R-:W-:Y:S06]  /*20ed0*/  @!P2 BRA `(.L_x_2007) ;  /* 0x000000000048a947 */ /* 0x000fec0003800000 */
[C---:B------:R-:W-:Y:S01]  /*20ee0*/  ISETP.GT.AND P0, PT, R11.reuse, RZ, PT ;  /* 0x000000ff0b00720c */ /* 0x040fe20003f04270 */
[----:B------:R-:W-:Y:S01]  /*20ef0*/  BSSY B0, `(.L_x_2008) ;  /* 0x000000e000007945 */ /* 0x000fe20003800000 */
[----:B------:R-:W-:-:S11]  /*20f00*/  IADD3 R0, R11, -0x1, RZ ;  /* 0xffffffff0b007810 */ /* 0x000fd60007ffe0ff */
        /* <DEDUP_REMOVED lines=8> */
.L_x_2009:
[----:B------:R-:W-:-:S13]  /*20f90*/  ISETP.NE.AND P0, PT, R3, 0x1, PT ;  /* 0x000000010300780c */ /* 0x000fda0003f05270 */
[----:B------:R-:W0:Y:S02]  /*20fa0*/  @P0 LDC.64 R4, c[0x0][0x9e8] ;  /* 0x00027a00ff040b82 */ /* 0x000e240000000a00 */
[----:B0-----:R-:W-:-:S05]  /*20fb0*/  @P0 IMAD.HI.U32 R4, R0, R4, RZ ;  /* 0x0000000400040227 */ /* 0x001fca00078e00ff */
[----:B------:R-:W-:-:S07]  /*20fc0*/  @P0 SHF.R.U32.HI R0, RZ, R5, R4 ;  /* 0x00000005ff000219 */ /* 0x000fce0000011604 */
.L_x_2010:
[----:B------:R-:W-:Y:S05]  /*20fd0*/  BSYNC B0 ;  /* 0x0000000000007941 */ /* 0x000fea0003800000 */
.L_x_2008:
[----:B------:R-:W-:-:S05]  /*20fe0*/  IMAD R5, R0, R3, R3 ;  /* 0x0000000300057224 */ /* 0x000fca00078e0203 */
[----:B------:R-:W-:-:S07]  /*20ff0*/  VIMNMX R2, R2, R5, PT ;  /* 0x0000000502027248 */ /* 0x000fce0003fe0100 */
.L_x_2007:
[----:B------:R-:W0:Y:S01]  /*21000*/  @P1 LDC R0, c[0x0][0x44c] ;  /* 0x00011300ff001b82 */ /* 0x000e220000000800 */
[----:B------:R-:W-:Y:S01]  /*21010*/  VIADD R2, R2, 0x7f ;  /* 0x0000007f02027836 */ /* 0x000fe20000000000 */
[----:B------:R-:W-:-:S04]  /*21020*/  ULDC UR4, c[0x0][0x9dc] ;  /* 0x0002770000047ab9 */ /* 0x000fc80000000800 */
[----:B------:R-:W-:Y:S02]  /*21030*/  SHF.R.S32.HI R5, RZ, 0x1f, R2 ;  /* 0x0000001fff057819 */ /* 0x000fe40000011402 */
[----:B------:R-:W1:Y:S02]  /*21040*/  @P1 LDC R11, c[0x0][0x450] ;  /* 0x00011400ff0b1b82 */ /* 0x000e640000000800 */
[----:B------:R-:W-:Y:S01]  /*21050*/  LEA.HI R5, R5, R2, RZ, 0x7 ;  /* 0x0000000205057211 */ /* 0x000fe200078f38ff */
[----:B------:R-:W-:Y:S02]  /*21060*/  IMAD.MOV.U32 R2, RZ, RZ, R27 ;  /* 0x000000ffff027224 */ /* 0x000fe400078e001b */
[----:B0-----:R-:W-:-:S05]  /*21070*/  @P1 IMAD.HI.U32 R0, R27, R0, RZ ;  /* 0x000000001b001227 */ /* 0x001fca00078e00ff */
[----:B-1----:R-:W-:Y:S02]  /*21080*/  @P1 SHF.R.U32.HI R2, RZ, R11, R0 ;  /* 0x0000000bff021219 */ /* 0x002fe40000011600 */
[----:B------:R-:W-:-:S03]  /*21090*/  SHF.R.S32.HI R0, RZ, 0x7, R5 ;  /* 0x00000007ff007819 */ /* 0x000fc60000011405 */
[----:B------:R-:W-:Y:S01]  /*210a0*/  IMAD.IADD R7, R7, 0x1, R2 ;  /* 0x0000000107077824 */ /* 0x000fe200078e0202 */
[----:B------:R-:W-:-:S04]  /*210b0*/  VIMNMX R23, R9, R0, PT ;  /* 0x0000000009177248 */ /* 0x000fc80003fe0100 */
[----:B------:R-:W-:Y:S01]  /*210c0*/  IADD3 R0, R7, -UR4, RZ ;  /* 0x8000000407007c10 */ /* 0x000fe2000fffe0ff */
        /* <DEDUP_REMOVED lines=12> */
.L_x_2013:
[----:B------:R-:W-:-:S13]  /*21190*/  ISETP.NE.AND P0, PT, R3, 0x1, PT ;  /* 0x000000010300780c */ /* 0x000fda0003f05270 */
[----:B------:R-:W1:Y:S02]  /*211a0*/  @P0 LDC.64 R4, c[0x0][0x9e8] ;  /* 0x00027a00ff040b82 */ /* 0x000e640000000a00 */
[----:B-1----:R-:W-:-:S05]  /*211b0*/  @P0 IMAD.HI.U32 R4, R7, R4, RZ ;  /* 0x0000000407040227 */ /* 0x002fca00078e00ff */
[----:B------:R-:W-:-:S07]  /*211c0*/  @P0 SHF.R.U32.HI R7, RZ, R5, R4 ;  /* 0x00000005ff070219 */ /* 0x000fce0000011604 */
.L_x_2014:
[----:B------:R-:W-:Y:S05]  /*211d0*/  BSYNC B0 ;  /* 0x0000000000007941 */ /* 0x000fea0003800000 */
.L_x_2012:
[----:B------:R-:W-:-:S05]  /*211e0*/  IMAD R3, R7, R3, RZ ;  /* 0x0000000307037224 */ /* 0x000fca00078e02ff */
[----:B------:R-:W-:-:S07]  /*211f0*/  VIMNMX R0, R0, R3, !PT ;  /* 0x0000000300007248 */ /* 0x000fce0007fe0100 */
.L_x_2011:
[----:B------:R-:W-:Y:S01]  /*21200*/  SHF.R.S32.HI R3, RZ, 0x1f, R0 ;  /* 0x0000001fff037819 */ /* 0x000fe20000011400 */
[----:B------:R-:W-:Y:S03]  /*21210*/  BSSY B7, `(.L_x_2015) ;  /* 0x0000382000077945 */ /* 0x000fe60003800000 */
[----:B------:R-:W-:-:S04]  /*21220*/  LEA.HI R3, R3, R0, RZ, 0x7 ;  /* 0x0000000003037211 */ /* 0x000fc800078f38ff */
[----:B------:R-:W-:-:S04]  /*21230*/  SHF.R.S32.HI R3, RZ, 0x7, R3 ;  /* 0x00000007ff037819 */ /* 0x000fc80000011403 */
[----:B------:R-:W-:-:S04]  /*21240*/  VIMNMX R2, RZ, R3, !PT ;  /* 0x00000003ff027248 */ /* 0x000fc80007fe0100 */
[----:B------:R-:W-:Y:S01]  /*21250*/  ISETP.GT.AND P0, PT, R23, R2, PT ;  /* 0x000000021700720c */ /* 0x000fe20003f04270 */
[----:B------:R1:W-:-:S12]  /*21260*/  STL [R1], R2 ;  /* 0x0000000201007387 */ /* 0x0003d80000100800 */
[----:B-1----:R-:W-:Y:S05]  /*21270*/  @P0 BRA `(.L_x_2016) ;  /* 0x0000000000440947 */ /* 0x002fea0003800000 */
[----:B------:R-:W1:Y:S02]  /*21280*/  S2R R2, SR_TID.X ;  /* 0x0000000000027919 */ /* 0x000e640000002100 */
[----:B-1----:R-:W-:-:S04]  /*21290*/  LOP3.LUT R2, R2, 0x7f, RZ, 0xc0, !PT ;  /* 0x0000007f02027812 */ /* 0x002fc800078ec0ff */
[----:B------:R-:W-:-:S13]  /*212a0*/  ISETP.NE.AND P0, PT, R2, RZ, PT ;  /* 0x000000ff0200720c */ /* 0x000fda0003f05270 */
[----:B------:R-:W-:Y:S05]  /*212b0*/  @P0 BRA `(.L_x_2017) ;  /* 0x0000003400dc0947 */ /* 0x000fea0003800000 */
[----:B------:R-:W1:Y:S01]  /*212c0*/  S2R R5, SR_LANEID ;  /* 0x0000000000057919 */ /* 0x000e620000000000 */
[----:B------:R-:W-:Y:S01]  /*212d0*/  VOTEU.ANY UR4, UPT, PT ;  /* 0x0000000000047886 */ /* 0x000fe200038e0100 */
[----:B------:R-:W2:Y:S01]  /*212e0*/  LDC.64 R2, c[0x0][0xc60] ;  /* 0x00031800ff027b82 */ /* 0x000ea20000000a00 */
[----:B------:R-:W1:Y:S02]  /*212f0*/  FLO.U32 R0, UR4 ;  /* 0x0000000400007d00 */ /* 0x000e6400080e0000 */
[----:B-1----:R-:W-:-:S06]  /*21300*/  ISETP.EQ.U32.AND P0, PT, R0, R5, PT ;  /* 0x000000050000720c */ /* 0x002fcc0003f02070 */
[----:B------:R-:W2:Y:S07]  /*21310*/  POPC R5, UR4 ;  /* 0x0000000400057d09 */ /* 0x000eae0008000000 */
[----:B--2---:R-:W2:Y:S01]  /*21320*/  @P0 ATOMG.E.ADD.STRONG.GPU PT, R3, desc[UR54][R2.64], R5 ;  /* 0x00000005020309a8 */ /* 0x004ea200081ee1f6 */
[----:B------:R-:W1:Y:S02]  /*21330*/  S2R R4, SR_LTMASK ;  /* 0x0000000000047919 */ /* 0x000e640000003900 */
[----:B-1----:R-:W-:-:S04]  /*21340*/  LOP3.LUT R4, R4, UR4, RZ, 0xc0, !PT ;  /* 0x0000000404047c12 */ /* 0x002fc8000f8ec0ff */
[----:B------:R-:W1:Y:S01]  /*21350*/  POPC R7, R4 ;  /* 0x0000000400077309 */ /* 0x000e620000000000 */
[----:B--2---:R-:W1:Y:S02]  /*21360*/  SHFL.IDX PT, R0, R3, R0, 0x1f ;  /* 0x00001f0003007589 */ /* 0x004e6400000e0000 */
[----:B-1----:R-:W-:Y:S01]  /*21370*/  IADD3 R16, R0, UR37, R7 ;  /* 0x0000002500107c10 */ /* 0x002fe2000fffe007 */
[----:B------:R-:W-:Y:S06]  /*21380*/  BRA `(.L_x_2017) ;  /* 0x0000003400a87947 */ /* 0x000fec0003800000 */
.L_x_2016:
        /* <DEDUP_REMOVED lines=19> */
[----:B01----:R-:W-:Y:S05]  /*214c0*/  CALL.ABS.NOINC R2 ;  /* 0x0000000002007343 */ /* 0x003fea0003c00000 */
.L_x_2019:
[----:B------:R-:W-:Y:S05]  /*214d0*/  BSYNC B6 ;  /* 0x0000000000067941 */ /* 0x000fea0003800000 */
.L_x_2018:
        /* <DEDUP_REMOVED lines=12> */
[----:B------:R-:W-:Y:S01]  /*215a0*/  MOV R13, RZ ;  /* 0x000000ff000d7202 */ /* 0x000fe20000000f00 */
[----:B------:R-:W-:Y:S02]  /*215b0*/  IMAD.U32 R6, RZ, RZ, UR8 ;  /* 0x00000008ff067e24 */ /* 0x000fe4000f8e00ff */
[----:B------:R-:W-:-:S02]  /*215c0*/  IMAD.U32 R10, RZ, RZ, UR4 ;  /* 0x00000004ff0a7e24 */ /* 0x000fc4000f8e00ff */
[----:B------:R-:W-:Y:S02]  /*215d0*/  IMAD.U32 R11, RZ, RZ, UR5 ;  /* 0x00000005ff0b7e24 */ /* 0x000fe4000f8e00ff */
[----:B------:R-:W-:Y:S02]  /*215e0*/  IMAD.MOV.U32 R8, RZ, RZ, 0x70 ;  /* 0x00000070ff087424 */ /* 0x000fe400078e00ff */
[----:B-1----:R-:W-:-:S07]  /*215f0*/  IMAD.MOV.U32 R12, RZ, RZ, 0x1 ;  /* 0x00000001ff0c7424 */ /* 0x002fce00078e00ff */
[----:B------:R-:W-:-:S07]  /*21600*/  LEPC R20, `(.L_x_2022) ;  /* 0x000000001014794e */ /* 0x000fce0000000000 */
[----:B0-2---:R-:W-:Y:S05]  /*21610*/  CALL.ABS.NOINC R2 ;  /* 0x0000000002007343 */ /* 0x005fea0003c00000 */
.L_x_2022:
[----:B------:R0:W1:Y:S01]  /*21620*/  LDC.64 R2, c[0x4][R17] ;  /* 0x0100000011027b82 */ /* 0x0000620000000a00 */
[----:B------:R-:W-:Y:S01]  /*21630*/  ULDC.64 UR4, c[0x4][0x80] ;  /* 0x0100200000047ab9 */ /* 0x000fe20000000a00 */
[----:B------:R-:W-:Y:S01]  /*21640*/  ULDC.64 UR6, c[0x4][0x88] ;  /* 0x0100220000067ab9 */ /* 0x000fe20000000a00 */
[----:B------:R-:W-:Y:S01]  /*21650*/  ULDC.64 UR8, c[0x4][0x18] ;  /* 0x0100060000087ab9 */ /* 0x000fe20000000a00 */
[----:B------:R-:W-:Y:S01]  /*21660*/  IMAD.U32 R4, RZ, RZ, UR4 ;  /* 0x00000004ff047e24 */ /* 0x000fe2000f8e00ff */
[----:B------:R-:W-:Y:S01]  /*21670*/  MOV R10, UR8 ;  /* 0x00000008000a7c02 */ /* 0x000fe20008000f00 */
        /* <DEDUP_REMOVED lines=9> */
.L_x_2021:
[----:B------:R-:W-:Y:S05]  /*21710*/  BSYNC B6 ;  /* 0x0000000000067941 */ /* 0x000fea0003800000 */
.L_x_2020:
[----:B------:R-:W-:Y:S01]  /*21720*/  ULDC.64 UR4, c[0x0][0x9f8] ;  /* 0x00027e0000047ab9 */ /* 0x000fe20000000a00 */
[----:B------:R-:W2:Y:S01]  /*21730*/  LDL R17, [R1+0x4] ;  /* 0x0000040001117983 */ /* 0x000ea20000100800 */
[----:B------:R-:W-:Y:S01]  /*21740*/  ISETP.NE.U32.AND P0, PT, RZ, UR4, PT ;  /* 0x00000004ff007c0c */ /* 0x000fe2000bf05070 */
[----:B------:R-:W1:Y:S01]  /*21750*/  LDC R0, c[0x0][0x430] ;  /* 0x00010c00ff007b82 */ /* 0x000e620000000800 */
[----:B------:R-:W-:Y:S01]  /*21760*/  MOV R35, R19 ;  /* 0x0000001300237202 */ /* 0x000fe20000000f00 */
[----:B------:R-:W3:Y:S01]  /*21770*/  S2R R21, SR_TID.X ;  /* 0x0000000000157919 */ /* 0x000ee20000002100 */
[----:B------:R-:W-:Y:S01]  /*21780*/  ISETP.NE.AND.EX P0, PT, RZ, UR5, PT, P0 ;  /* 0x00000005ff007c0c */ /* 0x000fe2000bf05300 */
[----:B------:R-:W4:Y:S01]  /*21790*/  S2R R20, SR_TID.X ;  /* 0x0000000000147919 */ /* 0x000f220000002100 */
[----:B------:R-:W-:Y:S01]  /*217a0*/  VIADD R25, R23, 0xffffffff ;  /* 0xffffffff17197836 */ /* 0x000fe20000000000 */
[----:B------:R-:W-:-:S10]  /*217b0*/  ULDC UR4, c[0x0][0x2f4] ;  /* 0x0000bd0000047ab9 */ /* 0x000fd40000000800 */
[----:B------:R-:W0:Y:S01]  /*217c0*/  @P0 LDC.64 R2, c[0x0][0x9f8] ;  /* 0x00027e00ff020b82 */ /* 0x000e220000000a00 */
[----:B-1----:R-:W-:Y:S01]  /*217d0*/  ISETP.NE.AND P1, PT, R0, 0x1, PT ;  /* 0x000000010000780c */ /* 0x002fe20003f25270 */
[----:B------:R-:W-:Y:S02]  /*217e0*/  IMAD.SHL.U32 R8, R25, 0x80, RZ ;  /* 0x0000008019087824 */ /* 0x000fe400078e00ff */
[----:B---3--:R-:W-:-:S10]  /*217f0*/  IMAD.SHL.U32 R21, R21, 0x10, RZ ;  /* 0x0000001015157824 */ /* 0x008fd400078e00ff */
[----:B------:R-:W1:Y:S01]  /*21800*/  @P1 LDC R10, c[0x0][0x434] ;  /* 0x00010d00ff0a1b82 */ /* 0x000e620000000800 */
[----:B----4-:R-:W-:Y:S01]  /*21810*/  LOP3.LUT R20, R20, 0x7f, RZ, 0xc0, !PT ;  /* 0x0000007f14147812 */ /* 0x010fe200078ec0ff */
[----:B0-----:R-:W-:-:S05]  /*21820*/  @P0 IMAD.WIDE R2, R19, 0x4, R2 ;  /* 0x0000000413020825 */ /* 0x001fca00078e0202 */
[----:B------:R0:W3:Y:S01]  /*21830*/  @P0 LDG.E R35, desc[UR54][R2.64] ;  /* 0x0000003602230981 */ /* 0x0000e2000c1e1900 */
[----:B------:R-:W-:Y:S01]  /*21840*/  SHF.R.U32.HI R20, RZ, 0x3, R20 ;  /* 0x00000003ff147819 */ /* 0x000fe20000011614 */
[----:B------:R-:W4:Y:S01]  /*21850*/  @P1 LDC R6, c[0x0][0x438] ;  /* 0x00010e00ff061b82 */ /* 0x000f220000000800 */
[----:B------:R-:W-:-:S04]  /*21860*/  LOP3.LUT R21, R21, 0x70, RZ, 0xc0, !PT ;  /* 0x0000007015157812 */ /* 0x000fc800078ec0ff */
[----:B------:R-:W-:-:S04]  /*21870*/  LOP3.LUT R4, R8, R20, R21, 0xfe, !PT ;  /* 0x0000001408047212 */ /* 0x000fc800078efe15 */
[----:B------:R-:W-:-:S13]  /*21880*/  ISETP.GE.AND P0, PT, R4, R37, PT ;  /* 0x000000250400720c */ /* 0x000fda0003f06270 */
[----:B0-----:R-:W0:Y:S01]  /*21890*/  @!P0 LDC.64 R2, c[0x0][0x428] ;  /* 0x00010a00ff028b82 */ /* 0x001e220000000a00 */
[----:B------:R-:W-:Y:S01]  /*218a0*/  LOP3.LUT R32, R32, 0xfffffffb, RZ, 0xc0, !PT ;  /* 0xfffffffb20207812 */ /* 0x000fe200078ec0ff */
[----:B------:R-:W-:Y:S01]  /*218b0*/  UMOV UR5, 0xffffffff ;  /* 0xffffffff00057882 */ /* 0x000fe20000000000 */
[----:B--2---:R-:W-:-:S04]  /*218c0*/  IMAD.IADD R5, R4, 0x1, R17 ;  /* 0x0000000104057824 */ /* 0x004fc800078e0211 */
[----:B-1----:R-:W-:Y:S01]  /*218d0*/  @P1 IMAD.HI.U32 R7, R5, R10, RZ ;  /* 0x0000000a05071227 */ /* 0x002fe200078e00ff */
[----:B------:R-:W-:-:S04]  /*218e0*/  MOV R4, R5 ;  /* 0x0000000500047202 */ /* 0x000fc80000000f00 */
[----:B----4-:R-:W-:-:S05]  /*218f0*/  @P1 SHF.R.U32.HI R4, RZ, R6, R7 ;  /* 0x00000006ff041219 */ /* 0x010fca0000011607 */
[----:B------:R-:W-:-:S04]  /*21900*/  IMAD.MOV R6, RZ, RZ, -R4 ;  /* 0x000000ffff067224 */ /* 0x000fc800078e0a04 */
[----:B------:R-:W-:Y:S01]  /*21910*/  IMAD R0, R0, R6, R5 ;  /* 0x0000000600007224 */ /* 0x000fe200078e0205 */
[--C-:B------:R-:W-:Y:S02]  /*21920*/  @!P0 SHF.R.S32.HI R5, RZ, 0x1f, R4.reuse ;  /* 0x0000001fff058819 */ /* 0x100fe40000011404 */
[----:B---3--:R-:W-:Y:S01]  /*21930*/  SHF.R.S32.HI R9, RZ, 0x1f, R35 ;  /* 0x0000001fff097819 */ /* 0x008fe20000011423 */
[----:B0-----:R-:W-:-:S04]  /*21940*/  @!P0 IMAD.WIDE.U32 R4, R35, R2, R4 ;  /* 0x0000000223048225 */ /* 0x001fc800078e0004 */
[----:B------:R-:W-:Y:S01]  /*21950*/  @!P0 IMAD R6, R9, R2, RZ ;  /* 0x0000000209068224 */ /* 0x000fe200078e02ff */
[----:B------:R0:W-:Y:S03]  /*21960*/  STL [R1+0x8], R9 ;  /* 0x0000080901007387 */ /* 0x0001e60000100800 */
[----:B------:R-:W-:Y:S02]  /*21970*/  @!P0 IMAD R7, R35, R3, R6 ;  /* 0x0000000323078224 */ /* 0x000fe400078e0206 */
[----:B------:R-:W1:Y:S02]  /*21980*/  @!P0 LDC.64 R2, c[0x0][0x418] ;  /* 0x00010600ff028b82 */ /* 0x000e640000000a00 */
[----:B------:R-:W-:Y:S02]  /*21990*/  @!P0 IMAD.IADD R5, R5, 0x1, R7 ;  /* 0x0000000105058824 */ /* 0x000fe400078e0207 */
[----:B0-----:R-:W-:-:S05]  /*219a0*/  IMAD.U32 R9, RZ, RZ, UR38 ;  /* 0x00000026ff097e24 */ /* 0x001fca000f8e00ff */
[----:B------:R-:W-:Y:S02]  /*219b0*/  ISETP.NE.AND P2, PT, R9, 0x3, PT ;  /* 0x000000030900780c */ /* 0x000fe40003f45270 */
[----:B-1----:R-:W-:-:S04]  /*219c0*/  @!P0 LEA R2, P1, R4, R2, 0x2 ;  /* 0x0000000204028211 */ /* 0x002fc800078210ff */
[----:B------:R-:W-:Y:S01]  /*219d0*/  @!P0 LEA.HI.X R3, R4, R3, R5, 0x2, P1 ;  /* 0x0000000304038211 */ /* 0x000fe200008f1405 */
[----:B------:R-:W-:-:S06]  /*219e0*/  IMAD.MOV.U32 R4, RZ, RZ, RZ ;  /* 0x000000ffff047224 */ /* 0x000fcc00078e00ff */
[----:B------:R0:W5:Y:S01]  /*219f0*/  @!P0 LDG.E R4, desc[UR54][R2.64] ;  /* 0x0000003602048981 */ /* 0x000162000c1e1900 */
[----:B------:R-:W-:Y:S02]  /*21a00*/  ISETP.GE.AND P0, PT, R31, UR4, PT ;  /* 0x000000041f007c0c */ /* 0x000fe4000bf06270 */
[----:B------:R-:W-:-:S04]  /*21a10*/  @P2 LOP3.LUT R32, R32, 0x4, RZ, 0xfc, !PT ;  /* 0x0000000420202812 */ /* 0x000fc800078efcff */
[----:B------:R-:W-:-:S07]  /*21a20*/  LOP3.LUT R32, R32, 0xfffffffd, RZ, 0xc0, !PT ;  /* 0xfffffffd20207812 */ /* 0x000fce00078ec0ff */
[----:B------:R-:W-:Y:S02]  /*21a30*/  @P0 LOP3.LUT R32, R32, 0x2, RZ, 0xfc, !PT ;  /* 0x0000000220200812 */ /* 0x000fe400078efcff */
[----:B------:R-:W-:Y:S02]  /*21a40*/  ISETP.GE.AND P0, PT, R30, UR4, PT ;  /* 0x000000041e007c0c */ /* 0x000fe4000bf06270 */
[----:B------:R-:W-:-:S11]  /*21a50*/  LOP3.LUT R32, R32, 0xfffffffe, RZ, 0xc0, !PT ;  /* 0xfffffffe20207812 */ /* 0x000fd600078ec0ff */
[----:B------:R-:W-:Y:S01]  /*21a60*/  @P0 LOP3.LUT R32, R32, 0x1, RZ, 0xfc, !PT ;  /* 0x0000000120200812 */ /* 0x000fe200078efcff */
[----:B0-----:R-:W-:Y:S06]  /*21a70*/  BRA.DIV UR5, `(.L_x_2023) ;  /* 0x0000006a05e87947 */ /* 0x001fec000b800000 */
.L_x_2214:
[----:B------:R-:W-:Y:S01]  /*21a80*/  SHF.R.S32.HI R34, RZ, 0x1f, R18 ;  /* 0x0000001fff227819 */ /* 0x000fe20000011412 */
[----:B------:R-:W-:Y:S06]  /*21a90*/  @!P2 BRA `(.L_x_2024) ;  /* 0x000000000004a947 */ /* 0x000fec0003800000 */
[----:B------:R-:W-:Y:S01]  /*21aa0*/  BPT.TRAP 0x1 ;  /* 0x000000040000795c */ /* 0x000fe20000300000 */
.L_x_2024:
[----:B------:R-:W-:Y:S01]  /*21ab0*/  SHF.R.S32.HI R5, RZ, 0x1f, R0 ;  /* 0x0000001fff057819 */ /* 0x000fe20000011400 */
[----:B------:R-:W-:Y:S01]  /*21ac0*/  ULDC.64 UR4, c[0x0][0x328] ;  /* 0x0000ca0000047ab9 */ /* 0x000fe20000000a00 */
[----:B------:R-:W-:Y:S03]  /*21ad0*/  BSSY B0, `(.L_x_2025) ;  /* 0x0000017000007945 */ /* 0x000fe60003800000 */
[----:B------:R-:W-:-:S04]  /*21ae0*/  IMAD R3, R5, UR4, RZ ;  /* 0x0000000405037c24 */ /* 0x000fc8000f8e02ff */
[C---:B------:R-:W-:Y:S02]  /*21af0*/  IMAD R6, R0.reuse, UR5, R3 ;  /* 0x0000000500067c24 */ /* 0x040fe4000f8e0203 */
[----:B------:R-:W-:Y:S01]  /*21b00*/  IMAD.WIDE.U32 R2, R0, UR4, RZ ;  /* 0x0000000400027c25 */ /* 0x000fe2000f8e00ff */
        /* <DEDUP_REMOVED lines=19> */
.L_x_2215:
[----:B------:R-:W-:Y:S05]  /*21c40*/  BSYNC B0 ;  /* 0x0000000000007941 */ /* 0x000fea0003800000 */
.L_x_2025:
        /* <DEDUP_REMOVED lines=107> */
.L_x_2233:
        /* <DEDUP_REMOVED lines=11> */
.L_x_2028:
        /* <DEDUP_REMOVED lines=11> */
.L_x_2029:
[----:B-1----:R1:W5:Y:S01]  /*22460*/  LDL.LU R3, [R1+0x10] ;  /* 0x0000100001037983 */ /* 0x0023620000300800 */
[----:B------:R1:W-:Y:S02]  /*22470*/  SYNCS.ARRIVE.TRANS64.A1T0 RZ, [R7+URZ+0x28830], RZ ;  /* 0x028830ff07ff79a7 */ /* 0x0003e4000810003f */
[----:B------:R-:W-:Y:S05]  /*22480*/  WARPSYNC.ALL ;  /* 0x0000000000007948 */ /* 0x000fea0003800000 */
[----:B------:R-:W-:Y:S01]  /*22490*/  ULDC.64 UR4, c[0x0][0x298] ;  /* 0x0000a60000047ab9 */ /* 0x000fe20000000a00 */
[----:B------:R-:W-:Y:S01]  /*224a0*/  ULDC.64 UR6, c[0x0][0xa00] ;  /* 0x0002800000067ab9 */ /* 0x000fe20000000a00 */
[----:B------:R-:W-:Y:S01]  /*224b0*/  IADD3 R2, R22, 0x10400, RZ ;  /* 0x0001040016027810 */ /* 0x000fe20007ffe0ff */
[----:B------:R-:W-:Y:S01]  /*224c0*/  BSSY B6, `(.L_x_2030) ;  /* 0x0000022000067945 */ /* 0x000fe20003800000 */
[----:B------:R-:W-:Y:S01]  /*224d0*/  BAR.SYNC.DEFER_BLOCKING 0x8, 0x180 ;  /* 0x0206000000007b1d */ /* 0x000fe20000010000 */
[----:B------:R-:W-:-:S02]  /*224e0*/  ISETP.NE.U32.AND P0, PT, RZ, UR6, PT ;  /* 0x00000006ff007c0c */ /* 0x000fc4000bf05070 */
[----:B------:R-:W-:Y:S02]  /*224f0*/  LOP3.LUT P1, RZ, R2, 0x3ff, RZ, 0xc0, !PT ;  /* 0x000003ff02ff7812 */ /* 0x000fe4000782c0ff */
[----:B------:R-:W-:Y:S02]  /*22500*/  ISETP.NE.AND.EX P0, PT, RZ, UR7, PT, P0 ;  /* 0x00000007ff007c0c */ /* 0x000fe4000bf05300 */
[----:B------:R-:W-:-:S04]  /*22510*/  SHF.R.S32.HI R2, RZ, 0x1f, R19 ;  /* 0x0000001fff027819 */ /* 0x000fc80000011413 */
[----:B------:R-:W-:Y:S02]  /*22520*/  SEL R2, R2, RZ, !P0 ;  /* 0x000000ff02027207 */ /* 0x000fe40004000000 */
[----:B-----5:R-:W-:Y:S01]  /*22530*/  SHF.R.S32.HI R0, RZ, 0x1f, R3 ;  /* 0x0000001fff007819 */ /* 0x020fe20000011403 */
[----:B0-----:R-:W-:-:S04]  /*22540*/  IMAD.WIDE.U32 R4, R3, UR4, RZ ;  /* 0x0000000403047c25 */ /* 0x001fc8000f8e00ff */
[----:B------:R-:W-:Y:S01]  /*22550*/  IMAD R0, R0, UR4, RZ ;  /* 0x0000000400007c24 */ /* 0x000fe2000f8e02ff */
[----:B------:R0:W-:Y:S03]  /*22560*/  STL.64 [R1+0x10], R4 ;  /* 0x0000100401007387 */ /* 0x0001e60000100a00 */
[----:B------:R-:W-:-:S04]  /*22570*/  IMAD R0, R3, UR5, R0 ;  /* 0x0000000503007c24 */ /* 0x000fc8000f8e0200 */
[----:B------:R-:W-:Y:S01]  /*22580*/  IMAD.IADD R3, R5, 0x1, R0 ;  /* 0x0000000105037824 */ /* 0x000fe200078e0200 */
[----:B------:R-:W-:-:S04]  /*22590*/  SEL R0, R19, RZ, !P0 ;  /* 0x000000ff13007207 */ /* 0x000fc80004000000 */
[----:B------:R0:W-:Y:S04]  /*225a0*/  STL [R1+0x24], R3 ;  /* 0x0000240301007387 */ /* 0x0001e80000100800 */
        /* <DEDUP_REMOVED lines=19> */
.L_x_2031:
[----:B------:R-:W-:Y:S05]  /*226e0*/  BSYNC B6 ;  /* 0x0000000000067941 */ /* 0x000fea0003800000 */
.L_x_2030:
[----:B------:R-:W2:Y:S01]  /*226f0*/  LDL.LU R20, [R1+0x24] ;  /* 0x0000240001147983 */ /* 0x000ea20000300800 */
[----:B------:R-:W-:Y:S01]  /*22700*/  ULDC.64 UR4, c[0x0][0x2d8] ;  /* 0x0000b60000047ab9 */ /* 0x000fe20000000a00 */
[----:B-1----:R-:W1:Y:S01]  /*22710*/  LDC R7, c[0x0][0x448] ;  /* 0x00011200ff077b82 */ /* 0x002e620000000800 */
[----:B------:R-:W-:Y:S01]  /*22720*/  ULDC.64 UR6, c[0x0][0x280] ;  /* 0x0000a00000067ab9 */ /* 0x000fe20000000a00 */
[----:B0-----:R-:W2:Y:S04]  /*22730*/  LDL.LU.64 R2, [R1+0x10] ;  /* 0x0000100001027983 */ /* 0x001ea80000300a00 */
[----:B------:R-:W3:Y:S04]  /*22740*/  LDL.LU R4, [R1+0x28] ;  /* 0x0000280001047983 */ /* 0x000ee80000300800 */
[----:B------:R-:W4:Y:S01]  /*22750*/  LDL.LU R21, [R1+0x18] ;  /* 0x0000180001157983 */ /* 0x000f220000300800 */
[----:B------:R-:W-:-:S03]  /*22760*/  IMAD R0, R34, UR4, RZ ;  /* 0x0000000422007c24 */ /* 0x000fc6000f8e02ff */
[----:B------:R0:W5:Y:S01]  /*22770*/  LDL R8, [R1+0xc] ;  /* 0x00000c0001087983 */ /* 0x0001620000100800 */
[----:B------:R-:W-:Y:S01]  /*22780*/  IMAD R0, R18, UR5, R0 ;  /* 0x0000000512007c24 */ /* 0x000fe2000f8e0200 */
[----:B-1----:R-:W-:-:S13]  /*22790*/  ISETP.NE.AND P0, PT, R7, 0x1, PT ;  /* 0x000000010700780c */ /* 0x002fda0003f05270 */
[----:B------:R-:W1:Y:S01]  /*227a0*/  @P0 LDC R6, c[0x0][0x44c] ;  /* 0x00011300ff060b82 */ /* 0x000e620000000800 */
[----:B--2---:R-:W-:Y:S02]  /*227b0*/  IMAD.MOV.U32 R3, RZ, RZ, R20 ;  /* 0x000000ffff037224 */ /* 0x004fe400078e0014 */
[----:B------:R-:W2:Y:S01]  /*227c0*/  S2R R20, SR_TID.X ;  /* 0x0000000000147919 */ /* 0x000ea20000002100 */
[----:B------:R-:W-:Y:S01]  /*227d0*/  IMAD.WIDE.U32 R2, R18, UR4, R2 ;  /* 0x0000000412027c25 */ /* 0x000fe2000f8e0002 */
[----:B------:R-:W-:-:S03]  /*227e0*/  ULDC.64 UR4, c[0x0][0x2e0] ;  /* 0x0000b80000047ab9 */ /* 0x000fc60000000a00 */
[----:B------:R-:W-:Y:S02]  /*227f0*/  IMAD.IADD R3, R3, 0x1, R0 ;  /* 0x0000000103037824 */ /* 0x000fe400078e0200 */
[----:B---3--:R-:W-:Y:S02]  /*22800*/  IMAD R0, R4, UR4, RZ ;  /* 0x0000000404007c24 */ /* 0x008fe4000f8e02ff */
[----:B----4-:R-:W-:-:S04]  /*22810*/  IMAD.WIDE.U32 R2, R21, UR4, R2 ;  /* 0x0000000415027c25 */ /* 0x010fc8000f8e0002 */
[----:B------:R-:W-:Y:S01]  /*22820*/  IMAD R0, R21, UR5, R0 ;  /* 0x0000000515007c24 */ /* 0x000fe2000f8e0200 */
[----:B------:R-:W-:Y:S01]  /*22830*/  ULDC.64 UR4, c[0x0][0x2d0] ;  /* 0x0000b40000047ab9 */ /* 0x000fe20000000a00 */
[----:B------:R-:W3:Y:S02]  /*22840*/  S2R R21, SR_TID.X ;  /* 0x0000000000157919 */ /* 0x000ee40000002100 */
[----:B------:R-:W-:Y:S02]  /*22850*/  IMAD.IADD R3, R3, 0x1, R0 ;  /* 0x0000000103037824 */ /* 0x000fe400078e0200 */
[----:B------:R-:W4:Y:S01]  /*22860*/  @P0 LDC R0, c[0x0][0x450] ;  /* 0x00011400ff000b82 */ /* 0x000f220000000800 */
[----:B--2---:R-:W-:-:S04]  /*22870*/  LOP3.LUT R20, R20, 0x7f, RZ, 0xc0, !PT ;  /* 0x0000007f14147812 */ /* 0x004fc800078ec0ff */
[----:B------:R-:W-:Y:S01]  /*22880*/  SHF.R.U32.HI R20, RZ, 0x3, R20 ;  /* 0x00000003ff147819 */ /* 0x000fe20000011614 */
[----:B---3--:R-:W-:-:S05]  /*22890*/  IMAD.SHL.U32 R21, R21, 0x10, RZ ;  /* 0x0000001015157824 */ /* 0x008fca00078e00ff */
[----:B------:R-:W-:-:S04]  /*228a0*/  LOP3.LUT R21, R21, 0x70, RZ, 0xc0, !PT ;  /* 0x0000007015157812 */ /* 0x000fc800078ec0ff */
[----:B------:R-:W-:-:S04]  /*228b0*/  LOP3.LUT R20, R20, R21, RZ, 0xfc, !PT ;  /* 0x0000001514147212 */ /* 0x000fc800078efcff */
[----:B------:R-:W-:-:S05]  /*228c0*/  IADD3 R5, R20, R27, RZ ;  /* 0x0000001b14057210 */ /* 0x000fca0007ffe0ff */
[----:B-1----:R-:W-:-:S04]  /*228d0*/  @P0 IMAD.HI.U32 R6, R5, R6, RZ ;  /* 0x0000000605060227 */ /* 0x002fc800078e00ff */
[----:B------:R-:W-:Y:S01]  /*228e0*/  IMAD.MOV.U32 R4, RZ, RZ, R5 ;  /* 0x000000ffff047224 */ /* 0x000fe200078e0005 */
[----:B----4-:R-:W-:Y:S01]  /*228f0*/  @P0 SHF.R.U32.HI R4, RZ, R0, R6 ;  /* 0x00000000ff040219 */ /* 0x010fe20000011606 */
[----:B------:R-:W1:Y:S04]  /*22900*/  S2R R20, SR_TID.X ;  /* 0x0000000000147919 */ /* 0x000e680000002100 */
[----:B------:R-:W-:-:S04]  /*22910*/  IMAD.MOV R0, RZ, RZ, -R4 ;  /* 0x000000ffff007224 */ /* 0x000fc800078e0a04 */
[----:B------:R-:W-:Y:S01]  /*22920*/  IMAD R0, R7, R0, R5 ;  /* 0x0000000007007224 */ /* 0x000fe200078e0205 */
[----:B------:R-:W-:Y:S01]  /*22930*/  SHF.R.S32.HI R5, RZ, 0x1f, R4 ;  /* 0x0000001fff057819 */ /* 0x000fe20000011404 */
[----:B------:R-:W-:-:S04]  /*22940*/  IMAD.WIDE.U32 R2, R4, UR4, R2 ;  /* 0x0000000404027c25 */ /* 0x000fc8000f8e0002 */
[----:B------:R-:W-:-:S04]  /*22950*/  IMAD R5, R5, UR4, RZ ;  /* 0x0000000405057c24 */ /* 0x000fc8000f8e02ff */
[----:B------:R-:W-:Y:S01]  /*22960*/  IMAD R5, R4, UR5, R5 ;  /* 0x0000000504057c24 */ /* 0x000fe2000f8e0205 */
[----:B------:R-:W-:Y:S01]  /*22970*/  SHF.R.S32.HI R4, RZ, 0x1f, R0 ;  /* 0x0000001fff047819 */ /* 0x000fe20000011400 */
[----:B------:R-:W-:Y:S02]  /*22980*/  ULDC.64 UR4, c[0x0][0x2c8] ;  /* 0x0000b20000047ab9 */ /* 0x000fe40000000a00 */
[----:B------:R-:W-:Y:S02]  /*22990*/  IMAD.IADD R3, R3, 0x1, R5 ;  /* 0x0000000103037824 */ /* 0x000fe400078e0205 */
[----:B------:R-:W-:Y:S02]  /*229a0*/  IMAD R4, R4, UR4, RZ ;  /* 0x0000000404047c24 */ /* 0x000fe4000f8e02ff */
[----:B------:R-:W-:Y:S01]  /*229b0*/  IMAD.WIDE.U32 R2, R0, UR4, R2 ;  /* 0x0000000400027c25 */ /* 0x000fe2000f8e0002 */
[----:B------:R-:W-:-:S03]  /*229c0*/  ULDC UR4, c[0x0][0x2b8] ;  /* 0x0000ae0000047ab9 */ /* 0x000fc60000000800 */
[----:B------:R-:W-:Y:S01]  /*229d0*/  IMAD R4, R0, UR5, R4 ;  /* 0x0000000500047c24 */ /* 0x000fe2000f8e0204 */
[----:B------:R-:W-:-:S03]  /*229e0*/  LEA R0, P2, R2, UR6, 0x1 ;  /* 0x0000000602007c11 */ /* 0x000fc6000f8408ff */
[----:B------:R-:W-:Y:S01]  /*229f0*/  IMAD.IADD R4, R3, 0x1, R4 ;  /* 0x0000000103047824 */ /* 0x000fe200078e0204 */
[----:B------:R-:W-:Y:S02]  /*22a00*/  ISETP.GE.AND P0, PT, R31, UR4, PT ;  /* 0x000000041f007c0c */ /* 0x000fe4000bf06270 */
[----:B------:R-:W-:Y:S01]  /*22a10*/  ISETP.GE.AND P1, PT, R30, UR4, PT ;  /* 0x000000041e007c0c */ /* 0x000fe2000bf26270 */
[----:B------:R-:W-:Y:S01]  /*22a20*/  UMOV UR4, 0xffffffff ;  /* 0xffffffff00047882 */ /* 0x000fe20000000000 */
[----:B-1----:R-:W-:Y:S02]  /*22a30*/  LOP3.LUT R20, R20, 0x7f, RZ, 0xc0, !PT ;  /* 0x0000007f14147812 */ /* 0x002fe400078ec0ff */
[----:B------:R-:W-:Y:S02]  /*22a40*/  LEA.HI.X R4, R2, UR7, R4, 0x1, P2 ;  /* 0x0000000702047c11 */ /* 0x000fe400090f0c04 */
[----:B------:R-:W-:Y:S01]  /*22a50*/  SHF.R.U32.HI R9, RZ, 0x3, R20 ;  /* 0x00000003ff097819 */ /* 0x000fe20000011614 */
[----:B0-----:R-:W-:Y:S06]  /*22a60*/  BRA.DIV UR4, `(.L_x_2032) ;  /* 0x0000006a04007947 */ /* 0x001fec000b800000 */
[----:B------:R-:W0:Y:S01]  /*22a70*/  SHFL.IDX PT, R3, R0, RZ, 0x181f ;  /* 0x00181fff00037589 */ /* 0x000e2200000e0000 */
[----:B------:R-:W-:Y:S01]  /*22a80*/  IMAD R33, R33, R7, RZ ;  /* 0x0000000721217224 */ /* 0x000fe200078e02ff */
[----:B------:R-:W-:Y:S02]  /*22a90*/  IADD3 R27, R9, R27, RZ ;  /* 0x0000001b091b7210 */ /* 0x000fe40007ffe0ff */
[----:B------:R-:W1:Y:S02]  /*22aa0*/  SHFL.IDX PT, R2, R4, RZ, 0x181f ;  /* 0x00181fff04027589 */ /* 0x000e6400000e0000 */
[C---:B------:R-:W-:Y:S01]  /*22ab0*/  ISETP.GE.AND P3, PT, R27.reuse, R33, PT ;  /* 0x000000211b00720c */ /* 0x040fe20003f66270 */
[----:B------:R-:W-:Y:S01]  /*22ac0*/  VIADD R6, R27, 0x10 ;  /* 0x000000101b067836 */ /* 0x000fe20000000000 */
[----:B------:R-:W2:Y:S11]  /*22ad0*/  SHFL.IDX PT, R14, R0, 0x1, 0x181f ;  /* 0x00381f00000e7f89 */ /* 0x000eb600000e0000 */
[----:B0-----:R-:W-:-:S05]  /*22ae0*/  @!P3 LEA R5, P2, R31, R3, 0x1 ;  /* 0x000000031f05b211 */ /* 0x001fca00078408ff */
[----:B-1----:R-:W-:Y:S02]  /*22af0*/  @!P3 IMAD.X R3, RZ, RZ, R2, P2 ;  /* 0x000000ffff03b224 */ /* 0x002fe400010e0602 */
[----:B------:R-:W-:-:S05]  /*22b00*/  @!P3 IMAD.MOV.U32 R2, RZ, RZ, R5 ;  /* 0x000000ffff02b224 */ /* 0x000fca00078e0005 */
[----:B-----5:R-:W-:Y:S04]  /*22b10*/  @!P3 LDGSTS.E.BYPASS.LTC128B.128 [R8+0x10400], desc[UR54][R2.64], !P0 ;  /* 0x104000000208bfae */ /* 0x020fe8000c101d76 */
[----:B------:R0:W-:Y:S01]  /*22b20*/  @!P3 LDGSTS.E.BYPASS.LTC128B.128 [R8+0x14400], desc[UR54][R2.64+0x80], !P1 ;  /* 0x144000800208bfae */ /* 0x0001e2000c901d76 */
[----:B------:R-:W-:-:S03]  /*22b30*/  ISETP.GE.AND P3, PT, R6, R33, PT ;  /* 0x000000210600720c */ /* 0x000fc60003f66270 */
[----:B0-----:R-:W0:Y:S10]  /*22b40*/  SHFL.IDX PT, R2, R4, 0x1, 0x181f ;  /* 0x00381f0004027f89 */ /* 0x001e3400000e0000 */
[----:B--2---:R-:W-:-:S02]  /*22b50*/  @!P3 LEA R5, P2, R31, R14, 0x1 ;  /* 0x0000000e1f05b211 */ /* 0x004fc400078408ff */
[----:B------:R-:W1:Y:S03]  /*22b60*/  SHFL.IDX PT, R14, R0, 0x2, 0x181f ;  /* 0x00581f00000e7f89 */ /* 0x000e6600000e0000 */
[----:B0-----:R-:W-:Y:S01]  /*22b70*/  @!P3 IMAD.X R6, RZ, RZ, R2, P2 ;  /* 0x000000ffff06b224 */ /* 0x001fe200010e0602 */
[----:B------:R-:W-:-:S03]  /*22b80*/  @!P3 MOV R2, R5 ;  /* 0x000000050002b202 */ /* 0x000fc60000000f00 */
[----:B------:R-:W-:Y:S02]  /*22b90*/  @!P3 IMAD.MOV.U32 R3, RZ, RZ, R6 ;  /* 0x000000ffff03b224 */ /* 0x000fe400078e0006 */
[----:B------:R-:W-:-:S03]  /*22ba0*/  VIADD R6, R27, 0x20 ;  /* 0x000000201b067836 */ /* 0x000fc60000000000 */
[----:B------:R-:W-:Y:S04]  /*22bb0*/  @!P3 LDGSTS.E.BYPASS.LTC128B.128 [R8+0x10c00], desc[UR54][R2.64], !P0 ;  /* 0x10c000000208bfae */ /* 0x000fe8000c101d76 */
[----:B------:R0:W-:Y:S01]  /*22bc0*/  @!P3 LDGSTS.E.BYPASS.LTC128B.128 [R8+0x14c00], desc[UR54][R2.64+0x80], !P1 ;  /* 0x14c000800208bfae */ /* 0x0001e2000c901d76 */
[----:B------:R-:W-:-:S03]  /*22bd0*/  ISETP.GE.AND P3, PT, R6, R33, PT ;  /* 0x000000210600720c */ /* 0x000fc60003f66270 */
[----:B0-----:R-:W0:Y:S10]  /*22be0*/  SHFL.IDX PT, R2, R4, 0x2, 0x181f ;  /* 0x00581f0004027f89 */ /* 0x001e3400000e0000 */
[----:B-1----:R-:W-:-:S02]  /*22bf0*/  @!P3 LEA R5, P2, R31, R14, 0x1 ;  /* 0x0000000e1f05b211 */ /* 0x002fc400078408ff */
[----:B------:R-:W1:Y:S03]  /*22c00*/  SHFL.IDX PT, R14, R0, 0x3, 0x181f ;  /* 0x00781f00000e7f89 */ /* 0x000e6600000e0000 */
[----:B0-----:R-:W-:Y:S02]  /*22c10*/  @!P3 IMAD.X R6, RZ, RZ, R2, P2 ;  /* 0x000000ffff06b224 */ /* 0x001fe400010e0602 */
[----:B------:R-:W-:-:S03]  /*22c20*/  @!P3 IMAD.MOV.U32 R2, RZ, RZ, R5 ;  /* 0x000000ffff02b224 */ /* 0x000fc600078e0005 */
[----:B------:R-:W-:Y:S01]  /*22c30*/  @!P3 MOV R3, R6 ;  /* 0x000000060003b202 */ /* 0x000fe20000000f00 */
[----:B------:R-:W-:-:S04]  /*22c40*/  VIADD R6, R27, 0x30 ;  /* 0x000000301b067836 */ /* 0x000fc80000000000 */
[----:B------:R-:W-:Y:S04]  /*22c50*/  @!P3 LDGSTS.E.BYPASS.LTC128B.128 [R8+0x11400], desc[UR54][R2.64], !P0 ;  /* 0x114000000208bfae */ /* 0x000fe8000c101d76 */
[----:B------:R0:W-:Y:S01]  /*22c60*/  @!P3 LDGSTS.E.BYPASS.LTC128B.128 [R8+0x15400], desc[UR54][R2.64+0x80], !P1 ;  /* 0x154000800208bfae */ /* 0x0001e2000c901d76 */
[----:B------:R-:W-:-:S03]  /*22c70*/  ISETP.GE.AND P3, PT, R6, R33, PT ;  /* 0x000000210600720c */ /* 0x000fc60003f66270 */
[----:B0-----:R-:W0:Y:S10]  /*22c80*/  SHFL.IDX PT, R2, R4, 0x3, 0x181f ;  /* 0x00781f0004027f89 */ /* 0x001e3400000e0000 */
[----:B-1----:R-:W-:-:S02]  /*22c90*/  @!P3 LEA R5, P2, R31, R14, 0x1 ;  /* 0x0000000e1f05b211 */ /* 0x002fc400078408ff */
[----:B------:R-:W1:Y:S03]  /*22ca0*/  SHFL.IDX PT, R14, R0, 0x4, 0x181f ;  /* 0x00981f00000e7f89 */ /* 0x000e6600000e0000 */
[----:B0-----:R-:W-:Y:S02]  /*22cb0*/  @!P3 IMAD.X R6, RZ, RZ, R2, P2 ;  /* 0x000000ffff06b224 */ /* 0x001fe400010e0602 */
[----:B------:R-:W-:Y:S02]  /*22cc0*/  @!P3 IMAD.MOV.U32 R2, RZ, RZ, R5 ;  /* 0x000000ffff02b224 */ /* 0x000fe400078e0005 */
[----:B------:R-:W-:Y:S01]  /*22cd0*/  @!P3 IMAD.MOV.U32 R3, RZ, RZ, R6 ;  /* 0x000000ffff03b224 */ /* 0x000fe200078e0006 */
[----:B------:R-:W-:-:S04]  /*22ce0*/  IADD3 R6, R27, 0x40, RZ ;  /* 0x000000401b067810 */ /* 0x000fc80007ffe0ff */
        /* <DEDUP_REMOVED lines=8> */
[----:B------:R-:W-:Y:S02]  /*22d70*/  @!P3 IMAD.MOV.U32 R3, RZ, RZ, R6 ;  /* 0x000000ffff03b224 */ /* 0x000fe400078e0006 */
[----:B------:R-:W-:-:S03]  /*22d80*/  VIADD R6, R27, 0x50 ;  /* 0x000000501b067836 */ /* 0x000fc60000000000 */
[----:B------:R-:W-:Y:S04]  /*22d90*/  @!P3 LDGSTS.E.BYPASS.LTC128B.128 [R8+0x12400], desc[UR54][R2.64], !P0 ;  /* 0x124000000208bfae */ /* 0x000fe8000c101d76 */
[----:B------:R0:W-:Y:S01]  /*22da0*/  @!P3 LDGSTS.E.BYPASS.LTC128B.128 [R8+0x16400], desc[UR54][R2.64+0x80], !P1 ;  /* 0x164000800208bfae */ /* 0x0001e2000c901d76 */
[----:B------:R-:W-:-:S03]  /*22db0*/  ISETP.GE.AND P3, PT, R6, R33, PT ;  /* 0x000000210600720c */ /* 0x000fc60003f66270 */
[----:B0-----:R-:W0:Y:S10]  /*22dc0*/  SHFL.IDX PT, R2, R4, 0x5, 0x181f ;  /* 0x00b81f0004027f89 */ /* 0x001e3400000e0000 */
[----:B-1----:R-:W-:-:S02]  /*22dd0*/  @!P3 LEA R5, P2, R31, R14, 0x1 ;  /* 0x0000000e1f05b211 */ /* 0x002fc400078408ff */
[----:B------:R-:W-:Y:S02]  /*22de0*/  SHFL.IDX PT, R14, R0, 0x7, 0x181f ;  /* 0x00f81f00000e7f89 */ /* 0x000fe400000e0000 */
[----:B0-----:R-:W-:Y:S01]  /*22df0*/  @!P3 IADD3.X R6, RZ, R2, RZ, P2, !PT ;  /* 0x00000002ff06b210 */ /* 0x001fe200017fe4ff */
[----:B------:R-:W-:-:S04]  /*22e00*/  @!P3 IMAD.MOV.U32 R2, RZ, RZ, R5 ;  /* 0x000000ffff02b224 */ /* 0x000fc800078e0005 */
[----:B------:R-:W-:Y:S02]  /*22e10*/  @!P3 IMAD.MOV.U32 R3, RZ, RZ, R6 ;  /* 0x000000ffff03b224 */ /* 0x000fe400078e0006 */
[----:B------:R-:W-:-:S03]  /*22e20*/  VIADD R6, R27, 0x60 ;  /* 0x000000601b067836 */ /* 0x000fc60000000000 */
[----:B------:R-:W-:Y:S04]  /*22e30*/  @!P3 LDGSTS.E.BYPASS.LTC128B.128 [R8+0x12c00], desc[UR54][R2.64], !P0 ;  /* 0x12c000000208bfae */ /* 0x000fe8000c101d76 */
[----:B------:R0:W-:Y:S01]  /*22e40*/  @!P3 LDGSTS.E.BYPASS.LTC128B.128 [R8+0x16c00], desc[UR54][R2.64+0x80], !P1 ;  /* 0x16c000800208bfae */ /* 0x0001e2000c901d76 */
[----:B------:R-:W-:-:S03]  /*22e50*/  ISETP.GE.AND P3, PT, R6, R33, PT ;  /* 0x000000210600720c */ /* 0x000fc60003f66270 */
[----:B0-----:R-:W0:Y:S04]  /*22e60*/  SHFL.IDX PT, R3, R0, 0x6, 0x181f ;  /* 0x00d81f0000037f89 */ /* 0x001e2800000e0000 */
[----:B------:R-:W1:Y:S04]  /*22e70*/  SHFL.IDX PT, R2, R4, 0x6, 0x181f ;  /* 0x00d81f0004027f89 */ /* 0x000e6800000e0000 */
[----:B------:R-:W2:Y:S02]  /*22e80*/  SHFL.IDX PT, R4, R4, 0x7, 0x181f ;  /* 0x00f81f0004047f89 */ /* 0x000ea400000e0000 */
[----:B0-----:R-:W-:-:S05]  /*22e90*/  @!P3 LEA R5, P2, R31, R3, 0x1 ;  /* 0x000000031f05b211 */ /* 0x001fca00078408ff */
[----:B-1----:R-:W-:Y:S01]  /*22ea0*/  @!P3 IMAD.X R6, RZ, RZ, R2, P2 ;  /* 0x000000ffff06b224 */ /* 0x002fe200010e0602 */
[----:B------:R-:W-:-:S03]  /*22eb0*/  @!P3 MOV R2, R5 ;  /* 0x000000050002b202 */ /* 0x000fc60000000f00 */
[----:B------:R-:W-:-:S05]  /*22ec0*/  @!P3 IMAD.MOV.U32 R3, RZ, RZ, R6 ;  /* 0x000000ffff03b224 */ /* 0x000fca00078e0006 */
[----:B------:R0:W-:Y:S04]  /*22ed0*/  @!P3 LDGSTS.E.BYPASS.LTC128B.128 [R8+0x13400], desc[UR54][R2.64], !P0 ;  /* 0x134000000208bfae */ /* 0x0001e8000c101d76 */
[----:B--2---:R0:W-:Y:S02]  /*22ee0*/  @!P3 LDGSTS.E.BYPASS.LTC128B.128 [R8+0x17400], desc[UR54][R2.64+0x80], !P1 ;  /* 0x174000800208bfae */ /* 0x0041e4000c901d76 */
.L_x_2250:
[----:B------:R-:W-:Y:S01]  /*22ef0*/  VIADD R0, R27, 0x70 ;  /* 0x000000701b007836 */ /* 0x000fe20000000000 */
[----:B------:R-:W-:Y:S04]  /*22f00*/  BSSY B0, `(.L_x_2033) ;  /* 0x000000a000007945 */ /* 0x000fe80003800000 */
[----:B------:R-:W-:-:S13]  /*22f10*/  ISETP.GE.AND P2, PT, R0, R33, PT ;  /* 0x000000210000720c */ /* 0x000fda0003f46270 */
[----:B------:R-:W-:Y:S05]  /*22f20*/  @P2 BRA `(.L_x_2034) ;  /* 0x00000000001c2947 */ /* 0x000fea0003800000 */
[----:B0-----:R-:W-:-:S05]  /*22f30*/  LEA R2, P2, R31, R14, 0x1 ;  /* 0x0000000e1f027211 */ /* 0x001fca00078408ff */
[----:B------:R-:W-:-:S05]  /*22f40*/  IMAD.X R3, RZ, RZ, R4, P2 ;  /* 0x000000ffff037224 */ /* 0x000fca00010e0604 */
[----:B------:R-:W-:Y:S01]  /*22f50*/  @!PT LDS RZ, [RZ] ;  /* 0x00000000fffff984 */ /* 0x000fe20000000800 */
[----:B------:R-:W-:Y:S01]  /*22f60*/  @!PT LDS RZ, [RZ] ;  /* 0x00000000fffff984 */ /* 0x000fe20000000800 */
[----:B------:R-:W-:Y:S01]  /*22f70*/  @!PT LDS RZ, [RZ] ;  /* 0x00000000fffff984 */ /* 0x000fe20000000800 */
[----:B------:R1:W-:Y:S04]  /*22f80*/  LDGSTS.E.BYPASS.LTC128B.128 [R8+0x13c00], desc[UR54][R2.64], !P0 ;  /* 0x13c0000002087fae */ /* 0x0003e8000c101d76 */
[----:B------:R1:W-:Y:S02]  /*22f90*/  LDGSTS.E.BYPASS.LTC128B.128 [R8+0x17c00], desc[UR54][R2.64+0x80], !P1 ;  /* 0x17c0008002087fae */ /* 0x0003e4000c901d76 */
.L_x_2034:
[----:B------:R-:W-:Y:S05]  /*22fa0*/  BSYNC B0 ;  /* 0x0000000000007941 */ /* 0x000fea0003800000 */
.L_x_2033:
[----:B------:R-:W-:Y:S01]  /*22fb0*/  NOP ;  /* 0x0000000000007918 */ /* 0x000fe20000000000 */
[----:B------:R-:W-:-:S13]  /*22fc0*/  PLOP3.LUT P0, PT, PT, PT, PT, 0x80, 0x0 ;  /* 0x000000000000781c */ /* 0x000fda0003f0f070 */
.L_x_2035:
[----:B------:R-:W-:Y:S02]  /*22fd0*/  PLOP3.LUT P1, PT, P1, P0, PT, 0xa2, 0x0 ;  /* 0x000000000000781c */ /* 0x000fe40000f21472 */
[----:B------:R-:W-:-:S08]  /*22fe0*/  @P0 R2UR P1, UR4, R22 ;  /* 0x00000000160402ca */ /* 0x000fd00000020000 */
[----:B------:R-:W-:-:S05]  /*22ff0*/  @P0 PLOP3.LUT P0, PT, P1, PT, PT, 0x80, 0x0 ;  /* 0x000000000000081c */ /* 0x000fca0000f0f070 */
[----:B------:R-:W-:Y:S01]  /*23000*/  @!P1 SYNCS.ARRIVE.TRANS64.RED.A0T1 RZ, [UR4+0x28800], RZ ;  /* 0x028800ffffff99a7 */ /* 0x000fe20008200404 */
[----:B------:R-:W-:Y:S07]  /*23010*/  @!P1 ARRIVES.LDGSTSBAR.64.TRANSCNT [UR4+0x28800] ;  /* 0x02880000ff0099b0 */ /* 0x000fee0008000a84 */
[----:B------:R-:W-:Y:S05]  /*23020*/  @P0 BRA.U.ANY `(.L_x_2035) ;  /* 0xfffffffd00e80947 */ /* 0x000fea000393ffff */
[----:B01----:R-:W2:Y:S02]  /*23030*/  LDL.LU R2, [R1+0x20] ;  /* 0x0000200001027983 */ /* 0x003ea40000300800 */
[----:B--2---:R-:W-:-:S05]  /*23040*/  VIADD R2, R2, 0x1 ;  /* 0x0000000102027836 */ /* 0x004fca0000000000 */
[----:B------:R0:W-:Y:S01]  /*23050*/  STL [R1+0x20], R2 ;  /* 0x0000200201007387 */ /* 0x0001e20000100800 */
[----:B------:R-:W-:-:S04]  /*23060*/  LEA.HI R0, R2, R2, RZ, 0x1 ;  /* 0x0000000202007211 */ /* 0x000fc800078f08ff */
[----:B------:R-:W-:-:S04]  /*23070*/  LOP3.LUT R0, R0, 0xfffffffe, RZ, 0xc0, !PT ;  /* 0xfffffffe00007812 */ /* 0x000fc800078ec0ff */
[----:B------:R-:W-:-:S04]  /*23080*/  IADD3 R0, R2, -R0, RZ ;  /* 0x8000000002007210 */ /* 0x000fc80007ffe0ff */
[----:B------:R-:W-:Y:S01]  /*23090*/  SHF.L.U32 R3, R0, 0x1f, RZ ;  /* 0x0000001f00037819 */ /* 0x000fe200000006ff */
[----:B------:R-:W-:Y:S01]  /*230a0*/  NOP ;  /* 0x0000000000007918 */ /* 0x000fe20000000000 */
[----:B------:R-:W2:Y:S01]  /*230b0*/  LDL.LU R4, [R1+0x1c] ;  /* 0x00001c0001047983 */ /* 0x000ea20000300800 */
[----:B------:R1:W-:Y:S03]  /*230c0*/  SYNCS.ARRIVE.TRANS64.A1T0 RZ, [R22+URZ+0x28800], RZ ;  /* 0x028800ff16ff79a7 */ /* 0x0003e6000810003f */
[----:B0-----:R-:W3:Y:S01]  /*230d0*/  LDL R2, [R1] ;  /* 0x0000000001027983 */ /* 0x001ee20000100800 */
[----:B------:R-:W-:Y:S01]  /*230e0*/  BSSY B0, `(.L_x_2036) ;  /* 0x0000005000007945 */ /* 0x000fe20003800000 */
[----:B------:R-:W0:Y:S01]  /*230f0*/  SYNCS.PHASECHK.TRANS64.TRYWAIT P0, [R22+URZ+0x28820], R3 ;  /* 0x02882003160075a7 */ /* 0x000e22000800017f */
[----:B--2---:R-:W-:-:S05]  /*23100*/  VIADD R6, R4, 0xfffffffe ;  /* 0xfffffffe04067836 */ /* 0x004fca0000000000 */
[----:B---3--:R-:W-:Y:S01]  /*23110*/  ISETP.GE.AND P1, PT, R6, R2, PT ;  /* 0x000000020600720c */ /* 0x008fe20003f26270 */
[----:B01----:R-:W-:-:S12]  /*23120*/  @!P0 BRA `(.L_x_2037) ;  /* 0x0000006800d88947 */ /* 0x003fd80003800000 */
.L_x_2251:
[----:B------:R-:W-:Y:S05]  /*23130*/  BSYNC B0 ;  /* 0x0000000000007941 */ /* 0x000fea0003800000 */
.L_x_2036:
        /* <DEDUP_REMOVED lines=8> */
.L_x_2052:
[----:B------:R-:W2:Y:S01]  /*231c0*/  LDL R8, [R1+0x4] ;  /* 0x0000040001087983 */ /* 0x000ea20000100800 */
[----:B------:R-:W1:Y:S03]  /*231d0*/  LDC R0, c[0x0][0x430] ;  /* 0x00010c00ff007b82 */ /* 0x000e660000000800 */
[----:B------:R-:W3:Y:S01]  /*231e0*/  LDL R7, [R1+0x8] ;  /* 0x0000080001077983 */ /* 0x000ee20000100800 */
[----:B------:R-:W-:Y:S05]  /*231f0*/  YIELD ;  /* 0x0000000000007946 */ /* 0x000fea0003800000 */
[----:B0-----:R-:W0:Y:S01]  /*23200*/  S2R R3, SR_TID.X ;  /* 0x0000000000037919 */ /* 0x001e220000002100 */
[----:B------:R-:W-:Y:S01]  /*23210*/  ULDC.64 UR4, c[0x0][0x428] ;  /* 0x00010a0000047ab9 */ /* 0x000fe20000000a00 */
[----:B------:R-:W4:Y:S01]  /*23220*/  S2R R2, SR_TID.X ;  /* 0x0000000000027919 */ /* 0x000f220000002100 */
[----:B-1----:R-:W-:-:S13]  /*23230*/  ISETP.NE.AND P0, PT, R0, 0x1, PT ;  /* 0x000000010000780c */ /* 0x002fda0003f05270 */
[----:B------:R-:W1:Y:S01]  /*23240*/  @P0 LDC R4, c[0x0][0x434] ;  /* 0x00010d00ff040b82 */ /* 0x000e620000000800 */
[----:B0-----:R-:W-:-:S04]  /*23250*/  LOP3.LUT R3, R3, 0x7f, RZ, 0xc0, !PT ;  /* 0x0000007f03037812 */ /* 0x001fc800078ec0ff */
[----:B------:R-:W-:-:S03]  /*23260*/  SHF.R.U32.HI R5, RZ, 0x3, R3 ;  /* 0x00000003ff057819 */ /* 0x000fc60000011603 */
[----:B------:R-:W0:Y:S01]  /*23270*/  @P0 LDC R3, c[0x0][0x438] ;  /* 0x00010e00ff030b82 */ /* 0x000e220000000800 */
[----:B----4-:R-:W-:Y:S01]  /*23280*/  SHF.L.U32 R2, R2, 0x4, RZ ;  /* 0x0000000402027819 */ /* 0x010fe200000006ff */
[----:B------:R-:W-:-:S03]  /*23290*/  IMAD R5, R6, 0x80, R5 ;  /* 0x0000008006057824 */ /* 0x000fc600078e0205 */
[----:B------:R-:W-:-:S04]  /*232a0*/  LOP3.LUT R2, R2, 0x70, RZ, 0xc0, !PT ;  /* 0x0000007002027812 */ /* 0x000fc800078ec0ff */
[----:B--2---:R-:W-:-:S05]  /*232b0*/  IADD3 R5, R2, R5, R8 ;  /* 0x0000000502057210 */ /* 0x004fca0007ffe008 */
[----:B-1----:R-:W-:-:S04]  /*232c0*/  @P0 IMAD.HI.U32 R4, R5, R4, RZ ;  /* 0x0000000405040227 */ /* 0x002fc800078e00ff */
[----:B------:R-:W-:Y:S01]  /*232d0*/  IMAD.MOV.U32 R2, RZ, RZ, R5 ;  /* 0x000000ffff027224 */ /* 0x000fe200078e0005 */
[----:B0-----:R-:W-:Y:S01]  /*232e0*/  @P0 SHF.R.U32.HI R2, RZ, R3, R4 ;  /* 0x00000003ff020219 */ /* 0x001fe20000011604 */
[----:B---3--:R-:W-:-:S04]  /*232f0*/  IMAD R4, R7, UR4, RZ ;  /* 0x0000000407047c24 */ /* 0x008fc8000f8e02ff */
[----:B------:R-:W-:-:S04]  /*23300*/  IMAD.MOV R3, RZ, RZ, -R2 ;  /* 0x000000ffff037224 */ /* 0x000fc800078e0a02 */
[----:B------:R-:W-:Y:S01]  /*23310*/  IMAD R0, R0, R3, R5 ;  /* 0x0000000300007224 */ /* 0x000fe200078e0205 */
[----:B------:R-:W-:Y:S01]  /*23320*/  SHF.R.S32.HI R3, RZ, 0x1f, R2 ;  /* 0x0000001fff037819 */ /* 0x000fe20000011402 */
[C---:B------:R-:W-:Y:S02]  /*23330*/  IMAD R5, R35.reuse, UR5, R4 ;  /* 0x0000000523057c24 */ /* 0x040fe4000f8e0204 */
[----:B------:R-:W-:Y:S01]  /*23340*/  IMAD.WIDE.U32 R2, R35, UR4, R2 ;  /* 0x0000000423027c25 */ /* 0x000fe2000f8e0002 */
[----:B------:R-:W-:-:S03]  /*23350*/  ULDC.64 UR4, c[0x0][0x418] ;  /* 0x0001060000047ab9 */ /* 0x000fc60000000a00 */
[----:B------:R-:W-:Y:S01]  /*23360*/  IMAD.IADD R5, R5, 0x1, R3 ;  /* 0x0000000105057824 */ /* 0x000fe200078e0203 */
[----:B------:R-:W-:-:S04]  /*23370*/  LEA R4, P0, R2, UR4, 0x2 ;  /* 0x0000000402047c11 */ /* 0x000fc8000f8010ff */
[----:B------:R-:W-:-:S05]  /*23380*/  LEA.HI.X R5, R2, UR5, R5, 0x2, P0 ;  /* 0x0000000502057c11 */ /* 0x000fca00080f1405 */
[----:B------:R-:W2:Y:S01]  /*23390*/  LDG.E R4, desc[UR54][R4.64] ;  /* 0x0000003604047981 */ /* 0x000ea2000c1e1900 */
[----:B------:R-:W-:Y:S01]  /*233a0*/  IMAD.U32 R7, RZ, RZ, UR38 ;  /* 0x00000026ff077e24 */ /* 0x000fe2000f8e00ff */
[----:B------:R-:W-:Y:S01]  /*233b0*/  IADD3 R24, R10, 0x1, RZ ;  /* 0x000000010a187810 */ /* 0x000fe20007ffe0ff */
[----:B------:R-:W-:-:S03]  /*233c0*/  IMAD.MOV.U32 R25, RZ, RZ, R6 ;  /* 0x000000ffff197224 */ /* 0x000fc600078e0006 */
[----:B------:R-:W-:Y:S02]  /*233d0*/  ISETP.NE.AND P3, PT, R7, 0x3, PT ;  /* 0x000000030700780c */ /* 0x000fe40003f65270 */
[----:B------:R-:W-:-:S04]  /*233e0*/  ISETP.NE.AND P0, PT, R24, 0x2, PT ;  /* 0x000000021800780c */ /* 0x000fc80003f05270 */
[----:B------:R-:W-:Y:S02]  /*233f0*/  SEL R3, RZ, 0x1, P0 ;  /* 0x00000001ff037807 */ /* 0x000fe40000000000 */
[----:B------:R-:W-:Y:S02]  /*23400*/  SEL R24, R24, RZ, P0 ;  /* 0x000000ff18187207 */ /* 0x000fe40000000000 */
[----:B------:R-:W-:Y:S02]  /*23410*/  LOP3.LUT R28, R20, R3, RZ, 0x3c, !PT ;  /* 0x00000003141c7212 */ /* 0x000fe400078e3cff */
[----:B--2---:R-:W-:Y:S01]  /*23420*/  SHF.R.S32.HI R27, RZ, 0x1f, R4 ;  /* 0x0000001fff1b7819 */ /* 0x004fe20000011404 */
[----:B------:R-:W-:Y:S06]  /*23430*/  @!P3 BRA `(.L_x_2040) ;  /* 0x000000000004b947 */ /* 0x000fec0003800000 */
[----:B------:R-:W-:Y:S01]  /*23440*/  BPT.TRAP 0x1 ;  /* 0x000000040000795c */ /* 0x000fe20000300000 */
.L_x_2040:
[----:B------:R-:W-:Y:S01]  /*23450*/  IMAD R6, R24, 0x8, R22 ;  /* 0x0000000818067824 */ /* 0x000fe200078e0216 */
[----:B------:R-:W-:Y:S01]  /*23460*/  SHF.L.U32 R2, R28, 0x1f, RZ ;  /* 0x0000001f1c027819 */ /* 0x000fe200000006ff */
[----:B------:R-:W-:Y:S03]  /*23470*/  BSSY B1, `(.L_x_2041) ;  /* 0x0000003000017945 */ /* 0x000fe60003800000 */
[----:B------:R-:W0:Y:S02]  /*23480*/  SYNCS.PHASECHK.TRANS64.TRYWAIT P0, [R6+URZ+0x28840], R2 ;  /* 0x02884002060075a7 */ /* 0x000e24000800017f */
[----:B0-----:R-:W-:Y:S05]  /*23490*/  @!P0 BRA `(.L_x_2042) ;  /* 0x0000006800108947 */ /* 0x001fea0003800000 */
.L_x_2252:
[----:B------:R-:W-:Y:S05]  /*234a0*/  BSYNC B1 ;  /* 0x0000000000017941 */ /* 0x000fea0003800000 */
.L_x_2041:
        /* <DEDUP_REMOVED lines=71> */
.L_x_2270:
        /* <DEDUP_REMOVED lines=9> */
.L_x_2044:
        /* <DEDUP_REMOVED lines=11> */
.L_x_2045:
[----:B------:R1:W-:Y:S01]  /*23a60*/  SYNCS.ARRIVE.TRANS64.A1T0 RZ, [R6+URZ+0x28830], RZ ;  /* 0x028830ff06ff79a7 */ /* 0x0003e2000810003f */
[----:B------:R-:W-:Y:S05]  /*23a70*/  @!P4 BRA `(.L_x_2046) ;  /* 0x000000000004c947 */ /* 0x000fea0003800000 */
[----:B------:R-:W-:Y:S01]  /*23a80*/  BPT.TRAP 0x1 ;  /* 0x000000040000795c */ /* 0x000fe20000300000 */
.L_x_2046:
[----:B------:R-:W-:Y:S01]  /*23a90*/  SHF.L.U32 R2, R20, 0x1f, RZ ;  /* 0x0000001f14027819 */ /* 0x000fe200000006ff */
[----:B-1----:R-:W-:Y:S01]  /*23aa0*/  IMAD R6, R10, 0x8, R22 ;  /* 0x000000080a067824 */ /* 0x002fe200078e0216 */
[----:B------:R-:W-:Y:S03]  /*23ab0*/  BSSY B1, `(.L_x_2047) ;  /* 0x0000003000017945 */ /* 0x000fe60003800000 */
[----:B------:R-:W1:Y:S02]  /*23ac0*/  SYNCS.PHASECHK.TRANS64.TRYWAIT P0, [R6+URZ+0x28860], R2 ;  /* 0x02886002060075a7 */ /* 0x000e64000800017f */
[----:B-1----:R-:W-:Y:S05]  /*23ad0*/  @!P0 BRA `(.L_x_2048) ;  /* 0x0000006800e08947 */ /* 0x002fea0003800000 */
.L_x_2271:
[----:B------:R-:W-:Y:S05]  /*23ae0*/  BSYNC B1 ;  /* 0x0000000000017941 */ /* 0x000fea0003800000 */
.L_x_2047:
[----:B------:R-:W2:Y:S01]  /*23af0*/  S2R R3, SR_TID.X ;  /* 0x0000000000037919 */ /* 0x000ea20000002100 */
[----:B------:R-:W-:Y:S01]  /*23b00*/  UMOV UR4, 0xffffffff ;  /* 0xffffffff00047882 */ /* 0x000fe20000000000 */
[----:B------:R-:W-:Y:S01]  /*23b10*/  IMAD R8, R33, -0x80, R37 ;  /* 0xffffff8021087824 */ /* 0x000fe200078e0225 */
[----:B0-----:R-:W-:Y:S02]  /*23b20*/  LEA R7, R10, R36, 0xe ;  /* 0x000000240a077211 */ /* 0x001fe400078e70ff */
[----:B--2---:R-:W-:-:S04]  /*23b30*/  LOP3.LUT R3, R3, 0x7f, RZ, 0xc0, !PT ;  /* 0x0000007f03037812 */ /* 0x004fc800078ec0ff */
[----:B------:R-:W-:-:S05]  /*23b40*/  SHF.R.U32.HI R3, RZ, 0x3, R3 ;  /* 0x00000003ff037819 */ /* 0x000fca0000011603 */
[----:B------:R-:W-:Y:S01]  /*23b50*/  IMAD.IADD R8, R8, 0x1, -R3 ;  /* 0x0000000108087824 */ /* 0x000fe200078e0a03 */
[----:B------:R-:W-:Y:S06]  /*23b60*/  BRA.DIV UR4, `(.L_x_2049) ;  /* 0x0000006a04d07947 */ /* 0x000fec000b800000 */
[----:B-1----:R-:W0:Y:S01]  /*23b70*/  SHFL.IDX PT, R2, R17, RZ, 0x181f ;  /* 0x00181fff11027589 */ /* 0x002e2200000e0000 */
[----:B------:R-:W-:-:S03]  /*23b80*/  IMAD R7, R7, 0x2, R22 ;  /* 0x0000000207077824 */ /* 0x000fc600078e0216 */
[----:B------:R-:W1:Y:S01]  /*23b90*/  SHFL.IDX PT, R3, R23, RZ, 0x181f ;  /* 0x00181fff17037589 */ /* 0x000e6200000e0000 */
[----:B0-----:R-:W-:-:S05]  /*23ba0*/  IADD3 R2, P0, R2, R5, RZ ;  /* 0x0000000502027210 */ /* 0x001fca0007f1e0ff */
[----:B-1----:R-:W-:Y:S01]  /*23bb0*/  IMAD.X R3, RZ, RZ, R3, P0 ;  /* 0x000000ffff037224 */ /* 0x002fe200000e0603 */
[----:B------:R-:W-:-:S13]  /*23bc0*/  ISETP.LT.OR P0, PT, R8, 0x1, P2 ;  /* 0x000000010800780c */ /* 0x000fda0001701670 */
[----:B------:R-:W-:Y:S01]  /*23bd0*/  @!PT LDS RZ, [RZ] ;  /* 0x00000000fffff984 */ /* 0x000fe20000000800 */
        /* <DEDUP_REMOVED lines=49> */
[----:B------:R-:W-:Y:S01]  /*23ef0*/  LDGSTS.E.BYPASS.LTC128B.128 [R7+0x3400], desc[UR54][R2.64], !P0 ;  /* 0x0340000002077fae */ /* 0x000fe2000c101d76 */
[----:B------:R-:W-:-:S13]  /*23f00*/  ISETP.LT.OR P0, PT, R8, 0x61, P1 ;  /* 0x000000610800780c */ /* 0x000fda0000f01670 */
[----:B------:R0:W-:Y:S04]  /*23f10*/  LDGSTS.E.BYPASS.LTC128B.128 [R7+0x7400], desc[UR54][R2.64+0x80], !P0 ;  /* 0x0740008002077fae */ /* 0x0001e8000c101d76 */
[----:B0-2---:R0:W1:Y:S02]  /*23f20*/  SHFL.IDX PT, R2, R17, 0x7, 0x181f ;  /* 0x00f81f0011027f89 */ /* 0x00506400000e0000 */
.L_x_2289:
[----:B-1----:R-:W-:Y:S01]  /*23f30*/  IADD3 R2, P0, R2, R5, RZ ;  /* 0x0000000502027210 */ /* 0x002fe20007f1e0ff */
        /* <DEDUP_REMOVED lines=11> */
[----:B-1----:R-:W-:Y:S01]  /*23ff0*/  IMAD.WIDE.U32 R2, R0, UR4, RZ ;  /* 0x0000000400027c25 */ /* 0x002fe2000f8e00ff */
[----:B------:R-:W-:Y:S01]  /*24000*/  ULDC.64 UR4, c[0x0][0x338] ;  /* 0x0000ce0000047ab9 */ /* 0x000fe20000000a00 */
[----:B------:R-:W-:Y:S02]  /*24010*/  NOP ;  /* 0x0000000000007918 */ /* 0x000fe40000000000 */
[----:B------:R-:W-:Y:S02]  /*24020*/  IMAD.IADD R3, R3, 0x1, R21 ;  /* 0x0000000103037824 */ /* 0x000fe400078e0215 */
[----:B------:R-:W-:Y:S02]  /*24030*/  IMAD R27, R27, UR4, RZ ;  /* 0x000000041b1b7c24 */ /* 0x000fe4000f8e02ff */
[----:B------:R-:W-:-:S04]  /*24040*/  IMAD.WIDE.U32 R2, R4, UR4, R2 ;  /* 0x0000000404027c25 */ /* 0x000fc8000f8e0002 */
        /* <DEDUP_REMOVED lines=8> */
[----:B0-----:R-:W-:-:S04]  /*240d0*/  LEA R17, P0, R2, UR4, 0x1 ;  /* 0x0000000402117c11 */ /* 0x001fc8000f8008ff */
[----:B------:R-:W-:Y:S02]  /*240e0*/  LEA.HI.X R23, R2, UR5, R3, 0x1, P0 ;  /* 0x0000000502177c11 */ /* 0x000fe400080f0c03 */
[----:B------:R-:W-:-:S13]  /*240f0*/  PLOP3.LUT P0, PT, PT, PT, PT, 0x80, 0x0 ;  /* 0x000000000000781c */ /* 0x000fda0003f0f070 */
.L_x_2050:
        /* <DEDUP_REMOVED lines=11> */
.L_x_2051:
[----:B------:R-:W2:Y:S01]  /*241b0*/  LDL R0, [R1] ;  /* 0x0000000001007983 */ /* 0x000ea20000100800 */
[----:B------:R0:W-:Y:S01]  /*241c0*/  SYNCS.ARRIVE.TRANS64.A1T0 RZ, [R6+URZ+0x28850], RZ ;  /* 0x028850ff06ff79a7 */ /* 0x0001e2000810003f */
[----:B------:R-:W-:Y:S02]  /*241d0*/  IMAD.MOV.U32 R10, RZ, RZ, R24 ;  /* 0x000000ffff0a7224 */ /* 0x000fe400078e0018 */
[----:B------:R-:W-:Y:S02]  /*241e0*/  IMAD.MOV.U32 R20, RZ, RZ, R28 ;  /* 0x000000ffff147224 */ /* 0x000fe400078e001c */
[----:B------:R-:W-:Y:S01]  /*241f0*/  IMAD.MOV.U32 R33, RZ, RZ, R25 ;  /* 0x000000ffff217224 */ /* 0x000fe200078e0019 */
[C---:B0-----:R-:W-:Y:S02]  /*24200*/  IADD3 R6, R25.reuse, -0x1, RZ ;  /* 0xffffffff19067810 */ /* 0x041fe40007ffe0ff */
[----:B--2---:R-:W-:-:S13]  /*24210*/  ISETP.GT.AND P0, PT, R25, R0, PT ;  /* 0x000000001900720c */ /* 0x004fda0003f04270 */
[----:B------:R-:W-:Y:S05]  /*24220*/  @P0 BRA `(.L_x_2052) ;  /* 0xffffffec00e40947 */ /* 0x000fea000383ffff */
.L_x_2039:
[----:B------:R-:W-:Y:S05]  /*24230*/  BSYNC B0 ;  /* 0x0000000000007941 */ /* 0x000fea0003800000 */
.L_x_2038:
        /* <DEDUP_REMOVED lines=11> */
[----:B0-----:R-:W2:Y:S01]  /*242f0*/  @P0 ATOMG.E.ADD.STRONG.GPU PT, R3, desc[UR54][R2.64], R5 ;  /* 0x00000005020309a8 */ /* 0x001ea200081ee1f6 */
[----:B------:R-:W0:Y:S02]  /*24300*/  S2R R4, SR_LTMASK ;  /* 0x0000000000047919 */ /* 0x000e240000003900 */
[----:B0-----:R-:W-:-:S04]  /*24310*/  LOP3.LUT R4, R4, UR4, RZ, 0xc0, !PT ;  /* 0x0000000404047c12 */ /* 0x001fc8000f8ec0ff */
[----:B------:R-:W0:Y:S01]  /*24320*/  POPC R7, R4 ;  /* 0x0000000400077309 */ /* 0x000e220000000000 */
[----:B--2---:R-:W0:Y:S02]  /*24330*/  SHFL.IDX PT, R0, R3, R0, 0x1f ;  /* 0x00001f0003007589 */ /* 0x004e2400000e0000 */
[----:B0-----:R-:W-:-:S07]  /*24340*/  IADD3 R16, R0, UR37, R7 ;  /* 0x0000002500107c10 */ /* 0x001fce000fffe007 */
.L_x_2054:
[----:B------:R-:W-:Y:S05]  /*24350*/  BSYNC B0 ;  /* 0x0000000000007941 */ /* 0x000fea0003800000 */
.L_x_2053:
[----:B------:R-:W-:-:S05]  /*24360*/  IMAD.U32 R0, RZ, RZ, UR38 ;  /* 0x00000026ff007e24 */ /* 0x000fca000f8e00ff */
[----:B------:R-:W-:-:S13]  /*24370*/  ISETP.NE.AND P0, PT, R0, 0x3, PT ;  /* 0x000000030000780c */ /* 0x000fda0003f05270 */
[----:B------:R-:W-:Y:S05]  /*24380*/  @!P0 BRA `(.L_x_2055) ;  /* 0x0000000000048947 */ /* 0x000fea0003800000 */
[----:B------:R-:W-:Y:S01]  /*24390*/  BPT.TRAP 0x1 ;  /* 0x000000040000795c */ /* 0x000fe20000300000 */
.L_x_2055:
[----:B------:R-:W-:Y:S01]  /*243a0*/  LEA R0, R24, R22, 0x3 ;  /* 0x0000001618007211 */ /* 0x000fe200078e18ff */
[----:B------:R-:W-:Y:S01]  /*243b0*/  BSSY B0, `(.L_x_2056) ;  /* 0x0000005000007945 */ /* 0x000fe20003800000 */
[----:B0-----:R-:W-:Y:S01]  /*243c0*/  SHF.L.U32 R3, R28, 0x1f, RZ ;  /* 0x0000001f1c037819 */ /* 0x001fe200000006ff */
[----:B------:R-:W-:-:S03]  /*243d0*/  IMAD R6, R25, -0x80, R37 ;  /* 0xffffff8019067824 */ /* 0x000fc600078e0225 */
[----:B------:R-:W0:Y:S02]  /*243e0*/  SYNCS.PHASECHK.TRANS64.TRYWAIT P0, [R0+URZ+0x28860], R3 ;  /* 0x02886003000075a7 */ /* 0x000e24000800017f */
[----:B0-----:R-:W-:Y:S05]  /*243f0*/  @!P0 BRA `(.L_x_2057) ;  /* 0x0000006c00388947 */ /* 0x001fea0003800000 */
.L_x_2290:
[----:B------:R-:W-:Y:S05]  /*24400*/  BSYNC B0 ;  /* 0x0000000000007941 */ /* 0x000fea0003800000 */
.L_x_2056:
[----:B------:R-:W1:Y:S01]  /*24410*/  S2R R2, SR_TID.X ;  /* 0x0000000000027919 */ /* 0x000e620000002100 */
[----:B------:R-:W-:Y:S01]  /*24420*/  UMOV UR4, 0xffffffff ;  /* 0xffffffff00047882 */ /* 0x000fe20000000000 */
[----:B------:R-:W-:Y:S01]  /*24430*/  IMAD R9, R24, 0x4000, R36 ;  /* 0x0000400018097824 */ /* 0x000fe200078e0224 */
[----:B-1----:R-:W-:-:S04]  /*24440*/  LOP3.LUT R2, R2, 0x7f, RZ, 0xc0, !PT ;  /* 0x0000007f02027812 */ /* 0x002fc800078ec0ff */
[----:B------:R-:W-:-:S05]  /*24450*/  SHF.R.U32.HI R2, RZ, 0x3, R2 ;  /* 0x00000003ff027819 */ /* 0x000fca0000011602 */
[----:B------:R-:W-:Y:S01]  /*24460*/  IMAD.IADD R6, R6, 0x1, -R2 ;  /* 0x0000000106067824 */ /* 0x000fe200078e0a02 */
[----:B------:R-:W-:Y:S06]  /*24470*/  BRA.DIV UR4, `(.L_x_2058) ;  /* 0x0000006e042c7947 */ /* 0x000fec000b800000 */
[----:B------:R-:W1:Y:S01]  /*24480*/  SHFL.IDX PT, R14, R17, RZ, 0x181f ;  /* 0x00181fff110e7589 */ /* 0x000e6200000e0000 */
        /* <DEDUP_REMOVED lines=62> */
.L_x_2308:
        /* <DEDUP_REMOVED lines=11> */
.L_x_2059:
        /* <DEDUP_REMOVED lines=11> */
.L_x_2060:
[----:B------:R1:W-:Y:S01]  /*249d0*/  SYNCS.ARRIVE.TRANS64.A1T0 RZ, [R0+URZ+0x28850], RZ ;  /* 0x028850ff00ff79a7 */ /* 0x0003e2000810003f */
[----:B------:R-:W-:-:S05]  /*249e0*/  VIADD R24, R24, 0x1 ;  /* 0x0000000118187836 */ /* 0x000fca0000000000 */
[----:B------:R-:W-:-:S04]  /*249f0*/  ISETP.NE.AND P0, PT, R24, 0x2, PT ;  /* 0x000000021800780c */ /* 0x000fc80003f05270 */
[----:B------:R-:W-:Y:S02]  /*24a00*/  SEL R3, RZ, 0x1, P0 ;  /* 0x00000001ff037807 */ /* 0x000fe40000000000 */
[----:B------:R-:W-:Y:S02]  /*24a10*/  SEL R24, R24, RZ, P0 ;  /* 0x000000ff18187207 */ /* 0x000fe40000000000 */
[----:B-1----:R-:W-:-:S07]  /*24a20*/  LOP3.LUT R28, R28, R3, RZ, 0x3c, !PT ;  /* 0x000000031c1c7212 */ /* 0x002fce00078e3cff */
.L_x_2017:
[----:B------:R-:W-:Y:S05]  /*24a30*/  BSYNC B7 ;  /* 0x0000000000077941 */ /* 0x000fea0003800000 */
.L_x_2015:
        /* <DEDUP_REMOVED lines=11> */
.L_x_2061:
        /* <DEDUP_REMOVED lines=14> */
[----:B------:R-:W-:Y:S01]  /*24bd0*/  SHFL.IDX PT, R0, R16, RZ, 0x1f ;  /* 0x00001fff10007589 */ /* 0x000fe200000e0000 */
[C---:B------:R-:W-:Y:S02]  /*24be0*/  ISETP.GE.U32.AND P4, PT, R8.reuse, 0x8, PT ;  /* 0x000000080800780c */ /* 0x040fe40003f86070 */
[C---:B------:R-:W-:Y:S01]  /*24bf0*/  ISETP.GE.U32.AND P5, PT, R8.reuse, 0x10, PT ;  /* 0x000000100800780c */ /* 0x040fe20003fa6070 */
[----:B------:R-:W-:Y:S01]  /*24c00*/  SHFL.IDX PT, R4, R16, 0x1, 0x1f ;  /* 0x00201f0010047f89 */ /* 0x000fe200000e0000 */
[----:B--2---:R-:W-:Y:S01]  /*24c10*/  @!P1 IMAD.MOV.U32 R5, RZ, RZ, R2 ;  /* 0x000000ffff059224 */ /* 0x004fe200078e0002 */
[----:B------:R-:W-:-:S04]  /*24c20*/  ISETP.NE.AND P1, PT, R8, RZ, PT ;  /* 0x000000ff0800720c */ /* 0x000fc80003f25270 */
        /* <DEDUP_REMOVED lines=16> */
.L_x_2318:
[----:B------:R-:W-:Y:S02]  /*24d30*/  ULDC UR4, c[0x0][0xc38] ;  /* 0x00030e0000047ab9 */ /* 0x000fe40000000800 */
[----:B------:R-:W-:-:S04]  /*24d40*/  IMAD.U32 R7, RZ, RZ, UR4 ;  /* 0x00000004ff077e24 */ /* 0x000fc8000f8e00ff */
[----:B--2---:R-:W-:-:S05]  /*24d50*/  IMAD R14, R14, R7, RZ ;  /* 0x000000070e0e7224 */ /* 0x004fca00078e02ff */
[----:B------:R-:W-:-:S04]  /*24d60*/  IADD3 R9, R4, R14, RZ ;  /* 0x0000000e04097210 */ /* 0x000fc80007ffe0ff */
[----:B------:R-:W-:-:S13]  /*24d70*/  ISETP.GT.AND P6, PT, R9, R0, PT ;  /* 0x000000000900720c */ /* 0x000fda0003fc4270 */
[----:B------:R-:W-:Y:S05]  /*24d80*/  @P6 BRA `(.L_x_2064) ;  /* 0x00000000009c6947 */ /* 0x000fea0003800000 */
.L_x_2069:
        /* <DEDUP_REMOVED lines=14> */
.L_x_2067:
[----:B------:R-:W-:Y:S05]  /*24e70*/  BSYNC B0 ;  /* 0x0000000000007941 */ /* 0x000fea0003800000 */
.L_x_2066:
[----:B------:R-:W-:-:S03]  /*24e80*/  UMOV UR4, 0xffffffff ;  /* 0xffffffff00047882 */ /* 0x000fc60000000000 */
[----:B------:R-:W-:Y:S05]  /*24e90*/  BRA.DIV UR4, `(.L_x_2068) ;  /* 0x0000007204447947 */ /* 0x000fea000b800000 */
[----:B-----5:R-:W3:Y:S02]  /*24ea0*/  SHFL.UP PT, R14, R5, 0x1, RZ ;  /* 0x04200000050e7989 */ /* 0x020ee400000e00ff */
[----:B---3--:R-:W-:-:S05]  /*24eb0*/  SEL R14, R14, RZ, P1 ;  /* 0x000000ff0e0e7207 */ /* 0x008fca0000800000 */
[----:B------:R-:W-:-:S05]  /*24ec0*/  IMAD.IADD R13, R5, 0x1, R14 ;  /* 0x00000001050d7824 */ /* 0x000fca00078e020e */
[----:B------:R-:W2:Y:S02]  /*24ed0*/  SHFL.UP PT, R14, R13, 0x2, RZ ;  /* 0x044000000d0e7989 */ /* 0x000ea400000e00ff */
[----:B--2---:R-:W-:-:S04]  /*24ee0*/  SEL R2, R14, RZ, P2 ;  /* 0x000000ff0e027207 */ /* 0x004fc80001000000 */
[----:B------:R-:W-:-:S05]  /*24ef0*/  IADD3 R2, R13, R2, RZ ;  /* 0x000000020d027210 */ /* 0x000fca0007ffe0ff */
[----:B------:R-:W2:Y:S02]  /*24f00*/  SHFL.UP PT, R14, R2, 0x4, RZ ;  /* 0x04800000020e7989 */ /* 0x000ea400000e00ff */
[----:B--2---:R-:W-:-:S05]  /*24f10*/  SEL R3, R14, RZ, P3 ;  /* 0x000000ff0e037207 */ /* 0x004fca0001800000 */
[----:B------:R-:W-:-:S05]  /*24f20*/  IMAD.IADD R3, R2, 0x1, R3 ;  /* 0x0000000102037824 */ /* 0x000fca00078e0203 */
[----:B------:R-:W2:Y:S02]  /*24f30*/  SHFL.UP PT, R14, R3, 0x8, RZ ;  /* 0x05000000030e7989 */ /* 0x000ea400000e00ff */
[----:B--2---:R-:W-:-:S05]  /*24f40*/  SEL R4, R14, RZ, P4 ;  /* 0x000000ff0e047207 */ /* 0x004fca0002000000 */
[----:B------:R-:W-:-:S05]  /*24f50*/  IMAD.IADD R4, R3, 0x1, R4 ;  /* 0x0000000103047824 */ /* 0x000fca00078e0204 */
[----:B------:R-:W2:Y:S02]  /*24f60*/  SHFL.UP PT, R14, R4, 0x10, RZ ;  /* 0x06000000040e7989 */ /* 0x000ea400000e00ff */
[----:B--2---:R-:W-:-:S05]  /*24f70*/  SEL R7, R14, RZ, P5 ;  /* 0x000000ff0e077207 */ /* 0x004fca0002800000 */
[----:B-1----:R-:W-:-:S05]  /*24f80*/  IMAD.IADD R6, R4, 0x1, R7 ;  /* 0x0000000104067824 */ /* 0x002fca00078e0207 */
[----:B------:R1:W2:Y:S02]  /*24f90*/  SHFL.IDX PT, R14, R6, 0x1f, 0x1f ;  /* 0x03e01f00060e7f89 */ /* 0x0002a400000e0000 */
.L_x_2326:
[----:B------:R-:W-:Y:S02]  /*24fa0*/  ULDC UR4, c[0x0][0xc38] ;  /* 0x00030e0000047ab9 */ /* 0x000fe40000000800 */
[----:B------:R-:W-:-:S04]  /*24fb0*/  IMAD.U32 R7, RZ, RZ, UR4 ;  /* 0x00000004ff077e24 */ /* 0x000fc8000f8e00ff */
[----:B--2---:R-:W-:-:S05]  /*24fc0*/  IMAD R14, R14, R7, RZ ;  /* 0x000000070e0e7224 */ /* 0x004fca00078e02ff */
[----:B------:R-:W-:-:S04]  /*24fd0*/  IADD3 R9, R14, R9, RZ ;  /* 0x000000090e097210 */ /* 0x000fc80007ffe0ff */
[----:B------:R-:W-:-:S13]  /*24fe0*/  ISETP.GT.AND P6, PT, R9, R0, PT ;  /* 0x000000000900720c */ /* 0x000fda0003fc4270 */
[----:B------:R-:W-:Y:S05]  /*24ff0*/  @!P6 BRA `(.L_x_2069) ;  /* 0xfffffffc0064e947 */ /* 0x000fea000383ffff */
.L_x_2064:
        /* <DEDUP_REMOVED lines=8> */
.L_x_2330:
[----:B------:R-:W-:Y:S01]  /*25080*/  ISETP.NE.AND P0, PT, R2, RZ, PT ;  /* 0x000000ff0200720c */ /* 0x000fe20003f05270 */
[----:B------:R-:W-:-:S12]  /*25090*/  IMAD.MOV.U32 R14, RZ, RZ, RZ ;  /* 0x000000ffff0e7224 */ /* 0x000fd800078e00ff */
[----:B------:R-:W-:Y:S05]  /*250a0*/  @!P0 BRA `(.L_x_2071) ;  /* 0x0000000000108947 */ /* 0x000fea0003800000 */
[----:B------:R-:W-:Y:S01]  /*250b0*/  UMOV UR4, 0xffffffff ;  /* 0xffffffff00047882 */ /* 0x000fe20000000000 */
[----:B------:R-:W-:Y:S02]  /*250c0*/  VIADD R12, R4, 0xffffffff ;  /* 0xffffffff040c7836 */ /* 0x000fe40000000000 */
[----:B------:R-:W-:Y:S05]  /*250d0*/  BRA.DIV UR4, `(.L_x_2072) ;  /* 0x0000007204b87947 */ /* 0x000fea000b800000 */
[----:B------:R4:W0:Y:S02]  /*250e0*/  SHFL.IDX PT, R14, R6, R12, 0x1f ;  /* 0x00001f0c060e7589 */ /* 0x00082400000e0000 */
.L_x_2071:
[----:B------:R-:W5:Y:S01]  /*250f0*/  LDC.64 R2, c[0x0][0xc90] ;  /* 0x00032400ff027b82 */ /* 0x000f620000000a00 */
[----:B------:R-:W-:-:S04]  /*25100*/  IMAD.IADD R19, R4, 0x1, R19 ;  /* 0x0000000104137824 */ /* 0x000fc800078e0213 */
[----:B-----5:R-:W-:-:S05]  /*25110*/  IMAD.WIDE R2, R19, 0x4, R2 ;  /* 0x0000000413027825 */ /* 0x020fca00078e0202 */
[----:B-1--4-:R1:W2:Y:S01]  /*25120*/  LDG.E R6, desc[UR54][R2.64] ;  /* 0x0000003602067981 */ /* 0x0122a2000c1e1900 */
[----:B0-----:R-:W-:Y:S02]  /*25130*/  IMAD R16, R14, R7, R16 ;  /* 0x000000070e107224 */ /* 0x001fe400078e0210 */
[----:B-1----:R-:W-:Y:S02]  /*25140*/  IMAD.MOV.U32 R2, RZ, RZ, RZ ;  /* 0x000000ffff027224 */ /* 0x002fe400078e00ff */
[----:B--23--:R-:W-:-:S05]  /*25150*/  IMAD R4, R5, R6, RZ ;  /* 0x0000000605047224 */ /* 0x00cfca00078e02ff */
[----:B------:R-:W-:-:S04]  /*25160*/  IABS R8, R4 ;  /* 0x0000000400087213 */ /* 0x000fc80000000000 */
[----:B------:R-:W0:Y:S08]  /*25170*/  I2F.RP R10, R8 ;  /* 0x00000008000a7306 */ /* 0x000e300000209400 */
[----:B0-----:R-:W0:Y:S02]  /*25180*/  MUFU.RCP R10, R10 ;  /* 0x0000000a000a7308 */ /* 0x001e240000001000 */
[----:B0-----:R-:W-:-:S06]  /*25190*/  IADD3 R11, R10, 0xffffffe, RZ ;  /* 0x0ffffffe0a0b7810 */ /* 0x001fcc0007ffe0ff */
[----:B------:R-:W0:Y:S02]  /*251a0*/  F2I.FTZ.U32.TRUNC.NTZ R3, R11 ;  /* 0x0000000b00037305 */ /* 0x000e24000021f000 */
[----:B0-----:R-:W-:-:S04]  /*251b0*/  IMAD.MOV R9, RZ, RZ, -R3 ;  /* 0x000000ffff097224 */ /* 0x001fc800078e0a03 */
        /* <DEDUP_REMOVED lines=11> */
[-C--:B------:R-:W-:Y:S01]  /*25270*/  @!P1 IADD3 R3, R3, -R8.reuse, RZ ;  /* 0x8000000803039210 */ /* 0x080fe20007ffe0ff */
[----:B------:R-:W-:Y:S01]  /*25280*/  @!P1 VIADD R2, R2, 0x1 ;  /* 0x0000000102029836 */ /* 0x000fe20000000000 */
[----:B------:R-:W-:Y:S02]  /*25290*/  ISETP.NE.AND P1, PT, R4, RZ, PT ;  /* 0x000000ff0400720c */ /* 0x000fe40003f25270 */
[----:B------:R-:W-:-:S13]  /*252a0*/  ISETP.GE.U32.AND P0, PT, R3, R8, PT ;  /* 0x000000080300720c */ /* 0x000fda0003f06070 */
[----:B------:R-:W-:-:S04]  /*252b0*/  @P0 VIADD R2, R2, 0x1 ;  /* 0x0000000102020836 */ /* 0x000fc80000000000 */
[----:B------:R-:W-:Y:S01]  /*252c0*/  @!P2 IMAD.MOV R2, RZ, RZ, -R2 ;  /* 0x000000ffff02a224 */ /* 0x000fe200078e0a02 */
[----:B------:R-:W-:-:S05]  /*252d0*/  @!P1 LOP3.LUT R2, RZ, R4, RZ, 0x33, !PT ;  /* 0x00000004ff029212 */ /* 0x000fca00078e33ff */
[----:B------:R-:W-:Y:S02]  /*252e0*/  IMAD R0, R6, R2, RZ ;  /* 0x0000000206007224 */ /* 0x000fe400078e02ff */
[----:B------:R-:W-:-:S03]  /*252f0*/  IMAD.MOV R2, RZ, RZ, -R2 ;  /* 0x000000ffff027224 */ /* 0x000fc600078e0a02 */
[----:B------:R-:W-:Y:S01]  /*25300*/  IADD3 R3, -R0, RZ, RZ ;  /* 0x000000ff00037210 */ /* 0x000fe20007ffe1ff */
[----:B------:R-:W-:-:S03]  /*25310*/  IMAD R9, R4, R2, R9 ;  /* 0x0000000204097224 */ /* 0x000fc600078e0209 */
[----:B------:R-:W-:-:S04]  /*25320*/  VIADDMNMX R6, R3, R7, R6, PT ;  /* 0x0000000703067246 */ /* 0x000fc80003800106 */
[-C--:B------:R-:W-:Y:S02]  /*25330*/  IABS R7, R6.reuse ;  /* 0x0000000600077213 */ /* 0x080fe40000000000 */
[----:B------:R-:W-:Y:S02]  /*25340*/  IABS R4, R6 ;  /* 0x0000000600047213 */ /* 0x000fe40000000000 */
[----:B------:R-:W0:Y:S03]  /*25350*/  I2F.RP R8, R7 ;  /* 0x0000000700087306 */ /* 0x000e260000209400 */
[----:B------:R-:W-:-:S05]  /*25360*/  IMAD.MOV R4, RZ, RZ, -R4 ;  /* 0x000000ffff047224 */ /* 0x000fca00078e0a04 */
[----:B0-----:R-:W0:Y:S02]  /*25370*/  MUFU.RCP R8, R8 ;  /* 0x0000000800087308 */ /* 0x001e240000001000 */
[----:B0-----:R-:W-:-:S06]  /*25380*/  VIADD R3, R8, 0xffffffe ;  /* 0x0ffffffe08037836 */ /* 0x001fcc0000000000 */
[----:B------:R-:W0:Y:S02]  /*25390*/  F2I.FTZ.U32.TRUNC.NTZ R3, R3 ;  /* 0x0000000300037305 */ /* 0x000e24000021f000 */
[----:B0-----:R-:W-:-:S04]  /*253a0*/  IMAD.MOV R2, RZ, RZ, -R3 ;  /* 0x000000ffff027224 */ /* 0x001fc800078e0a03 */
[----:B------:R-:W-:Y:S01]  /*253b0*/  IMAD R11, R2, R7, RZ ;  /* 0x00000007020b7224 */ /* 0x000fe200078e02ff */
[----:B------:R-:W-:-:S05]  /*253c0*/  MOV R2, RZ ;  /* 0x000000ff00027202 */ /* 0x000fca0000000f00 */
[----:B------:R-:W-:Y:S01]  /*253d0*/  IMAD.HI.U32 R2, R3, R11, R2 ;  /* 0x0000000b03027227 */ /* 0x000fe200078e0002 */
[----:B------:R-:W-:Y:S02]  /*253e0*/  IABS R11, R9 ;  /* 0x00000009000b7213 */ /* 0x000fe40000000000 */
[C---:B------:R-:W-:Y:S01]  /*253f0*/  LOP3.LUT R3, R9.reuse, R6, RZ, 0x3c, !PT ;  /* 0x0000000609037212 */ /* 0x040fe200078e3cff */
[----:B------:R-:W-:Y:S02]  /*25400*/  IMAD.IADD R9, R9, 0x1, R0 ;  /* 0x0000000109097824 */ /* 0x000fe400078e0200 */
[----:B------:R-:W-:Y:S01]  /*25410*/  IMAD.HI.U32 R2, R2, R11, RZ ;  /* 0x0000000b02027227 */ /* 0x000fe200078e00ff */
[----:B------:R-:W-:-:S03]  /*25420*/  ISETP.GE.AND P2, PT, R3, RZ, PT ;  /* 0x000000ff0300720c */ /* 0x000fc60003f46270 */
[----:B------:R-:W-:-:S05]  /*25430*/  IMAD R4, R2, R4, R11 ;  /* 0x0000000402047224 */ /* 0x000fca00078e020b */
[----:B------:R-:W-:-:S13]  /*25440*/  ISETP.GT.U32.AND P1, PT, R7, R4, PT ;  /* 0x000000040700720c */ /* 0x000fda0003f24070 */
[----:B------:R-:W-:Y:S02]  /*25450*/  @!P1 IMAD.IADD R4, R4, 0x1, -R7 ;  /* 0x0000000104049824 */ /* 0x000fe400078e0a07 */
[----:B------:R-:W-:Y:S01]  /*25460*/  @!P1 VIADD R2, R2, 0x1 ;  /* 0x0000000102029836 */ /* 0x000fe20000000000 */
[----:B------:R-:W-:Y:S02]  /*25470*/  ISETP.NE.AND P1, PT, R6, RZ, PT ;  /* 0x000000ff0600720c */ /* 0x000fe40003f25270 */
[----:B------:R-:W-:-:S13]  /*25480*/  ISETP.GE.U32.AND P0, PT, R4, R7, PT ;  /* 0x000000070400720c */ /* 0x000fda0003f06070 */
[----:B------:R-:W-:-:S05]  /*25490*/  @P0 IADD3 R2, R2, 0x1, RZ ;  /* 0x0000000102020810 */ /* 0x000fca0007ffe0ff */
[----:B------:R-:W-:Y:S01]  /*254a0*/  @!P2 IMAD.MOV R2, RZ, RZ, -R2 ;  /* 0x000000ffff02a224 */ /* 0x000fe200078e0a02 */
[----:B------:R-:W-:Y:S01]  /*254b0*/  @!P1 LOP3.LUT R2, RZ, R6, RZ, 0x33, !PT ;  /* 0x00000006ff029212 */ /* 0x000fe200078e33ff */
[----:B------:R-:W-:-:S04]  /*254c0*/  IMAD.MOV R6, RZ, RZ, -R6 ;  /* 0x000000ffff067224 */ /* 0x000fc800078e0a06 */
[----:B------:R-:W-:Y:S01]  /*254d0*/  IMAD R18, R2, R6, R9 ;  /* 0x0000000602127224 */ /* 0x000fe200078e0209 */
[----:B------:R-:W-:-:S04]  /*254e0*/  LOP3.LUT R2, RZ, R2, RZ, 0x33, !PT ;  /* 0x00000002ff027212 */ /* 0x000fc800078e33ff */
[----:B------:R-:W-:Y:S01]  /*254f0*/  IADD3 R17, R5, R2, RZ ;  /* 0x0000000205117210 */ /* 0x000fe20007ffe0ff */
[----:B------:R-:W-:Y:S06]  /*25500*/  BRA `(.L_x_2073) ;  /* 0x00000000001c7947 */ /* 0x000fec0003800000 */
.L_x_2065:
[----:B------:R-:W-:Y:S01]  /*25510*/  UMOV UR4, URZ ;  /* 0x0000003f00047c82 */ /* 0x000fe20008000000 */
[----:B------:R-:W-:Y:S01]  /*25520*/  UMOV UR5, URZ ;  /* 0x0000003f00057c82 */ /* 0x000fe20008000000 */
[----:B------:R-:W-:Y:S01]  /*25530*/  ULDC UR6, c[0x0][0xc3c] ;  /* 0x00030f0000067ab9 */ /* 0x000fe20000000800 */
[----:B------:R-:W-:Y:S01]  /*25540*/  IMAD.MOV.U32 R16, RZ, RZ, R0 ;  /* 0x000000ffff107224 */ /* 0x000fe200078e0000 */
[----:B------:R-:W-:Y:S01]  /*25550*/  MOV R19, UR6 ;  /* 0x0000000600137c02 */ /* 0x000fe20008000f00 */
[----:B------:R-:W-:Y:S02]  /*25560*/  IMAD.U32 R17, RZ, RZ, UR4 ;  /* 0x00000004ff117e24 */ /* 0x000fe4000f8e00ff */
[----:B------:R-:W-:-:S07]  /*25570*/  IMAD.U32 R18, RZ, RZ, UR5 ;  /* 0x00000005ff127e24 */ /* 0x000fce000f8e00ff */
.L_x_2073:
        /* <DEDUP_REMOVED lines=10> */
.L_x_2062:
[----:B------:R-:W-:Y:S02]  /*25620*/  ULDC UR4, c[0x0][0xc3c] ;  /* 0x00030f0000047ab9 */ /* 0x000fe40000000800 */
[----:B--2---:R-:W-:-:S13]  /*25630*/  ISETP.GE.AND P0, PT, R19, UR4, PT ;  /* 0x0000000413007c0c */ /* 0x004fda000bf06270 */
[----:B------:R-:W-:Y:S05]  /*25640*/  @!P0 BRA `(.L_x_2074) ;  /* 0xffffff9c00688947 */ /* 0x000fea000383ffff */
[----:B------:R-:W-:Y:S05]  /*25650*/  BSYNC B8 ;  /* 0x0000000000087941 */ /* 0x000fea0003800000 */
.L_x_1959:
[----:B------:R-:W2:Y:S01]  /*25660*/  LDL.LU R0, [R1+0x20] ;  /* 0x0000200001007983 */ /* 0x000ea20000300800 */
[----:B------:R-:W-:Y:S01]  /*25670*/  BSSY B0, `(.L_x_2075) ;  /* 0x000000b000007945 */ /* 0x000fe20003800000 */
[----:B------:R-:W4:Y:S01]  /*25680*/  S2R R5, SR_CgaCtaId ;  /* 0x0000000000057919 */ /* 0x000f220000008800 */
[----:B--2---:R-:W-:-:S05]  /*25690*/  VIADD R0, R0, 0x1 ;  /* 0x0000000100007836 */ /* 0x004fca0000000000 */
[----:B0-----:R-:W-:-:S04]  /*256a0*/  LEA.HI R2, R0, R0, RZ, 0x1 ;  /* 0x0000000000027211 */ /* 0x001fc800078f08ff */
[----:B------:R-:W-:Y:S02]  /*256b0*/  LOP3.LUT R3, R2, 0xfffffffe, RZ, 0xc0, !PT ;  /* 0xfffffffe02037812 */ /* 0x000fe400078ec0ff */
[----:B------:R-:W-:-:S03]  /*256c0*/  MOV R2, 0x400 ;  /* 0x0000040000027802 */ /* 0x000fc60000000f00 */
[----:B------:R-:W-:Y:S01]  /*256d0*/  IMAD.IADD R0, R0, 0x1, -R3 ;  /* 0x0000000100007824 */ /* 0x000fe200078e0a03 */
[----:B----4-:R-:W-:-:S04]  /*256e0*/  LEA R7, R5, R2, 0x18 ;  /* 0x0000000205077211 */ /* 0x010fc800078ec0ff */
[----:B------:R-:W-:-:S04]  /*256f0*/  SHF.L.U32 R0, R0, 0x1f, RZ ;  /* 0x0000001f00007819 */ /* 0x000fc800000006ff */
[----:B------:R-:W0:Y:S02]  /*25700*/  SYNCS.PHASECHK.TRANS64.TRYWAIT P0, [R7+URZ+0x28820], R0 ;  /* 0x02882000070075a7 */ /* 0x000e24000800017f */
[----:B0-----:R-:W-:Y:S05]  /*25710*/  @!P0 BRA `(.L_x_2076) ;  /* 0x0000006c004c8947 */ /* 0x001fea0003800000 */
.L_x_2333:
[----:B------:R-:W-:Y:S05]  /*25720*/  BSYNC B0 ;  /* 0x0000000000007941 */ /* 0x000fea0003800000 */
.L_x_2075:
[----:B------:R-:W-:-:S03]  /*25730*/  UMOV UR4, 0xffffffff ;  /* 0xffffffff00047882 */ /* 0x000fc60000000000 */
[----:B------:R-:W-:Y:S05]  /*25740*/  BRA.DIV UR4, `(.L_x_2077) ;  /* 0x0000006e04547947 */ /* 0x000fea000b800000 */
[----:B0-----:R-:W0:Y:S02]  /*25750*/  S2R R0, SR_TID.X ;  /* 0x0000000000007919 */ /* 0x001e240000002100 */
[----:B0-----:R-:W-:-:S04]  /*25760*/  SHF.R.U32.HI R0, RZ, 0x5, R0 ;  /* 0x00000005ff007819 */ /* 0x001fc80000011600 */
[----:B------:R-:W-:-:S05]  /*25770*/  LOP3.LUT R0, R0, 0x3, RZ, 0xc0, !PT ;  /* 0x0000000300007812 */ /* 0x000fca00078ec0ff */
[----:B------:R0:W2:Y:S02]  /*25780*/  SHFL.IDX PT, R14, R0, RZ, 0x1f ;  /* 0x00001fff000e7589 */ /* 0x0000a400000e0000 */
.L_x_2336:
[----:B--2---:R-:W-:-:S13]  /*25790*/  ISETP.NE.AND P0, PT, R14, RZ, PT ;  /* 0x000000ff0e00720c */ /* 0x004fda0003f05270 */
[----:B------:R-:W-:Y:S05]  /*257a0*/  @P0 BRA `(.L_x_1667) ;  /* 0x0000000000880947 */ /* 0x000fea0003800000 */
[----:B------:R-:W-:-:S03]  /*257b0*/  UMOV UR4, 0xffffffff ;  /* 0xffffffff00047882 */ /* 0x000fc60000000000 */
[----:B------:R-:W-:Y:S05]  /*257c0*/  BRA.DIV UR4, `(.L_x_2078) ;  /* 0x0000006e04687947 */ /* 0x000fea000b800000 */
[----:B------:R-:W-:-:S13]  /*257d0*/  ELECT P6, URZ, PT ;  /* 0x00000000003f782f */ /* 0x000fda00038c0000 */
.L_x_2339:
[----:B------:R-:W-:Y:S05]  /*257e0*/  @!P6 BRA `(.L_x_1667) ;  /* 0x000000000078e947 */ /* 0x000fea0003800000 */
[----:B------:R-:W-:-:S06]  /*257f0*/  ULOP3.LUT UR4, UR36, 0x2, URZ, 0xfc, !UPT ;  /* 0x0000000224047892 */ /* 0x000fcc000f8efc3f */
[----:B0-----:R-:W-:-:S05]  /*25800*/  IMAD.U32 R0, RZ, RZ, UR4 ;  /* 0x00000004ff007e24 */ /* 0x001fca000f8e00ff */
[----:B------:R-:W-:-:S13]  /*25810*/  ISETP.NE.AND P0, PT, R0, 0x3, PT ;  /* 0x000000030000780c */ /* 0x000fda0003f05270 */
[----:B------:R-:W-:Y:S05]  /*25820*/  @!P0 BRA `(.L_x_2079) ;  /* 0x0000000000048947 */ /* 0x000fea0003800000 */
[----:B------:R-:W-:Y:S01]  /*25830*/  BPT.TRAP 0x1 ;  /* 0x000000040000795c */ /* 0x000fe20000300000 */
.L_x_2079:
[C---:B------:R-:W-:Y:S01]  /*25840*/  LEA R5, R24.reuse, R7, 0x3 ;  /* 0x0000000718057211 */ /* 0x040fe200078e18ff */
[----:B------:R-:W-:Y:S01]  /*25850*/  VIADD R24, R24, 0x1 ;  /* 0x0000000118187836 */ /* 0x000fe20000000000 */
[----:B------:R-:W-:-:S04]  /*25860*/  SHF.L.U32 R0, R28, 0x1f, RZ ;  /* 0x0000001f1c007819 */ /* 0x000fc800000006ff */
[----:B------:R-:W0:Y:S01]  /*25870*/  SYNCS.PHASECHK.TRANS64.TRYWAIT P1, [R5+URZ+0x28840], R0 ;  /* 0x02884000050075a7 */ /* 0x000e22000802017f */
[----:B------:R-:W-:-:S04]  /*25880*/  ISETP.NE.AND P2, PT, R24, 0x2, PT ;  /* 0x000000021800780c */ /* 0x000fc80003f45270 */
[----:B------:R-:W-:Y:S01]  /*25890*/  SEL R3, RZ, 0x1, P2 ;  /* 0x00000001ff037807 */ /* 0x000fe20001000000 */
[----:B0-----:R-:W-:Y:S08]  /*258a0*/  @!P1 BRA `(.L_x_2080) ;  /* 0x0000006c00509947 */ /* 0x001ff00003800000 */
.L_x_2340:
[----:B------:R-:W-:Y:S02]  /*258b0*/  SEL R24, R24, RZ, P2 ;  /* 0x000000ff18187207 */ /* 0x000fe40001000000 */
[----:B------:R-:W-:Y:S01]  /*258c0*/  LOP3.LUT R2, R28, R3, RZ, 0x3c, !PT ;  /* 0x000000031c027212 */ /* 0x000fe200078e3cff */
[----:B------:R-:W-:Y:S06]  /*258d0*/  @!P0 BRA `(.L_x_2081) ;  /* 0x0000000000048947 */ /* 0x000fec0003800000 */
[----:B------:R-:W-:Y:S01]  /*258e0*/  BPT.TRAP 0x1 ;  /* 0x000000040000795c */ /* 0x000fe20000300000 */
.L_x_2081:
[----:B------:R-:W-:Y:S01]  /*258f0*/  IMAD R3, R24, 0x8, R7 ;  /* 0x0000000818037824 */ /* 0x000fe200078e0207 */
[----:B------:R-:W-:-:S04]  /*25900*/  SHF.L.U32 R2, R2, 0x1f, RZ ;  /* 0x0000001f02027819 */ /* 0x000fc800000006ff */
[----:B------:R-:W2:Y:S02]  /*25910*/  SYNCS.PHASECHK.TRANS64.TRYWAIT P1, [R3+URZ+0x28840], R2 ;  /* 0x02884002030075a7 */ /* 0x000ea4000802017f */
[----:B--2---:R-:W-:Y:S05]  /*25920*/  @!P1 BRA `(.L_x_2082) ;  /* 0x0000006c00449947 */ /* 0x004fea0003800000 */
.L_x_2341:
[----:B------:R-:W-:Y:S05]  /*25930*/  @!P0 BRA `(.L_x_2083) ;  /* 0x0000000000048947 */ /* 0x000fea0003800000 */
[----:B------:R-:W-:Y:S01]  /*25940*/  BPT.TRAP 0x1 ;  /* 0x000000040000795c */ /* 0x000fe20000300000 */
.L_x_2083:
[----:B------:R-:W4:Y:S02]  /*25950*/  SYNCS.PHASECHK.TRANS64.TRYWAIT P1, [R5+URZ+0x28860], R0 ;  /* 0x02886000050075a7 */ /* 0x000f24000802017f */
[----:B----4-:R-:W-:Y:S05]  /*25960*/  @!P1 BRA `(.L_x_2084) ;  /* 0x0000006c00489947 */ /* 0x010fea0003800000 */
.L_x_2342:
[----:B------:R-:W-:Y:S05]  /*25970*/  @!P0 BRA `(.L_x_2085) ;  /* 0x0000000000048947 */ /* 0x000fea0003800000 */
[----:B------:R-:W-:Y:S01]  /*25980*/  BPT.TRAP 0x1 ;  /* 0x000000040000795c */ /* 0x000fe20000300000 */
.L_x_2085:
[----:B------:R0:W0:Y:S02]  /*25990*/  SYNCS.PHASECHK.TRANS64.TRYWAIT P0, [R3+URZ+0x28860], R2 ;  /* 0x02886002030075a7 */ /* 0x000024000800017f */
[----:B0-----:R-:W-:Y:S05]  /*259a0*/  @!P0 NANOSLEEP.SYNCS 0x989680 ;  /* 0x009896800000895d */ /* 0x001fea0003900000 */
[----:B------:R-:W0:Y:S02]  /*259b0*/  @!P0 SYNCS.PHASECHK.TRANS64 P0, [R3+URZ+0x28860], R2 ;  /* 0x02886002030085a7 */ /* 0x000e24000800007f */
[----:B0-----:R-:W-:Y:S05]  /*259c0*/  @!P0 BRA `(.L_x_2085) ;  /* 0xfffffffc00f08947 */ /* 0x001fea000383ffff */
.L_x_1667:
[----:B------:R-:W-:Y:S05]  /*259d0*/  BSYNC B9 ;  /* 0x0000000000097941 */ /* 0x000fea0003800000 */
.L_x_1664:
[----:B------:R-:W-:Y:S05]  /*259e0*/  EXIT ;  /* 0x000000000000794d */ /* 0x000fea0003800000 */
.L_x_1697:
[----:B0-----:R0:W1:Y:S02]  /*259f0*/  SYNCS.PHASECHK.TRANS64.TRYWAIT P6, [R91+URZ+0x28890], R102 ;  /* 0x028890665b0075a7 */ /* 0x00106400080c017f */
[----:B-1----:R-:W-:Y:S05]  /*25a00*/  @!P6 NANOSLEEP.SYNCS 0x989680 ;  /* 0x009896800000e95d */ /* 0x002fea0003900000 */
[----:B------:R-:W1:Y:S02]  /*25a10*/  @!P6 SYNCS.PHASECHK.TRANS64 P6, [R91+URZ+0x28890], R102 ;  /* 0x028890665b00e5a7 */ /* 0x000e6400080c007f */
[----:B-1----:R-:W-:Y:S05]  /*25a20*/  @!P6 BRA `(.L_x_1697) ;  /* 0xfffffffc00f0e947 */ /* 0x002fea000383ffff */
[----:B------:R-:W-:Y:S05]  /*25a30*/  BRA `(.L_x_2086) ;  /* 0xfffffdd800307947 */ /* 0x000fea000383ffff */
.L_x_1698:
        /* <DEDUP_REMOVED lines=8> */
.L_x_2088:
[----:B------:R-:W-:Y:S05]  /*25ac0*/  BSYNC B1 ;  /* 0x0000000000017941 */ /* 0x000fea0003800000 */
.L_x_2087:
[----:B------:R-:W-:Y:S01]  /*25ad0*/  MOV R13, R108 ;  /* 0x0000006c000d7202 */ /* 0x000fe20000000f00 */
[----:B------:R-:W-:Y:S02]  /*25ae0*/  IMAD.MOV.U32 R12, RZ, RZ, RZ ;  /* 0x000000ffff0c7224 */ /* 0x000fe400078e00ff */
[----:B------:R-:W-:Y:S02]  /*25af0*/  IMAD.MOV.U32 R11, RZ, RZ, 0x181f ;  /* 0x0000181fff0b7424 */ /* 0x000fe400078e00ff */
[----:B------:R-:W-:Y:S02]  /*25b00*/  IMAD.MOV.U32 R15, RZ, RZ, -0x1 ;  /* 0xffffffffff0f7424 */ /* 0x000fe400078e00ff */
[----:B------:R-:W-:-:S07]  /*25b10*/  IMAD.MOV.U32 R79, RZ, RZ, R14 ;  /* 0x000000ffff4f7224 */ /* 0x000fce00078e000e */
[----:B------:R-:W-:Y:S05]  /*25b20*/  WARPSYNC.COLLECTIVE R15, `(.L_x_2089) ;  /* 0x000000000f087348 */ /* 0x000fea0003c00000 */
[----:B------:R0:W1:Y:S02]  /*25b30*/  SHFL.IDX P6, R14, R13, R12, R11 ;  /* 0x0000000c0d0e7389 */ /* 0x00006400000c000b */
[----:B01----:R-:W-:Y:S01]  /*25b40*/  ENDCOLLECTIVE ;  /* 0x000000000000791b */ /* 0x003fe20003800000 */
.L_x_2089:
[----:B------:R-:W-:Y:S01]  /*25b50*/  MOV R105, R14 ;  /* 0x0000000e00697202 */ /* 0x000fe20000000f00 */
[----:B------:R-:W-:Y:S06]  /*25b60*/  BRA `(.L_x_2090) ;  /* 0xfffffdd400f87947 */ /* 0x000fec000383ffff */
.L_x_1707:
[----:B------:R-:W-:Y:S01]  /*25b70*/  BSSY B1, `(.L_x_2091) ;  /* 0x0000008000017945 */ /* 0x000fe20003800000 */
[----:B0---4-:R-:W-:Y:S01]  /*25b80*/  IMAD.MOV.U32 R13, RZ, RZ, R103 ;  /* 0x000000ffff0d7224 */ /* 0x011fe200078e0067 */
[----:B------:R-:W-:Y:S01]  /*25b90*/  MOV R15, 0xffffffff ;  /* 0xffffffff000f7802 */ /* 0x000fe20000000f00 */
[----:B------:R-:W-:Y:S02]  /*25ba0*/  IMAD.MOV.U32 R12, RZ, RZ, 0x1 ;  /* 0x00000001ff0c7424 */ /* 0x000fe400078e00ff */
[----:B------:R-:W-:-:S07]  /*25bb0*/  IMAD.MOV.U32 R11, RZ, RZ, 0x181f ;  /* 0x0000181fff0b7424 */ /* 0x000fce00078e00ff */
[----:B-123--:R-:W-:Y:S05]  /*25bc0*/  WARPSYNC.COLLECTIVE R15, `(.L_x_2092) ;  /* 0x000000000f087348 */ /* 0x00efea0003c00000 */
[----:B------:R0:W4:Y:S02]  /*25bd0*/  SHFL.IDX P6, R14, R13, R12, R11 ;  /* 0x0000000c0d0e7389 */ /* 0x00012400000c000b */
[----:B01234-:R-:W-:Y:S01]  /*25be0*/  ENDCOLLECTIVE ;  /* 0x000000000000791b */ /* 0x01ffe20003800000 */
.L_x_2092:
[----:B------:R-:W-:Y:S05]  /*25bf0*/  BSYNC B1 ;  /* 0x0000000000017941 */ /* 0x000fea0003800000 */
.L_x_2091:
        /* <DEDUP_REMOVED lines=8> */
.L_x_2093:
[----:B------:R-:W-:Y:S01]  /*25c80*/  IMAD.MOV.U32 R73, RZ, RZ, R14 ;  /* 0x000000ffff497224 */ /* 0x000fe200078e000e */
[----:B------:R-:W-:Y:S06]  /*25c90*/  BRA `(.L_x_2094) ;  /* 0xfffffddc005c7947 */ /* 0x000fec000383ffff */
.L_x_1716:
        /* <DEDUP_REMOVED lines=8> */
.L_x_2096:
[----:B------:R-:W-:Y:S05]  /*25d20*/  BSYNC B1 ;  /* 0x0000000000017941 */ /* 0x000fea0003800000 */
.L_x_2095:
[----:B------:R-:W-:Y:S01]  /*25d30*/  MOV R13, R108 ;  /* 0x0000006c000d7202 */ /* 0x000fe20000000f00 */
[----:B------:R-:W-:Y:S02]  /*25d40*/  IMAD.MOV.U32 R12, RZ, RZ, 0x2 ;  /* 0x00000002ff0c7424 */ /* 0x000fe400078e00ff */
[----:B------:R-:W-:Y:S02]  /*25d50*/  IMAD.MOV.U32 R11, RZ, RZ, 0x181f ;  /* 0x0000181fff0b7424 */ /* 0x000fe400078e00ff */
[----:B------:R-:W-:Y:S02]  /*25d60*/  IMAD.MOV.U32 R15, RZ, RZ, -0x1 ;  /* 0xffffffffff0f7424 */ /* 0x000fe400078e00ff */
[----:B------:R-:W-:-:S07]  /*25d70*/  IMAD.MOV.U32 R61, RZ, RZ, R14 ;  /* 0x000000ffff3d7224 */ /* 0x000fce00078e000e */
[----:B------:R-:W-:Y:S05]  /*25d80*/  WARPSYNC.COLLECTIVE R15, `(.L_x_2097) ;  /* 0x000000000f087348 */ /* 0x000fea0003c00000 */
[----:B------:R0:W1:Y:S02]  /*25d90*/  SHFL.IDX P6, R14, R13, R12, R11 ;  /* 0x0000000c0d0e7389 */ /* 0x00006400000c000b */
[----:B01----:R-:W-:Y:S01]  /*25da0*/  ENDCOLLECTIVE ;  /* 0x000000000000791b */ /* 0x003fe20003800000 */
.L_x_2097:
[----:B------:R-:W-:Y:S01]  /*25db0*/  MOV R63, R14 ;  /* 0x0000000e003f7202 */ /* 0x000fe20000000f00 */
[----:B------:R-:W-:Y:S06]  /*25dc0*/  BRA `(.L_x_2098) ;  /* 0xfffffde000c07947 */ /* 0x000fec000383ffff */
.L_x_1725:
        /* <DEDUP_REMOVED lines=8> */
.L_x_2100:
[----:B------:R-:W-:Y:S05]  /*25e50*/  BSYNC B1 ;  /* 0x0000000000017941 */ /* 0x000fea0003800000 */
.L_x_2099:
        /* <DEDUP_REMOVED lines=8> */
.L_x_2101:
[----:B------:R-:W-:Y:S01]  /*25ee0*/  IMAD.MOV.U32 R53, RZ, RZ, R14 ;  /* 0x000000ffff357224 */ /* 0x000fe200078e000e */
[----:B------:R-:W-:Y:S06]  /*25ef0*/  BRA `(.L_x_2102) ;  /* 0xfffffde800207947 */ /* 0x000fec000383ffff */
.L_x_1737:
[----:B--2---:R2:W3:Y:S02]  /*25f00*/  SYNCS.PHASECHK.TRANS64.TRYWAIT P4, [R91+URZ+0x28890], R102 ;  /* 0x028890665b0075a7 */ /* 0x0044e4000808017f */
[----:B---3--:R-:W-:Y:S05]  /*25f10*/  @!P4 NANOSLEEP.SYNCS 0x989680 ;  /* 0x009896800000c95d */ /* 0x008fea0003900000 */
[----:B------:R-:W3:Y:S02]  /*25f20*/  @!P4 SYNCS.PHASECHK.TRANS64 P4, [R91+URZ+0x28890], R102 ;  /* 0x028890665b00c5a7 */ /* 0x000ee4000808007f */
[----:B---3--:R-:W-:Y:S05]  /*25f30*/  @!P4 BRA `(.L_x_1737) ;  /* 0xfffffffc00f0c947 */ /* 0x008fea000383ffff */
[----:B------:R-:W-:Y:S05]  /*25f40*/  BRA `(.L_x_2103) ;  /* 0xfffffdf400ec7947 */ /* 0x000fea000383ffff */
.L_x_1738:
[----:B------:R-:W-:Y:S01]  /*25f50*/  BSSY B1, `(.L_x_2104) ;  /* 0x0000008000017945 */ /* 0x000fe20003800000 */
[----:B------:R-:W-:Y:S01]  /*25f60*/  IMAD.MOV.U32 R13, RZ, RZ, R103 ;  /* 0x000000ffff0d7224 */ /* 0x000fe200078e0067 */
[----:B------:R-:W-:Y:S01]  /*25f70*/  MOV R12, RZ ;  /* 0x000000ff000c7202 */ /* 0x000fe20000000f00 */
[----:B------:R-:W-:Y:S02]  /*25f80*/  IMAD.MOV.U32 R11, RZ, RZ, 0x181f ;  /* 0x0000181fff0b7424 */ /* 0x000fe400078e00ff */
[----:B------:R-:W-:-:S07]  /*25f90*/  IMAD.MOV.U32 R15, RZ, RZ, -0x1 ;  /* 0xffffffffff0f7424 */ /* 0x000fce00078e00ff */
[----:B0-2---:R-:W-:Y:S05]  /*25fa0*/  WARPSYNC.COLLECTIVE R15, `(.L_x_2105) ;  /* 0x000000000f087348 */ /* 0x005fea0003c00000 */
[----:B------:R1:W3:Y:S02]  /*25fb0*/  SHFL.IDX P6, R14, R13, R12, R11 ;  /* 0x0000000c0d0e7389 */ /* 0x0002e400000c000b */
[----:B0123--:R-:W-:Y:S01]  /*25fc0*/  ENDCOLLECTIVE ;  /* 0x000000000000791b */ /* 0x00ffe20003800000 */
.L_x_2105:
[----:B------:R-:W-:Y:S05]  /*25fd0*/  BSYNC B1 ;  /* 0x0000000000017941 */ /* 0x000fea0003800000 */
.L_x_2104:
        /* <DEDUP_REMOVED lines=8> */
.L_x_2106:
[----:B------:R-:W-:Y:S01]  /*26060*/  MOV R106, R14 ;  /* 0x0000000e006a7202 */ /* 0x000fe20000000f00 */
[----:B------:R-:W-:Y:S06]  /*26070*/  BRA `(.L_x_2107) ;  /* 0xfffffdf400b87947 */ /* 0x000fec000383ffff */
.L_x_1743:
[----:B------:R-:W-:Y:S01]  /*26080*/  BSSY B1, `(.L_x_2108) ;  /* 0x0000008000017945 */ /* 0x000fe20003800000 */
[----:B0-----:R-:W-:Y:S01]  /*26090*/  IMAD.MOV.U32 R13, RZ, RZ, R103 ;  /* 0x000000ffff0d7224 */ /* 0x001fe200078e0067 */
[----:B------:R-:W-:Y:S01]  /*260a0*/  MOV R15, 0xffffffff ;  /* 0xffffffff000f7802 */ /* 0x000fe20000000f00 */
[----:B------:R-:W-:Y:S02]  /*260b0*/  IMAD.MOV.U32 R12, RZ, RZ, 0x1 ;  /* 0x00000001ff0c7424 */ /* 0x000fe400078e00ff */
[----:B------:R-:W-:-:S07]  /*260c0*/  IMAD.MOV.U32 R11, RZ, RZ, 0x181f ;  /* 0x0000181fff0b7424 */ /* 0x000fce00078e00ff */
[----:B-1234-:R-:W-:Y:S05]  /*260d0*/  WARPSYNC.COLLECTIVE R15, `(.L_x_2109) ;  /* 0x000000000f087348 */ /* 0x01efea0003c00000 */
[----:B------:R0:W0:Y:S02]  /*260e0*/  SHFL.IDX P6, R14, R13, R12, R11 ;  /* 0x0000000c0d0e7389 */ /* 0x00002400000c000b */
[----:B01234-:R-:W-:Y:S01]  /*260f0*/  ENDCOLLECTIVE ;  /* 0x000000000000791b */ /* 0x01ffe20003800000 */
.L_x_2109:
[----:B------:R-:W-:Y:S05]  /*26100*/  BSYNC B1 ;  /* 0x0000000000017941 */ /* 0x000fea0003800000 */
.L_x_2108:
        /* <DEDUP_REMOVED lines=8> */
.L_x_2110:
[----:B------:R-:W-:Y:S01]  /*26190*/  IMAD.MOV.U32 R50, RZ, RZ, R14 ;  /* 0x000000ffff327224 */ /* 0x000fe200078e000e */
[----:B------:R-:W-:Y:S06]  /*261a0*/  BRA `(.L_x_2111) ;  /* 0xfffffdfc00547947 */ /* 0x000fec000383ffff */
.L_x_1748:
[----:B------:R-:W-:Y:S01]  /*261b0*/  BSSY B1, `(.L_x_2112) ;  /* 0x0000008000017945 */ /* 0x000fe20003800000 */
[----:B0-----:R-:W-:Y:S01]  /*261c0*/  IMAD.MOV.U32 R13, RZ, RZ, R103 ;  /* 0x000000ffff0d7224 */ /* 0x001fe200078e0067 */
[----:B------:R-:W-:Y:S01]  /*261d0*/  MOV R12, 0x2 ;  /* 0x00000002000c7802 */ /* 0x000fe20000000f00 */
[----:B------:R-:W-:Y:S02]  /*261e0*/  IMAD.MOV.U32 R11, RZ, RZ, 0x181f ;  /* 0x0000181fff0b7424 */ /* 0x000fe400078e00ff */
[----:B------:R-:W-:-:S07]  /*261f0*/  IMAD.MOV.U32 R15, RZ, RZ, -0x1 ;  /* 0xffffffffff0f7424 */ /* 0x000fce00078e00ff */
[----:B-1234-:R-:W-:Y:S05]  /*26200*/  WARPSYNC.COLLECTIVE R15, `(.L_x_2113) ;  /* 0x000000000f087348 */ /* 0x01efea0003c00000 */
[----:B------:R0:W0:Y:S02]  /*26210*/  SHFL.IDX P6, R14, R13, R12, R11 ;  /* 0x0000000c0d0e7389 */ /* 0x00002400000c000b */
[----:B01234-:R-:W-:Y:S01]  /*26220*/  ENDCOLLECTIVE ;  /* 0x000000000000791b */ /* 0x01ffe20003800000 */
.L_x_2113:
[----:B------:R-:W-:Y:S05]  /*26230*/  BSYNC B1 ;  /* 0x0000000000017941 */ /* 0x000fea0003800000 */
.L_x_2112:
        /* <DEDUP_REMOVED lines=8> */
.L_x_2114:
[----:B------:R-:W-:Y:S05]  /*262c0*/  BRA `(.L_x_2115) ;  /* 0xfffffe0000f87947 */ /* 0x000fea000383ffff */
.L_x_1753:
[----:B------:R-:W-:Y:S01]  /*262d0*/  BSSY B1, `(.L_x_2116) ;  /* 0x0000008000017945 */ /* 0x000fe20003800000 */
[----:B0-----:R-:W-:Y:S01]  /*262e0*/  MOV R13, R103 ;  /* 0x00000067000d7202 */ /* 0x001fe20000000f00 */
[----:B------:R-:W-:Y:S02]  /*262f0*/  IMAD.MOV.U32 R12, RZ, RZ, 0x3 ;  /* 0x00000003ff0c7424 */ /* 0x000fe400078e00ff */
[----:B------:R-:W-:Y:S02]  /*26300*/  IMAD.MOV.U32 R11, RZ, RZ, 0x181f ;  /* 0x0000181fff0b7424 */ /* 0x000fe400078e00ff */
[----:B------:R-:W-:-:S07]  /*26310*/  IMAD.MOV.U32 R15, RZ, RZ, -0x1 ;  /* 0xffffffffff0f7424 */ /* 0x000fce00078e00ff */
[----:B-1234-:R-:W-:Y:S05]  /*26320*/  WARPSYNC.COLLECTIVE R15, `(.L_x_2117) ;  /* 0x000000000f087348 */ /* 0x01efea0003c00000 */
[----:B------:R0:W0:Y:S02]  /*26330*/  SHFL.IDX P6, R14, R13, R12, R11 ;  /* 0x0000000c0d0e7389 */ /* 0x00002400000c000b */
[----:B01234-:R-:W-:Y:S01]  /*26340*/  ENDCOLLECTIVE ;  /* 0x000000000000791b */ /* 0x01ffe20003800000 */
.L_x_2117:
[----:B------:R-:W-:Y:S05]  /*26350*/  BSYNC B1 ;  /* 0x0000000000017941 */ /* 0x000fea0003800000 */
.L_x_2116:
[----:B------:R-:W-:Y:S01]  /*26360*/  IMAD.MOV.U32 R13, RZ, RZ, R108 ;  /* 0x000000ffff0d7224 */ /* 0x000fe200078e006c */
[----:B------:R-:W-:Y:S01]  /*26370*/  MOV R15, 0xffffffff ;  /* 0xffffffff000f7802 */ /* 0x000fe20000000f00 */
[----:B------:R-:W-:Y:S01]  /*26380*/  IMAD.MOV.U32 R12, RZ, RZ, 0x3 ;  /* 0x00000003ff0c7424 */ /* 0x000fe200078e00ff */
[----:B------:R-:W-:Y:S01]  /*26390*/  MOV R103, R14 ;  /* 0x0000000e00677202 */ /* 0x000fe20000000f00 */
[----:B------:R-:W-:-:S07]  /*263a0*/  IMAD.MOV.U32 R11, RZ, RZ, 0x181f ;  /* 0x0000181fff0b7424 */ /* 0x000fce00078e00ff */
[----:B------:R-:W-:Y:S05]  /*263b0*/  WARPSYNC.COLLECTIVE R15, `(.L_x_2118) ;  /* 0x000000000f087348 */ /* 0x000fea0003c00000 */
[----:B------:R0:W1:Y:S02]  /*263c0*/  SHFL.IDX P6, R14, R13, R12, R11 ;  /* 0x0000000c0d0e7389 */ /* 0x00006400000c000b */
[----:B01----:R-:W-:Y:S01]  /*263d0*/  ENDCOLLECTIVE ;  /* 0x000000000000791b */ /* 0x003fe20003800000 */
.L_x_2118:
[----:B------:R-:W-:Y:S01]  /*263e0*/  IMAD.MOV.U32 R108, RZ, RZ, R14 ;  /* 0x000000ffff6c7224 */ /* 0x000fe200078e000e */
[----:B------:R-:W-:Y:S06]  /*263f0*/  BRA `(.L_x_2119) ;  /* 0xfffffe0800987947 */ /* 0x000fec000383ffff */
.L_x_1758:
[----:B0-----:R0:W1:Y:S02]  /*26400*/  SYNCS.PHASECHK.TRANS64.TRYWAIT P3, [R91+URZ+0x28890], R102 ;  /* 0x028890665b0075a7 */ /* 0x001064000806017f */
[----:B-1----:R-:W-:Y:S05]  /*26410*/  @!P3 NANOSLEEP.SYNCS 0x989680 ;  /* 0x009896800000b95d */ /* 0x002fea0003900000 */
[----:B------:R-:W1:Y:S02]  /*26420*/  @!P3 SYNCS.PHASECHK.TRANS64 P3, [R91+URZ+0x28890], R102 ;  /* 0x028890665b00b5a7 */ /* 0x000e64000806007f */
[----:B-1----:R-:W-:Y:S05]  /*26430*/  @!P3 BRA `(.L_x_1758) ;  /* 0xfffffffc00f0b947 */ /* 0x002fea000383ffff */
[----:B------:R-:W-:Y:S05]  /*26440*/  BRA `(.L_x_2120) ;  /* 0xfffffe1000847947 */ /* 0x000fea000383ffff */
.L_x_1759:
        /* <DEDUP_REMOVED lines=8> */
.L_x_2122:
[----:B------:R-:W-:Y:S05]  /*264d0*/  BSYNC B1 ;  /* 0x0000000000017941 */ /* 0x000fea0003800000 */
.L_x_2121:
        /* <DEDUP_REMOVED lines=8> */
.L_x_2123:
[----:B------:R-:W-:Y:S05]  /*26560*/  BRA `(.L_x_2124) ;  /* 0xfffffe1000ac7947 */ /* 0x000fea000383ffff */
.L_x_1762:
        /* <DEDUP_REMOVED lines=8> */
.L_x_2126:
[----:B------:R-:W-:Y:S05]  /*265f0*/  BSYNC B1 ;  /* 0x0000000000017941 */ /* 0x000fea0003800000 */
.L_x_2125:
        /* <DEDUP_REMOVED lines=8> */
.L_x_2127:
[----:B------:R-:W-:Y:S05]  /*26680*/  BRA `(.L_x_2128) ;  /* 0xfffffe1000ac7947 */ /* 0x000fea000383ffff */
.L_x_1765:
[----:B------:R-:W-:Y:S01]  /*26690*/  BSSY B1, `(.L_x_2129) ;  /* 0x0000008000017945 */ /* 0x000fe20003800000 */
[----:B----4-:R-:W-:Y:S01]  /*266a0*/  MOV R13, R46 ;  /* 0x0000002e000d7202 */ /* 0x010fe20000000f00 */
[----:B------:R-:W-:Y:S02]  /*266b0*/  IMAD.MOV.U32 R12, RZ, RZ, 0x2 ;  /* 0x00000002ff0c7424 */ /* 0x000fe400078e00ff */
[----:B------:R-:W-:Y:S02]  /*266c0*/  IMAD.MOV.U32 R11, RZ, RZ, 0x181f ;  /* 0x0000181fff0b7424 */ /* 0x000fe400078e00ff */
[----:B------:R-:W-:-:S07]  /*266d0*/  IMAD.MOV.U32 R15, RZ, RZ, -0x1 ;  /* 0xffffffffff0f7424 */ /* 0x000fce00078e00ff */
[----:B0123--:R-:W-:Y:S05]  /*266e0*/  WARPSYNC.COLLECTIVE R15, `(.L_x_2130) ;  /* 0x000000000f087348 */ /* 0x00ffea0003c00000 */
[----:B---3--:R3:W4:Y:S02]  /*266f0*/  SHFL.IDX P6, R14, R13, R12, R11 ;  /* 0x0000000c0d0e7389 */ /* 0x00872400000c000b */
[----:B01234-:R-:W-:Y:S01]  /*26700*/  ENDCOLLECTIVE ;  /* 0x000000000000791b */ /* 0x01ffe20003800000 */
.L_x_2130:
[----:B------:R-:W-:Y:S05]  /*26710*/  BSYNC B1 ;  /* 0x0000000000017941 */ /* 0x000fea0003800000 */
.L_x_2129:
        /* <DEDUP_REMOVED lines=8> */
.L_x_2131:
[----:B------:R-:W-:Y:S05]  /*267a0*/  BRA `(.L_x_2132) ;  /* 0xfffffe1000b07947 */ /* 0x000fea000383ffff */
.L_x_1768:
[----:B------:R-:W-:Y:S01]  /*267b0*/  BSSY B1, `(.L_x_2133) ;  /* 0x0000008000017945 */ /* 0x000fe20003800000 */
[----:B0-----:R-:W-:Y:S01]  /*267c0*/  IMAD.MOV.U32 R13, RZ, RZ, R46 ;  /* 0x000000ffff0d7224 */ /* 0x001fe200078e002e */
[----:B------:R-:W-:Y:S01]  /*267d0*/  MOV R15, 0xffffffff ;  /* 0xffffffff000f7802 */ /* 0x000fe20000000f00 */
[----:B------:R-:W-:Y:S02]  /*267e0*/  IMAD.MOV.U32 R12, RZ, RZ, 0x3 ;  /* 0x00000003ff0c7424 */ /* 0x000fe400078e00ff */
[----:B------:R-:W-:-:S07]  /*267f0*/  IMAD.MOV.U32 R11, RZ, RZ, 0x181f ;  /* 0x0000181fff0b7424 */ /* 0x000fce00078e00ff */
[----:B-1234-:R-:W-:Y:S05]  /*26800*/  WARPSYNC.COLLECTIVE R15, `(.L_x_2134) ;  /* 0x000000000f087348 */ /* 0x01efea0003c00000 */
[----:B----4-:R0:W4:Y:S02]  /*26810*/  SHFL.IDX P6, R14, R13, R12, R11 ;  /* 0x0000000c0d0e7389 */ /* 0x01012400000c000b */
[----:B01234-:R-:W-:Y:S01]  /*26820*/  ENDCOLLECTIVE ;  /* 0x000000000000791b */ /* 0x01ffe20003800000 */
.L_x_2134:
[----:B------:R-:W-:Y:S05]  /*26830*/  BSYNC B1 ;  /* 0x0000000000017941 */ /* 0x000fea0003800000 */
.L_x_2133:
        /* <DEDUP_REMOVED lines=8> */
.L_x_2135:
[----:B------:R-:W-:Y:S05]  /*268c0*/  BRA `(.L_x_2136) ;  /* 0xfffffe1000b47947 */ /* 0x000fea000383ffff */
.L_x_1772:
[----:B------:R0:W0:Y:S02]  /*268d0*/  SYNCS.PHASECHK.TRANS64.TRYWAIT P4, [R91+URZ+0x288b0], R102 ;  /* 0x0288b0665b0075a7 */ /* 0x000024000808017f */
[----:B0-----:R-:W-:Y:S05]  /*268e0*/  @!P4 NANOSLEEP.SYNCS 0x989680 ;  /* 0x009896800000c95d */ /* 0x001fea0003900000 */
[----:B------:R-:W0:Y:S02]  /*268f0*/  @!P4 SYNCS.PHASECHK.TRANS64 P4, [R91+URZ+0x288b0], R102 ;  /* 0x0288b0665b00c5a7 */ /* 0x000e24000808007f */
[----:B0-----:R-:W-:Y:S05]  /*26900*/  @!P4 BRA `(.L_x_1772) ;  /* 0xfffffffc00f0c947 */ /* 0x001fea000383ffff */
[----:B------:R-:W-:Y:S05]  /*26910*/  BRA `(.L_x_2137) ;  /* 0xfffffe1400307947 */ /* 0x000fea000383ffff */
.L_x_1792:
[----:B------:R-:W-:Y:S01]  /*26920*/  BSSY B0, `(.L_x_2138) ;  /* 0x0000008000007945 */ /* 0x000fe20003800000 */
[----:B--2---:R-:W-:Y:S01]  /*26930*/  IMAD.MOV.U32 R13, RZ, RZ, R218 ;  /* 0x000000ffff0d7224 */ /* 0x004fe200078e00da */
[----:B------:R-:W-:Y:S01]  /*26940*/  MOV R11, 0x1f ;  /* 0x0000001f000b7802 */ /* 0x000fe20000000f00 */
[----:B------:R-:W-:Y:S02]  /*26950*/  IMAD.MOV.U32 R12, RZ, RZ, RZ ;  /* 0x000000ffff0c7224 */ /* 0x000fe400078e00ff */
[----:B------:R-:W-:-:S07]  /*26960*/  IMAD.MOV.U32 R15, RZ, RZ, -0x1 ;  /* 0xffffffffff0f7424 */ /* 0x000fce00078e00ff */
[----:B-1---5:R-:W-:Y:S05]  /*26970*/  WARPSYNC.COLLECTIVE R15, `(.L_x_2139) ;  /* 0x000000000f087348 */ /* 0x022fea0003c00000 */
[----:B------:R0:W2:Y:S02]  /*26980*/  SHFL.IDX P6, R14, R13, R12, R11 ;  /* 0x0000000c0d0e7389 */ /* 0x0000a400000c000b */
[----:B012--5:R-:W-:Y:S01]  /*26990*/  ENDCOLLECTIVE ;  /* 0x000000000000791b */ /* 0x027fe20003800000 */
.L_x_2139:
[----:B------:R-:W-:Y:S05]  /*269a0*/  BSYNC B0 ;  /* 0x0000000000007941 */ /* 0x000fea0003800000 */
.L_x_2138:
[----:B------:R-:W-:Y:S01]  /*269b0*/  IMAD.MOV.U32 R194, RZ, RZ, R14 ;  /* 0x000000ffffc27224 */ /* 0x000fe200078e000e */
[----:B------:R-:W-:Y:S06]  /*269c0*/  BRA `(.L_x_2140) ;  /* 0xfffffe2000747947 */ /* 0x000fec000383ffff */
.L_x_1802:
[----:B------:R-:W-:Y:S01]  /*269d0*/  BSSY B1, `(.L_x_2141) ;  /* 0x0000008000017945 */ /* 0x000fe20003800000 */
[----:B------:R-:W-:Y:S01]  /*269e0*/  IMAD.MOV.U32 R13, RZ, RZ, R6 ;  /* 0x000000ffff0d7224 */ /* 0x000fe200078e0006 */
[----:B------:R-:W-:Y:S01]  /*269f0*/  MOV R12, RZ ;  /* 0x000000ff000c7202 */ /* 0x000fe20000000f00 */
[----:B------:R-:W-:Y:S02]  /*26a00*/  IMAD.MOV.U32 R11, RZ, RZ, 0x181f ;  /* 0x0000181fff0b7424 */ /* 0x000fe400078e00ff */
[----:B------:R-:W-:-:S07]  /*26a10*/  IMAD.MOV.U32 R15, RZ, RZ, -0x1 ;  /* 0xffffffffff0f7424 */ /* 0x000fce00078e00ff */
[----:B01----:R-:W-:Y:S05]  /*26a20*/  WARPSYNC.COLLECTIVE R15, `(.L_x_2142) ;  /* 0x000000000f087348 */ /* 0x003fea0003c00000 */
[----:B------:R2:W3:Y:S02]  /*26a30*/  SHFL.IDX P6, R14, R13, R12, R11 ;  /* 0x0000000c0d0e7389 */ /* 0x0004e400000c000b */
[----:B0123--:R-:W-:Y:S01]  /*26a40*/  ENDCOLLECTIVE ;  /* 0x000000000000791b */ /* 0x00ffe20003800000 */
.L_x_2142:
[----:B------:R-:W-:Y:S05]  /*26a50*/  BSYNC B1 ;  /* 0x0000000000017941 */ /* 0x000fea0003800000 */
.L_x_2141:
        /* <DEDUP_REMOVED lines=8> */
.L_x_2143:
[----:B------:R-:W-:Y:S01]  /*26ae0*/  IMAD.MOV.U32 R13, RZ, RZ, R8 ;  /* 0x000000ffff0d7224 */ /* 0x000fe200078e0008 */
[----:B------:R-:W-:-:S07]  /*26af0*/  MOV R3, R14 ;  /* 0x0000000e00037202 */ /* 0x000fce0000000f00 */
[----:B------:R-:W-:Y:S05]  /*26b00*/  WARPSYNC.COLLECTIVE R15, `(.L_x_2144) ;  /* 0x000000000f087348 */ /* 0x000fea0003c00000 */
[----:B------:R0:W1:Y:S02]  /*26b10*/  SHFL.IDX P6, R14, R13, R12, R11 ;  /* 0x0000000c0d0e7389 */ /* 0x00006400000c000b */
[----:B01----:R-:W-:Y:S01]  /*26b20*/  ENDCOLLECTIVE ;  /* 0x000000000000791b */ /* 0x003fe20003800000 */
.L_x_2144:
[----:B------:R-:W-:Y:S02]  /*26b30*/  IMAD.MOV.U32 R13, RZ, RZ, R7 ;  /* 0x000000ffff0d7224 */ /* 0x000fe400078e0007 */
[----:B------:R-:W-:-:S07]  /*26b40*/  IMAD.MOV.U32 R4, RZ, RZ, R14 ;  /* 0x000000ffff047224 */ /* 0x000fce00078e000e */
[----:B------:R-:W-:Y:S05]  /*26b50*/  WARPSYNC.COLLECTIVE R15, `(.L_x_2145) ;  /* 0x000000000f087348 */ /* 0x000fea0003c00000 */
[----:B------:R0:W1:Y:S02]  /*26b60*/  SHFL.IDX P6, R14, R13, R12, R11 ;  /* 0x0000000c0d0e7389 */ /* 0x00006400000c000b */
[----:B01----:R-:W-:Y:S01]  /*26b70*/  ENDCOLLECTIVE ;  /* 0x000000000000791b */ /* 0x003fe20003800000 */
.L_x_2145:
[----:B------:R-:W-:Y:S05]  /*26b80*/  BRA `(.L_x_2146) ;  /* 0xfffffe2400c87947 */ /* 0x000fea000383ffff */
.L_x_1805:
[----:B------:R-:W-:Y:S01]  /*26b90*/  BSSY B1, `(.L_x_2147) ;  /* 0x0000008000017945 */ /* 0x000fe20003800000 */
[----:B-1----:R-:W-:Y:S01]  /*26ba0*/  MOV R13, R6 ;  /* 0x00000006000d7202 */ /* 0x002fe20000000f00 */
[----:B------:R-:W-:Y:S02]  /*26bb0*/  IMAD.MOV.U32 R12, RZ, RZ, 0x1 ;  /* 0x00000001ff0c7424 */ /* 0x000fe400078e00ff */
[----:B------:R-:W-:Y:S02]  /*26bc0*/  IMAD.MOV.U32 R11, RZ, RZ, 0x181f ;  /* 0x0000181fff0b7424 */ /* 0x000fe400078e00ff */
[----:B------:R-:W-:-:S07]  /*26bd0*/  IMAD.MOV.U32 R15, RZ, RZ, -0x1 ;  /* 0xffffffffff0f7424 */ /* 0x000fce00078e00ff */
[----:B--2---:R-:W-:Y:S05]  /*26be0*/  WARPSYNC.COLLECTIVE R15, `(.L_x_2148) ;  /* 0x000000000f087348 */ /* 0x004fea0003c00000 */
[----:B------:R0:W1:Y:S02]  /*26bf0*/  SHFL.IDX P6, R14, R13, R12, R11 ;  /* 0x0000000c0d0e7389 */ /* 0x00006400000c000b */
[----:B012---:R-:W-:Y:S01]  /*26c00*/  ENDCOLLECTIVE ;  /* 0x000000000000791b */ /* 0x007fe20003800000 */
.L_x_2148:
[----:B------:R-:W-:Y:S05]  /*26c10*/  BSYNC B1 ;  /* 0x0000000000017941 */ /* 0x000fea0003800000 */
.L_x_2147:
        /* <DEDUP_REMOVED lines=8> */
.L_x_2149:
[----:B------:R-:W-:Y:S02]  /*26ca0*/  IMAD.MOV.U32 R13, RZ, RZ, R8 ;  /* 0x000000ffff0d7224 */ /* 0x000fe400078e0008 */
[----:B------:R-:W-:-:S07]  /*26cb0*/  IMAD.MOV.U32 R3, RZ, RZ, R14 ;  /* 0x000000ffff037224 */ /* 0x000fce00078e000e */
[----:B------:R-:W-:Y:S05]  /*26cc0*/  WARPSYNC.COLLECTIVE R15, `(.L_x_2150) ;  /* 0x000000000f087348 */ /* 0x000fea0003c00000 */
[----:B------:R0:W1:Y:S02]  /*26cd0*/  SHFL.IDX P6, R14, R13, R12, R11 ;  /* 0x0000000c0d0e7389 */ /* 0x00006400000c000b */
[----:B01----:R-:W-:Y:S01]  /*26ce0*/  ENDCOLLECTIVE ;  /* 0x000000000000791b */ /* 0x003fe20003800000 */
.L_x_2150:
[----:B------:R-:W-:Y:S01]  /*26cf0*/  MOV R13, R7 ;  /* 0x00000007000d7202 */ /* 0x000fe20000000f00 */
[----:B------:R-:W-:-:S07]  /*26d00*/  IMAD.MOV.U32 R4, RZ, RZ, R14 ;  /* 0x000000ffff047224 */ /* 0x000fce00078e000e */
[----:B------:R-:W-:Y:S05]  /*26d10*/  WARPSYNC.COLLECTIVE R15, `(.L_x_2151) ;  /* 0x000000000f087348 */ /* 0x000fea0003c00000 */
[----:B------:R0:W1:Y:S02]  /*26d20*/  SHFL.IDX P6, R14, R13, R12, R11 ;  /* 0x0000000c0d0e7389 */ /* 0x00006400000c000b */
[----:B01----:R-:W-:Y:S01]  /*26d30*/  ENDCOLLECTIVE ;  /* 0x000000000000791b */ /* 0x003fe20003800000 */
.L_x_2151:
[----:B------:R-:W-:Y:S05]  /*26d40*/  BRA `(.L_x_2152) ;  /* 0xfffffe2800347947 */ /* 0x000fea000383ffff */
.L_x_1808:
[----:B------:R-:W-:Y:S01]  /*26d50*/  BSSY B1, `(.L_x_2153) ;  /* 0x0000008000017945 */ /* 0x000fe20003800000 */
[----:B------:R-:W-:Y:S01]  /*26d60*/  IMAD.MOV.U32 R13, RZ, RZ, R6 ;  /* 0x000000ffff0d7224 */ /* 0x000fe200078e0006 */
[----:B------:R-:W-:Y:S01]  /*26d70*/  MOV R15, 0xffffffff ;  /* 0xffffffff000f7802 */ /* 0x000fe20000000f00 */
[----:B------:R-:W-:Y:S02]  /*26d80*/  IMAD.MOV.U32 R12, RZ, RZ, 0x2 ;  /* 0x00000002ff0c7424 */ /* 0x000fe400078e00ff */
[----:B------:R-:W-:-:S07]  /*26d90*/  IMAD.MOV.U32 R11, RZ, RZ, 0x181f ;  /* 0x0000181fff0b7424 */ /* 0x000fce00078e00ff */
[----:B-12---:R-:W-:Y:S05]  /*26da0*/  WARPSYNC.COLLECTIVE R15, `(.L_x_2154) ;  /* 0x000000000f087348 */ /* 0x006fea0003c00000 */
[----:B------:R0:W3:Y:S02]  /*26db0*/  SHFL.IDX P6, R14, R13, R12, R11 ;  /* 0x0000000c0d0e7389 */ /* 0x0000e400000c000b */
[----:B0123--:R-:W-:Y:S01]  /*26dc0*/  ENDCOLLECTIVE ;  /* 0x000000000000791b */ /* 0x00ffe20003800000 */
.L_x_2154:
[----:B------:R-:W-:Y:S05]  /*26dd0*/  BSYNC B1 ;  /* 0x0000000000017941 */ /* 0x000fea0003800000 */
.L_x_2153:
        /* <DEDUP_REMOVED lines=8> */
.L_x_2155:
[----:B------:R-:W-:Y:S02]  /*26e60*/  IMAD.MOV.U32 R13, RZ, RZ, R8 ;  /* 0x000000ffff0d7224 */ /* 0x000fe400078e0008 */
[----:B------:R-:W-:-:S07]  /*26e70*/  IMAD.MOV.U32 R3, RZ, RZ, R14 ;  /* 0x000000ffff037224 */ /* 0x000fce00078e000e */
[----:B------:R-:W-:Y:S05]  /*26e80*/  WARPSYNC.COLLECTIVE R15, `(.L_x_2156) ;  /* 0x000000000f087348 */ /* 0x000fea0003c00000 */
[----:B------:R0:W1:Y:S02]  /*26e90*/  SHFL.IDX P6, R14, R13, R12, R11 ;  /* 0x0000000c0d0e7389 */ /* 0x00006400000c000b */
[----:B01----:R-:W-:Y:S01]  /*26ea0*/  ENDCOLLECTIVE ;  /* 0x000000000000791b */ /* 0x003fe20003800000 */
.L_x_2156:
[----:B------:R-:W-:Y:S01]  /*26eb0*/  IMAD.MOV.U32 R13, RZ, RZ, R7 ;  /* 0x000000ffff0d7224 */ /* 0x000fe200078e0007 */
[----:B------:R-:W-:-:S07]  /*26ec0*/  MOV R4, R14 ;  /* 0x0000000e00047202 */ /* 0x000fce0000000f00 */
[----:B------:R-:W-:Y:S05]  /*26ed0*/  WARPSYNC.COLLECTIVE R15, `(.L_x_2157) ;  /* 0x000000000f087348 */ /* 0x000fea0003c00000 */
[----:B------:R0:W1:Y:S02]  /*26ee0*/  SHFL.IDX P6, R14, R13, R12, R11 ;  /* 0x0000000c0d0e7389 */ /* 0x00006400000c000b */
[----:B01----:R-:W-:Y:S01]  /*26ef0*/  ENDCOLLECTIVE ;  /* 0x000000000000791b */ /* 0x003fe20003800000 */
.L_x_2157:
[----:B------:R-:W-:Y:S05]  /*26f00*/  BRA `(.L_x_2158) ;  /* 0xfffffe2800907947 */ /* 0x000fea000383ffff */
.L_x_1811:
[----:B------:R-:W-:Y:S01]  /*26f10*/  BSSY B1, `(.L_x_2159) ;  /* 0x0000008000017945 */ /* 0x000fe20003800000 */
[----:B------:R-:W-:Y:S01]  /*26f20*/  IMAD.MOV.U32 R13, RZ, RZ, R6 ;  /* 0x000000ffff0d7224 */ /* 0x000fe200078e0006 */
[----:B------:R-:W-:Y:S01]  /*26f30*/  MOV R11, 0x181f ;  /* 0x0000181f000b7802 */ /* 0x000fe20000000f00 */
[----:B------:R-:W-:Y:S02]  /*26f40*/  IMAD.MOV.U32 R12, RZ, RZ, 0x3 ;  /* 0x00000003ff0c7424 */ /* 0x000fe400078e00ff */
[----:B------:R-:W-:-:S07]  /*26f50*/  IMAD.MOV.U32 R15, RZ, RZ, -0x1 ;  /* 0xffffffffff0f7424 */ /* 0x000fce00078e00ff */
[----:B-12---:R-:W-:Y:S05]  /*26f60*/  WARPSYNC.COLLECTIVE R15, `(.L_x_2160) ;  /* 0x000000000f087348 */ /* 0x006fea0003c00000 */
[----:B------:R0:W3:Y:S02]  /*26f70*/  SHFL.IDX P6, R14, R13, R12, R11 ;  /* 0x0000000c0d0e7389 */ /* 0x0000e400000c000b */
[----:B0123--:R-:W-:Y:S01]  /*26f80*/  ENDCOLLECTIVE ;  /* 0x000000000000791b */ /* 0x00ffe20003800000 */
.L_x_2160:
[----:B------:R-:W-:Y:S05]  /*26f90*/  BSYNC B1 ;  /* 0x0000000000017941 */ /* 0x000fea0003800000 */
.L_x_2159:
        /* <DEDUP_REMOVED lines=8> */
.L_x_2161:
[----:B------:R-:W-:Y:S01]  /*27020*/  MOV R13, R8 ;  /* 0x00000008000d7202 */ /* 0x000fe20000000f00 */
[----:B------:R-:W-:-:S07]  /*27030*/  IMAD.MOV.U32 R3, RZ, RZ, R14 ;  /* 0x000000ffff037224 */ /* 0x000fce00078e000e */
[----:B------:R-:W-:Y:S05]  /*27040*/  WARPSYNC.COLLECTIVE R15, `(.L_x_2162) ;  /* 0x000000000f087348 */ /* 0x000fea0003c00000 */
[----:B------:R0:W1:Y:S02]  /*27050*/  SHFL.IDX P6, R14, R13, R12, R11 ;  /* 0x0000000c0d0e7389 */ /* 0x00006400000c000b */
[----:B01----:R-:W-:Y:S01]  /*27060*/  ENDCOLLECTIVE ;  /* 0x000000000000791b */ /* 0x003fe20003800000 */
.L_x_2162:
[----:B------:R-:W-:Y:S02]  /*27070*/  IMAD.MOV.U32 R13, RZ, RZ, R7 ;  /* 0x000000ffff0d7224 */ /* 0x000fe400078e0007 */
[----:B------:R-:W-:-:S07]  /*27080*/  IMAD.MOV.U32 R4, RZ, RZ, R14 ;  /* 0x000000ffff047224 */ /* 0x000fce00078e000e */
[----:B------:R-:W-:Y:S05]  /*27090*/  WARPSYNC.COLLECTIVE R15, `(.L_x_2163) ;  /* 0x000000000f087348 */ /* 0x000fea0003c00000 */
[----:B------:R0:W1:Y:S02]  /*270a0*/  SHFL.IDX P6, R14, R13, R12, R11 ;  /* 0x0000000c0d0e7389 */ /* 0x00006400000c000b */
[----:B01----:R-:W-:Y:S01]  /*270b0*/  ENDCOLLECTIVE ;  /* 0x000000000000791b */ /* 0x003fe20003800000 */
.L_x_2163:
[----:B------:R-:W-:Y:S05]  /*270c0*/  BRA `(.L_x_2164) ;  /* 0xfffffe2800ec7947 */ /* 0x000fea000383ffff */
.L_x_1815:
[----:B0-----:R0:W1:Y:S02]  /*270d0*/  SYNCS.PHASECHK.TRANS64.TRYWAIT P0, [R18+URZ+0x28800], R5 ;  /* 0x02880005120075a7 */ /* 0x001064000800017f */
[----:B-1----:R-:W-:Y:S05]  /*270e0*/  @!P0 NANOSLEEP.SYNCS 0x989680 ;  /* 0x009896800000895d */ /* 0x002fea0003900000 */
[----:B------:R-:W1:Y:S02]  /*270f0*/  @!P0 SYNCS.PHASECHK.TRANS64 P0, [R18+URZ+0x28800], R5 ;  /* 0x02880005120085a7 */ /* 0x000e64000800007f */
[----:B-1----:R-:W-:Y:S05]  /*27100*/  @!P0 BRA `(.L_x_1815) ;  /* 0xfffffffc00f08947 */ /* 0x002fea000383ffff */
[----:B------:R-:W-:Y:S05]  /*27110*/  BRA `(.L_x_2165) ;  /* 0xfffffe2c00a87947 */ /* 0x000fea000383ffff */
.L_x_1831:
[----:B------:R-:W3:Y:S01]  /*27120*/  LDC R56, c[0x0][0x3f4] ;  /* 0x0000fd00ff387b82 */ /* 0x000ee20000000800 */
[----:B------:R-:W-:Y:S01]  /*27130*/  BSSY B1, `(.L_x_2166) ;  /* 0x0000008000017945 */ /* 0x000fe20003800000 */
[----:B--2---:R-:W-:Y:S01]  /*27140*/  IMAD.MOV.U32 R13, RZ, RZ, R43 ;  /* 0x000000ffff0d7224 */ /* 0x004fe200078e002b */
[----:B------:R-:W-:Y:S01]  /*27150*/  MOV R12, RZ ;  /* 0x000000ff000c7202 */ /* 0x000fe20000000f00 */
[----:B------:R-:W-:Y:S02]  /*27160*/  IMAD.MOV.U32 R11, RZ, RZ, 0x181f ;  /* 0x0000181fff0b7424 */ /* 0x000fe400078e00ff */
[----:B------:R-:W-:-:S07]  /*27170*/  IMAD.MOV.U32 R15, RZ, RZ, -0x1 ;  /* 0xffffffffff0f7424 */ /* 0x000fce00078e00ff */
[----:B01-3--:R-:W-:Y:S05]  /*27180*/  WARPSYNC.COLLECTIVE R15, `(.L_x_2167) ;  /* 0x000000000f087348 */ /* 0x00bfea0003c00000 */
[----:B------:R2:W4:Y:S02]  /*27190*/  SHFL.IDX P6, R14, R13, R12, R11 ;  /* 0x0000000c0d0e7389 */ /* 0x00052400000c000b */
[----:B01234-:R-:W-:Y:S01]  /*271a0*/  ENDCOLLECTIVE ;  /* 0x000000000000791b */ /* 0x01ffe20003800000 */
.L_x_2167:
[----:B------:R-:W-:Y:S05]  /*271b0*/  BSYNC B1 ;  /* 0x0000000000017941 */ /* 0x000fea0003800000 */
.L_x_2166:
[----:B------:R-:W-:Y:S01]  /*271c0*/  MOV R13, R10 ;  /* 0x0000000a000d7202 */ /* 0x000fe20000000f00 */
[----:B------:R-:W-:Y:S01]  /*271d0*/  IMAD.MOV.U32 R12, RZ, RZ, RZ ;  /* 0x000000ffff0c7224 */ /* 0x000fe200078e00ff */
[----:B------:R-:W-:Y:S01]  /*271e0*/  ISETP.GE.AND P0, PT, R16, R56, PT ;  /* 0x000000381000720c */ /* 0x000fe20003f06270 */
[----:B------:R-:W-:Y:S02]  /*271f0*/  IMAD.MOV.U32 R11, RZ, RZ, 0x181f ;  /* 0x0000181fff0b7424 */ /* 0x000fe400078e00ff */
[----:B------:R-:W-:Y:S02]  /*27200*/  IMAD.MOV.U32 R15, RZ, RZ, -0x1 ;  /* 0xffffffffff0f7424 */ /* 0x000fe400078e00ff */
[----:B------:R-:W-:Y:S02]  /*27210*/  IMAD.MOV.U32 R3, RZ, RZ, R14 ;  /* 0x000000ffff037224 */ /* 0x000fe400078e000e */
[----:B------:R-:W-:-:S07]  /*27220*/  IMAD R0, R189, R0, RZ ;  /* 0x00000000bd007224 */ /* 0x000fce00078e02ff */
[----:B------:R-:W-:Y:S05]  /*27230*/  WARPSYNC.COLLECTIVE R15, `(.L_x_2168) ;  /* 0x000000000f087348 */ /* 0x000fea0003c00000 */
[----:B------:R0:W1:Y:S02]  /*27240*/  SHFL.IDX P6, R14, R13, R12, R11 ;  /* 0x0000000c0d0e7389 */ /* 0x00006400000c000b */
[----:B01----:R-:W-:Y:S01]  /*27250*/  ENDCOLLECTIVE ;  /* 0x000000000000791b */ /* 0x003fe20003800000 */
.L_x_2168:
[----:B------:R-:W-:Y:S01]  /*27260*/  ISETP.GE.OR P1, PT, R57, R0, P0 ;  /* 0x000000003900720c */ /* 0x000fe20000726670 */
[----:B------:R-:W-:-:S12]  /*27270*/  IMAD.MOV.U32 R13, RZ, RZ, R45 ;  /* 0x000000ffff0d7224 */ /* 0x000fd800078e002d */
[C---:B------:R-:W-:Y:S02]  /*27280*/  @!P1 SHF.L.U32 R7, R16.reuse, 0x1, RZ ;  /* 0x0000000110079819 */ /* 0x040fe400000006ff */
[----:B------:R-:W-:Y:S02]  /*27290*/  @!P1 SHF.L.U64.HI R6, R16, 0x1, R17 ;  /* 0x0000000110069819 */ /* 0x000fe40000010211 */
[----:B------:R-:W-:-:S07]  /*272a0*/  MOV R4, R14 ;  /* 0x0000000e00047202 */ /* 0x000fce0000000f00 */
[----:B------:R-:W-:Y:S05]  /*272b0*/  WARPSYNC.COLLECTIVE R15, `(.L_x_2169) ;  /* 0x000000000f087348 */ /* 0x000fea0003c00000 */
[----:B------:R0:W1:Y:S02]  /*272c0*/  SHFL.IDX P6, R14, R13, R12, R11 ;  /* 0x0000000c0d0e7389 */ /* 0x00006400000c000b */
[----:B01----:R-:W-:Y:S01]  /*272d0*/  ENDCOLLECTIVE ;  /* 0x000000000000791b */ /* 0x003fe20003800000 */
.L_x_2169:
[----:B------:R-:W-:-:S05]  /*272e0*/  @!P1 IADD3 R4, P2, R4, R7, RZ ;  /* 0x0000000704049210 */ /* 0x000fca0007f5e0ff */
[----:B------:R-:W-:Y:S02]  /*272f0*/  @!P1 IMAD.X R3, R3, 0x1, R6, P2 ;  /* 0x0000000103039824 */ /* 0x000fe400010e0606 */
[----:B------:R-:W-:Y:S02]  /*27300*/  @!P1 IMAD.MOV.U32 R24, RZ, RZ, R4 ;  /* 0x000000ffff189224 */ /* 0x000fe400078e0004 */
[----:B------:R-:W-:Y:S02]  /*27310*/  @!P1 IMAD.MOV.U32 R25, RZ, RZ, R3 ;  /* 0x000000ffff199224 */ /* 0x000fe400078e0003 */
[----:B------:R-:W-:-:S04]  /*27320*/  IMAD.MOV.U32 R13, RZ, RZ, R44 ;  /* 0x000000ffff0d7224 */ /* 0x000fc800078e002c */
[----:B------:R-:W5:Y:S01]  /*27330*/  @!P1 LD.E.128 R24, desc[UR54][R24.64] ;  /* 0x0000003618189980 */ /* 0x000f62000c101d00 */
[----:B------:R-:W-:-:S07]  /*27340*/  IMAD.MOV.U32 R5, RZ, RZ, R14 ;  /* 0x000000ffff057224 */ /* 0x000fce00078e000e */
[----:B-----5:R-:W-:Y:S05]  /*27350*/  WARPSYNC.COLLECTIVE R15, `(.L_x_2170) ;  /* 0x000000000f087348 */ /* 0x020fea0003c00000 */
[----:B------:R0:W1:Y:S02]  /*27360*/  SHFL.IDX P6, R14, R13, R12, R11 ;  /* 0x0000000c0d0e7389 */ /* 0x00006400000c000b */
[----:B01---5:R-:W-:Y:S01]  /*27370*/  ENDCOLLECTIVE ;  /* 0x000000000000791b */ /* 0x023fe20003800000 */
.L_x_2170:
[----:B------:R-:W-:-:S04]  /*27380*/  @!P1 IADD3 R14, P2, R14, R7, RZ ;  /* 0x000000070e0e9210 */ /* 0x000fc80007f5e0ff */
[----:B------:R-:W-:Y:S01]  /*27390*/  @!P1 IADD3.X R5, R5, R6, RZ, P2, !PT ;  /* 0x0000000605059210 */ /* 0x000fe200017fe4ff */
[----:B------:R-:W-:-:S06]  /*273a0*/  @!P1 IMAD.MOV.U32 R4, RZ, RZ, R14 ;  /* 0x000000ffff049224 */ /* 0x000fcc00078e000e */
[----:B------:R-:W5:Y:S01]  /*273b0*/  @!P1 LD.E.128 R4, desc[UR54][R4.64] ;  /* 0x0000003604049980 */ /* 0x000f62000c101d00 */
[----:B------:R-:W-:Y:S01]  /*273c0*/  MOV R13, R43 ;  /* 0x0000002b000d7202 */ /* 0x000fe20000000f00 */
[----:B------:R-:W-:-:S07]  /*273d0*/  IMAD.MOV.U32 R12, RZ, RZ, 0x1 ;  /* 0x00000001ff0c7424 */ /* 0x000fce00078e00ff */
[----:B-----5:R-:W-:Y:S05]  /*273e0*/  WARPSYNC.COLLECTIVE R15, `(.L_x_2171) ;  /* 0x000000000f087348 */ /* 0x020fea0003c00000 */
[----:B------:R0:W1:Y:S02]  /*273f0*/  SHFL.IDX P6, R14, R13, R12, R11 ;  /* 0x0000000c0d0e7389 */ /* 0x00006400000c000b */
[----:B01---5:R-:W-:Y:S01]  /*27400*/  ENDCOLLECTIVE ;  /* 0x000000000000791b */ /* 0x023fe20003800000 */
.L_x_2171:
[----:B------:R-:W-:Y:S01]  /*27410*/  CS2R R48, SRZ ;  /* 0x0000000000307805 */ /* 0x000fe2000001ff00 */
[----:B------:R-:W-:Y:S01]  /*27420*/  IMAD.MOV.U32 R13, RZ, RZ, R10 ;  /* 0x000000ffff0d7224 */ /* 0x000fe200078e000a */
[----:B------:R-:W-:Y:S02]  /*27430*/  CS2R R50, SRZ ;  /* 0x0000000000327805 */ /* 0x000fe4000001ff00 */
[----:B------:R-:W-:Y:S02]  /*27440*/  CS2R R20, SRZ ;  /* 0x0000000000147805 */ /* 0x000fe4000001ff00 */
[----:B------:R-:W-:Y:S01]  /*27450*/  CS2R R36, SRZ ;  /* 0x0000000000247805 */ /* 0x000fe2000001ff00 */
[----:B------:R-:W-:-:S05]  /*27460*/  @!P1 IMAD.MOV.U32 R48, RZ, RZ, R24 ;  /* 0x000000ffff309224 */ /* 0x000fca00078e0018 */
[----:B------:R-:W-:-:S04]  /*27470*/  MOV R3, R48 ;  /* 0x0000003000037202 */ /* 0x000fc80000000f00 */
[----:B------:R-:W-:Y:S01]  /*27480*/  PRMT R65, R65, 0x5410, R3 ;  /* 0x0000541041417816 */ /* 0x000fe20000000003 */
[----:B------:R-:W-:-:S07]  /*27490*/  IMAD.MOV.U32 R3, RZ, RZ, R14 ;  /* 0x000000ffff037224 */ /* 0x000fce00078e000e */
[----:B------:R-:W-:Y:S05]  /*274a0*/  WARPSYNC.COLLECTIVE R15, `(.L_x_2172) ;  /* 0x000000000f087348 */ /* 0x000fea0003c00000 */
[----:B------:R0:W1:Y:S02]  /*274b0*/  SHFL.IDX P6, R14, R13, R12, R11 ;  /* 0x0000000c0d0e7389 */ /* 0x00006400000c000b */
[----:B01----:R-:W-:Y:S01]  /*274c0*/  ENDCOLLECTIVE ;  /* 0x000000000000791b */ /* 0x003fe20003800000 */
.L_x_2172:
[----:B------:R-:W-:-:S04]  /*274d0*/  @!P1 IMAD.MOV.U32 R49, RZ, RZ, R25 ;  /* 0x000000ffff319224 */ /* 0x000fc800078e0019 */
[----:B------:R-:W-:-:S05]  /*274e0*/  IMAD.MOV.U32 R8, RZ, RZ, R49 ;  /* 0x000000ffff087224 */ /* 0x000fca00078e0031 */
[----:B------:R-:W-:Y:S01]  /*274f0*/  PRMT R67, R8, 0x7610, R67 ;  /* 0x0000761008437816 */ /* 0x000fe20000000043 */
[----:B------:R-:W-:Y:S01]  /*27500*/  IMAD.MOV.U32 R13, RZ, RZ, R45 ;  /* 0x000000ffff0d7224 */ /* 0x000fe200078e002d */
[----:B------:R-:W-:-:S07]  /*27510*/  MOV R8, R14 ;  /* 0x0000000e00087202 */ /* 0x000fce0000000f00 */
[----:B------:R-:W-:Y:S05]  /*27520*/  WARPSYNC.COLLECTIVE R15, `(.L_x_2173) ;  /* 0x000000000f087348 */ /* 0x000fea0003c00000 */
[----:B------:R0:W1:Y:S02]  /*27530*/  SHFL.IDX P6, R14, R13, R12, R11 ;  /* 0x0000000c0d0e7389 */ /* 0x00006400000c000b */
[----:B01----:R-:W-:Y:S01]  /*27540*/  ENDCOLLECTIVE ;  /* 0x000000000000791b */ /* 0x003fe20003800000 */
.L_x_2173:
[----:B------:R-:W-:Y:S02]  /*27550*/  IMAD.MOV.U32 R13, RZ, RZ, R44 ;  /* 0x000000ffff0d7224 */ /* 0x000fe400078e002c */
[----:B------:R-:W-:-:S07]  /*27560*/  IMAD.MOV.U32 R9, RZ, RZ, R14 ;  /* 0x000000ffff097224 */ /* 0x000fce00078e000e */
[----:B------:R-:W-:Y:S05]  /*27570*/  WARPSYNC.COLLECTIVE R15, `(.L_x_2174) ;  /* 0x000000000f087348 */ /* 0x000fea0003c00000 */
[----:B------:R0:W1:Y:S02]  /*27580*/  SHFL.IDX P6, R14, R13, R12, R11 ;  /* 0x0000000c0d0e7389 */ /* 0x00006400000c000b */
[----:B01----:R-:W-:Y:S01]  /*27590*/  ENDCOLLECTIVE ;  /* 0x000000000000791b */ /* 0x003fe20003800000 */
.L_x_2174:
[----:B------:R-:W-:Y:S02]  /*275a0*/  @!P1 IMAD.MOV.U32 R50, RZ, RZ, R26 ;  /* 0x000000ffff329224 */ /* 0x000fe400078e001a */
[----:B------:R-:W-:Y:S01]  /*275b0*/  @!P1 IMAD.MOV.U32 R51, RZ, RZ, R27 ;  /* 0x000000ffff339224 */ /* 0x000fe200078e001b */
[----:B------:R-:W-:Y:S01]  /*275c0*/  @!P1 MOV R36, R6 ;  /* 0x0000000600249202 */ /* 0x000fe20000000f00 */
[----:B------:R-:W-:Y:S02]  /*275d0*/  @!P1 IMAD.MOV.U32 R20, RZ, RZ, R4 ;  /* 0x000000ffff149224 */ /* 0x000fe400078e0004 */
[----:B------:R-:W-:Y:S02]  /*275e0*/  @!P1 IMAD.MOV.U32 R21, RZ, RZ, R5 ;  /* 0x000000ffff159224 */ /* 0x000fe400078e0005 */
[----:B------:R-:W-:Y:S01]  /*275f0*/  @!P1 IMAD.MOV.U32 R37, RZ, RZ, R7 ;  /* 0x000000ffff259224 */ /* 0x000fe200078e0007 */
[----:B------:R-:W-:Y:S01]  /*27600*/  MOV R24, R50 ;  /* 0x0000003200187202 */ /* 0x000fe20000000f00 */
[----:B------:R-:W-:Y:S01]  /*27610*/  IMAD.MOV.U32 R25, RZ, RZ, R51 ;  /* 0x000000ffff197224 */ /* 0x000fe200078e0033 */
[----:B------:R-:W-:Y:S01]  /*27620*/  MOV R6, R36 ;  /* 0x0000002400067202 */ /* 0x000fe20000000f00 */
[----:B------:R-:W-:-:S02]  /*27630*/  IMAD.MOV.U32 R4, RZ, RZ, R20 ;  /* 0x000000ffff047224 */ /* 0x000fc400078e0014 */
[----:B------:R-:W-:Y:S02]  /*27640*/  IMAD.MOV.U32 R5, RZ, RZ, R21 ;  /* 0x000000ffff057224 */ /* 0x000fe400078e0015 */
[----:B------:R-:W-:Y:S01]  /*27650*/  IMAD.MOV.U32 R7, RZ, RZ, R37 ;  /* 0x000000ffff077224 */ /* 0x000fe200078e0025 */
[----:B------:R-:W-:Y:S02]  /*27660*/  PRMT R46, R24, 0x5410, R25 ;  /* 0x00005410182e7816 */ /* 0x000fe40000000019 */
[----:B------:R-:W-:Y:S02]  /*27670*/  CS2R R24, SRZ ;  /* 0x0000000000187805 */ /* 0x000fe4000001ff00 */
[----:B------:R-:W-:Y:S02]  /*27680*/  PRMT R66, R6, 0x5410, R4 ;  /* 0x0000541006427816 */ /* 0x000fe40000000004 */
[----:B------:R-:W-:Y:S02]  /*27690*/  PRMT R67, R67, 0x5410, R5 ;  /* 0x0000541043437816 */ /* 0x000fe40000000005 */
[----:B------:R-:W-:Y:S01]  /*276a0*/  PRMT R65, R7, 0x7610, R65 ;  /* 0x0000761007417816 */ /* 0x000fe20000000041 */
[----:B------:R-:W-:Y:S06]  /*276b0*/  BRA `(.L_x_2175) ;  /* 0xfffffe4400647947 */ /* 0x000fec000383ffff */
.L_x_1834:
[----:B------:R-:W-:Y:S01]  /*276c0*/  BSSY B1, `(.L_x_2176) ;  /* 0x0000008000017945 */ /* 0x000fe20003800000 */
[----:B--2---:R-:W-:Y:S01]  /*276d0*/  IMAD.MOV.U32 R13, RZ, RZ, R43 ;  /* 0x000000ffff0d7224 */ /* 0x004fe200078e002b */
[----:B------:R-:W-:Y:S01]  /*276e0*/  MOV R11, 0x181f ;  /* 0x0000181f000b7802 */ /* 0x000fe20000000f00 */
[----:B------:R-:W-:Y:S02]  /*276f0*/  IMAD.MOV.U32 R12, RZ, RZ, 0x2 ;  /* 0x00000002ff0c7424 */ /* 0x000fe400078e00ff */
[----:B-1----:R-:W-:-:S07]  /*27700*/  IMAD.MOV.U32 R15, RZ, RZ, -0x1 ;  /* 0xffffffffff0f7424 */ /* 0x002fce00078e00ff */
[----:B------:R-:W-:Y:S05]  /*27710*/  WARPSYNC.COLLECTIVE R15, `(.L_x_2177) ;  /* 0x000000000f087348 */ /* 0x000fea0003c00000 */
[----:B------:R0:W1:Y:S02]  /*27720*/  SHFL.IDX P6, R14, R13, R12, R11 ;  /* 0x0000000c0d0e7389 */ /* 0x00006400000c000b */
[----:B01----:R-:W-:Y:S01]  /*27730*/  ENDCOLLECTIVE ;  /* 0x000000000000791b */ /* 0x003fe20003800000 */
.L_x_2177:
[----:B------:R-:W-:Y:S05]  /*27740*/  BSYNC B1 ;  /* 0x0000000000017941 */ /* 0x000fea0003800000 */
.L_x_2176:
[----:B------:R-:W-:Y:S01]  /*27750*/  IMAD.MOV.U32 R13, RZ, RZ, R10 ;  /* 0x000000ffff0d7224 */ /* 0x000fe200078e000a */
[----:B------:R-:W-:Y:S01]  /*27760*/  MOV R12, 0x2 ;  /* 0x00000002000c7802 */ /* 0x000fe20000000f00 */
[----:B------:R-:W-:Y:S01]  /*27770*/  IMAD.MOV.U32 R11, RZ, RZ, 0x181f ;  /* 0x0000181fff0b7424 */ /* 0x000fe200078e00ff */
[----:B------:R-:W-:Y:S01]  /*27780*/  IADD3 R9, R57, 0x40, RZ ;  /* 0x0000004039097810 */ /* 0x000fe20007ffe0ff */
[----:B------:R-:W-:Y:S02]  /*27790*/  IMAD.MOV.U32 R15, RZ, RZ, -0x1 ;  /* 0xffffffffff0f7424 */ /* 0x000fe400078e00ff */
[----:B------:R-:W-:Y:S01]  /*277a0*/  IMAD.MOV.U32 R3, RZ, RZ, R14 ;  /* 0x000000ffff037224 */ /* 0x000fe200078e000e */
[----:B------:R-:W-:-:S13]  /*277b0*/  ISETP.GE.OR P1, PT, R9, R0, P0 ;  /* 0x000000000900720c */ /* 0x000fda0000726670 */
[----:B------:R-:W-:Y:S05]  /*277c0*/  WARPSYNC.COLLECTIVE R15, `(.L_x_2178) ;  /* 0x000000000f087348 */ /* 0x000fea0003c00000 */
[----:B------:R0:W1:Y:S02]  /*277d0*/  SHFL.IDX P6, R14, R13, R12, R11 ;  /* 0x0000000c0d0e7389 */ /* 0x00006400000c000b */
[----:B01----:R-:W-:Y:S01]  /*277e0*/  ENDCOLLECTIVE ;  /* 0x000000000000791b */ /* 0x003fe20003800000 */
.L_x_2178:
[C---:B------:R-:W-:Y:S02]  /*277f0*/  @!P1 SHF.L.U32 R29, R16.reuse, 0x1, RZ ;  /* 0x00000001101d9819 */ /* 0x040fe400000006ff */
[----:B------:R-:W-:Y:S01]  /*27800*/  @!P1 SHF.L.U64.HI R28, R16, 0x1, R17 ;  /* 0x00000001101c9819 */ /* 0x000fe20000010211 */
[----:B------:R-:W-:Y:S02]  /*27810*/  IMAD.MOV.U32 R13, RZ, RZ, R45 ;  /* 0x000000ffff0d7224 */ /* 0x000fe400078e002d */
[----:B------:R-:W-:-:S07]  /*27820*/  IMAD.MOV.U32 R8, RZ, RZ, R14 ;  /* 0x000000ffff087224 */ /* 0x000fce00078e000e */
[----:B------:R-:W-:Y:S05]  /*27830*/  WARPSYNC.COLLECTIVE R15, `(.L_x_2179) ;  /* 0x000000000f087348 */ /* 0x000fea0003c00000 */
[----:B------:R0:W1:Y:S02]  /*27840*/  SHFL.IDX P6, R14, R13, R12, R11 ;  /* 0x0000000c0d0e7389 */ /* 0x00006400000c000b */
[----:B01----:R-:W-:Y:S01]  /*27850*/  ENDCOLLECTIVE ;  /* 0x000000000000791b */ /* 0x003fe20003800000 */
.L_x_2179:
        /* <DEDUP_REMOVED lines=10> */
.L_x_2180:
[----:B------:R-:W-:-:S04]  /*27900*/  @!P1 IADD3 R14, P2, R14, R29, RZ ;  /* 0x0000001d0e0e9210 */ /* 0x000fc80007f5e0ff */
[----:B------:R-:W-:-:S05]  /*27910*/  @!P1 IADD3.X R9, R9, R28, RZ, P2, !PT ;  /* 0x0000001c09099210 */ /* 0x000fca00017fe4ff */
[----:B------:R-:W-:-:S05]  /*27920*/  @!P1 IMAD.MOV.U32 R15, RZ, RZ, R9 ;  /* 0x000000ffff0f9224 */ /* 0x000fca00078e0009 */
[----:B------:R0:W5:Y:S01]  /*27930*/  @!P1 LD.E.128 R28, desc[UR54][R14.64] ;  /* 0x000000360e1c9980 */ /* 0x000162000c101d00 */
[----:B------:R-:W-:Y:S01]  /*27940*/  MOV R13, R43 ;  /* 0x0000002b000d7202 */ /* 0x000fe20000000f00 */
[----:B------:R-:W-:Y:S02]  /*27950*/  IMAD.MOV.U32 R12, RZ, RZ, 0x3 ;  /* 0x00000003ff0c7424 */ /* 0x000fe400078e00ff */
[----:B0-----:R-:W-:-:S07]  /*27960*/  IMAD.MOV.U32 R15, RZ, RZ, -0x1 ;  /* 0xffffffffff0f7424 */ /* 0x001fce00078e00ff */
[----:B-----5:R-:W-:Y:S05]  /*27970*/  WARPSYNC.COLLECTIVE R15, `(.L_x_2181) ;  /* 0x000000000f087348 */ /* 0x020fea0003c00000 */
[----:B------:R0:W1:Y:S02]  /*27980*/  SHFL.IDX P6, R14, R13, R12, R11 ;  /* 0x0000000c0d0e7389 */ /* 0x00006400000c000b */
[----:B01---5:R-:W-:Y:S01]  /*27990*/  ENDCOLLECTIVE ;  /* 0x000000000000791b */ /* 0x023fe20003800000 */
.L_x_2181:
[----:B------:R-:W-:Y:S02]  /*279a0*/  CS2R R52, SRZ ;  /* 0x0000000000347805 */ /* 0x000fe4000001ff00 */
[----:B------:R-:W-:Y:S02]  /*279b0*/  MOV R13, R10 ;  /* 0x0000000a000d7202 */ /* 0x000fe40000000f00 */
[----:B------:R-:W-:Y:S02]  /*279c0*/  CS2R R54, SRZ ;  /* 0x0000000000367805 */ /* 0x000fe4000001ff00 */
[----:B------:R-:W-:Y:S02]  /*279d0*/  CS2R R38, SRZ ;  /* 0x0000000000267805 */ /* 0x000fe4000001ff00 */
[----:B------:R-:W-:Y:S01]  /*279e0*/  CS2R R40, SRZ ;  /* 0x0000000000287805 */ /* 0x000fe2000001ff00 */
[----:B------:R-:W-:Y:S02]  /*279f0*/  @!P1 IMAD.MOV.U32 R52, RZ, RZ, R32 ;  /* 0x000000ffff349224 */ /* 0x000fe400078e0020 */
[----:B------:R-:W-:-:S03]  /*27a00*/  @!P1 IMAD.MOV.U32 R53, RZ, RZ, R33 ;  /* 0x000000ffff359224 */ /* 0x000fc600078e0021 */
[----:B------:R-:W-:Y:S01]  /*27a10*/  MOV R3, R52 ;  /* 0x0000003400037202 */ /* 0x000fe20000000f00 */
[----:B------:R-:W-:-:S05]  /*27a20*/  IMAD.MOV.U32 R8, RZ, RZ, R53 ;  /* 0x000000ffff087224 */ /* 0x000fca00078e0035 */
[----:B------:R-:W-:Y:S01]  /*27a30*/  PRMT R62, R3, 0x5410, R8 ;  /* 0x00005410033e7816 */ /* 0x000fe20000000008 */
[----:B------:R-:W-:-:S07]  /*27a40*/  IMAD.MOV.U32 R3, RZ, RZ, R14 ;  /* 0x000000ffff037224 */ /* 0x000fce00078e000e */
[----:B------:R-:W-:Y:S05]  /*27a50*/  WARPSYNC.COLLECTIVE R15, `(.L_x_2182) ;  /* 0x000000000f087348 */ /* 0x000fea0003c00000 */
[----:B------:R0:W1:Y:S02]  /*27a60*/  SHFL.IDX P6, R14, R13, R12, R11 ;  /* 0x0000000c0d0e7389 */ /* 0x00006400000c000b */
[----:B01----:R-:W-:Y:S01]  /*27a70*/  ENDCOLLECTIVE ;  /* 0x000000000000791b */ /* 0x003fe20003800000 */
.L_x_2182:
[----:B------:R-:W-:Y:S02]  /*27a80*/  IMAD.MOV.U32 R13, RZ, RZ, R45 ;  /* 0x000000ffff0d7224 */ /* 0x000fe400078e002d */
[----:B------:R-:W-:-:S07]  /*27a90*/  IMAD.MOV.U32 R32, RZ, RZ, R14 ;  /* 0x000000ffff207224 */ /* 0x000fce00078e000e */
[----:B------:R-:W-:Y:S05]  /*27aa0*/  WARPSYNC.COLLECTIVE R15, `(.L_x_2183) ;  /* 0x000000000f087348 */ /* 0x000fea0003c00000 */
[----:B------:R0:W1:Y:S02]  /*27ab0*/  SHFL.IDX P6, R14, R13, R12, R11 ;  /* 0x0000000c0d0e7389 */ /* 0x00006400000c000b */
[----:B01----:R-:W-:Y:S01]  /*27ac0*/  ENDCOLLECTIVE ;  /* 0x000000000000791b */ /* 0x003fe20003800000 */
.L_x_2183:
[----:B------:R-:W-:Y:S01]  /*27ad0*/  @!P1 IMAD.MOV.U32 R54, RZ, RZ, R34 ;  /* 0x000000ffff369224 */ /* 0x000fe200078e0022 */
[----:B------:R-:W-:Y:S01]  /*27ae0*/  MOV R13, R44 ;  /* 0x0000002c000d7202 */ /* 0x000fe20000000f00 */
[----:B------:R-:W-:Y:S02]  /*27af0*/  @!P1 IMAD.MOV.U32 R55, RZ, RZ, R35 ;  /* 0x000000ffff379224 */ /* 0x000fe400078e0023 */
[----:B------:R-:W-:-:S07]  /*27b00*/  IMAD.MOV.U32 R33, RZ, RZ, R14 ;  /* 0x000000ffff217224 */ /* 0x000fce00078e000e */
[----:B------:R-:W-:Y:S05]  /*27b10*/  WARPSYNC.COLLECTIVE R15, `(.L_x_2184) ;  /* 0x000000000f087348 */ /* 0x000fea0003c00000 */
[----:B------:R0:W1:Y:S02]  /*27b20*/  SHFL.IDX P6, R14, R13, R12, R11 ;  /* 0x0000000c0d0e7389 */ /* 0x00006400000c000b */
[----:B01----:R-:W-:Y:S01]  /*27b30*/  ENDCOLLECTIVE ;  /* 0x000000000000791b */ /* 0x003fe20003800000 */
.L_x_2184:
[----:B------:R-:W-:Y:S02]  /*27b40*/  IMAD.MOV.U32 R8, RZ, RZ, R54 ;  /* 0x000000ffff087224 */ /* 0x000fe400078e0036 */
[----:B------:R-:W-:Y:S01]  /*27b50*/  IMAD.MOV.U32 R9, RZ, RZ, R55 ;  /* 0x000000ffff097224 */ /* 0x000fe200078e0037 */
[----:B------:R-:W-:Y:S01]  /*27b60*/  @!P1 MOV R38, R28 ;  /* 0x0000001c00269202 */ /* 0x000fe20000000f00 */
[----:B------:R-:W-:Y:S02]  /*27b70*/  @!P1 IMAD.MOV.U32 R39, RZ, RZ, R29 ;  /* 0x000000ffff279224 */ /* 0x000fe400078e001d */
[----:B------:R-:W-:Y:S02]  /*27b80*/  @!P1 IMAD.MOV.U32 R40, RZ, RZ, R30 ;  /* 0x000000ffff289224 */ /* 0x000fe400078e001e */
[----:B------:R-:W-:Y:S01]  /*27b90*/  @!P1 IMAD.MOV.U32 R41, RZ, RZ, R31 ;  /* 0x000000ffff299224 */ /* 0x000fe200078e001f */
[----:B------:R-:W-:Y:S01]  /*27ba0*/  PRMT R47, R8, 0x5410, R9 ;  /* 0x00005410082f7816 */ /* 0x000fe20000000009 */
[----:B------:R-:W-:Y:S01]  /*27bb0*/  IMAD.MOV.U32 R9, RZ, RZ, R39 ;  /* 0x000000ffff097224 */ /* 0x000fe200078e0027 */
[----:B------:R-:W-:Y:S01]  /*27bc0*/  MOV R8, R38 ;  /* 0x0000002600087202 */ /* 0x000fe20000000f00 */
[----:B------:R-:W-:-:S02]  /*27bd0*/  IMAD.MOV.U32 R10, RZ, RZ, R40 ;  /* 0x000000ffff0a7224 */ /* 0x000fc400078e0028 */
[----:B------:R-:W-:Y:S01]  /*27be0*/  IMAD.MOV.U32 R11, RZ, RZ, R41 ;  /* 0x000000ffff0b7224 */ /* 0x000fe200078e0029 */
[----:B------:R-:W-:Y:S02]  /*27bf0*/  PRMT R63, R8, 0x5410, R9 ;  /* 0x00005410083f7816 */ /* 0x000fe40000000009 */
[----:B------:R-:W-:Y:S02]  /*27c00*/  CS2R R8, SRZ ;  /* 0x0000000000087805 */ /* 0x000fe4000001ff00 */
[----:B------:R-:W-:Y:S01]  /*27c10*/  PRMT R64, R10, 0x5410, R11 ;  /* 0x000054100a407816 */ /* 0x000fe2000000000b */
[----:B------:R-:W-:Y:S01]  /*27c20*/  IMAD.MOV.U32 R34, RZ, RZ, R14 ;  /* 0x000000ffff227224 */ /* 0x000fe200078e000e */
[----:B------:R-:W-:Y:S06]  /*27c30*/  BRA `(.L_x_2185) ;  /* 0xfffffe4400447947 */ /* 0x000fec000383ffff */
.L_x_1838:
[----:B0-----:R0:W2:Y:S02]  /*27c40*/  SYNCS.PHASECHK.TRANS64.TRYWAIT P4, [R18+URZ+0x28800], R29 ;  /* 0x0288001d120075a7 */ /* 0x0010a4000808017f */
[----:B--2---:R-:W-:Y:S05]  /*27c50*/  @!P4 NANOSLEEP.SYNCS 0x989680 ;  /* 0x009896800000c95d */ /* 0x004fea0003900000 */
[----:B------:R-:W2:Y:S02]  /*27c60*/  @!P4 SYNCS.PHASECHK.TRANS64 P4, [R18+URZ+0x28800], R29 ;  /* 0x0288001d1200c5a7 */ /* 0x000ea4000808007f */
[----:B--2---:R-:W-:Y:S05]  /*27c70*/  @!P4 BRA `(.L_x_1838) ;  /* 0xfffffffc00f0c947 */ /* 0x004fea000383ffff */
[----:B------:R-:W-:Y:S05]  /*27c80*/  BRA `(.L_x_2186) ;  /* 0xfffffe4400e07947 */ /* 0x000fea000383ffff */
.L_x_1848:
[----:B---3--:R3:W4:Y:S02]  /*27c90*/  SYNCS.PHASECHK.TRANS64.TRYWAIT P1, [R8+URZ+0x28830], R3 ;  /* 0x02883003080075a7 */ /* 0x008724000802017f */
[----:B----4-:R-:W-:Y:S05]  /*27ca0*/  @!P1 NANOSLEEP.SYNCS 0x989680 ;  /* 0x009896800000995d */ /* 0x010fea0003900000 */
[----:B------:R-:W4:Y:S02]  /*27cb0*/  @!P1 SYNCS.PHASECHK.TRANS64 P1, [R8+URZ+0x28830], R3 ;  /* 0x02883003080095a7 */ /* 0x000f24000802007f */
[----:B----4-:R-:W-:Y:S05]  /*27cc0*/  @!P1 BRA `(.L_x_1848) ;  /* 0xfffffffc00f09947 */ /* 0x010fea000383ffff */
[----:B------:R-:W-:Y:S05]  /*27cd0*/  BRA `(.L_x_1847) ;  /* 0xfffffe6000347947 */ /* 0x000fea000383ffff */
.L_x_1867:
[----:B-1----:R1:W2:Y:S02]  /*27ce0*/  SYNCS.PHASECHK.TRANS64.TRYWAIT P4, [R7+URZ+0x28830], R6 ;  /* 0x02883006070075a7 */ /* 0x0022a4000808017f */
[----:B--2---:R-:W-:Y:S05]  /*27cf0*/  @!P4 NANOSLEEP.SYNCS 0x989680 ;  /* 0x009896800000c95d */ /* 0x004fea0003900000 */
[----:B------:R-:W2:Y:S02]  /*27d00*/  @!P4 SYNCS.PHASECHK.TRANS64 P4, [R7+URZ+0x28830], R6 ;  /* 0x028830060700c5a7 */ /* 0x000ea4000808007f */
[----:B--2---:R-:W-:Y:S05]  /*27d10*/  @!P4 BRA `(.L_x_1867) ;  /* 0xfffffffc00f0c947 */ /* 0x004fea000383ffff */
[----:B------:R-:W-:Y:S05]  /*27d20*/  BRA `(.L_x_1866) ;  /* 0xfffffe9c001c7947 */ /* 0x000fea000383ffff */
.L_x_1871:
[----:B-1----:R1:W2:Y:S02]  /*27d30*/  SYNCS.PHASECHK.TRANS64.TRYWAIT P3, [R7+URZ+0x28850], R6 ;  /* 0x02885006070075a7 */ /* 0x0022a4000806017f */
[----:B--2---:R-:W-:Y:S05]  /*27d40*/  @!P3 NANOSLEEP.SYNCS 0x989680 ;  /* 0x009896800000b95d */ /* 0x004fea0003900000 */
[----:B------:R-:W2:Y:S02]  /*27d50*/  @!P3 SYNCS.PHASECHK.TRANS64 P3, [R7+URZ+0x28850], R6 ;  /* 0x028850060700b5a7 */ /* 0x000ea4000806007f */
[----:B--2---:R-:W-:Y:S05]  /*27d60*/  @!P3 BRA `(.L_x_1871) ;  /* 0xfffffffc00f0b947 */ /* 0x004fea000383ffff */
[----:B------:R-:W-:Y:S05]  /*27d70*/  BRA `(.L_x_1868) ;  /* 0xfffffea0002c7947 */ /* 0x000fea000383ffff */
.L_x_1892:
[----:B-1----:R1:W2:Y:S02]  /*27d80*/  SYNCS.PHASECHK.TRANS64.TRYWAIT P2, [R7+URZ+0x28830], R6 ;  /* 0x02883006070075a7 */ /* 0x0022a4000804017f */
[----:B--2---:R-:W-:Y:S05]  /*27d90*/  @!P2 NANOSLEEP.SYNCS 0x989680 ;  /* 0x009896800000a95d */ /* 0x004fea0003900000 */
[----:B------:R-:W2:Y:S02]  /*27da0*/  @!P2 SYNCS.PHASECHK.TRANS64 P2, [R7+URZ+0x28830], R6 ;  /* 0x028830060700a5a7 */ /* 0x000ea4000804007f */
[----:B--2---:R-:W-:Y:S05]  /*27db0*/  @!P2 BRA `(.L_x_1892) ;  /* 0xfffffffc00f0a947 */ /* 0x004fea000383ffff */
[----:B------:R-:W-:Y:S05]  /*27dc0*/  BRA `(.L_x_1891) ;  /* 0xfffffed800547947 */ /* 0x000fea000383ffff */
.L_x_1896:
[----:B-1----:R1:W2:Y:S02]  /*27dd0*/  SYNCS.PHASECHK.TRANS64.TRYWAIT P1, [R7+URZ+0x28850], R6 ;  /* 0x02885006070075a7 */ /* 0x0022a4000802017f */
[----:B--2---:R-:W-:Y:S05]  /*27de0*/  @!P1 NANOSLEEP.SYNCS 0x989680 ;  /* 0x009896800000995d */ /* 0x004fea0003900000 */
[----:B------:R-:W2:Y:S02]  /*27df0*/  @!P1 SYNCS.PHASECHK.TRANS64 P1, [R7+URZ+0x28850], R6 ;  /* 0x02885006070095a7 */ /* 0x000ea4000802007f */
[----:B--2---:R-:W-:Y:S05]  /*27e00*/  @!P1 BRA `(.L_x_1896) ;  /* 0xfffffffc00f09947 */ /* 0x004fea000383ffff */
[----:B------:R-:W-:Y:S05]  /*27e10*/  BRA `(.L_x_1893) ;  /* 0xfffffedc00707947 */ /* 0x000fea000383ffff */
.L_x_1905:
[----:B-1----:R1:W2:Y:S02]  /*27e20*/  SYNCS.PHASECHK.TRANS64.TRYWAIT P2, [R7+URZ+0x28830], R6 ;  /* 0x02883006070075a7 */ /* 0x0022a4000804017f */
[----:B--2---:R-:W-:Y:S05]  /*27e30*/  @!P2 NANOSLEEP.SYNCS 0x989680 ;  /* 0x009896800000a95d */ /* 0x004fea0003900000 */
[----:B------:R-:W2:Y:S02]  /*27e40*/  @!P2 SYNCS.PHASECHK.TRANS64 P2, [R7+URZ+0x28830], R6 ;  /* 0x028830060700a5a7 */ /* 0x000ea4000804007f */
[----:B--2---:R-:W-:Y:S05]  /*27e50*/  @!P2 BRA `(.L_x_1905) ;  /* 0xfffffffc00f0a947 */ /* 0x004fea000383ffff */
[----:B------:R-:W-:Y:S05]  /*27e60*/  BRA `(.L_x_1904) ;  /* 0xffffff0000e07947 */ /* 0x000fea000383ffff */
.L_x_1909:
[----:B-1----:R1:W2:Y:S02]  /*27e70*/  SYNCS.PHASECHK.TRANS64.TRYWAIT P1, [R7+URZ+0x28850], R6 ;  /* 0x02885006070075a7 */ /* 0x0022a4000802017f */
[----:B--2---:R-:W-:Y:S05]  /*27e80*/  @!P1 NANOSLEEP.SYNCS 0x989680 ;  /* 0x009896800000995d */ /* 0x004fea0003900000 */
[----:B------:R-:W2:Y:S02]  /*27e90*/  @!P1 SYNCS.PHASECHK.TRANS64 P1, [R7+URZ+0x28850], R6 ;  /* 0x02885006070095a7 */ /* 0x000ea4000802007f */
[----:B--2---:R-:W-:Y:S05]  /*27ea0*/  @!P1 BRA `(.L_x_1909) ;  /* 0xfffffffc00f09947 */ /* 0x004fea000383ffff */
[----:B------:R-:W-:Y:S05]  /*27eb0*/  BRA `(.L_x_1906) ;  /* 0xffffff0400fc7947 */ /* 0x000fea000383ffff */
.L_x_1924:
[----:B-1----:R1:W2:Y:S02]  /*27ec0*/  SYNCS.PHASECHK.TRANS64.TRYWAIT P1, [R13+URZ+0x28850], R0 ;  /* 0x028850000d0075a7 */ /* 0x0022a4000802017f */
[----:B--2---:R-:W-:Y:S05]  /*27ed0*/  @!P1 NANOSLEEP.SYNCS 0x989680 ;  /* 0x009896800000995d */ /* 0x004fea0003900000 */
[----:B------:R-:W2:Y:S02]  /*27ee0*/  @!P1 SYNCS.PHASECHK.TRANS64 P1, [R13+URZ+0x28850], R0 ;  /* 0x028850000d0095a7 */ /* 0x000ea4000802007f */
[----:B--2---:R-:W-:Y:S05]  /*27ef0*/  @!P1 BRA `(.L_x_1924) ;  /* 0xfffffffc00f09947 */ /* 0x004fea000383ffff */
[----:B------:R-:W-:Y:S05]  /*27f00*/  BRA `(.L_x_1923) ;  /* 0xffffff3c005c7947 */ /* 0x000fea000383ffff */
.L_x_1939:
[----:B------:R-:W-:Y:S01]  /*27f10*/  MOV R13, R4 ;  /* 0x00000004000d7202 */ /* 0x000fe20000000f00 */
[----:B------:R-:W-:Y:S02]  /*27f20*/  IMAD.MOV.U32 R12, RZ, RZ, RZ ;  /* 0x000000ffff0c7224 */ /* 0x000fe400078e00ff */
[----:B------:R-:W-:Y:S02]  /*27f30*/  IMAD.MOV.U32 R11, RZ, RZ, 0x181f ;  /* 0x0000181fff0b7424 */ /* 0x000fe400078e00ff */
[----:B------:R-:W-:-:S07]  /*27f40*/  IMAD.MOV.U32 R15, RZ, RZ, -0x1 ;  /* 0xffffffffff0f7424 */ /* 0x000fce00078e00ff */
[----:B---3--:R-:W-:Y:S05]  /*27f50*/  WARPSYNC.COLLECTIVE R15, `(.L_x_2187) ;  /* 0x000000000f087348 */ /* 0x008fea0003c00000 */
[----:B------:R0:W1:Y:S02]  /*27f60*/  SHFL.IDX P6, R14, R13, R12, R11 ;  /* 0x0000000c0d0e7389 */ /* 0x00006400000c000b */
[----:B01-3--:R-:W-:Y:S01]  /*27f70*/  ENDCOLLECTIVE ;  /* 0x000000000000791b */ /* 0x00bfe20003800000 */
.L_x_2187:
[----:B------:R-:W-:Y:S01]  /*27f80*/  IMAD.MOV.U32 R13, RZ, RZ, R0 ;  /* 0x000000ffff0d7224 */ /* 0x000fe200078e0000 */
[----:B------:R-:W-:-:S07]  /*27f90*/  MOV R3, R14 ;  /* 0x0000000e00037202 */ /* 0x000fce0000000f00 */
[----:B------:R-:W-:Y:S05]  /*27fa0*/  WARPSYNC.COLLECTIVE R15, `(.L_x_2188) ;  /* 0x000000000f087348 */ /* 0x000fea0003c00000 */
[----:B------:R0:W1:Y:S02]  /*27fb0*/  SHFL.IDX P6, R14, R13, R12, R11 ;  /* 0x0000000c0d0e7389 */ /* 0x00006400000c000b */
[----:B01----:R-:W-:Y:S01]  /*27fc0*/  ENDCOLLECTIVE ;  /* 0x000000000000791b */ /* 0x003fe20003800000 */
.L_x_2188:
[----:B------:R-:W-:Y:S05]  /*27fd0*/  BRA `(.L_x_2189) ;  /* 0xffffff60009c7947 */ /* 0x000fea000383ffff */
.L_x_1942:
[----:B------:R-:W-:Y:S01]  /*27fe0*/  BSSY B1, `(.L_x_2190) ;  /* 0x0000008000017945 */ /* 0x000fe20003800000 */
[----:B------:R-:W-:Y:S01]  /*27ff0*/  IMAD.MOV.U32 R13, RZ, RZ, R4 ;  /* 0x000000ffff0d7224 */ /* 0x000fe200078e0004 */
[----:B------:R-:W-:Y:S01]  /*28000*/  MOV R11, 0x181f ;  /* 0x0000181f000b7802 */ /* 0x000fe20000000f00 */
[----:B------:R-:W-:Y:S02]  /*28010*/  IMAD.MOV.U32 R12, RZ, RZ, 0x1 ;  /* 0x00000001ff0c7424 */ /* 0x000fe400078e00ff */
[----:B----4-:R-:W-:-:S07]  /*28020*/  IMAD.MOV.U32 R15, RZ, RZ, -0x1 ;  /* 0xffffffffff0f7424 */ /* 0x010fce00078e00ff */
[----:B0123--:R-:W-:Y:S05]  /*28030*/  WARPSYNC.COLLECTIVE R15, `(.L_x_2191) ;  /* 0x000000000f087348 */ /* 0x00ffea0003c00000 */
[----:B--2---:R2:W4:Y:S02]  /*28040*/  SHFL.IDX P6, R14, R13, R12, R11 ;  /* 0x0000000c0d0e7389 */ /* 0x00452400000c000b */
[----:B01234-:R-:W-:Y:S01]  /*28050*/  ENDCOLLECTIVE ;  /* 0x000000000000791b */ /* 0x01ffe20003800000 */
.L_x_2191:
[----:B------:R-:W-:Y:S05]  /*28060*/  BSYNC B1 ;  /* 0x0000000000017941 */ /* 0x000fea0003800000 */
.L_x_2190:
        /* <DEDUP_REMOVED lines=8> */
.L_x_2192:
[----:B------:R-:W-:Y:S05]  /*280f0*/  BRA `(.L_x_2193) ;  /* 0xffffff60009c7947 */ /* 0x000fea000383ffff */
.L_x_1945:
        /* <DEDUP_REMOVED lines=8> */
.L_x_2195:
[----:B------:R-:W-:Y:S05]  /*28180*/  BSYNC B1 ;  /* 0x0000000000017941 */ /* 0x000fea0003800000 */
.L_x_2194:
        /* <DEDUP_REMOVED lines=8> */
.L_x_2196:
[----:B------:R-:W-:Y:S05]  /*28210*/  BRA `(.L_x_2197) ;  /* 0xffffff60009c7947 */ /* 0x000fea000383ffff */
.L_x_1948:
[----:B------:R-:W-:Y:S01]  /*28220*/  BSSY B1, `(.L_x_2198) ;  /* 0x0000008000017945 */ /* 0x000fe20003800000 */
[----:B------:R-:W-:Y:S01]  /*28230*/  MOV R13, R4 ;  /* 0x00000004000d7202 */ /* 0x000fe20000000f00 */
[----:B------:R-:W-:Y:S02]  /*28240*/  IMAD.MOV.U32 R12, RZ, RZ, 0x3 ;  /* 0x00000003ff0c7424 */ /* 0x000fe400078e00ff */
[----:B------:R-:W-:Y:S02]  /*28250*/  IMAD.MOV.U32 R11, RZ, RZ, 0x181f ;  /* 0x0000181fff0b7424 */ /* 0x000fe400078e00ff */
[----:B0-----:R-:W-:-:S07]  /*28260*/  IMAD.MOV.U32 R15, RZ, RZ, -0x1 ;  /* 0xffffffffff0f7424 */ /* 0x001fce00078e00ff */
[----:B-1234-:R-:W-:Y:S05]  /*28270*/  WARPSYNC.COLLECTIVE R15, `(.L_x_2199) ;  /* 0x000000000f087348 */ /* 0x01efea0003c00000 */
[----:B----4-:R0:W4:Y:S02]  /*28280*/  SHFL.IDX P6, R14, R13, R12, R11 ;  /* 0x0000000c0d0e7389 */ /* 0x01012400000c000b */
[----:B01234-:R-:W-:Y:S01]  /*28290*/  ENDCOLLECTIVE ;  /* 0x000000000000791b */ /* 0x01ffe20003800000 */
.L_x_2199:
[----:B------:R-:W-:Y:S05]  /*282a0*/  BSYNC B1 ;  /* 0x0000000000017941 */ /* 0x000fea0003800000 */
.L_x_2198:
        /* <DEDUP_REMOVED lines=8> */
.L_x_2200:
[----:B------:R-:W-:Y:S05]  /*28330*/  BRA `(.L_x_2201) ;  /* 0xffffff60009c7947 */ /* 0x000fea000383ffff */
.L_x_1973:
[----:B------:R-:W0:Y:S01]  /*28340*/  S2R R12, SR_TID.X ;  /* 0x00000000000c7919 */ /* 0x000e220000002100 */
[----:B------:R-:W-:Y:S01]  /*28350*/  BSSY B1, `(.L_x_2202) ;  /* 0x000000a000017945 */ /* 0x000fe20003800000 */
[----:B------:R-:W-:Y:S01]  /*28360*/  IMAD.MOV.U32 R11, RZ, RZ, 0x1f ;  /* 0x0000001fff0b7424 */ /* 0x000fe200078e00ff */
[----:B------:R-:W-:Y:S02]  /*28370*/  MOV R15, 0xffffffff ;  /* 0xffffffff000f7802 */ /* 0x000fe40000000f00 */
[----:B0-----:R-:W-:-:S04]  /*28380*/  SHF.R.U32.HI R12, RZ, 0x5, R12 ;  /* 0x00000005ff0c7819 */ /* 0x001fc8000001160c */
[----:B------:R-:W-:-:S05]  /*28390*/  LOP3.LUT R12, R12, 0x3, RZ, 0xc0, !PT ;  /* 0x000000030c0c7812 */ /* 0x000fca00078ec0ff */
[----:B------:R-:W-:Y:S02]  /*283a0*/  IMAD.MOV.U32 R13, RZ, RZ, R12 ;  /* 0x000000ffff0d7224 */ /* 0x000fe400078e000c */
[----:B------:R-:W-:-:S07]  /*283b0*/  IMAD.MOV.U32 R12, RZ, RZ, RZ ;  /* 0x000000ffff0c7224 */ /* 0x000fce00078e00ff */
[----:B------:R-:W-:Y:S05]  /*283c0*/  WARPSYNC.COLLECTIVE R15, `(.L_x_2203) ;  /* 0x000000000f087348 */ /* 0x000fea0003c00000 */
[----:B------:R0:W1:Y:S02]  /*283d0*/  SHFL.IDX P6, R14, R13, R12, R11 ;  /* 0x0000000c0d0e7389 */ /* 0x00006400000c000b */
[----:B01----:R-:W-:Y:S01]  /*283e0*/  ENDCOLLECTIVE ;  /* 0x000000000000791b */ /* 0x003fe20003800000 */
.L_x_2203:
[----:B------:R-:W-:Y:S05]  /*283f0*/  BSYNC B1 ;  /* 0x0000000000017941 */ /* 0x000fea0003800000 */
.L_x_2202:
[----:B------:R-:W-:Y:S05]  /*28400*/  BRA `(.L_x_2204) ;  /* 0xffffff7800847947 */ /* 0x000fea000383ffff */
.L_x_1975:
[----:B------:R-:W-:Y:S01]  /*28410*/  BSSY B1, `(.L_x_2205) ;  /* 0x0000006000017945 */ /* 0x000fe20003800000 */
[----:B------:R-:W-:-:S07]  /*28420*/  IMAD.MOV.U32 R15, RZ, RZ, -0x1 ;  /* 0xffffffffff0f7424 */ /* 0x000fce00078e00ff */
[----:B0-----:R-:W-:Y:S05]  /*28430*/  WARPSYNC.COLLECTIVE R15, `(.L_x_2206) ;  /* 0x000000000f0c7348 */ /* 0x001fea0003c00000 */
[----:B------:R-:W-:Y:S02]  /*28440*/  ELECT P6, UR62, PT ;  /* 0x00000000003e782f */ /* 0x000fe400038c0000 */
[----:B------:R-:W-:Y:S01]  /*28450*/  MOV R14, UR62 ;  /* 0x0000003e000e7c02 */ /* 0x000fe20008000f00 */
[----:B0-----:R-:W-:Y:S10]  /*28460*/  ENDCOLLECTIVE ;  /* 0x000000000000791b */ /* 0x001ff40003800000 */
.L_x_2206:
[----:B------:R-:W-:Y:S05]  /*28470*/  BSYNC B1 ;  /* 0x0000000000017941 */ /* 0x000fea0003800000 */
.L_x_2205:
[----:B------:R-:W-:Y:S05]  /*28480*/  BRA `(.L_x_1974) ;  /* 0xffffff78007c7947 */ /* 0x000fea000383ffff */
.L_x_1977:
[----:B0-----:R0:W1:Y:S02]  /*28490*/  SYNCS.PHASECHK.TRANS64.TRYWAIT P0, [R22+URZ+0x28820], R3 ;  /* 0x02882003160075a7 */ /* 0x001064000800017f */
[----:B-1----:R-:W-:Y:S05]  /*284a0*/  @!P0 NANOSLEEP.SYNCS 0x989680 ;  /* 0x009896800000895d */ /* 0x002fea0003900000 */
[----:B------:R-:W1:Y:S02]  /*284b0*/  @!P0 SYNCS.PHASECHK.TRANS64 P0, [R22+URZ+0x28820], R3 ;  /* 0x02882003160085a7 */ /* 0x000e64000800007f */
[----:B-1----:R-:W-:Y:S05]  /*284c0*/  @!P0 BRA `(.L_x_1977) ;  /* 0xfffffffc00f08947 */ /* 0x002fea000383ffff */
[----:B------:R-:W-:Y:S05]  /*284d0*/  BRA `(.L_x_2207) ;  /* 0xffffff78008c7947 */ /* 0x000fea000383ffff */
.L_x_1981:
[----:B-1----:R1:W2:Y:S02]  /*284e0*/  SYNCS.PHASECHK.TRANS64.TRYWAIT P0, [R11+URZ+0x288a0], R14 ;  /* 0x0288a00e0b0075a7 */ /* 0x0022a4000800017f */
[----:B--2---:R-:W-:Y:S05]  /*284f0*/  @!P0 NANOSLEEP.SYNCS 0x989680 ;  /* 0x009896800000895d */ /* 0x004fea0003900000 */
[----:B------:R-:W2:Y:S02]  /*28500*/  @!P0 SYNCS.PHASECHK.TRANS64 P0, [R11+URZ+0x288a0], R14 ;  /* 0x0288a00e0b0085a7 */ /* 0x000ea4000800007f */
[----:B--2---:R-:W-:Y:S05]  /*28510*/  @!P0 BRA `(.L_x_1981) ;  /* 0xfffffffc00f08947 */ /* 0x004fea000383ffff */
[----:B------:R-:W-:Y:S05]  /*28520*/  BRA `(.L_x_2208) ;  /* 0xffffff7800a47947 */ /* 0x000fea000383ffff */
.L_x_1987:
[----:B0-----:R0:W2:Y:S02]  /*28530*/  SYNCS.PHASECHK.TRANS64.TRYWAIT P0, [R11+URZ+0x288c0], R14 ;  /* 0x0288c00e0b0075a7 */ /* 0x0010a4000800017f */
[----:B--2---:R-:W-:Y:S05]  /*28540*/  @!P0 NANOSLEEP.SYNCS 0x989680 ;  /* 0x009896800000895d */ /* 0x004fea0003900000 */
[----:B------:R-:W2:Y:S02]  /*28550*/  @!P0 SYNCS.PHASECHK.TRANS64 P0, [R11+URZ+0x288c0], R14 ;  /* 0x0288c00e0b0085a7 */ /* 0x000ea4000800007f */
[----:B--2---:R-:W-:Y:S05]  /*28560*/  @!P0 BRA `(.L_x_1987) ;  /* 0xfffffffc00f08947 */ /* 0x004fea000383ffff */
[----:B------:R-:W-:Y:S05]  /*28570*/  BRA `(.L_x_2209) ;  /* 0xffffff7c00647947 */ /* 0x000fea000383ffff */
.L_x_1995:
[----:B0-----:R0:W1:Y:S02]  /*28580*/  SYNCS.PHASECHK.TRANS64.TRYWAIT P1, [R12+URZ+0x288a0], R2 ;  /* 0x0288a0020c0075a7 */ /* 0x001064000802017f */
[----:B-1----:R-:W-:Y:S05]  /*28590*/  @!P1 NANOSLEEP.SYNCS 0x989680 ;  /* 0x009896800000995d */ /* 0x002fea0003900000 */
[----:B------:R-:W1:Y:S02]  /*285a0*/  @!P1 SYNCS.PHASECHK.TRANS64 P1, [R12+URZ+0x288a0], R2 ;  /* 0x0288a0020c0095a7 */ /* 0x000e64000802007f */
[----:B-1----:R-:W-:Y:S05]  /*285b0*/  @!P1 BRA `(.L_x_1995) ;  /* 0xfffffffc00f09947 */ /* 0x002fea000383ffff */
[----:B------:R-:W-:Y:S05]  /*285c0*/  BRA `(.L_x_2210) ;  /* 0xffffff8000607947 */ /* 0x000fea000383ffff */
.L_x_2001:
[----:B-1----:R1:W2:Y:S02]  /*285d0*/  SYNCS.PHASECHK.TRANS64.TRYWAIT P1, [R12+URZ+0x288c0], R2 ;  /* 0x0288c0020c0075a7 */ /* 0x0022a4000802017f */
[----:B--2---:R-:W-:Y:S05]  /*285e0*/  @!P1 NANOSLEEP.SYNCS 0x989680 ;  /* 0x009896800000995d */ /* 0x004fea0003900000 */
[----:B------:R-:W2:Y:S02]  /*285f0*/  @!P1 SYNCS.PHASECHK.TRANS64 P1, [R12+URZ+0x288c0], R2 ;  /* 0x0288c0020c0095a7 */ /* 0x000ea4000802007f */
[----:B--2---:R-:W-:Y:S05]  /*28600*/  @!P1 BRA `(.L_x_2001) ;  /* 0xfffffffc00f09947 */ /* 0x004fea000383ffff */
[----:B------:R-:W-:Y:S05]  /*28610*/  BRA `(.L_x_2211) ;  /* 0xffffff8400187947 */ /* 0x000fea000383ffff */
.L_x_2023:
        /* <DEDUP_REMOVED lines=11> */
.L_x_2213:
[----:B------:R-:W-:Y:S05]  /*286d0*/  BSYNC B0 ;  /* 0x0000000000007941 */ /* 0x000fea0003800000 */
.L_x_2212:
[----:B------:R-:W-:Y:S05]  /*286e0*/  BRA `(.L_x_2214) ;  /* 0xffffff9000e47947 */ /* 0x000fea000383ffff */
.L_x_2026:
[----:B0-----:R0:W1:Y:S02]  /*286f0*/  SYNCS.PHASECHK.TRANS64.TRYWAIT P0, [R7+URZ+0x28840], R2 ;  /* 0x02884002070075a7 */ /* 0x001064000800017f */
[----:B-1----:R-:W-:Y:S05]  /*28700*/  @!P0 NANOSLEEP.SYNCS 0x989680 ;  /* 0x009896800000895d */ /* 0x002fea0003900000 */
[----:B------:R-:W1:Y:S02]  /*28710*/  @!P0 SYNCS.PHASECHK.TRANS64 P0, [R7+URZ+0x28840], R2 ;  /* 0x02884002070085a7 */ /* 0x000e64000800007f */
[----:B-1----:R-:W-:Y:S05]  /*28720*/  @!P0 BRA `(.L_x_2026) ;  /* 0xfffffffc00f08947 */ /* 0x002fea000383ffff */
[----:B------:R-:W-:Y:S05]  /*28730*/  BRA `(.L_x_2215) ;  /* 0xffffff9400407947 */ /* 0x000fea000383ffff */
.L_x_2027:
        /* <DEDUP_REMOVED lines=8> */
.L_x_2217:
[----:B------:R-:W-:Y:S05]  /*287c0*/  BSYNC B0 ;  /* 0x0000000000007941 */ /* 0x000fea0003800000 */
.L_x_2216:
        /* <DEDUP_REMOVED lines=9> */
.L_x_2218:
[----:B------:R-:W-:Y:S02]  /*28860*/  IMAD.MOV.U32 R13, RZ, RZ, R0 ;  /* 0x000000ffff0d7224 */ /* 0x000fe400078e0000 */
[----:B------:R-:W-:Y:S02]  /*28870*/  IMAD.MOV.U32 R12, RZ, RZ, 0x1 ;  /* 0x00000001ff0c7424 */ /* 0x000fe400078e00ff */
[----:B------:R-:W-:-:S07]  /*28880*/  IMAD.MOV.U32 R3, RZ, RZ, R14 ;  /* 0x000000ffff037224 */ /* 0x000fce00078e000e */
[----:B------:R-:W-:Y:S05]  /*28890*/  WARPSYNC.COLLECTIVE R15, `(.L_x_2219) ;  /* 0x000000000f087348 */ /* 0x000fea0003c00000 */
[----:B------:R0:W1:Y:S02]  /*288a0*/  SHFL.IDX P6, R14, R13, R12, R11 ;  /* 0x0000000c0d0e7389 */ /* 0x00006400000c000b */
[----:B01----:R-:W-:Y:S01]  /*288b0*/  ENDCOLLECTIVE ;  /* 0x000000000000791b */ /* 0x003fe20003800000 */
.L_x_2219:
        /* <DEDUP_REMOVED lines=16> */
.L_x_2220:
[----:B------:R-:W-:Y:S01]  /*289c0*/  @P0 LEA R8, R5, R22, 0x1 ;  /* 0x0000001605080211 */ /* 0x000fe200078e08ff */
[----:B------:R-:W-:Y:S02]  /*289d0*/  IMAD.MOV.U32 R13, RZ, RZ, R0 ;  /* 0x000000ffff0d7224 */ /* 0x000fe400078e0000 */
[----:B------:R-:W-:Y:S02]  /*289e0*/  IMAD.MOV.U32 R12, RZ, RZ, 0x2 ;  /* 0x00000002ff0c7424 */ /* 0x000fe400078e00ff */
[----:B------:R-:W-:-:S07]  /*289f0*/  IMAD.MOV.U32 R3, RZ, RZ, R14 ;  /* 0x000000ffff037224 */ /* 0x000fce00078e000e */
[----:B------:R-:W-:Y:S05]  /*28a00*/  WARPSYNC.COLLECTIVE R15, `(.L_x_2221) ;  /* 0x000000000f087348 */ /* 0x000fea0003c00000 */
[----:B------:R0:W1:Y:S02]  /*28a10*/  SHFL.IDX P6, R14, R13, R12, R11 ;  /* 0x0000000c0d0e7389 */ /* 0x00006400000c000b */
[----:B01----:R-:W-:Y:S01]  /*28a20*/  ENDCOLLECTIVE ;  /* 0x000000000000791b */ /* 0x003fe20003800000 */
.L_x_2221:
        /* <DEDUP_REMOVED lines=16> */
.L_x_2222:
[----:B------:R-:W-:Y:S01]  /*28b30*/  @P0 IMAD R8, R5, 0x2, R22 ;  /* 0x0000000205080824 */ /* 0x000fe200078e0216 */
[----:B------:R-:W-:Y:S01]  /*28b40*/  MOV R13, R0 ;  /* 0x00000000000d7202 */ /* 0x000fe20000000f00 */
[----:B------:R-:W-:Y:S02]  /*28b50*/  IMAD.MOV.U32 R12, RZ, RZ, 0x3 ;  /* 0x00000003ff0c7424 */ /* 0x000fe400078e00ff */
[----:B------:R-:W-:-:S07]  /*28b60*/  IMAD.MOV.U32 R3, RZ, RZ, R14 ;  /* 0x000000ffff037224 */ /* 0x000fce00078e000e */
[----:B------:R-:W-:Y:S05]  /*28b70*/  WARPSYNC.COLLECTIVE R15, `(.L_x_2223) ;  /* 0x000000000f087348 */ /* 0x000fea0003c00000 */
[----:B------:R0:W1:Y:S02]  /*28b80*/  SHFL.IDX P6, R14, R13, R12, R11 ;  /* 0x0000000c0d0e7389 */ /* 0x00006400000c000b */
[----:B01----:R-:W-:Y:S01]  /*28b90*/  ENDCOLLECTIVE ;  /* 0x000000000000791b */ /* 0x003fe20003800000 */
.L_x_2223:
        /* <DEDUP_REMOVED lines=16> */
.L_x_2224:
[----:B------:R-:W-:Y:S02]  /*28ca0*/  @P0 IMAD R8, R5, 0x2, R22 ;  /* 0x0000000205080824 */ /* 0x000fe400078e0216 */
[----:B------:R-:W-:Y:S01]  /*28cb0*/  IMAD.MOV.U32 R13, RZ, RZ, R0 ;  /* 0x000000ffff0d7224 */ /* 0x000fe200078e0000 */
[----:B------:R-:W-:Y:S02]  /*28cc0*/  MOV R12, 0x4 ;  /* 0x00000004000c7802 */ /* 0x000fe40000000f00 */
[----:B------:R-:W-:-:S07]  /*28cd0*/  MOV R3, R14 ;  /* 0x0000000e00037202 */ /* 0x000fce0000000f00 */
[----:B------:R-:W-:Y:S05]  /*28ce0*/  WARPSYNC.COLLECTIVE R15, `(.L_x_2225) ;  /* 0x000000000f087348 */ /* 0x000fea0003c00000 */
[----:B------:R0:W1:Y:S02]  /*28cf0*/  SHFL.IDX P6, R14, R13, R12, R11 ;  /* 0x0000000c0d0e7389 */ /* 0x00006400000c000b */
[----:B01----:R-:W-:Y:S01]  /*28d00*/  ENDCOLLECTIVE ;  /* 0x000000000000791b */ /* 0x003fe20003800000 */
.L_x_2225:
        /* <DEDUP_REMOVED lines=16> */
.L_x_2226:
[----:B------:R-:W-:Y:S02]  /*28e10*/  @P0 IMAD R8, R5, 0x2, R22 ;  /* 0x0000000205080824 */ /* 0x000fe400078e0216 */
[----:B------:R-:W-:Y:S02]  /*28e20*/  IMAD.MOV.U32 R13, RZ, RZ, R0 ;  /* 0x000000ffff0d7224 */ /* 0x000fe400078e0000 */
[----:B------:R-:W-:Y:S02]  /*28e30*/  IMAD.MOV.U32 R12, RZ, RZ, 0x5 ;  /* 0x00000005ff0c7424 */ /* 0x000fe400078e00ff */
[----:B------:R-:W-:-:S07]  /*28e40*/  IMAD.MOV.U32 R3, RZ, RZ, R14 ;  /* 0x000000ffff037224 */ /* 0x000fce00078e000e */
[----:B------:R-:W-:Y:S05]  /*28e50*/  WARPSYNC.COLLECTIVE R15, `(.L_x_2227) ;  /* 0x000000000f087348 */ /* 0x000fea0003c00000 */
[----:B------:R0:W1:Y:S02]  /*28e60*/  SHFL.IDX P6, R14, R13, R12, R11 ;  /* 0x0000000c0d0e7389 */ /* 0x00006400000c000b */
[----:B01----:R-:W-:Y:S01]  /*28e70*/  ENDCOLLECTIVE ;  /* 0x000000000000791b */ /* 0x003fe20003800000 */
.L_x_2227:
        /* <DEDUP_REMOVED lines=16> */
.L_x_2228:
[----:B------:R-:W-:Y:S01]  /*28f80*/  @P0 LEA R8, R5, R22, 0x1 ;  /* 0x0000001605080211 */ /* 0x000fe200078e08ff */
[----:B------:R-:W-:Y:S02]  /*28f90*/  IMAD.MOV.U32 R13, RZ, RZ, R0 ;  /* 0x000000ffff0d7224 */ /* 0x000fe400078e0000 */
[----:B------:R-:W-:Y:S02]  /*28fa0*/  IMAD.MOV.U32 R12, RZ, RZ, 0x6 ;  /* 0x00000006ff0c7424 */ /* 0x000fe400078e00ff */
[----:B------:R-:W-:-:S07]  /*28fb0*/  IMAD.MOV.U32 R3, RZ, RZ, R14 ;  /* 0x000000ffff037224 */ /* 0x000fce00078e000e */
[----:B------:R-:W-:Y:S05]  /*28fc0*/  WARPSYNC.COLLECTIVE R15, `(.L_x_2229) ;  /* 0x000000000f087348 */ /* 0x000fea0003c00000 */
[----:B------:R0:W1:Y:S02]  /*28fd0*/  SHFL.IDX P6, R14, R13, R12, R11 ;  /* 0x0000000c0d0e7389 */ /* 0x00006400000c000b */
[----:B01----:R-:W-:Y:S01]  /*28fe0*/  ENDCOLLECTIVE ;  /* 0x000000000000791b */ /* 0x003fe20003800000 */
.L_x_2229:
        /* <DEDUP_REMOVED lines=16> */
.L_x_2230:
[----:B------:R-:W-:Y:S01]  /*290f0*/  @P0 IMAD R8, R5, 0x2, R22 ;  /* 0x0000000205080824 */ /* 0x000fe200078e0216 */
[----:B------:R-:W-:Y:S01]  /*29100*/  MOV R13, R0 ;  /* 0x00000000000d7202 */ /* 0x000fe20000000f00 */
[----:B------:R-:W-:Y:S02]  /*29110*/  IMAD.MOV.U32 R12, RZ, RZ, 0x7 ;  /* 0x00000007ff0c7424 */ /* 0x000fe400078e00ff */
[----:B------:R-:W-:-:S07]  /*29120*/  IMAD.MOV.U32 R3, RZ, RZ, R14 ;  /* 0x000000ffff037224 */ /* 0x000fce00078e000e */
[----:B------:R-:W-:Y:S05]  /*29130*/  WARPSYNC.COLLECTIVE R15, `(.L_x_2231) ;  /* 0x000000000f087348 */ /* 0x000fea0003c00000 */
[----:B------:R0:W1:Y:S02]  /*29140*/  SHFL.IDX P6, R14, R13, R12, R11 ;  /* 0x0000000c0d0e7389 */ /* 0x00006400000c000b */
[----:B01----:R-:W-:Y:S01]  /*29150*/  ENDCOLLECTIVE ;  /* 0x000000000000791b */ /* 0x003fe20003800000 */
.L_x_2231:
        /* <DEDUP_REMOVED lines=10> */
.L_x_2232:
[----:B------:R-:W-:Y:S01]  /*29200*/  @!PT LDS RZ, [RZ] ;  /* 0x00000000fffff984 */ /* 0x000fe20000000800 */
[----:B------:R-:W-:Y:S01]  /*29210*/  @!PT LDS RZ, [RZ] ;  /* 0x00000000fffff984 */ /* 0x000fe20000000800 */
[----:B------:R-:W-:Y:S01]  /*29220*/  @!PT LDS RZ, [RZ] ;  /* 0x00000000fffff984 */ /* 0x000fe20000000800 */
[----:B------:R-:W-:Y:S04]  /*29230*/  @P0 LDGSTS.E.BYPASS.LTC128B.128 [R8+0x1b400], desc[UR54][R2.64], !P3 ;  /* 0x1b40000002080fae */ /* 0x000fe8000d901d76 */
[----:B------:R0:W-:Y:S02]  /*29240*/  @P0 LDGSTS.E.BYPASS.LTC128B.128 [R8+0x1f400], desc[UR54][R2.64+0x80], !P2 ;  /* 0x1f40008002080fae */ /* 0x0001e4000d101d76 */
[----:B0-----:R-:W-:Y:S01]  /*29250*/  MOV R2, R14 ;  /* 0x0000000e00027202 */ /* 0x001fe20000000f00 */
[----:B------:R-:W-:Y:S06]  /*29260*/  BRA `(.L_x_2233) ;  /* 0xffffff9000247947 */ /* 0x000fec000383ffff */
.L_x_2032:
[----:B------:R-:W-:Y:S01]  /*29270*/  IMAD.MOV.U32 R13, RZ, RZ, R4 ;  /* 0x000000ffff0d7224 */ /* 0x000fe200078e0004 */
[----:B------:R-:W-:Y:S01]  /*29280*/  MOV R15, 0xffffffff ;  /* 0xffffffff000f7802 */ /* 0x000fe20000000f00 */
[----:B------:R-:W-:Y:S01]  /*29290*/  IMAD.MOV.U32 R12, RZ, RZ, RZ ;  /* 0x000000ffff0c7224 */ /* 0x000fe200078e00ff */
[----:B------:R-:W-:Y:S01]  /*292a0*/  IADD3 R27, R9, R27, RZ ;  /* 0x0000001b091b7210 */ /* 0x000fe20007ffe0ff */
[----:B------:R-:W-:Y:S02]  /*292b0*/  IMAD.MOV.U32 R11, RZ, RZ, 0x181f ;  /* 0x0000181fff0b7424 */ /* 0x000fe400078e00ff */
[----:B------:R-:W-:Y:S02]  /*292c0*/  IMAD R33, R33, R7, RZ ;  /* 0x0000000721217224 */ /* 0x000fe400078e02ff */
[----:B------:R-:W-:-:S07]  /*292d0*/  VIADD R6, R27, 0x10 ;  /* 0x000000101b067836 */ /* 0x000fce0000000000 */
[----:B-----5:R-:W-:Y:S05]  /*292e0*/  WARPSYNC.COLLECTIVE R15, `(.L_x_2234) ;  /* 0x000000000f087348 */ /* 0x020fea0003c00000 */
[----:B------:R0:W1:Y:S02]  /*292f0*/  SHFL.IDX P6, R14, R13, R12, R11 ;  /* 0x0000000c0d0e7389 */ /* 0x00006400000c000b */
[----:B01---5:R-:W-:Y:S01]  /*29300*/  ENDCOLLECTIVE ;  /* 0x000000000000791b */ /* 0x023fe20003800000 */
.L_x_2234:
[----:B------:R-:W-:Y:S01]  /*29310*/  ISETP.GE.AND P3, PT, R27, R33, PT ;  /* 0x000000211b00720c */ /* 0x000fe20003f66270 */
[----:B------:R-:W-:Y:S02]  /*29320*/  IMAD.MOV.U32 R13, RZ, RZ, R0 ;  /* 0x000000ffff0d7224 */ /* 0x000fe400078e0000 */
[----:B------:R-:W-:-:S10]  /*29330*/  IMAD.MOV.U32 R2, RZ, RZ, R14 ;  /* 0x000000ffff027224 */ /* 0x000fd400078e000e */
[----:B------:R-:W-:Y:S05]  /*29340*/  WARPSYNC.COLLECTIVE R15, `(.L_x_2235) ;  /* 0x000000000f087348 */ /* 0x000fea0003c00000 */
[----:B------:R0:W1:Y:S02]  /*29350*/  SHFL.IDX P6, R14, R13, R12, R11 ;  /* 0x0000000c0d0e7389 */ /* 0x00006400000c000b */
[----:B01----:R-:W-:Y:S01]  /*29360*/  ENDCOLLECTIVE ;  /* 0x000000000000791b */ /* 0x003fe20003800000 */
.L_x_2235:
[----:B------:R-:W-:Y:S01]  /*29370*/  MOV R13, R4 ;  /* 0x00000004000d7202 */ /* 0x000fe20000000f00 */
[----:B------:R-:W-:Y:S02]  /*29380*/  IMAD.MOV.U32 R12, RZ, RZ, 0x1 ;  /* 0x00000001ff0c7424 */ /* 0x000fe400078e00ff */
[----:B------:R-:W-:-:S07]  /*29390*/  IMAD.MOV.U32 R3, RZ, RZ, R14 ;  /* 0x000000ffff037224 */ /* 0x000fce00078e000e */
[----:B------:R-:W-:Y:S05]  /*293a0*/  WARPSYNC.COLLECTIVE R15, `(.L_x_2236) ;  /* 0x000000000f087348 */ /* 0x000fea0003c00000 */
[----:B------:R0:W1:Y:S02]  /*293b0*/  SHFL.IDX P6, R14, R13, R12, R11 ;  /* 0x0000000c0d0e7389 */ /* 0x00006400000c000b */
[----:B01----:R-:W-:Y:S01]  /*293c0*/  ENDCOLLECTIVE ;  /* 0x000000000000791b */ /* 0x003fe20003800000 */
.L_x_2236:
[----:B------:R-:W-:-:S05]  /*293d0*/  @!P3 LEA R5, P2, R31, R3, 0x1 ;  /* 0x000000031f05b211 */ /* 0x000fca00078408ff */
[----:B------:R-:W-:Y:S02]  /*293e0*/  @!P3 IMAD.X R3, RZ, RZ, R2, P2 ;  /* 0x000000ffff03b224 */ /* 0x000fe400010e0602 */
[----:B------:R-:W-:Y:S02]  /*293f0*/  @!P3 IMAD.MOV.U32 R2, RZ, RZ, R5 ;  /* 0x000000ffff02b224 */ /* 0x000fe400078e0005 */
[----:B------:R-:W-:-:S03]  /*29400*/  IMAD.MOV.U32 R13, RZ, RZ, R0 ;  /* 0x000000ffff0d7224 */ /* 0x000fc600078e0000 */
[----:B------:R-:W-:Y:S01]  /*29410*/  @!PT LDS RZ, [RZ] ;  /* 0x00000000fffff984 */ /* 0x000fe20000000800 */
[----:B------:R-:W-:Y:S01]  /*29420*/  @!PT LDS RZ, [RZ] ;  /* 0x00000000fffff984 */ /* 0x000fe20000000800 */
[----:B------:R-:W-:Y:S01]  /*29430*/  @!PT LDS RZ, [RZ] ;  /* 0x00000000fffff984 */ /* 0x000fe20000000800 */
[----:B------:R-:W-:Y:S04]  /*29440*/  @!P3 LDGSTS.E.BYPASS.LTC128B.128 [R8+0x10400], desc[UR54][R2.64], !P0 ;  /* 0x104000000208bfae */ /* 0x000fe8000c101d76 */
[----:B------:R0:W-:Y:S01]  /*29450*/  @!P3 LDGSTS.E.BYPASS.LTC128B.128 [R8+0x14400], desc[UR54][R2.64+0x80], !P1 ;  /* 0x144000800208bfae */ /* 0x0001e2000c901d76 */
[----:B------:R-:W-:Y:S01]  /*29460*/  ISETP.GE.AND P3, PT, R6, R33, PT ;  /* 0x000000210600720c */ /* 0x000fe20003f66270 */
[----:B0-----:R-:W-:-:S12]  /*29470*/  IMAD.MOV.U32 R2, RZ, RZ, R14 ;  /* 0x000000ffff027224 */ /* 0x001fd800078e000e */
[----:B------:R-:W-:Y:S05]  /*29480*/  WARPSYNC.COLLECTIVE R15, `(.L_x_2237) ;  /* 0x000000000f087348 */ /* 0x000fea0003c00000 */
[----:B------:R0:W1:Y:S02]  /*29490*/  SHFL.IDX P6, R14, R13, R12, R11 ;  /* 0x0000000c0d0e7389 */ /* 0x00006400000c000b */
[----:B01----:R-:W-:Y:S01]  /*294a0*/  ENDCOLLECTIVE ;  /* 0x000000000000791b */ /* 0x003fe20003800000 */
.L_x_2237:
[----:B------:R-:W-:Y:S01]  /*294b0*/  MOV R13, R4 ;  /* 0x00000004000d7202 */ /* 0x000fe20000000f00 */
[----:B------:R-:W-:Y:S01]  /*294c0*/  IMAD.MOV.U32 R12, RZ, RZ, 0x2 ;  /* 0x00000002ff0c7424 */ /* 0x000fe200078e00ff */
[----:B------:R-:W-:-:S13]  /*294d0*/  @!P3 LEA R5, P2, R31, R14, 0x1 ;  /* 0x0000000e1f05b211 */ /* 0x000fda00078408ff */
[----:B------:R-:W-:Y:S05]  /*294e0*/  WARPSYNC.COLLECTIVE R15, `(.L_x_2238) ;  /* 0x000000000f087348 */ /* 0x000fea0003c00000 */
[----:B------:R0:W1:Y:S02]  /*294f0*/  SHFL.IDX P6, R14, R13, R12, R11 ;  /* 0x0000000c0d0e7389 */ /* 0x00006400000c000b */
[----:B01----:R-:W-:Y:S01]  /*29500*/  ENDCOLLECTIVE ;  /* 0x000000000000791b */ /* 0x003fe20003800000 */
.L_x_2238:
[----:B------:R-:W-:Y:S01]  /*29510*/  @!P3 IADD3.X R6, RZ, R2, RZ, P2, !PT ;  /* 0x00000002ff06b210 */ /* 0x000fe200017fe4ff */
[----:B------:R-:W-:-:S04]  /*29520*/  @!P3 IMAD.MOV.U32 R2, RZ, RZ, R5 ;  /* 0x000000ffff02b224 */ /* 0x000fc800078e0005 */
[----:B------:R-:W-:Y:S02]  /*29530*/  @!P3 IMAD.MOV.U32 R3, RZ, RZ, R6 ;  /* 0x000000ffff03b224 */ /* 0x000fe400078e0006 */
[----:B------:R-:W-:-:S03]  /*29540*/  VIADD R6, R27, 0x20 ;  /* 0x000000201b067836 */ /* 0x000fc60000000000 */
[----:B------:R-:W-:Y:S01]  /*29550*/  @!PT LDS RZ, [RZ] ;  /* 0x00000000fffff984 */ /* 0x000fe20000000800 */
[----:B------:R-:W-:Y:S01]  /*29560*/  @!PT LDS RZ, [RZ] ;  /* 0x00000000fffff984 */ /* 0x000fe20000000800 */
[----:B------:R-:W-:Y:S01]  /*29570*/  @!PT LDS RZ, [RZ] ;  /* 0x00000000fffff984 */ /* 0x000fe20000000800 */
[----:B------:R-:W-:Y:S01]  /*29580*/  @!P3 LDGSTS.E.BYPASS.LTC128B.128 [R8+0x10c00], desc[UR54][R2.64], !P0 ;  /* 0x10c000000208bfae */ /* 0x000fe2000c101d76 */
[----:B------:R-:W-:-:S03]  /*29590*/  IMAD.MOV.U32 R13, RZ, RZ, R0 ;  /* 0x000000ffff0d7224 */ /* 0x000fc600078e0000 */
[----:B------:R0:W-:Y:S01]  /*295a0*/  @!P3 LDGSTS.E.BYPASS.LTC128B.128 [R8+0x14c00], desc[UR54][R2.64+0x80], !P1 ;  /* 0x14c000800208bfae */ /* 0x0001e2000c901d76 */
[----:B------:R-:W-:Y:S01]  /*295b0*/  ISETP.GE.AND P3, PT, R6, R33, PT ;  /* 0x000000210600720c */ /* 0x000fe20003f66270 */
[----:B0-----:R-:W-:-:S12]  /*295c0*/  IMAD.MOV.U32 R2, RZ, RZ, R14 ;  /* 0x000000ffff027224 */ /* 0x001fd800078e000e */
[----:B------:R-:W-:Y:S05]  /*295d0*/  WARPSYNC.COLLECTIVE R15, `(.L_x_2239) ;  /* 0x000000000f087348 */ /* 0x000fea0003c00000 */
[----:B------:R0:W1:Y:S02]  /*295e0*/  SHFL.IDX P6, R14, R13, R12, R11 ;  /* 0x0000000c0d0e7389 */ /* 0x00006400000c000b */
[----:B01----:R-:W-:Y:S01]  /*295f0*/  ENDCOLLECTIVE ;  /* 0x000000000000791b */ /* 0x003fe20003800000 */
.L_x_2239:
[----:B------:R-:W-:Y:S01]  /*29600*/  MOV R13, R4 ;  /* 0x00000004000d7202 */ /* 0x000fe20000000f00 */
[----:B------:R-:W-:Y:S01]  /*29610*/  IMAD.MOV.U32 R12, RZ, RZ, 0x3 ;  /* 0x00000003ff0c7424 */ /* 0x000fe200078e00ff */
[----:B------:R-:W-:-:S13]  /*29620*/  @!P3 LEA R5, P2, R31, R14, 0x1 ;  /* 0x0000000e1f05b211 */ /* 0x000fda00078408ff */
[----:B------:R-:W-:Y:S05]  /*29630*/  WARPSYNC.COLLECTIVE R15, `(.L_x_2240) ;  /* 0x000000000f087348 */ /* 0x000fea0003c00000 */
[----:B------:R0:W1:Y:S02]  /*29640*/  SHFL.IDX P6, R14, R13, R12, R11 ;  /* 0x0000000c0d0e7389 */ /* 0x00006400000c000b */
[----:B01----:R-:W-:Y:S01]  /*29650*/  ENDCOLLECTIVE ;  /* 0x000000000000791b */ /* 0x003fe20003800000 */
.L_x_2240:
        /* <DEDUP_REMOVED lines=15> */
.L_x_2241:
[----:B------:R-:W-:Y:S01]  /*29750*/  MOV R13, R4 ;  /* 0x00000004000d7202 */ /* 0x000fe20000000f00 */
[----:B------:R-:W-:Y:S01]  /*29760*/  IMAD.MOV.U32 R12, RZ, RZ, 0x4 ;  /* 0x00000004ff0c7424 */ /* 0x000fe200078e00ff */
[----:B------:R-:W-:-:S13]  /*29770*/  @!P3 LEA R5, P2, R31, R14, 0x1 ;  /* 0x0000000e1f05b211 */ /* 0x000fda00078408ff */
[----:B------:R-:W-:Y:S05]  /*29780*/  WARPSYNC.COLLECTIVE R15, `(.L_x_2242) ;  /* 0x000000000f087348 */ /* 0x000fea0003c00000 */
[----:B------:R0:W1:Y:S02]  /*29790*/  SHFL.IDX P6, R14, R13, R12, R11 ;  /* 0x0000000c0d0e7389 */ /* 0x00006400000c000b */
[----:B01----:R-:W-:Y:S01]  /*297a0*/  ENDCOLLECTIVE ;  /* 0x000000000000791b */ /* 0x003fe20003800000 */
.L_x_2242:
        /* <DEDUP_REMOVED lines=15> */
.L_x_2243:
[----:B------:R-:W-:Y:S01]  /*298a0*/  MOV R13, R4 ;  /* 0x00000004000d7202 */ /* 0x000fe20000000f00 */
[----:B------:R-:W-:Y:S01]  /*298b0*/  IMAD.MOV.U32 R12, RZ, RZ, 0x5 ;  /* 0x00000005ff0c7424 */ /* 0x000fe200078e00ff */
[----:B------:R-:W-:-:S13]  /*298c0*/  @!P3 LEA R5, P2, R31, R14, 0x1 ;  /* 0x0000000e1f05b211 */ /* 0x000fda00078408ff */
[----:B------:R-:W-:Y:S05]  /*298d0*/  WARPSYNC.COLLECTIVE R15, `(.L_x_2244) ;  /* 0x000000000f087348 */ /* 0x000fea0003c00000 */
[----:B------:R0:W1:Y:S02]  /*298e0*/  SHFL.IDX P6, R14, R13, R12, R11 ;  /* 0x0000000c0d0e7389 */ /* 0x00006400000c000b */
[----:B01----:R-:W-:Y:S01]  /*298f0*/  ENDCOLLECTIVE ;  /* 0x000000000000791b */ /* 0x003fe20003800000 */
.L_x_2244:
        /* <DEDUP_REMOVED lines=15> */
.L_x_2245:
[----:B------:R-:W-:Y:S01]  /*299f0*/  IMAD.MOV.U32 R13, RZ, RZ, R4 ;  /* 0x000000ffff0d7224 */ /* 0x000fe200078e0004 */
[----:B------:R-:W-:Y:S02]  /*29a00*/  MOV R12, 0x6 ;  /* 0x00000006000c7802 */ /* 0x000fe40000000f00 */
[----:B------:R-:W-:-:S13]  /*29a10*/  @!P3 LEA R5, P2, R31, R14, 0x1 ;  /* 0x0000000e1f05b211 */ /* 0x000fda00078408ff */
[----:B------:R-:W-:Y:S05]  /*29a20*/  WARPSYNC.COLLECTIVE R15, `(.L_x_2246) ;  /* 0x000000000f087348 */ /* 0x000fea0003c00000 */
[----:B------:R0:W1:Y:S02]  /*29a30*/  SHFL.IDX P6, R14, R13, R12, R11 ;  /* 0x0000000c0d0e7389 */ /* 0x00006400000c000b */
[----:B01----:R-:W-:Y:S01]  /*29a40*/  ENDCOLLECTIVE ;  /* 0x000000000000791b */ /* 0x003fe20003800000 */
.L_x_2246:
[----:B------:R-:W-:Y:S01]  /*29a50*/  @!P3 IADD3.X R6, RZ, R2, RZ, P2, !PT ;  /* 0x00000002ff06b210 */ /* 0x000fe200017fe4ff */
[----:B------:R-:W-:-:S04]  /*29a60*/  @!P3 IMAD.MOV.U32 R2, RZ, RZ, R5 ;  /* 0x000000ffff02b224 */ /* 0x000fc800078e0005 */
[----:B------:R-:W-:Y:S01]  /*29a70*/  @!P3 IMAD.MOV.U32 R3, RZ, RZ, R6 ;  /* 0x000000ffff03b224 */ /* 0x000fe200078e0006 */
[----:B------:R-:W-:-:S04]  /*29a80*/  IADD3 R6, R27, 0x60, RZ ;  /* 0x000000601b067810 */ /* 0x000fc80007ffe0ff */
        /* <DEDUP_REMOVED lines=11> */
.L_x_2247:
[----:B------:R-:W-:Y:S01]  /*29b40*/  MOV R13, R4 ;  /* 0x00000004000d7202 */ /* 0x000fe20000000f00 */
[----:B------:R-:W-:Y:S02]  /*29b50*/  IMAD.MOV.U32 R12, RZ, RZ, 0x7 ;  /* 0x00000007ff0c7424 */ /* 0x000fe400078e00ff */
[----:B------:R-:W-:-:S07]  /*29b60*/  IMAD.MOV.U32 R3, RZ, RZ, R14 ;  /* 0x000000ffff037224 */ /* 0x000fce00078e000e */
[----:B------:R-:W-:Y:S05]  /*29b70*/  WARPSYNC.COLLECTIVE R15, `(.L_x_2248) ;  /* 0x000000000f087348 */ /* 0x000fea0003c00000 */
[----:B------:R0:W1:Y:S02]  /*29b80*/  SHFL.IDX P6, R14, R13, R12, R11 ;  /* 0x0000000c0d0e7389 */ /* 0x00006400000c000b */
[----:B01----:R-:W-:Y:S01]  /*29b90*/  ENDCOLLECTIVE ;  /* 0x000000000000791b */ /* 0x003fe20003800000 */
.L_x_2248:
[----:B------:R-:W-:-:S05]  /*29ba0*/  @!P3 LEA R5, P2, R31, R3, 0x1 ;  /* 0x000000031f05b211 */ /* 0x000fca00078408ff */
[----:B------:R-:W-:Y:S02]  /*29bb0*/  @!P3 IMAD.X R6, RZ, RZ, R2, P2 ;  /* 0x000000ffff06b224 */ /* 0x000fe400010e0602 */
[----:B------:R-:W-:Y:S02]  /*29bc0*/  @!P3 IMAD.MOV.U32 R2, RZ, RZ, R5 ;  /* 0x000000ffff02b224 */ /* 0x000fe400078e0005 */
[----:B------:R-:W-:Y:S02]  /*29bd0*/  @!P3 IMAD.MOV.U32 R3, RZ, RZ, R6 ;  /* 0x000000ffff03b224 */ /* 0x000fe400078e0006 */
[----:B------:R-:W-:-:S03]  /*29be0*/  IMAD.MOV.U32 R13, RZ, RZ, R0 ;  /* 0x000000ffff0d7224 */ /* 0x000fc600078e0000 */
[----:B------:R-:W-:Y:S01]  /*29bf0*/  @!PT LDS RZ, [RZ] ;  /* 0x00000000fffff984 */ /* 0x000fe20000000800 */
[----:B------:R-:W-:Y:S01]  /*29c00*/  @!PT LDS RZ, [RZ] ;  /* 0x00000000fffff984 */ /* 0x000fe20000000800 */
[----:B------:R-:W-:Y:S01]  /*29c10*/  @!PT LDS RZ, [RZ] ;  /* 0x00000000fffff984 */ /* 0x000fe20000000800 */
[----:B------:R0:W-:Y:S04]  /*29c20*/  @!P3 LDGSTS.E.BYPASS.LTC128B.128 [R8+0x13400], desc[UR54][R2.64], !P0 ;  /* 0x134000000208bfae */ /* 0x0001e8000c101d76 */
[----:B------:R0:W-:Y:S01]  /*29c30*/  @!P3 LDGSTS.E.BYPASS.LTC128B.128 [R8+0x17400], desc[UR54][R2.64+0x80], !P1 ;  /* 0x174000800208bfae */ /* 0x0001e2000c901d76 */
[----:B------:R-:W-:-:S07]  /*29c40*/  IMAD.MOV.U32 R4, RZ, RZ, R14 ;  /* 0x000000ffff047224 */ /* 0x000fce00078e000e */
[----:B0-----:R-:W-:Y:S05]  /*29c50*/  WARPSYNC.COLLECTIVE R15, `(.L_x_2249) ;  /* 0x000000000f087348 */ /* 0x001fea0003c00000 */
[----:B------:R1:W2:Y:S02]  /*29c60*/  SHFL.IDX P6, R14, R13, R12, R11 ;  /* 0x0000000c0d0e7389 */ /* 0x0002a400000c000b */
[----:B012---:R-:W-:Y:S01]  /*29c70*/  ENDCOLLECTIVE ;  /* 0x000000000000791b */ /* 0x007fe20003800000 */
.L_x_2249:
[----:B------:R-:W-:Y:S05]  /*29c80*/  BRA `(.L_x_2250) ;  /* 0xffffff9000987947 */ /* 0x000fea000383ffff */
.L_x_2037:
[----:B0-----:R0:W1:Y:S02]  /*29c90*/  SYNCS.PHASECHK.TRANS64.TRYWAIT P0, [R22+URZ+0x28820], R3 ;  /* 0x02882003160075a7 */ /* 0x001064000800017f */
[----:B-1----:R-:W-:Y:S05]  /*29ca0*/  @!P0 NANOSLEEP.SYNCS 0x989680 ;  /* 0x009896800000895d */ /* 0x002fea0003900000 */
[----:B------:R-:W1:Y:S02]  /*29cb0*/  @!P0 SYNCS.PHASECHK.TRANS64 P0, [R22+URZ+0x28820], R3 ;  /* 0x02882003160085a7 */ /* 0x000e64000800007f */
[----:B-1----:R-:W-:Y:S05]  /*29cc0*/  @!P0 BRA `(.L_x_2037) ;  /* 0xfffffffc00f08947 */ /* 0x002fea000383ffff */
[----:B------:R-:W-:Y:S05]  /*29cd0*/  BRA `(.L_x_2251) ;  /* 0xffffff9400147947 */ /* 0x000fea000383ffff */
.L_x_2042:
[----:B0-----:R0:W1:Y:S02]  /*29ce0*/  SYNCS.PHASECHK.TRANS64.TRYWAIT P0, [R6+URZ+0x28840], R2 ;  /* 0x02884002060075a7 */ /* 0x001064000800017f */
[----:B-1----:R-:W-:Y:S05]  /*29cf0*/  @!P0 NANOSLEEP.SYNCS 0x989680 ;  /* 0x009896800000895d */ /* 0x002fea0003900000 */
[----:B------:R-:W1:Y:S02]  /*29d00*/  @!P0 SYNCS.PHASECHK.TRANS64 P0, [R6+URZ+0x28840], R2 ;  /* 0x02884002060085a7 */ /* 0x000e64000800007f */
[----:B-1----:R-:W-:Y:S05]  /*29d10*/  @!P0 BRA `(.L_x_2042) ;  /* 0xfffffffc00f08947 */ /* 0x002fea000383ffff */
[----:B------:R-:W-:Y:S05]  /*29d20*/  BRA `(.L_x_2252) ;  /* 0xffffff9400dc7947 */ /* 0x000fea000383ffff */
.L_x_2043:
[----:B------:R-:W-:Y:S01]  /*29d30*/  BSSY B1, `(.L_x_2253) ;  /* 0x0000008000017945 */ /* 0x000fe20003800000 */
[----:B------:R-:W-:Y:S01]  /*29d40*/  MOV R13, R9 ;  /* 0x00000009000d7202 */ /* 0x000fe20000000f00 */
[----:B------:R-:W-:Y:S02]  /*29d50*/  IMAD.MOV.U32 R12, RZ, RZ, RZ ;  /* 0x000000ffff0c7224 */ /* 0x000fe400078e00ff */
[----:B------:R-:W-:Y:S02]  /*29d60*/  IMAD.MOV.U32 R11, RZ, RZ, 0x181f ;  /* 0x0000181fff0b7424 */ /* 0x000fe400078e00ff */
[----:B------:R-:W-:-:S07]  /*29d70*/  IMAD.MOV.U32 R15, RZ, RZ, -0x1 ;  /* 0xffffffffff0f7424 */ /* 0x000fce00078e00ff */
[----:B------:R-:W-:Y:S05]  /*29d80*/  WARPSYNC.COLLECTIVE R15, `(.L_x_2254) ;  /* 0x000000000f087348 */ /* 0x000fea0003c00000 */
[----:B------:R0:W1:Y:S02]  /*29d90*/  SHFL.IDX P6, R14, R13, R12, R11 ;  /* 0x0000000c0d0e7389 */ /* 0x00006400000c000b */
[----:B01----:R-:W-:Y:S01]  /*29da0*/  ENDCOLLECTIVE ;  /* 0x000000000000791b */ /* 0x003fe20003800000 */
.L_x_2254:
[----:B------:R-:W-:Y:S05]  /*29db0*/  BSYNC B1 ;  /* 0x0000000000017941 */ /* 0x000fea0003800000 */
.L_x_2253:
[----:B------:R-:W-:Y:S01]  /*29dc0*/  IMAD.MOV.U32 R13, RZ, RZ, R7 ;  /* 0x000000ffff0d7224 */ /* 0x000fe200078e0007 */
[----:B------:R-:W-:Y:S01]  /*29dd0*/  MOV R15, 0xffffffff ;  /* 0xffffffff000f7802 */ /* 0x000fe20000000f00 */
[----:B------:R-:W-:Y:S01]  /*29de0*/  IMAD.MOV.U32 R12, RZ, RZ, RZ ;  /* 0x000000ffff0c7224 */ /* 0x000fe200078e00ff */
[----:B------:R-:W-:Y:S01]  /*29df0*/  MOV R3, R14 ;  /* 0x0000000e00037202 */ /* 0x000fe20000000f00 */
[----:B------:R-:W-:Y:S01]  /*29e00*/  IMAD.MOV.U32 R11, RZ, RZ, 0x181f ;  /* 0x0000181fff0b7424 */ /* 0x000fe200078e00ff */
[----:B------:R-:W-:Y:S01]  /*29e10*/  LEA R8, R8, R22, 0x1 ;  /* 0x0000001608087211 */ /* 0x000fe200078e08ff */
[----:B------:R-:W-:-:S07]  /*29e20*/  IMAD.SHL.U32 R5, R31, 0x2, RZ ;  /* 0x000000021f057824 */ /* 0x000fce00078e00ff */
[----:B------:R-:W-:Y:S05]  /*29e30*/  WARPSYNC.COLLECTIVE R15, `(.L_x_2255) ;  /* 0x000000000f087348 */ /* 0x000fea0003c00000 */
[----:B------:R0:W1:Y:S02]  /*29e40*/  SHFL.IDX P6, R14, R13, R12, R11 ;  /* 0x0000000c0d0e7389 */ /* 0x00006400000c000b */
[----:B01----:R-:W-:Y:S01]  /*29e50*/  ENDCOLLECTIVE ;  /* 0x000000000000791b */ /* 0x003fe20003800000 */
.L_x_2255:
[----:B------:R-:W-:Y:S02]  /*29e60*/  IMAD.MOV.U32 R13, RZ, RZ, R9 ;  /* 0x000000ffff0d7224 */ /* 0x000fe400078e0009 */
[----:B------:R-:W-:Y:S02]  /*29e70*/  IMAD.MOV.U32 R12, RZ, RZ, 0x1 ;  /* 0x00000001ff0c7424 */ /* 0x000fe400078e00ff */
[----:B------:R-:W-:-:S07]  /*29e80*/  IMAD.MOV.U32 R2, RZ, RZ, R14 ;  /* 0x000000ffff027224 */ /* 0x000fce00078e000e */
[----:B------:R-:W-:Y:S05]  /*29e90*/  WARPSYNC.COLLECTIVE R15, `(.L_x_2256) ;  /* 0x000000000f087348 */ /* 0x000fea0003c00000 */
[----:B------:R0:W1:Y:S02]  /*29ea0*/  SHFL.IDX P6, R14, R13, R12, R11 ;  /* 0x0000000c0d0e7389 */ /* 0x00006400000c000b */
[----:B01----:R-:W-:Y:S01]  /*29eb0*/  ENDCOLLECTIVE ;  /* 0x000000000000791b */ /* 0x003fe20003800000 */
.L_x_2256:
        /* <DEDUP_REMOVED lines=12> */
.L_x_2257:
[----:B------:R-:W-:Y:S01]  /*29f80*/  IMAD.MOV.U32 R13, RZ, RZ, R9 ;  /* 0x000000ffff0d7224 */ /* 0x000fe200078e0009 */
[----:B------:R-:W-:Y:S01]  /*29f90*/  MOV R12, 0x2 ;  /* 0x00000002000c7802 */ /* 0x000fe20000000f00 */
[----:B------:R-:W-:-:S07]  /*29fa0*/  IMAD.MOV.U32 R2, RZ, RZ, R14 ;  /* 0x000000ffff027224 */ /* 0x000fce00078e000e */
[----:B------:R-:W-:Y:S05]  /*29fb0*/  WARPSYNC.COLLECTIVE R15, `(.L_x_2258) ;  /* 0x000000000f087348 */ /* 0x000fea0003c00000 */
[----:B------:R0:W1:Y:S02]  /*29fc0*/  SHFL.IDX P6, R14, R13, R12, R11 ;  /* 0x0000000c0d0e7389 */ /* 0x00006400000c000b */
[----:B01----:R-:W-:Y:S01]  /*29fd0*/  ENDCOLLECTIVE ;  /* 0x000000000000791b */ /* 0x003fe20003800000 */
.L_x_2258:
        /* <DEDUP_REMOVED lines=12> */
.L_x_2259:
[----:B------:R-:W-:Y:S02]  /*2a0a0*/  IMAD.MOV.U32 R13, RZ, RZ, R9 ;  /* 0x000000ffff0d7224 */ /* 0x000fe400078e0009 */
[----:B------:R-:W-:Y:S02]  /*2a0b0*/  IMAD.MOV.U32 R12, RZ, RZ, 0x3 ;  /* 0x00000003ff0c7424 */ /* 0x000fe400078e00ff */
[----:B------:R-:W-:-:S07]  /*2a0c0*/  IMAD.MOV.U32 R2, RZ, RZ, R14 ;  /* 0x000000ffff027224 */ /* 0x000fce00078e000e */
[----:B------:R-:W-:Y:S05]  /*2a0d0*/  WARPSYNC.COLLECTIVE R15, `(.L_x_2260) ;  /* 0x000000000f087348 */ /* 0x000fea0003c00000 */
[----:B------:R0:W1:Y:S02]  /*2a0e0*/  SHFL.IDX P6, R14, R13, R12, R11 ;  /* 0x0000000c0d0e7389 */ /* 0x00006400000c000b */
[----:B01----:R-:W-:Y:S01]  /*2a0f0*/  ENDCOLLECTIVE ;  /* 0x000000000000791b */ /* 0x003fe20003800000 */
.L_x_2260:
        /* <DEDUP_REMOVED lines=12> */
.L_x_2261:
[----:B------:R-:W-:Y:S01]  /*2a1c0*/  IMAD.MOV.U32 R13, RZ, RZ, R9 ;  /* 0x000000ffff0d7224 */ /* 0x000fe200078e0009 */
[----:B------:R-:W-:Y:S01]  /*2a1d0*/  MOV R12, 0x4 ;  /* 0x00000004000c7802 */ /* 0x000fe20000000f00 */
[----:B------:R-:W-:-:S07]  /*2a1e0*/  IMAD.MOV.U32 R2, RZ, RZ, R14 ;  /* 0x000000ffff027224 */ /* 0x000fce00078e000e */
[----:B------:R-:W-:Y:S05]  /*2a1f0*/  WARPSYNC.COLLECTIVE R15, `(.L_x_2262) ;  /* 0x000000000f087348 */ /* 0x000fea0003c00000 */
[----:B------:R0:W1:Y:S02]  /*2a200*/  SHFL.IDX P6, R14, R13, R12, R11 ;  /* 0x0000000c0d0e7389 */ /* 0x00006400000c000b */
[----:B01----:R-:W-:Y:S01]  /*2a210*/  ENDCOLLECTIVE ;  /* 0x000000000000791b */ /* 0x003fe20003800000 */
.L_x_2262:
        /* <DEDUP_REMOVED lines=12> */
.L_x_2263:
[----:B------:R-:W-:Y:S02]  /*2a2e0*/  IMAD.MOV.U32 R13, RZ, RZ, R9 ;  /* 0x000000ffff0d7224 */ /* 0x000fe400078e0009 */
[----:B------:R-:W-:Y:S02]  /*2a2f0*/  IMAD.MOV.U32 R12, RZ, RZ, 0x5 ;  /* 0x00000005ff0c7424 */ /* 0x000fe400078e00ff */
[----:B------:R-:W-:-:S07]  /*2a300*/  IMAD.MOV.U32 R2, RZ, RZ, R14 ;  /* 0x000000ffff027224 */ /* 0x000fce00078e000e */
[----:B------:R-:W-:Y:S05]  /*2a310*/  WARPSYNC.COLLECTIVE R15, `(.L_x_2264) ;  /* 0x000000000f087348 */ /* 0x000fea0003c00000 */
[----:B------:R0:W1:Y:S02]  /*2a320*/  SHFL.IDX P6, R14, R13, R12, R11 ;  /* 0x0000000c0d0e7389 */ /* 0x00006400000c000b */
[----:B01----:R-:W-:Y:S01]  /*2a330*/  ENDCOLLECTIVE ;  /* 0x000000000000791b */ /* 0x003fe20003800000 */
.L_x_2264:
        /* <DEDUP_REMOVED lines=12> */
.L_x_2265:
[----:B------:R-:W-:Y:S01]  /*2a400*/  IMAD.MOV.U32 R13, RZ, RZ, R9 ;  /* 0x000000ffff0d7224 */ /* 0x000fe200078e0009 */
[----:B------:R-:W-:Y:S01]  /*2a410*/  MOV R12, 0x6 ;  /* 0x00000006000c7802 */ /* 0x000fe20000000f00 */
[----:B------:R-:W-:-:S07]  /*2a420*/  IMAD.MOV.U32 R2, RZ, RZ, R14 ;  /* 0x000000ffff027224 */ /* 0x000fce00078e000e */
[----:B------:R-:W-:Y:S05]  /*2a430*/  WARPSYNC.COLLECTIVE R15, `(.L_x_2266) ;  /* 0x000000000f087348 */ /* 0x000fea0003c00000 */
[----:B------:R0:W1:Y:S02]  /*2a440*/  SHFL.IDX P6, R14, R13, R12, R11 ;  /* 0x0000000c0d0e7389 */ /* 0x00006400000c000b */
[----:B01----:R-:W-:Y:S01]  /*2a450*/  ENDCOLLECTIVE ;  /* 0x000000000000791b */ /* 0x003fe20003800000 */
.L_x_2266:
        /* <DEDUP_REMOVED lines=12> */
.L_x_2267:
[----:B------:R-:W-:Y:S02]  /*2a520*/  IMAD.MOV.U32 R13, RZ, RZ, R9 ;  /* 0x000000ffff0d7224 */ /* 0x000fe400078e0009 */
[----:B------:R-:W-:Y:S02]  /*2a530*/  IMAD.MOV.U32 R12, RZ, RZ, 0x7 ;  /* 0x00000007ff0c7424 */ /* 0x000fe400078e00ff */
[----:B------:R-:W-:-:S07]  /*2a540*/  IMAD.MOV.U32 R2, RZ, RZ, R14 ;  /* 0x000000ffff027224 */ /* 0x000fce00078e000e */
[----:B------:R-:W-:Y:S05]  /*2a550*/  WARPSYNC.COLLECTIVE R15, `(.L_x_2268) ;  /* 0x000000000f087348 */ /* 0x000fea0003c00000 */
[----:B------:R0:W1:Y:S02]  /*2a560*/  SHFL.IDX P6, R14, R13, R12, R11 ;  /* 0x0000000c0d0e7389 */ /* 0x00006400000c000b */
[----:B01----:R-:W-:Y:S01]  /*2a570*/  ENDCOLLECTIVE ;  /* 0x000000000000791b */ /* 0x003fe20003800000 */
.L_x_2268:
[----:B------:R-:W-:-:S04]  /*2a580*/  IADD3 R2, P0, R2, R5, RZ ;  /* 0x0000000502027210 */ /* 0x000fc80007f1e0ff */
[----:B------:R-:W-:-:S05]  /*2a590*/  IADD3.X R3, RZ, R3, RZ, P0, !PT ;  /* 0x00000003ff037210 */ /* 0x000fca00007fe4ff */
[----:B------:R-:W-:Y:S01]  /*2a5a0*/  @!PT LDS RZ, [RZ] ;  /* 0x00000000fffff984 */ /* 0x000fe20000000800 */
[----:B------:R-:W-:Y:S01]  /*2a5b0*/  @!PT LDS RZ, [RZ] ;  /* 0x00000000fffff984 */ /* 0x000fe20000000800 */
[----:B------:R-:W-:Y:S01]  /*2a5c0*/  @!PT LDS RZ, [RZ] ;  /* 0x00000000fffff984 */ /* 0x000fe20000000800 */
[----:B------:R0:W-:Y:S01]  /*2a5d0*/  LDGSTS.E.BYPASS.LTC128B.128 [R8+0x1b400], desc[UR54][R2.64], !P4 ;  /* 0x1b40000002087fae */ /* 0x0001e2000e101d76 */
[----:B------:R-:W-:-:S03]  /*2a5e0*/  MOV R13, R7 ;  /* 0x00000007000d7202 */ /* 0x000fc60000000f00 */
[----:B------:R0:W-:Y:S01]  /*2a5f0*/  LDGSTS.E.BYPASS.LTC128B.128 [R8+0x1f400], desc[UR54][R2.64+0x80], !P3 ;  /* 0x1f40008002087fae */ /* 0x0001e2000d901d76 */
[----:B------:R-:W-:-:S07]  /*2a600*/  IMAD.MOV.U32 R9, RZ, RZ, R14 ;  /* 0x000000ffff097224 */ /* 0x000fce00078e000e */
[----:B0-----:R-:W-:Y:S05]  /*2a610*/  WARPSYNC.COLLECTIVE R15, `(.L_x_2269) ;  /* 0x000000000f087348 */ /* 0x001fea0003c00000 */
[----:B------:R1:W2:Y:S02]  /*2a620*/  SHFL.IDX P6, R14, R13, R12, R11 ;  /* 0x0000000c0d0e7389 */ /* 0x0002a400000c000b */
[----:B012---:R-:W-:Y:S01]  /*2a630*/  ENDCOLLECTIVE ;  /* 0x000000000000791b */ /* 0x007fe20003800000 */
.L_x_2269:
[----:B------:R-:W-:Y:S01]  /*2a640*/  IMAD.MOV.U32 R2, RZ, RZ, R14 ;  /* 0x000000ffff027224 */ /* 0x000fe200078e000e */
[----:B------:R-:W-:Y:S06]  /*2a650*/  BRA `(.L_x_2270) ;  /* 0xffffff9000b07947 */ /* 0x000fec000383ffff */
.L_x_2048:
[----:B-1----:R1:W2:Y:S02]  /*2a660*/  SYNCS.PHASECHK.TRANS64.TRYWAIT P0, [R6+URZ+0x28860], R2 ;  /* 0x02886002060075a7 */ /* 0x0022a4000800017f */
[----:B--2---:R-:W-:Y:S05]  /*2a670*/  @!P0 NANOSLEEP.SYNCS 0x989680 ;  /* 0x009896800000895d */ /* 0x004fea0003900000 */
[----:B------:R-:W2:Y:S02]  /*2a680*/  @!P0 SYNCS.PHASECHK.TRANS64 P0, [R6+URZ+0x28860], R2 ;  /* 0x02886002060085a7 */ /* 0x000ea4000800007f */
[----:B--2---:R-:W-:Y:S05]  /*2a690*/  @!P0 BRA `(.L_x_2048) ;  /* 0xfffffffc00f08947 */ /* 0x004fea000383ffff */
[----:B------:R-:W-:Y:S05]  /*2a6a0*/  BRA `(.L_x_2271) ;  /* 0xffffff94000c7947 */ /* 0x000fea000383ffff */
.L_x_2049:
        /* <DEDUP_REMOVED lines=8> */
.L_x_2273:
[----:B------:R-:W-:Y:S05]  /*2a730*/  BSYNC B1 ;  /* 0x0000000000017941 */ /* 0x000fea0003800000 */
.L_x_2272:
[----:B------:R-:W-:Y:S01]  /*2a740*/  IMAD.MOV.U32 R13, RZ, RZ, R17 ;  /* 0x000000ffff0d7224 */ /* 0x000fe200078e0011 */
[----:B------:R-:W-:Y:S01]  /*2a750*/  MOV R12, RZ ;  /* 0x000000ff000c7202 */ /* 0x000fe20000000f00 */
[----:B------:R-:W-:Y:S02]  /*2a760*/  IMAD.MOV.U32 R11, RZ, RZ, 0x181f ;  /* 0x0000181fff0b7424 */ /* 0x000fe400078e00ff */
[----:B------:R-:W-:Y:S02]  /*2a770*/  IMAD.MOV.U32 R15, RZ, RZ, -0x1 ;  /* 0xffffffffff0f7424 */ /* 0x000fe400078e00ff */
[----:B------:R-:W-:Y:S02]  /*2a780*/  IMAD.MOV.U32 R3, RZ, RZ, R14 ;  /* 0x000000ffff037224 */ /* 0x000fe400078e000e */
[----:B------:R-:W-:-:S07]  /*2a790*/  IMAD R7, R7, 0x2, R22 ;  /* 0x0000000207077824 */ /* 0x000fce00078e0216 */
[----:B------:R-:W-:Y:S05]  /*2a7a0*/  WARPSYNC.COLLECTIVE R15, `(.L_x_2274) ;  /* 0x000000000f087348 */ /* 0x000fea0003c00000 */
[----:B------:R0:W1:Y:S02]  /*2a7b0*/  SHFL.IDX P6, R14, R13, R12, R11 ;  /* 0x0000000c0d0e7389 */ /* 0x00006400000c000b */
[----:B01----:R-:W-:Y:S01]  /*2a7c0*/  ENDCOLLECTIVE ;  /* 0x000000000000791b */ /* 0x003fe20003800000 */
.L_x_2274:
[----:B------:R-:W-:Y:S02]  /*2a7d0*/  IMAD.MOV.U32 R13, RZ, RZ, R23 ;  /* 0x000000ffff0d7224 */ /* 0x000fe400078e0017 */
[----:B------:R-:W-:Y:S02]  /*2a7e0*/  IMAD.MOV.U32 R12, RZ, RZ, 0x1 ;  /* 0x00000001ff0c7424 */ /* 0x000fe400078e00ff */
[----:B------:R-:W-:-:S07]  /*2a7f0*/  IMAD.MOV.U32 R2, RZ, RZ, R14 ;  /* 0x000000ffff027224 */ /* 0x000fce00078e000e */
[----:B------:R-:W-:Y:S05]  /*2a800*/  WARPSYNC.COLLECTIVE R15, `(.L_x_2275) ;  /* 0x000000000f087348 */ /* 0x000fea0003c00000 */
[----:B------:R0:W1:Y:S02]  /*2a810*/  SHFL.IDX P6, R14, R13, R12, R11 ;  /* 0x0000000c0d0e7389 */ /* 0x00006400000c000b */
[----:B01----:R-:W-:Y:S01]  /*2a820*/  ENDCOLLECTIVE ;  /* 0x000000000000791b */ /* 0x003fe20003800000 */
.L_x_2275:
[----:B------:R-:W-:-:S04]  /*2a830*/  IADD3 R2, P0, R2, R5, RZ ;  /* 0x0000000502027210 */ /* 0x000fc80007f1e0ff */
        /* <DEDUP_REMOVED lines=13> */
.L_x_2276:
[----:B------:R-:W-:Y:S01]  /*2a910*/  MOV R13, R23 ;  /* 0x00000017000d7202 */ /* 0x000fe20000000f00 */
[----:B------:R-:W-:Y:S02]  /*2a920*/  IMAD.MOV.U32 R12, RZ, RZ, 0x2 ;  /* 0x00000002ff0c7424 */ /* 0x000fe400078e00ff */
[----:B------:R-:W-:-:S07]  /*2a930*/  IMAD.MOV.U32 R2, RZ, RZ, R14 ;  /* 0x000000ffff027224 */ /* 0x000fce00078e000e */
[----:B------:R-:W-:Y:S05]  /*2a940*/  WARPSYNC.COLLECTIVE R15, `(.L_x_2277) ;  /* 0x000000000f087348 */ /* 0x000fea0003c00000 */
[----:B------:R0:W1:Y:S02]  /*2a950*/  SHFL.IDX P6, R14, R13, R12, R11 ;  /* 0x0000000c0d0e7389 */ /* 0x00006400000c000b */
[----:B01----:R-:W-:Y:S01]  /*2a960*/  ENDCOLLECTIVE ;  /* 0x000000000000791b */ /* 0x003fe20003800000 */
.L_x_2277:
        /* <DEDUP_REMOVED lines=14> */
.L_x_2278:
[----:B------:R-:W-:Y:S02]  /*2aa50*/  IMAD.MOV.U32 R13, RZ, RZ, R23 ;  /* 0x000000ffff0d7224 */ /* 0x000fe400078e0017 */
[----:B------:R-:W-:Y:S01]  /*2aa60*/  IMAD.MOV.U32 R12, RZ, RZ, 0x3 ;  /* 0x00000003ff0c7424 */ /* 0x000fe200078e00ff */
[----:B------:R-:W-:-:S07]  /*2aa70*/  MOV R2, R14 ;  /* 0x0000000e00027202 */ /* 0x000fce0000000f00 */
[----:B------:R-:W-:Y:S05]  /*2aa80*/  WARPSYNC.COLLECTIVE R15, `(.L_x_2279) ;  /* 0x000000000f087348 */ /* 0x000fea0003c00000 */
[----:B------:R0:W1:Y:S02]  /*2aa90*/  SHFL.IDX P6, R14, R13, R12, R11 ;  /* 0x0000000c0d0e7389 */ /* 0x00006400000c000b */
[----:B01----:R-:W-:Y:S01]  /*2aaa0*/  ENDCOLLECTIVE ;  /* 0x000000000000791b */ /* 0x003fe20003800000 */
.L_x_2279:
        /* <DEDUP_REMOVED lines=14> */
.L_x_2280:
[----:B------:R-:W-:Y:S01]  /*2ab90*/  MOV R13, R23 ;  /* 0x00000017000d7202 */ /* 0x000fe20000000f00 */
[----:B------:R-:W-:Y:S02]  /*2aba0*/  IMAD.MOV.U32 R12, RZ, RZ, 0x4 ;  /* 0x00000004ff0c7424 */ /* 0x000fe400078e00ff */
[----:B------:R-:W-:-:S07]  /*2abb0*/  IMAD.MOV.U32 R2, RZ, RZ, R14 ;  /* 0x000000ffff027224 */ /* 0x000fce00078e000e */
[----:B------:R-:W-:Y:S05]  /*2abc0*/  WARPSYNC.COLLECTIVE R15, `(.L_x_2281) ;  /* 0x000000000f087348 */ /* 0x000fea0003c00000 */
[----:B------:R0:W1:Y:S02]  /*2abd0*/  SHFL.IDX P6, R14, R13, R12, R11 ;  /* 0x0000000c0d0e7389 */ /* 0x00006400000c000b */
[----:B01----:R-:W-:Y:S01]  /*2abe0*/  ENDCOLLECTIVE ;  /* 0x000000000000791b */ /* 0x003fe20003800000 */
.L_x_2281:
        /* <DEDUP_REMOVED lines=14> */
.L_x_2282:
[----:B------:R-:W-:Y:S02]  /*2acd0*/  IMAD.MOV.U32 R13, RZ, RZ, R23 ;  /* 0x000000ffff0d7224 */ /* 0x000fe400078e0017 */
[----:B------:R-:W-:Y:S01]  /*2ace0*/  IMAD.MOV.U32 R12, RZ, RZ, 0x5 ;  /* 0x00000005ff0c7424 */ /* 0x000fe200078e00ff */
[----:B------:R-:W-:-:S07]  /*2acf0*/  MOV R2, R14 ;  /* 0x0000000e00027202 */ /* 0x000fce0000000f00 */
[----:B------:R-:W-:Y:S05]  /*2ad00*/  WARPSYNC.COLLECTIVE R15, `(.L_x_2283) ;  /* 0x000000000f087348 */ /* 0x000fea0003c00000 */
[----:B------:R0:W1:Y:S02]  /*2ad10*/  SHFL.IDX P6, R14, R13, R12, R11 ;  /* 0x0000000c0d0e7389 */ /* 0x00006400000c000b */
[----:B01----:R-:W-:Y:S01]  /*2ad20*/  ENDCOLLECTIVE ;  /* 0x000000000000791b */ /* 0x003fe20003800000 */
.L_x_2283:
        /* <DEDUP_REMOVED lines=14> */
.L_x_2284:
[----:B------:R-:W-:Y:S01]  /*2ae10*/  MOV R13, R23 ;  /* 0x00000017000d7202 */ /* 0x000fe20000000f00 */
[----:B------:R-:W-:Y:S02]  /*2ae20*/  IMAD.MOV.U32 R12, RZ, RZ, 0x6 ;  /* 0x00000006ff0c7424 */ /* 0x000fe400078e00ff */
[----:B------:R-:W-:-:S07]  /*2ae30*/  IMAD.MOV.U32 R2, RZ, RZ, R14 ;  /* 0x000000ffff027224 */ /* 0x000fce00078e000e */
[----:B------:R-:W-:Y:S05]  /*2ae40*/  WARPSYNC.COLLECTIVE R15, `(.L_x_2285) ;  /* 0x000000000f087348 */ /* 0x000fea0003c00000 */
[----:B------:R0:W1:Y:S02]  /*2ae50*/  SHFL.IDX P6, R14, R13, R12, R11 ;  /* 0x0000000c0d0e7389 */ /* 0x00006400000c000b */
[----:B01----:R-:W-:Y:S01]  /*2ae60*/  ENDCOLLECTIVE ;  /* 0x000000000000791b */ /* 0x003fe20003800000 */
.L_x_2285:
        /* <DEDUP_REMOVED lines=14> */
.L_x_2286:
[----:B------:R-:W-:Y:S02]  /*2af50*/  IMAD.MOV.U32 R13, RZ, RZ, R23 ;  /* 0x000000ffff0d7224 */ /* 0x000fe400078e0017 */
[----:B------:R-:W-:Y:S01]  /*2af60*/  IMAD.MOV.U32 R12, RZ, RZ, 0x7 ;  /* 0x00000007ff0c7424 */ /* 0x000fe200078e00ff */
[----:B------:R-:W-:-:S07]  /*2af70*/  MOV R2, R14 ;  /* 0x0000000e00027202 */ /* 0x000fce0000000f00 */
[----:B------:R-:W-:Y:S05]  /*2af80*/  WARPSYNC.COLLECTIVE R15, `(.L_x_2287) ;  /* 0x000000000f087348 */ /* 0x000fea0003c00000 */
[----:B------:R0:W1:Y:S02]  /*2af90*/  SHFL.IDX P6, R14, R13, R12, R11 ;  /* 0x0000000c0d0e7389 */ /* 0x00006400000c000b */
[----:B01----:R-:W-:Y:S01]  /*2afa0*/  ENDCOLLECTIVE ;  /* 0x000000000000791b */ /* 0x003fe20003800000 */
.L_x_2287:
        /* <DEDUP_REMOVED lines=13> */
.L_x_2288:
[----:B------:R-:W-:Y:S01]  /*2b080*/  @!PT LDS RZ, [RZ] ;  /* 0x00000000fffff984 */ /* 0x000fe20000000800 */
[----:B------:R-:W-:Y:S01]  /*2b090*/  @!PT LDS RZ, [RZ] ;  /* 0x00000000fffff984 */ /* 0x000fe20000000800 */
[----:B------:R-:W-:Y:S01]  /*2b0a0*/  @!PT LDS RZ, [RZ] ;  /* 0x00000000fffff984 */ /* 0x000fe20000000800 */
[----:B------:R0:W-:Y:S02]  /*2b0b0*/  LDGSTS.E.BYPASS.LTC128B.128 [R7+0x7400], desc[UR54][R2.64+0x80], !P0 ;  /* 0x0740008002077fae */ /* 0x0001e4000c101d76 */
[----:B0-----:R-:W-:Y:S01]  /*2b0c0*/  IMAD.MOV.U32 R2, RZ, RZ, R14 ;  /* 0x000000ffff027224 */ /* 0x001fe200078e000e */
[----:B------:R-:W-:Y:S06]  /*2b0d0*/  BRA `(.L_x_2289) ;  /* 0xffffff8c00947947 */ /* 0x000fec000383ffff */
.L_x_2057:
[----:B0-----:R0:W1:Y:S02]  /*2b0e0*/  SYNCS.PHASECHK.TRANS64.TRYWAIT P0, [R0+URZ+0x28860], R3 ;  /* 0x02886003000075a7 */ /* 0x001064000800017f */
[----:B-1----:R-:W-:Y:S05]  /*2b0f0*/  @!P0 NANOSLEEP.SYNCS 0x989680 ;  /* 0x009896800000895d */ /* 0x002fea0003900000 */
[----:B------:R-:W1:Y:S02]  /*2b100*/  @!P0 SYNCS.PHASECHK.TRANS64 P0, [R0+URZ+0x28860], R3 ;  /* 0x02886003000085a7 */ /* 0x000e64000800007f */
[----:B-1----:R-:W-:Y:S05]  /*2b110*/  @!P0 BRA `(.L_x_2057) ;  /* 0xfffffffc00f08947 */ /* 0x002fea000383ffff */
[----:B------:R-:W-:Y:S05]  /*2b120*/  BRA `(.L_x_2290) ;  /* 0xffffff9000b47947 */ /* 0x000fea000383ffff */
.L_x_2058:
        /* <DEDUP_REMOVED lines=8> */
.L_x_2292:
[----:B------:R-:W-:Y:S05]  /*2b1b0*/  BSYNC B0 ;  /* 0x0000000000007941 */ /* 0x000fea0003800000 */
.L_x_2291:
[----:B------:R-:W-:Y:S01]  /*2b1c0*/  MOV R13, R17 ;  /* 0x00000011000d7202 */ /* 0x000fe20000000f00 */
[----:B------:R-:W-:Y:S01]  /*2b1d0*/  IMAD.MOV.U32 R12, RZ, RZ, RZ ;  /* 0x000000ffff0c7224 */ /* 0x000fe200078e00ff */
[----:B------:R-:W-:Y:S01]  /*2b1e0*/  SHF.L.U32 R5, R31, 0x1, RZ ;  /* 0x000000011f057819 */ /* 0x000fe200000006ff */
[----:B------:R-:W-:Y:S02]  /*2b1f0*/  IMAD.MOV.U32 R11, RZ, RZ, 0x181f ;  /* 0x0000181fff0b7424 */ /* 0x000fe400078e00ff */
[----:B------:R-:W-:Y:S02]  /*2b200*/  IMAD.MOV.U32 R15, RZ, RZ, -0x1 ;  /* 0xffffffffff0f7424 */ /* 0x000fe400078e00ff */
[----:B------:R-:W-:Y:S02]  /*2b210*/  IMAD.MOV.U32 R3, RZ, RZ, R14 ;  /* 0x000000ffff037224 */ /* 0x000fe400078e000e */
[----:B------:R-:W-:-:S07]  /*2b220*/  IMAD R4, R9, 0x2, R22 ;  /* 0x0000000209047824 */ /* 0x000fce00078e0216 */
[----:B------:R-:W-:Y:S05]  /*2b230*/  WARPSYNC.COLLECTIVE R15, `(.L_x_2293) ;  /* 0x000000000f087348 */ /* 0x000fea0003c00000 */
[----:B------:R0:W1:Y:S02]  /*2b240*/  SHFL.IDX P6, R14, R13, R12, R11 ;  /* 0x0000000c0d0e7389 */ /* 0x00006400000c000b */
[----:B01----:R-:W-:Y:S01]  /*2b250*/  ENDCOLLECTIVE ;  /* 0x000000000000791b */ /* 0x003fe20003800000 */
.L_x_2293:
        /* <DEDUP_REMOVED lines=11> */
.L_x_2294:
        /* <DEDUP_REMOVED lines=13> */
.L_x_2295:
[----:B------:R-:W-:Y:S02]  /*2b3e0*/  IMAD.MOV.U32 R13, RZ, RZ, R23 ;  /* 0x000000ffff0d7224 */ /* 0x000fe400078e0017 */
[----:B------:R-:W-:Y:S02]  /*2b3f0*/  IMAD.MOV.U32 R12, RZ, RZ, 0x2 ;  /* 0x00000002ff0c7424 */ /* 0x000fe400078e00ff */
[----:B------:R-:W-:-:S07]  /*2b400*/  IMAD.MOV.U32 R10, RZ, RZ, R14 ;  /* 0x000000ffff0a7224 */ /* 0x000fce00078e000e */
[----:B------:R-:W-:Y:S05]  /*2b410*/  WARPSYNC.COLLECTIVE R15, `(.L_x_2296) ;  /* 0x000000000f087348 */ /* 0x000fea0003c00000 */
[----:B------:R0:W1:Y:S02]  /*2b420*/  SHFL.IDX P6, R14, R13, R12, R11 ;  /* 0x0000000c0d0e7389 */ /* 0x00006400000c000b */
[----:B01----:R-:W-:Y:S01]  /*2b430*/  ENDCOLLECTIVE ;  /* 0x000000000000791b */ /* 0x003fe20003800000 */
.L_x_2296:
        /* <DEDUP_REMOVED lines=14> */
.L_x_2297:
[----:B------:R-:W-:Y:S02]  /*2b520*/  IMAD.MOV.U32 R13, RZ, RZ, R23 ;  /* 0x000000ffff0d7224 */ /* 0x000fe400078e0017 */
[----:B------:R-:W-:Y:S01]  /*2b530*/  IMAD.MOV.U32 R12, RZ, RZ, 0x3 ;  /* 0x00000003ff0c7424 */ /* 0x000fe200078e00ff */
[----:B------:R-:W-:-:S13]  /*2b540*/  IADD3 R2, P2, R14, R5, RZ ;  /* 0x000000050e027210 */ /* 0x000fda0007f5e0ff */
[----:B------:R-:W-:Y:S05]  /*2b550*/  WARPSYNC.COLLECTIVE R15, `(.L_x_2298) ;  /* 0x000000000f087348 */ /* 0x000fea0003c00000 */
[----:B------:R0:W1:Y:S02]  /*2b560*/  SHFL.IDX P6, R14, R13, R12, R11 ;  /* 0x0000000c0d0e7389 */ /* 0x00006400000c000b */
[----:B01----:R-:W-:Y:S01]  /*2b570*/  ENDCOLLECTIVE ;  /* 0x000000000000791b */ /* 0x003fe20003800000 */
.L_x_2298:
        /* <DEDUP_REMOVED lines=13> */
.L_x_2299:
[----:B------:R-:W-:Y:S01]  /*2b650*/  IMAD.MOV.U32 R13, RZ, RZ, R23 ;  /* 0x000000ffff0d7224 */ /* 0x000fe200078e0017 */
[----:B------:R-:W-:Y:S02]  /*2b660*/  MOV R12, 0x4 ;  /* 0x00000004000c7802 */ /* 0x000fe40000000f00 */
[----:B------:R-:W-:-:S13]  /*2b670*/  IADD3 R2, P2, R14, R5, RZ ;  /* 0x000000050e027210 */ /* 0x000fda0007f5e0ff */
[----:B------:R-:W-:Y:S05]  /*2b680*/  WARPSYNC.COLLECTIVE R15, `(.L_x_2300) ;  /* 0x000000000f087348 */ /* 0x000fea0003c00000 */
[----:B------:R0:W1:Y:S02]  /*2b690*/  SHFL.IDX P6, R14, R13, R12, R11 ;  /* 0x0000000c0d0e7389 */ /* 0x00006400000c000b */
[----:B01----:R-:W-:Y:S01]  /*2b6a0*/  ENDCOLLECTIVE ;  /* 0x000000000000791b */ /* 0x003fe20003800000 */
.L_x_2300:
        /* <DEDUP_REMOVED lines=13> */
.L_x_2301:
[----:B------:R-:W-:Y:S02]  /*2b780*/  IMAD.MOV.U32 R13, RZ, RZ, R23 ;  /* 0x000000ffff0d7224 */ /* 0x000fe400078e0017 */
[----:B------:R-:W-:Y:S02]  /*2b790*/  IMAD.MOV.U32 R12, RZ, RZ, 0x5 ;  /* 0x00000005ff0c7424 */ /* 0x000fe400078e00ff */
[----:B------:R-:W-:-:S07]  /*2b7a0*/  IMAD.MOV.U32 R10, RZ, RZ, R14 ;  /* 0x000000ffff0a7224 */ /* 0x000fce00078e000e */
[----:B------:R-:W-:Y:S05]  /*2b7b0*/  WARPSYNC.COLLECTIVE R15, `(.L_x_2302) ;  /* 0x000000000f087348 */ /* 0x000fea0003c00000 */
[----:B------:R0:W1:Y:S02]  /*2b7c0*/  SHFL.IDX P6, R14, R13, R12, R11 ;  /* 0x0000000c0d0e7389 */ /* 0x00006400000c000b */
[----:B01----:R-:W-:Y:S01]  /*2b7d0*/  ENDCOLLECTIVE ;  /* 0x000000000000791b */ /* 0x003fe20003800000 */
.L_x_2302:
        /* <DEDUP_REMOVED lines=14> */
.L_x_2303:
[----:B------:R-:W-:Y:S02]  /*2b8c0*/  IMAD.MOV.U32 R13, RZ, RZ, R23 ;  /* 0x000000ffff0d7224 */ /* 0x000fe400078e0017 */
[----:B------:R-:W-:Y:S01]  /*2b8d0*/  IMAD.MOV.U32 R12, RZ, RZ, 0x6 ;  /* 0x00000006ff0c7424 */ /* 0x000fe200078e00ff */
[----:B------:R-:W-:-:S13]  /*2b8e0*/  IADD3 R2, P2, R14, R5, RZ ;  /* 0x000000050e027210 */ /* 0x000fda0007f5e0ff */
[----:B------:R-:W-:Y:S05]  /*2b8f0*/  WARPSYNC.COLLECTIVE R15, `(.L_x_2304) ;  /* 0x000000000f087348 */ /* 0x000fea0003c00000 */
[----:B------:R0:W1:Y:S02]  /*2b900*/  SHFL.IDX P6, R14, R13, R12, R11 ;  /* 0x0000000c0d0e7389 */ /* 0x00006400000c000b */
[----:B01----:R-:W-:Y:S01]  /*2b910*/  ENDCOLLECTIVE ;  /* 0x000000000000791b */ /* 0x003fe20003800000 */
.L_x_2304:
        /* <DEDUP_REMOVED lines=13> */
.L_x_2305:
[----:B------:R-:W-:Y:S01]  /*2b9f0*/  MOV R13, R23 ;  /* 0x00000017000d7202 */ /* 0x000fe20000000f00 */
[----:B------:R-:W-:Y:S02]  /*2ba00*/  IMAD.MOV.U32 R12, RZ, RZ, 0x7 ;  /* 0x00000007ff0c7424 */ /* 0x000fe400078e00ff */
[----:B------:R-:W-:-:S07]  /*2ba10*/  IMAD.MOV.U32 R10, RZ, RZ, R14 ;  /* 0x000000ffff0a7224 */ /* 0x000fce00078e000e */
[----:B------:R-:W-:Y:S05]  /*2ba20*/  WARPSYNC.COLLECTIVE R15, `(.L_x_2306) ;  /* 0x000000000f087348 */ /* 0x000fea0003c00000 */
[----:B------:R0:W1:Y:S02]  /*2ba30*/  SHFL.IDX P6, R14, R13, R12, R11 ;  /* 0x0000000c0d0e7389 */ /* 0x00006400000c000b */
[----:B01----:R-:W-:Y:S01]  /*2ba40*/  ENDCOLLECTIVE ;  /* 0x000000000000791b */ /* 0x003fe20003800000 */
.L_x_2306:
        /* <DEDUP_REMOVED lines=12> */
.L_x_2307:
[----:B------:R-:W-:Y:S05]  /*2bb10*/  BRA `(.L_x_2308) ;  /* 0xffffff8c00547947 */ /* 0x000fea000383ffff */
.L_x_2063:
[----:B------:R-:W-:Y:S01]  /*2bb20*/  BSSY B0, `(.L_x_2309) ;  /* 0x0000008000007945 */ /* 0x000fe20003800000 */
[----:B------:R-:W-:Y:S01]  /*2bb30*/  MOV R13, R16 ;  /* 0x00000010000d7202 */ /* 0x000fe20000000f00 */
[----:B------:R-:W-:Y:S02]  /*2bb40*/  IMAD.MOV.U32 R12, RZ, RZ, RZ ;  /* 0x000000ffff0c7224 */ /* 0x000fe400078e00ff */
[----:B------:R-:W-:Y:S02]  /*2bb50*/  IMAD.MOV.U32 R11, RZ, RZ, 0x1f ;  /* 0x0000001fff0b7424 */ /* 0x000fe400078e00ff */
[----:B------:R-:W-:-:S07]  /*2bb60*/  IMAD.MOV.U32 R15, RZ, RZ, -0x1 ;  /* 0xffffffffff0f7424 */ /* 0x000fce00078e00ff */
[----:B0-----:R-:W-:Y:S05]  /*2bb70*/  WARPSYNC.COLLECTIVE R15, `(.L_x_2310) ;  /* 0x000000000f087348 */ /* 0x001fea0003c00000 */
[----:B------:R1:W2:Y:S02]  /*2bb80*/  SHFL.IDX P6, R14, R13, R12, R11 ;  /* 0x0000000c0d0e7389 */ /* 0x0002a400000c000b */
[----:B012---:R-:W-:Y:S01]  /*2bb90*/  ENDCOLLECTIVE ;  /* 0x000000000000791b */ /* 0x007fe20003800000 */
.L_x_2310:
[----:B------:R-:W-:Y:S05]  /*2bba0*/  BSYNC B0 ;  /* 0x0000000000007941 */ /* 0x000fea0003800000 */
.L_x_2309:
[----:B------:R-:W-:Y:S01]  /*2bbb0*/  IMAD.MOV.U32 R13, RZ, RZ, R16 ;  /* 0x000000ffff0d7224 */ /* 0x000fe200078e0010 */
[----:B------:R-:W-:Y:S01]  /*2bbc0*/  MOV R15, 0xffffffff ;  /* 0xffffffff000f7802 */ /* 0x000fe20000000f00 */
[----:B------:R-:W-:Y:S01]  /*2bbd0*/  IMAD.MOV.U32 R12, RZ, RZ, 0x1 ;  /* 0x00000001ff0c7424 */ /* 0x000fe200078e00ff */
[----:B------:R-:W-:Y:S01]  /*2bbe0*/  MOV R0, R14 ;  /* 0x0000000e00007202 */ /* 0x000fe20000000f00 */
[----:B------:R-:W-:Y:S02]  /*2bbf0*/  IMAD.MOV.U32 R11, RZ, RZ, 0x1f ;  /* 0x0000001fff0b7424 */ /* 0x000fe400078e00ff */
[----:B------:R-:W-:-:S07]  /*2bc00*/  IMAD.IADD R5, R19, 0x1, R8 ;  /* 0x0000000113057824 */ /* 0x000fce00078e0208 */
[----:B------:R-:W-:Y:S05]  /*2bc10*/  WARPSYNC.COLLECTIVE R15, `(.L_x_2311) ;  /* 0x000000000f087348 */ /* 0x000fea0003c00000 */
[----:B------:R0:W1:Y:S02]  /*2bc20*/  SHFL.IDX P6, R14, R13, R12, R11 ;  /* 0x0000000c0d0e7389 */ /* 0x00006400000c000b */
[----:B01----:R-:W-:Y:S01]  /*2bc30*/  ENDCOLLECTIVE ;  /* 0x000000000000791b */ /* 0x003fe20003800000 */
.L_x_2311:
[----:B------:R-:W-:Y:S02]  /*2bc40*/  ULDC UR4, c[0x0][0xc3c] ;  /* 0x00030f0000047ab9 */ /* 0x000fe40000000800 */
[----:B------:R-:W-:-:S13]  /*2bc50*/  ISETP.GE.OR P1, PT, R5, UR4, !P0 ;  /* 0x0000000405007c0c */ /* 0x000fda000c726670 */
[----:B------:R-:W0:Y:S01]  /*2bc60*/  @!P1 LDC.64 R2, c[0x0][0xc80] ;  /* 0x00032000ff029b82 */ /* 0x000e220000000a00 */
[----:B------:R-:W-:Y:S02]  /*2bc70*/  IMAD.MOV.U32 R11, RZ, RZ, RZ ;  /* 0x000000ffff0b7224 */ /* 0x000fe400078e00ff */
[----:B------:R-:W-:Y:S02]  /*2bc80*/  IMAD.MOV.U32 R4, RZ, RZ, R14 ;  /* 0x000000ffff047224 */ /* 0x000fe400078e000e */
[----:B0-----:R-:W-:-:S06]  /*2bc90*/  @!P1 IMAD.WIDE R2, R5, 0x4, R2 ;  /* 0x0000000405029825 */ /* 0x001fcc00078e0202 */
[----:B------:R-:W2:Y:S01]  /*2bca0*/  @!P1 LDG.E R2, desc[UR54][R2.64] ;  /* 0x0000003602029981 */ /* 0x000ea2000c1e1900 */
[----:B------:R-:W-:Y:S01]  /*2bcb0*/  IMAD.MOV.U32 R5, RZ, RZ, RZ ;  /* 0x000000ffff057224 */ /* 0x000fe200078e00ff */
[C---:B------:R-:W-:Y:S02]  /*2bcc0*/  ISETP.GE.U32.AND P2, PT, R8.reuse, 0x2, PT ;  /* 0x000000020800780c */ /* 0x040fe40003f46070 */
[C---:B------:R-:W-:Y:S02]  /*2bcd0*/  ISETP.GE.U32.AND P3, PT, R8.reuse, 0x4, PT ;  /* 0x000000040800780c */ /* 0x040fe40003f66070 */
[C---:B------:R-:W-:Y:S02]  /*2bce0*/  ISETP.GE.U32.AND P4, PT, R8.reuse, 0x8, PT ;  /* 0x000000080800780c */ /* 0x040fe40003f86070 */
[----:B------:R-:W-:Y:S02]  /*2bcf0*/  ISETP.GE.U32.AND P5, PT, R8, 0x10, PT ;  /* 0x000000100800780c */ /* 0x000fe40003fa6070 */
[----:B--2---:R-:W-:-:S02]  /*2bd00*/  @!P1 MOV R5, R2 ;  /* 0x0000000200059202 */ /* 0x004fc40000000f00 */
[----:B------:R-:W-:-:S03]  /*2bd10*/  ISETP.NE.AND P1, PT, R8, RZ, PT ;  /* 0x000000ff0800720c */ /* 0x000fc60003f25270 */
[----:B------:R-:W-:-:S10]  /*2bd20*/  IMAD.MOV.U32 R13, RZ, RZ, R5 ;  /* 0x000000ffff0d7224 */ /* 0x000fd400078e0005 */
[----:B------:R-:W-:Y:S05]  /*2bd30*/  WARPSYNC.COLLECTIVE R15, `(.L_x_2312) ;  /* 0x000000000f087348 */ /* 0x000fea0003c00000 */
[----:B------:R0:W1:Y:S02]  /*2bd40*/  SHFL.UP P6, R14, R13, R12, R11 ;  /* 0x0400000c0d0e7389 */ /* 0x00006400000c000b */
[----:B01----:R-:W-:Y:S01]  /*2bd50*/  ENDCOLLECTIVE ;  /* 0x000000000000791b */ /* 0x003fe20003800000 */
.L_x_2312:
[----:B------:R-:W-:Y:S01]  /*2bd60*/  IMAD.MOV.U32 R12, RZ, RZ, 0x2 ;  /* 0x00000002ff0c7424 */ /* 0x000fe200078e00ff */
[----:B------:R-:W-:-:S05]  /*2bd70*/  SEL R6, R14, RZ, P1 ;  /* 0x000000ff0e067207 */ /* 0x000fca0000800000 */
[----:B------:R-:W-:-:S05]  /*2bd80*/  IMAD.IADD R6, R5, 0x1, R6 ;  /* 0x0000000105067824 */ /* 0x000fca00078e0206 */
[----:B------:R-:W-:-:S07]  /*2bd90*/  MOV R13, R6 ;  /* 0x00000006000d7202 */ /* 0x000fce0000000f00 */
[----:B------:R-:W-:Y:S05]  /*2bda0*/  WARPSYNC.COLLECTIVE R15, `(.L_x_2313) ;  /* 0x000000000f087348 */ /* 0x000fea0003c00000 */
[----:B------:R0:W1:Y:S02]  /*2bdb0*/  SHFL.UP P6, R14, R13, R12, R11 ;  /* 0x0400000c0d0e7389 */ /* 0x00006400000c000b */
[----:B01----:R-:W-:Y:S01]  /*2bdc0*/  ENDCOLLECTIVE ;  /* 0x000000000000791b */ /* 0x003fe20003800000 */
.L_x_2313:
[----:B------:R-:W-:Y:S02]  /*2bdd0*/  MOV R12, 0x4 ;  /* 0x00000004000c7802 */ /* 0x000fe40000000f00 */
[----:B------:R-:W-:-:S05]  /*2bde0*/  SEL R7, R14, RZ, P2 ;  /* 0x000000ff0e077207 */ /* 0x000fca0001000000 */
[----:B------:R-:W-:-:S04]  /*2bdf0*/  IMAD.IADD R7, R6, 0x1, R7 ;  /* 0x0000000106077824 */ /* 0x000fc800078e0207 */
[----:B------:R-:W-:-:S07]  /*2be00*/  IMAD.MOV.U32 R13, RZ, RZ, R7 ;  /* 0x000000ffff0d7224 */ /* 0x000fce00078e0007 */
[----:B------:R-:W-:Y:S05]  /*2be10*/  WARPSYNC.COLLECTIVE R15, `(.L_x_2314) ;  /* 0x000000000f087348 */ /* 0x000fea0003c00000 */
[----:B------:R0:W1:Y:S02]  /*2be20*/  SHFL.UP P6, R14, R13, R12, R11 ;  /* 0x0400000c0d0e7389 */ /* 0x00006400000c000b */
[----:B01----:R-:W-:Y:S01]  /*2be30*/  ENDCOLLECTIVE ;  /* 0x000000000000791b */ /* 0x003fe20003800000 */
.L_x_2314:
[----:B------:R-:W-:Y:S01]  /*2be40*/  IMAD.MOV.U32 R12, RZ, RZ, 0x8 ;  /* 0x00000008ff0c7424 */ /* 0x000fe200078e00ff */
[----:B------:R-:W-:-:S05]  /*2be50*/  SEL R2, R14, RZ, P3 ;  /* 0x000000ff0e027207 */ /* 0x000fca0001800000 */
[----:B------:R-:W-:-:S04]  /*2be60*/  IMAD.IADD R2, R7, 0x1, R2 ;  /* 0x0000000107027824 */ /* 0x000fc800078e0202 */
[----:B------:R-:W-:-:S07]  /*2be70*/  IMAD.MOV.U32 R13, RZ, RZ, R2 ;  /* 0x000000ffff0d7224 */ /* 0x000fce00078e0002 */
[----:B------:R-:W-:Y:S05]  /*2be80*/  WARPSYNC.COLLECTIVE R15, `(.L_x_2315) ;  /* 0x000000000f087348 */ /* 0x000fea0003c00000 */
[----:B------:R0:W1:Y:S02]  /*2be90*/  SHFL.UP P6, R14, R13, R12, R11 ;  /* 0x0400000c0d0e7389 */ /* 0x00006400000c000b */
[----:B01----:R-:W-:Y:S01]  /*2bea0*/  ENDCOLLECTIVE ;  /* 0x000000000000791b */ /* 0x003fe20003800000 */
.L_x_2315:
[----:B------:R-:W-:Y:S01]  /*2beb0*/  IMAD.MOV.U32 R12, RZ, RZ, 0x10 ;  /* 0x00000010ff0c7424 */ /* 0x000fe200078e00ff */
[----:B------:R-:W-:-:S04]  /*2bec0*/  SEL R3, R14, RZ, P4 ;  /* 0x000000ff0e037207 */ /* 0x000fc80002000000 */
[----:B------:R-:W-:-:S05]  /*2bed0*/  IADD3 R3, R2, R3, RZ ;  /* 0x0000000302037210 */ /* 0x000fca0007ffe0ff */
[----:B------:R-:W-:-:S07]  /*2bee0*/  IMAD.MOV.U32 R13, RZ, RZ, R3 ;  /* 0x000000ffff0d7224 */ /* 0x000fce00078e0003 */
[----:B------:R-:W-:Y:S05]  /*2bef0*/  WARPSYNC.COLLECTIVE R15, `(.L_x_2316) ;  /* 0x000000000f087348 */ /* 0x000fea0003c00000 */
[----:B------:R0:W1:Y:S02]  /*2bf00*/  SHFL.UP P6, R14, R13, R12, R11 ;  /* 0x0400000c0d0e7389 */ /* 0x00006400000c000b */
[----:B01----:R-:W-:Y:S01]  /*2bf10*/  ENDCOLLECTIVE ;  /* 0x000000000000791b */ /* 0x003fe20003800000 */
.L_x_2316:
        /* <DEDUP_REMOVED lines=8> */
.L_x_2317:
[----:B------:R-:W-:Y:S05]  /*2bfa0*/  BRA `(.L_x_2318) ;  /* 0xffffff8c00607947 */ /* 0x000fea000383ffff */
.L_x_2068:
        /* <DEDUP_REMOVED lines=8> */
.L_x_2320:
[----:B------:R-:W-:Y:S05]  /*2c030*/  BSYNC B0 ;  /* 0x0000000000007941 */ /* 0x000fea0003800000 */
.L_x_2319:
        /* <DEDUP_REMOVED lines=8> */
.L_x_2321:
[----:B------:R-:W-:Y:S01]  /*2c0c0*/  IMAD.MOV.U32 R12, RZ, RZ, 0x4 ;  /* 0x00000004ff0c7424 */ /* 0x000fe200078e00ff */
[----:B------:R-:W-:-:S05]  /*2c0d0*/  SEL R2, R14, RZ, P2 ;  /* 0x000000ff0e027207 */ /* 0x000fca0001000000 */
[----:B------:R-:W-:-:S05]  /*2c0e0*/  IMAD.IADD R2, R13, 0x1, R2 ;  /* 0x000000010d027824 */ /* 0x000fca00078e0202 */
[----:B------:R-:W-:-:S07]  /*2c0f0*/  MOV R13, R2 ;  /* 0x00000002000d7202 */ /* 0x000fce0000000f00 */
[----:B------:R-:W-:Y:S05]  /*2c100*/  WARPSYNC.COLLECTIVE R15, `(.L_x_2322) ;  /* 0x000000000f087348 */ /* 0x000fea0003c00000 */
[----:B------:R0:W1:Y:S02]  /*2c110*/  SHFL.UP P6, R14, R13, R12, R11 ;  /* 0x0400000c0d0e7389 */ /* 0x00006400000c000b */
[----:B01----:R-:W-:Y:S01]  /*2c120*/  ENDCOLLECTIVE ;  /* 0x000000000000791b */ /* 0x003fe20003800000 */
.L_x_2322:
[----:B------:R-:W-:Y:S02]  /*2c130*/  MOV R12, 0x8 ;  /* 0x00000008000c7802 */ /* 0x000fe40000000f00 */
[----:B------:R-:W-:-:S05]  /*2c140*/  SEL R3, R14, RZ, P3 ;  /* 0x000000ff0e037207 */ /* 0x000fca0001800000 */
[----:B------:R-:W-:-:S04]  /*2c150*/  IMAD.IADD R3, R2, 0x1, R3 ;  /* 0x0000000102037824 */ /* 0x000fc800078e0203 */
[----:B------:R-:W-:-:S07]  /*2c160*/  IMAD.MOV.U32 R13, RZ, RZ, R3 ;  /* 0x000000ffff0d7224 */ /* 0x000fce00078e0003 */
[----:B------:R-:W-:Y:S05]  /*2c170*/  WARPSYNC.COLLECTIVE R15, `(.L_x_2323) ;  /* 0x000000000f087348 */ /* 0x000fea0003c00000 */
[----:B------:R0:W1:Y:S02]  /*2c180*/  SHFL.UP P6, R14, R13, R12, R11 ;  /* 0x0400000c0d0e7389 */ /* 0x00006400000c000b */
[----:B01----:R-:W-:Y:S01]  /*2c190*/  ENDCOLLECTIVE ;  /* 0x000000000000791b */ /* 0x003fe20003800000 */
.L_x_2323:
[----:B------:R-:W-:Y:S01]  /*2c1a0*/  IMAD.MOV.U32 R12, RZ, RZ, 0x10 ;  /* 0x00000010ff0c7424 */ /* 0x000fe200078e00ff */
[----:B------:R-:W-:-:S05]  /*2c1b0*/  SEL R4, R14, RZ, P4 ;  /* 0x000000ff0e047207 */ /* 0x000fca0002000000 */
[----:B------:R-:W-:-:S04]  /*2c1c0*/  IMAD.IADD R4, R3, 0x1, R4 ;  /* 0x0000000103047824 */ /* 0x000fc800078e0204 */
[----:B------:R-:W-:-:S07]  /*2c1d0*/  IMAD.MOV.U32 R13, RZ, RZ, R4 ;  /* 0x000000ffff0d7224 */ /* 0x000fce00078e0004 */
[----:B------:R-:W-:Y:S05]  /*2c1e0*/  WARPSYNC.COLLECTIVE R15, `(.L_x_2324) ;  /* 0x000000000f087348 */ /* 0x000fea0003c00000 */
[----:B------:R0:W1:Y:S02]  /*2c1f0*/  SHFL.UP P6, R14, R13, R12, R11 ;  /* 0x0400000c0d0e7389 */ /* 0x00006400000c000b */
[----:B01----:R-:W-:Y:S01]  /*2c200*/  ENDCOLLECTIVE ;  /* 0x000000000000791b */ /* 0x003fe20003800000 */
.L_x_2324:
        /* <DEDUP_REMOVED lines=8> */
.L_x_2325:
[----:B------:R-:W-:Y:S05]  /*2c290*/  BRA `(.L_x_2326) ;  /* 0xffffff8c00407947 */ /* 0x000fea000383ffff */
.L_x_2070:
[----:B------:R-:W-:Y:S01]  /*2c2a0*/  BSSY B0, `(.L_x_2327) ;  /* 0x0000006000007945 */ /* 0x000fe20003800000 */
[----:B------:R-:W-:Y:S02]  /*2c2b0*/  PLOP3.LUT P6, PT, P6, PT, PT, 0x8, 0x0 ;  /* 0x000000000000781c */ /* 0x000fe400037ce170 */
[----:B------:R-:W-:-:S11]  /*2c2c0*/  MOV R15, 0xffffffff ;  /* 0xffffffff000f7802 */ /* 0x000fd60000000f00 */
[----:B01----:R-:W-:Y:S05]  /*2c2d0*/  WARPSYNC.COLLECTIVE R15, `(.L_x_2328) ;  /* 0x000000000f087348 */ /* 0x003fea0003c00000 */
[----:B------:R-:W-:Y:S01]  /*2c2e0*/  VOTE.ANY R14, PT, P6 ;  /* 0x00000000000e7806 */ /* 0x000fe200030e0100 */
[----:B01----:R-:W-:Y:S06]  /*2c2f0*/  ENDCOLLECTIVE ;  /* 0x000000000000791b */ /* 0x003fec0003800000 */
.L_x_2328:
[----:B------:R-:W-:Y:S05]  /*2c300*/  BSYNC B0 ;  /* 0x0000000000007941 */ /* 0x000fea0003800000 */
.L_x_2327:
        /* <DEDUP_REMOVED lines=9> */
.L_x_2329:
[----:B------:R-:W-:Y:S01]  /*2c3a0*/  IMAD.MOV.U32 R5, RZ, RZ, R14 ;  /* 0x000000ffff057224 */ /* 0x000fe200078e000e */
[----:B------:R-:W-:Y:S06]  /*2c3b0*/  BRA `(.L_x_2330) ;  /* 0xffffff8c00307947 */ /* 0x000fec000383ffff */
.L_x_2072:
[----:B------:R-:W-:Y:S01]  /*2c3c0*/  BSSY B0, `(.L_x_2331) ;  /* 0x0000007000007945 */ /* 0x000fe20003800000 */
[----:B------:R-:W-:Y:S01]  /*2c3d0*/  IMAD.MOV.U32 R13, RZ, RZ, R6 ;  /* 0x000000ffff0d7224 */ /* 0x000fe200078e0006 */
[----:B------:R-:W-:Y:S01]  /*2c3e0*/  MOV R11, 0x1f ;  /* 0x0000001f000b7802 */ /* 0x000fe20000000f00 */
[----:B------:R-:W-:-:S07]  /*2c3f0*/  IMAD.MOV.U32 R15, RZ, RZ, -0x1 ;  /* 0xffffffffff0f7424 */ /* 0x000fce00078e00ff */
[----:B0123--:R-:W-:Y:S05]  /*2c400*/  WARPSYNC.COLLECTIVE R15, `(.L_x_2332) ;  /* 0x000000000f087348 */ /* 0x00ffea0003c00000 */
[----:B------:R4:W0:Y:S02]  /*2c410*/  SHFL.IDX P6, R14, R13, R12, R11 ;  /* 0x0000000c0d0e7389 */ /* 0x00082400000c000b */
[----:B01234-:R-:W-:Y:S01]  /*2c420*/  ENDCOLLECTIVE ;  /* 0x000000000000791b */ /* 0x01ffe20003800000 */
.L_x_2332:
[----:B------:R-:W-:Y:S05]  /*2c430*/  BSYNC B0 ;  /* 0x0000000000007941 */ /* 0x000fea0003800000 */
.L_x_2331:
[----:B------:R-:W-:Y:S05]  /*2c440*/  BRA `(.L_x_2071) ;  /* 0xffffff8c00287947 */ /* 0x000fea000383ffff */
.L_x_2076:
[----:B0-----:R0:W2:Y:S02]  /*2c450*/  SYNCS.PHASECHK.TRANS64.TRYWAIT P0, [R7+URZ+0x28820], R0 ;  /* 0x02882000070075a7 */ /* 0x0010a4000800017f */
[----:B--2---:R-:W-:Y:S05]  /*2c460*/  @!P0 NANOSLEEP.SYNCS 0x989680 ;  /* 0x009896800000895d */ /* 0x004fea0003900000 */
[----:B------:R-:W2:Y:S02]  /*2c470*/  @!P0 SYNCS.PHASECHK.TRANS64 P0, [R7+URZ+0x28820], R0 ;  /* 0x02882000070085a7 */ /* 0x000ea4000800007f */
[----:B--2---:R-:W-:Y:S05]  /*2c480*/  @!P0 BRA `(.L_x_2076) ;  /* 0xfffffffc00f08947 */ /* 0x004fea000383ffff */
[----:B------:R-:W-:Y:S05]  /*2c490*/  BRA `(.L_x_2333) ;  /* 0xffffff9000a07947 */ /* 0x000fea000383ffff */
.L_x_2077:
        /* <DEDUP_REMOVED lines=11> */
.L_x_2335:
[----:B------:R-:W-:Y:S05]  /*2c550*/  BSYNC B0 ;  /* 0x0000000000007941 */ /* 0x000fea0003800000 */
.L_x_2334:
[----:B------:R-:W-:Y:S05]  /*2c560*/  BRA `(.L_x_2336) ;  /* 0xffffff9000887947 */ /* 0x000fea000383ffff */
.L_x_2078:
[----:B------:R-:W-:Y:S01]  /*2c570*/  BSSY B0, `(.L_x_2337) ;  /* 0x0000006000007945 */ /* 0x000fe20003800000 */
[----:B------:R-:W-:-:S07]  /*2c580*/  IMAD.MOV.U32 R15, RZ, RZ, -0x1 ;  /* 0xffffffffff0f7424 */ /* 0x000fce00078e00ff */
[----:B01-3--:R-:W-:Y:S05]  /*2c590*/  WARPSYNC.COLLECTIVE R15, `(.L_x_2338) ;  /* 0x000000000f0c7348 */ /* 0x00bfea0003c00000 */
[----:B------:R-:W-:Y:S02]  /*2c5a0*/  ELECT P6, UR62, PT ;  /* 0x00000000003e782f */ /* 0x000fe400038c0000 */
[----:B------:R-:W-:Y:S01]  /*2c5b0*/  MOV R14, UR62 ;  /* 0x0000003e000e7c02 */ /* 0x000fe20008000f00 */
[----:B01-3--:R-:W-:Y:S10]  /*2c5c0*/  ENDCOLLECTIVE ;  /* 0x000000000000791b */ /* 0x00bff40003800000 */
.L_x_2338:
[----:B------:R-:W-:Y:S05]  /*2c5d0*/  BSYNC B0 ;  /* 0x0000000000007941 */ /* 0x000fea0003800000 */
.L_x_2337:
[----:B------:R-:W-:Y:S05]  /*2c5e0*/  BRA `(.L_x_2339) ;  /* 0xffffff90007c7947 */ /* 0x000fea000383ffff */
.L_x_2080:
[----:B0-----:R0:W2:Y:S02]  /*2c5f0*/  SYNCS.PHASECHK.TRANS64.TRYWAIT P1, [R5+URZ+0x28840], R0 ;  /* 0x02884000050075a7 */ /* 0x0010a4000802017f */
[----:B--2---:R-:W-:Y:S05]  /*2c600*/  @!P1 NANOSLEEP.SYNCS 0x989680 ;  /* 0x009896800000995d */ /* 0x004fea0003900000 */
[----:B------:R-:W2:Y:S02]  /*2c610*/  @!P1 SYNCS.PHASECHK.TRANS64 P1, [R5+URZ+0x28840], R0 ;  /* 0x02884000050095a7 */ /* 0x000ea4000802007f */
[----:B--2---:R-:W-:Y:S05]  /*2c620*/  @!P1 BRA `(.L_x_2080) ;  /* 0xfffffffc00f09947 */ /* 0x004fea000383ffff */
[----:B------:R-:W-:Y:S05]  /*2c630*/  BRA `(.L_x_2340) ;  /* 0xffffff90009c7947 */ /* 0x000fea000383ffff */
.L_x_2082:
[----:B--2---:R2:W4:Y:S02]  /*2c640*/  SYNCS.PHASECHK.TRANS64.TRYWAIT P1, [R3+URZ+0x28840], R2 ;  /* 0x02884002030075a7 */ /* 0x004524000802017f */
[----:B----4-:R-:W-:Y:S05]  /*2c650*/  @!P1 NANOSLEEP.SYNCS 0x989680 ;  /* 0x009896800000995d */ /* 0x010fea0003900000 */
[----:B------:R-:W4:Y:S02]  /*2c660*/  @!P1 SYNCS.PHASECHK.TRANS64 P1, [R3+URZ+0x28840], R2 ;  /* 0x02884002030095a7 */ /* 0x000f24000802007f */
[----:B----4-:R-:W-:Y:S05]  /*2c670*/  @!P1 BRA `(.L_x_2082) ;  /* 0xfffffffc00f09947 */ /* 0x010fea000383ffff */
[----:B------:R-:W-:Y:S05]  /*2c680*/  BRA `(.L_x_2341) ;  /* 0xffffff9000a87947 */ /* 0x000fea000383ffff */
.L_x_2084:
[----:B----4-:R4:W0:Y:S02]  /*2c690*/  SYNCS.PHASECHK.TRANS64.TRYWAIT P1, [R5+URZ+0x28860], R0 ;  /* 0x02886000050075a7 */ /* 0x010824000802017f */
[----:B0-----:R-:W-:Y:S05]  /*2c6a0*/  @!P1 NANOSLEEP.SYNCS 0x989680 ;  /* 0x009896800000995d */ /* 0x001fea0003900000 */
[----:B------:R-:W0:Y:S02]  /*2c6b0*/  @!P1 SYNCS.PHASECHK.TRANS64 P1, [R5+URZ+0x28860], R0 ;  /* 0x02886000050095a7 */ /* 0x000e24000802007f */
[----:B0-----:R-:W-:Y:S05]  /*2c6c0*/  @!P1 BRA `(.L_x_2084) ;  /* 0xfffffffc00f09947 */ /* 0x001fea000383ffff */
[----:B------:R-:W-:Y:S05]  /*2c6d0*/  BRA `(.L_x_2342) ;  /* 0xffffff9000a47947 */ /* 0x000fea000383ffff */
.L_x_2343:
        /* <DEDUP_REMOVED lines=10> */
.L_x_3483:


//--------------------- .text._ZN7cutlass13device_kernelIN5flash11enable_sm90INS1_16FlashAttnFwdSm90INS1_25CollectiveMainloopFwdSm90ILi2EN4cute5tupleIJNS5_1CILi1EEES8_S8_EEENS6_IJNS7_ILi128EEESA_SA_EEELi128ENS_6half_tEfNS_4arch4Sm90ELb1ELb0ELb1ELb0ELb1ELb0ELb0ELb1ELb1ELb1ELb0ELb0EEENS1_21CollectiveEpilogueFwdISB_S9_SC_SE_Li256ELb0ELb1ELb0ELb0EEENS1_30DynamicPersistentTileSchedulerILi256ELi128ELb0ELb1ELb1EEEEEEEEEvNT_6ParamsE --------------------------
	.section	.text._ZN7cutlass13device_kernelIN5flash11enable_sm90INS1_16FlashAttnFwdSm90INS1_25CollectiveMainloopFwdSm90ILi2EN4cute5tupleIJNS5_1CILi1EEES8_S8_EEENS6_IJNS7_ILi128EEESA_SA_EEELi128ENS_6half_tEfNS_4arch4Sm90ELb1ELb0ELb1ELb0ELb1ELb0ELb0ELb1ELb1ELb1ELb0ELb0EEENS1_21CollectiveEpilogueFwdISB_S9_SC_SE_Li256ELb0ELb1ELb0ELb0EEENS1_30DynamicPersistentTileSchedulerILi256ELi128ELb0ELb1ELb1EEEEEEEEEvNT_6ParamsE,"ax",@progbits
	.align	128
.text._ZN7cutlass13device_kernelIN5flash11enable_sm90INS1_16FlashAttnFwdSm90INS1_25CollectiveMainloopFwdSm90ILi2EN4cute5tupleIJNS5_1CILi1EEES8_S8_EEENS6_IJNS7_ILi128EEESA_SA_EEELi128ENS_6half_tEfNS_4arch4Sm90ELb1ELb0ELb1ELb0ELb1ELb0ELb0ELb1ELb1ELb1ELb0ELb0EEENS1_21CollectiveEpilogueFwdISB_S9_SC_SE_Li256ELb0ELb1ELb0ELb0EEENS1_30DynamicPersistentTileSchedulerILi256ELi128ELb0ELb1ELb1EEEEEEEEEvNT_6ParamsE:
        .type           _ZN7cutlass13device_kernelIN5flash11enable_sm90INS1_16FlashAttnFwdSm90INS1_25CollectiveMainloopFwdSm90ILi2EN4cute5tupleIJNS5_1CILi1EEES8_S8_EEENS6_IJNS7_ILi128EEESA_SA_EEELi128ENS_6half_tEfNS_4arch4Sm90ELb1ELb0ELb1ELb0ELb1ELb0ELb0ELb1ELb1ELb1ELb0ELb0EEENS1_21CollectiveEpilogueFwdISB_S9_SC_SE_Li256ELb0ELb1ELb0ELb0EEENS1_30DynamicPersistentTileSchedulerILi256ELi128ELb0ELb1ELb1EEEEEEEEEvNT_6ParamsE,@function
        .size           _ZN7cutlass13device_kernelIN5flash11enable_sm90INS1_16FlashAttnFwdSm90INS1_25CollectiveMainloopFwdSm90ILi2EN4cute5tupleIJNS5_1CILi1EEES8_S8_EEENS6_IJNS7_ILi128EEESA_SA_EEELi128ENS_6half_tEfNS_4arch4Sm90ELb1ELb0ELb1ELb0ELb1ELb0ELb0ELb1ELb1ELb1ELb0ELb0EEENS1_21CollectiveEpilogueFwdISB_S9_SC_SE_Li256ELb0ELb1ELb0ELb0EEENS1_30DynamicPersistentTileSchedulerILi256ELi128ELb0ELb1ELb1EEEEEEEEEvNT_6ParamsE,(.L_x_3484 - _ZN7cutlass13device_kernelIN5flash11enable_sm90INS1_16FlashAttnFwdSm90INS1_25CollectiveMainloopFwdSm90ILi2EN4cute5tupleIJNS5_1CILi1EEES8_S8_EEENS6_IJNS7_ILi128EEESA_SA_EEELi128ENS_6half_tEfNS_4arch4Sm90ELb1ELb0ELb1ELb0ELb1ELb0ELb0ELb1ELb1ELb1ELb0ELb0EEENS1_21CollectiveEpilogueFwdISB_S9_SC_SE_Li256ELb0ELb1ELb0ELb0EEENS1_30DynamicPersistentTileSchedulerILi256ELi128ELb0ELb1ELb1EEEEEEEEEvNT_6ParamsE)
        .other          _ZN7cutlass13device_kernelIN5flash11enable_sm90INS1_16FlashAttnFwdSm90INS1_25CollectiveMainloopFwdSm90ILi2EN4cute5tupleIJNS5_1CILi1EEES8_S8_EEENS6_IJNS7_ILi128EEESA_SA_EEELi128ENS_6half_tEfNS_4arch4Sm90ELb1ELb0ELb1ELb0ELb1ELb0ELb0ELb1ELb1ELb1ELb0ELb0EEENS1_21CollectiveEpilogueFwdISB_S9_SC_SE_Li256ELb0ELb1ELb0ELb0EEENS1_30DynamicPersistentTileSchedulerILi256ELi128ELb0ELb1ELb1EEEEEEEEEvNT_6ParamsE,@"STO_CUDA_ENTRY STV_DEFAULT"
_ZN7cutlass13device_kernelIN5flash11enable_sm90INS1_16FlashAttnFwdSm90INS1_25CollectiveMainloopFwdSm90ILi2EN4cute5tupleIJNS5_1CILi1EEES8_S8_EEENS6_IJNS7_ILi128EEESA_SA_EEELi128ENS_6half_tEfNS_4arch4Sm90ELb1ELb0ELb1ELb0ELb1ELb0ELb0ELb1ELb1ELb1ELb0ELb0EEENS1_21CollectiveEpilogueFwdISB_S9_SC_SE_Li256ELb0ELb1ELb0ELb0EEENS1_30DynamicPersistentTileSchedulerILi256ELi128ELb0ELb1ELb1EEEEEEEEEvNT_6ParamsE:
        /* <DEDUP_REMOVED lines=44> */
.L_x_2344:
        /* <DEDUP_REMOVED lines=22> */
.L_x_2345:
        /* <DEDUP_REMOVED lines=18> */
.L_x_2346:
        /* <DEDUP_REMOVED lines=22> */
.L_x_2347:
        /* <DEDUP_REMOVED lines=23> */
.L_x_2348:
        /* <DEDUP_REMOVED lines=8> */
.L_x_2350:
        /* <DEDUP_REMOVED lines=21> */
[CC--:B------:R-:W-:Y:S02]  /*09e0*/  LEA.HI R4, R3.reuse, R190.reuse, RZ, 0x5 ;  /* 0x000000be03047211 */ /* 0x0c0fe400078f28ff */
[----:B------:R-:W-:Y:S02]  /*09f0*/  LOP3.LUT R5, R0, 0xffffff80, RZ, 0xc0, !PT ;  /* 0xffffff8000057812 */ /* 0x000fe400078ec0ff */
[----:B------:R-:W-:Y:S01]  /*0a00*/  LEA.HI R2, R3, R190, RZ, 0x4 ;  /* 0x000000be03027211 */ /* 0x000fe200078f20ff */
[----:B------:R-:W-:Y:S01]  /*0a10*/  IMAD.SHL.U32 R4, R4, 0x20, RZ ;  /* 0x0000002004047824 */ /* 0x000fe200078e00ff */
[----:B------:R-:W-:Y:S01]  /*0a20*/  SHF.R.S32.HI R185, RZ, 0x7, R0 ;  /* 0x00000007ffb97819 */ /* 0x000fe20000011400 */
[----:B------:R-:W-:Y:S01]  /*0a30*/  IMAD.IADD R184, R190, 0x1, -R5 ;  /* 0x00000001beb87824 */ /* 0x000fe200078e0a05 */
[----:B------:R-:W-:-:S02]  /*0a40*/  LOP3.LUT R5, R2, 0x3fffff0, RZ, 0xc0, !PT ;  /* 0x03fffff002057812 */ /* 0x000fc400078ec0ff */
[----:B------:R-:W-:Y:S02]  /*0a50*/  SHF.R.S32.HI R7, RZ, 0x4, R2 ;  /* 0x00000004ff077819 */ /* 0x000fe40000011402 */
[----:B------:R-:W-:Y:S01]  /*0a60*/  LOP3.LUT R4, R4, 0xfffffc00, RZ, 0xc0, !PT ;  /* 0xfffffc0004047812 */ /* 0x000fe200078ec0ff */
[----:B------:R-:W-:Y:S01]  /*0a70*/  IMAD.IADD R5, R190, 0x1, -R5 ;  /* 0x00000001be057824 */ /* 0x000fe200078e0a05 */
[----:B------:R-:W-:Y:S02]  /*0a80*/  LEA.HI R2, R2, R7, RZ, 0x1 ;  /* 0x0000000702027211 */ /* 0x000fe400078f08ff */
[----:B------:R-:W-:Y:S02]  /*0a90*/  SHF.R.S32.HI R9, RZ, 0x1f, R184 ;  /* 0x0000001fff097819 */ /* 0x000fe400000114b8 */
[----:B------:R-:W-:Y:S02]  /*0aa0*/  LOP3.LUT R2, R2, 0x1ffffffe, RZ, 0xc0, !PT ;  /* 0x1ffffffe02027812 */ /* 0x000fe400078ec0ff */
[----:B------:R-:W-:-:S02]  /*0ab0*/  LEA R5, R5, R4, 0x6 ;  /* 0x0000000405057211 */ /* 0x000fc400078e30ff */
[----:B------:R-:W-:Y:S01]  /*0ac0*/  LEA.HI R4, R3, R190, RZ, 0x2 ;  /* 0x000000be03047211 */ /* 0x000fe200078f10ff */
[----:B------:R-:W-:Y:S01]  /*0ad0*/  IMAD.IADD R2, R7, 0x1, -R2 ;  /* 0x0000000107027824 */ /* 0x000fe200078e0a02 */
[----:B------:R-:W-:Y:S02]  /*0ae0*/  LEA.HI R6, R9, R184, RZ, 0x2 ;  /* 0x000000b809067211 */ /* 0x000fe400078f10ff */
[----:B------:R-:W-:Y:S01]  /*0af0*/  LOP3.LUT R7, R4, 0xfffffffc, RZ, 0xc0, !PT ;  /* 0xfffffffc04077812 */ /* 0x000fe200078ec0ff */
[----:B------:R-:W-:Y:S01]  /*0b00*/  IMAD R187, R2, 0x8, R5 ;  /* 0x0000000802bb7824 */ /* 0x000fe200078e0205 */
[--C-:B------:R-:W-:Y:S02]  /*0b10*/  SHF.R.S32.HI R8, RZ, 0x2, R6.reuse ;  /* 0x00000002ff087819 */ /* 0x100fe40000011406 */
[----:B------:R-:W-:Y:S01]  /*0b20*/  SHF.R.S32.HI R11, RZ, 0x1f, R6 ;  /* 0x0000001fff0b7819 */ /* 0x000fe20000011406 */
[----:B------:R-:W-:Y:S01]  /*0b30*/  IMAD.IADD R7, R190, 0x1, -R7 ;  /* 0x00000001be077824 */ /* 0x000fe200078e0a07 */
[----:B------:R-:W-:-:S02]  /*0b40*/  LEA.HI R3, R3, R190, RZ, 0x3 ;  /* 0x000000be03037211 */ /* 0x000fc400078f18ff */
[----:B------:R-:W-:Y:S02]  /*0b50*/  LEA.HI R11, R11, R8, RZ, 0x3 ;  /* 0x000000080b0b7211 */ /* 0x000fe400078f18ff */
[----:B------:R-:W-:Y:S02]  /*0b60*/  LEA.HI R0, R0, R185, RZ, 0x1 ;  /* 0x000000b900007211 */ /* 0x000fe400078f08ff */
[----:B------:R-:W-:Y:S02]  /*0b70*/  LOP3.LUT R11, R11, 0xfffffff8, RZ, 0xc0, !PT ;  /* 0xfffffff80b0b7812 */ /* 0x000fe400078ec0ff */
[----:B------:R-:W-:Y:S02]  /*0b80*/  LEA.HI R2, R7, R7, RZ, 0x1 ;  /* 0x0000000707027211 */ /* 0x000fe400078f08ff */
[----:B------:R-:W-:Y:S01]  /*0b90*/  LOP3.LUT R19, R3, 0xfffffff8, RZ, 0xc0, !PT ;  /* 0xfffffff803137812 */ /* 0x000fe200078ec0ff */
[----:B------:R-:W-:Y:S01]  /*0ba0*/  IMAD.IADD R8, R8, 0x1, -R11 ;  /* 0x0000000108087824 */ /* 0x000fe200078e0a0b */
[----:B------:R-:W-:-:S02]  /*0bb0*/  LEA.HI R9, R9, R184, RZ, 0x5 ;  /* 0x000000b809097211 */ /* 0x000fc400078f28ff */
[----:B------:R-:W-:Y:S01]  /*0bc0*/  LOP3.LUT R0, R0, 0x3fffffe, RZ, 0xc0, !PT ;  /* 0x03fffffe00007812 */ /* 0x000fe200078ec0ff */
[----:B------:R-:W-:Y:S01]  /*0bd0*/  IMAD.IADD R19, R190, 0x1, -R19 ;  /* 0x00000001be137824 */ /* 0x000fe200078e0a13 */
[----:B------:R-:W-:Y:S02]  /*0be0*/  LOP3.LUT R2, R2, 0x1ffffffe, RZ, 0xc0, !PT ;  /* 0x1ffffffe02027812 */ /* 0x000fe400078ec0ff */
[----:B------:R-:W-:Y:S01]  /*0bf0*/  SHF.R.S32.HI R9, RZ, 0x5, R9 ;  /* 0x00000005ff097819 */ /* 0x000fe20000011409 */
[----:B------:R-:W-:Y:S01]  /*0c00*/  IMAD.IADD R0, R185, 0x1, -R0 ;  /* 0x00000001b9007824 */ /* 0x000fe200078e0a00 */
[----:B------:R-:W-:Y:S01]  /*0c10*/  LOP3.LUT R5, R6, 0x7ffffffc, RZ, 0xc0, !PT ;  /* 0x7ffffffc06057812 */ /* 0x000fe200078ec0ff */
[----:B------:R-:W-:Y:S01]  /*0c20*/  IMAD.IADD R17, R7, 0x1, -R2 ;  /* 0x0000000107117824 */ /* 0x000fe200078e0a02 */
[----:B------:R-:W-:Y:S01]  /*0c30*/  LEA R9, R9, R8, 0x4 ;  /* 0x0000000809097211 */ /* 0x000fe200078e20ff */
[----:B------:R-:W-:Y:S01]  /*0c40*/  IMAD.SHL.U32 R2, R19, 0x8, RZ ;  /* 0x0000000813027824 */ /* 0x000fe200078e00ff */
[----:B------:R-:W-:Y:S01]  /*0c50*/  SHF.R.S32.HI R22, RZ, 0x3, R3 ;  /* 0x00000003ff167819 */ /* 0x000fe20000011403 */
[----:B------:R-:W-:Y:S01]  /*0c60*/  IMAD.IADD R16, R184, 0x1, -R5 ;  /* 0x00000001b8107824 */ /* 0x000fe200078e0a05 */
[----:B------:R-:W-:Y:S01]  /*0c70*/  LEA R186, R0, R9, 0x6 ;  /* 0x0000000900ba7211 */ /* 0x000fe200078e30ff */
[----:B------:R-:W-:Y:S01]  /*0c80*/  VIADD R18, R2, 0x40 ;  /* 0x0000004002127836 */ /* 0x000fe20000000000 */
[----:B------:R-:W-:-:S03]  /*0c90*/  SHF.R.S32.HI R189, RZ, 0x1f, R2 ;  /* 0x0000001fffbd7819 */ /* 0x000fc60000011402 */
[----:B------:R-:W-:Y:S01]  /*0ca0*/  IMAD R17, R17, 0x8, R186 ;  /* 0x0000000811117824 */ /* 0x000fe200078e02ba */
[----:B------:R-:W-:-:S07]  /*0cb0*/  SHF.R.S32.HI R188, RZ, 0x1f, R18 ;  /* 0x0000001fffbc7819 */ /* 0x000fce0000011412 */
.L_x_2407:
        /* <DEDUP_REMOVED lines=12> */
[----:B01234-:R-:W-:Y:S05]  /*0d80*/  @!P0 BRA `(.L_x_2351) ;  /* 0x0000000000208947 */ /* 0x01ffea0003800000 */
        /* <DEDUP_REMOVED lines=8> */
.L_x_2351:
[----:B------:R-:W-:Y:S01]  /*0e10*/  ULDC UR7, c[0x0][0xc54] ;  /* 0x0003150000077ab9 */ /* 0x000fe20000000800 */
[----:B------:R-:W-:Y:S01]  /*0e20*/  UMOV UR6, UR9 ;  /* 0x0000000900067c82 */ /* 0x000fe20008000000 */
[----:B------:R-:W-:-:S11]  /*0e30*/  UISETP.NE.AND UP0, UPT, UR7, 0x1, UPT ;  /* 0x000000010700788c */ /* 0x000fd6000bf05270 */
[----:B------:R-:W-:Y:S02]  /*0e40*/  @UP0 ULDC.64 UR10, c[0x0][0xc58] ;  /* 0x00031600000a0ab9 */ /* 0x000fe40000000a00 */
[----:B------:R-:W-:-:S04]  /*0e50*/  UIMAD.WIDE.U32 UR4, UR9, UR10, URZ ;  /* 0x0000000a090472a5 */ /* 0x000fc8000f8e003f */
[----:B------:R-:W-:-:S04]  /*0e60*/  @UP0 USHF.R.U32.HI UR6, URZ, UR11, UR5 ;  /* 0x0000000b3f060299 */ /* 0x000fc80008011605 */
[----:B------:R-:W-:-:S12]  /*0e70*/  UIMAD UR4, UR6, UR7, URZ ;  /* 0x00000007060472a4 */ /* 0x000fd8000f8e023f */
.L_x_2352:
[----:B------:R-:W-:Y:S01]  /*0e80*/  ULDC.64 UR10, c[0x0][0x418] ;  /* 0x00010600000a7ab9 */ /* 0x000fe20000000a00 */
[----:B------:R-:W-:Y:S01]  /*0e90*/  ULOP3.LUT UR6, URZ, UR6, URZ, 0x33, !UPT ;  /* 0x000000063f067292 */ /* 0x000fe2000f8e333f */
[----:B------:R-:W-:Y:S01]  /*0ea0*/  PLOP3.LUT P0, PT, PT, PT, PT, 0x80, 0x0 ;  /* 0x000000000000781c */ /* 0x000fe20003f0f070 */
[----:B------:R-:W-:Y:S01]  /*0eb0*/  UISETP.NE.U32.AND UP0, UPT, UR10, URZ, UPT ;  /* 0x0000003f0a00728c */ /* 0x000fe2000bf05070 */
[----:B------:R-:W-:Y:S01]  /*0ec0*/  IMAD.MOV.U32 R0, RZ, RZ, RZ ;  /* 0x000000ffff007224 */ /* 0x000fe200078e00ff */
[----:B------:R-:W-:Y:S01]  /*0ed0*/  ULDC UR5, c[0x0][0xc3c] ;  /* 0x00030f0000057ab9 */ /* 0x000fe20000000800 */
[----:B------:R-:W-:Y:S01]  /*0ee0*/  UIADD3 UR4, UR9, -UR4, URZ ;  /* 0x8000000409047290 */ /* 0x000fe2000fffe03f */
[----:B------:R-:W-:Y:S01]  /*0ef0*/  MOV R3, RZ ;  /* 0x000000ff00037202 */ /* 0x000fe20000000f00 */
[----:B------:R-:W-:Y:S01]  /*0f00*/  UISETP.NE.AND.EX UP0, UPT, UR11, URZ, UPT, UP0 ;  /* 0x0000003f0b00728c */ /* 0x000fe2000bf05300 */
[----:B------:R-:W-:Y:S01]  /*0f10*/  CS2R R150, SRZ ;  /* 0x0000000000967805 */ /* 0x000fe2000001ff00 */
[----:B------:R-:W-:Y:S01]  /*0f20*/  UIADD3 UR6, UR6, UR5, URZ ;  /* 0x0000000506067290 */ /* 0x000fe2000fffe03f */
[----:B------:R-:W-:Y:S01]  /*0f30*/  CS2R R148, SRZ ;  /* 0x0000000000947805 */ /* 0x000fe2000001ff00 */
[----:B------:R-:W-:Y:S01]  /*0f40*/  ULDC UR11, c[0x0][0x448] ;  /* 0x00011200000b7ab9 */ /* 0x000fe20000000800 */
[----:B------:R-:W-:Y:S01]  /*0f50*/  ULDC UR10, c[0x0][0xc54] ;  /* 0x00031500000a7ab9 */ /* 0x000fe20000000800 */
[----:B------:R-:W-:Y:S01]  /*0f60*/  UISETP.NE.AND UP2, UPT, UR11, 0x1, UPT ;  /* 0x000000010b00788c */ /* 0x000fe2000bf45270 */
[----:B------:R-:W-:Y:S01]  /*0f70*/  CS2R R146, SRZ ;  /* 0x0000000000927805 */ /* 0x000fe2000001ff00 */
[----:B------:R-:W-:Y:S01]  /*0f80*/  USHF.L.U32 UR37, UR6, 0x7, URZ ;  /* 0x0000000706257899 */ /* 0x000fe2000800063f */
[----:B------:R-:W-:Y:S01]  /*0f90*/  CS2R R144, SRZ ;  /* 0x0000000000907805 */ /* 0x000fe2000001ff00 */
[----:B------:R-:W-:Y:S01]  /*0fa0*/  UIMAD UR10, UR8, UR10, UR4 ;  /* 0x0000000a080a72a4 */ /* 0x000fe2000f8e0204 */
[----:B------:R-:W-:Y:S01]  /*0fb0*/  CS2R R142, SRZ ;  /* 0x00000000008e7805 */ /* 0x000fe2000001ff00 */
[----:B------:R-:W-:Y:S01]  /*0fc0*/  UIADD3 UR6, UR37, 0x7f, URZ ;  /* 0x0000007f25067890 */ /* 0x000fe2000fffe03f */
[----:B------:R-:W-:Y:S01]  /*0fd0*/  CS2R R140, SRZ ;  /* 0x00000000008c7805 */ /* 0x000fe2000001ff00 */
[----:B------:R-:W-:Y:S01]  /*0fe0*/  ULDC UR48, c[0x0][0x424] ;  /* 0x0001090000307ab9 */ /* 0x000fe20000000800 */
[----:B------:R-:W-:Y:S01]  /*0ff0*/  ULDC UR7, c[0x0][0x288] ;  /* 0x0000a20000077ab9 */ /* 0x000fe20000000800 */
[----:B------:R-:W-:Y:S01]  /*1000*/  USEL UR48, UR48, 0x1, UP0 ;  /* 0x0000000130307887 */ /* 0x000fe20008000000 */
[----:B------:R-:W-:Y:S01]  /*1010*/  CS2R R138, SRZ ;  /* 0x00000000008a7805 */ /* 0x000fe2000001ff00 */
[----:B------:R-:W-:Y:S01]  /*1020*/  @UP2 ULDC UR4, c[0x0][0x44c] ;  /* 0x0001130000042ab9 */ /* 0x000fe20000000800 */
[----:B------:R-:W-:Y:S01]  /*1030*/  UIADD3 UR7, -UR7, 0x80, URZ ;  /* 0x0000008007077890 */ /* 0x000fe2000fffe13f */
[----:B------:R-:W-:Y:S01]  /*1040*/  CS2R R136, SRZ ;  /* 0x0000000000887805 */ /* 0x000fe2000001ff00 */
[----:B------:R-:W-:Y:S01]  /*1050*/  UIMAD.WIDE.U32 UR4, UR6, UR4, URZ ;  /* 0x00000004060472a5 */ /* 0x000fe2000f8e003f */
[----:B------:R-:W-:Y:S01]  /*1060*/  CS2R R134, SRZ ;  /* 0x0000000000867805 */ /* 0x000fe2000001ff00 */
[----:B------:R-:W-:Y:S01]  /*1070*/  ULDC UR9, c[0x0][0x2f0] ;  /* 0x0000bc0000097ab9 */ /* 0x000fe20000000800 */
[----:B------:R-:W-:Y:S01]  /*1080*/  @UP2 ULDC UR11, c[0x0][0x450] ;  /* 0x00011400000b2ab9 */ /* 0x000fe20000000800 */
[----:B------:R-:W-:Y:S01]  /*1090*/  UIMAD UR7, UR48, UR9, UR7 ;  /* 0x00000009300772a4 */ /* 0x000fe2000f8e0207 */
[----:B------:R-:W-:Y:S01]  /*10a0*/  CS2R R132, SRZ ;  /* 0x0000000000847805 */ /* 0x000fe2000001ff00 */
[----:B------:R-:W-:Y:S01]  /*10b0*/  @UP2 USHF.R.U32.HI UR6, URZ, UR11, UR5 ;  /* 0x0000000b3f062299 */ /* 0x000fe20008011605 */
[----:B------:R-:W-:Y:S01]  /*10c0*/  CS2R R130, SRZ ;  /* 0x0000000000827805 */ /* 0x000fe2000001ff00 */
[----:B------:R-:W-:Y:S01]  /*10d0*/  UIMAD UR4, UR48, UR9, 0x7f ;  /* 0x0000007f300474a4 */ /* 0x000fe2000f8e0209 */
[----:B------:R-:W-:Y:S01]  /*10e0*/  CS2R R128, SRZ ;  /* 0x0000000000807805 */ /* 0x000fe2000001ff00 */
[----:B------:R-:W-:Y:S01]  /*10f0*/  UIADD3 UR6, UR7, UR6, URZ ;  /* 0x0000000607067290 */ /* 0x000fe2000fffe03f */
[----:B------:R-:W-:Y:S01]  /*1100*/  CS2R R126, SRZ ;  /* 0x00000000007e7805 */ /* 0x000fe2000001ff00 */
[----:B------:R-:W-:Y:S01]  /*1110*/  USHF.R.S32.HI UR5, URZ, 0x1f, UR4 ;  /* 0x0000001f3f057899 */ /* 0x000fe20008011404 */
[----:B------:R-:W-:Y:S01]  /*1120*/  CS2R R124, SRZ ;  /* 0x00000000007c7805 */ /* 0x000fe2000001ff00 */
[----:B------:R-:W-:Y:S01]  /*1130*/  USHF.R.S32.HI UR7, URZ, 0x1f, UR6 ;  /* 0x0000001f3f077899 */ /* 0x000fe20008011406 */
[----:B------:R-:W-:Y:S01]  /*1140*/  CS2R R122, SRZ ;  /* 0x00000000007a7805 */ /* 0x000fe2000001ff00 */
[----:B------:R-:W-:Y:S01]  /*1150*/  ULEA.HI UR5, UR5, UR4, URZ, 0x7 ;  /* 0x0000000405057291 */ /* 0x000fe2000f8f383f */
[----:B------:R-:W-:Y:S01]  /*1160*/  CS2R R120, SRZ ;  /* 0x0000000000787805 */ /* 0x000fe2000001ff00 */
[----:B------:R-:W-:Y:S01]  /*1170*/  ULEA.HI UR7, UR7, UR6, URZ, 0x7 ;  /* 0x0000000607077291 */ /* 0x000fe2000f8f383f */
[----:B------:R-:W-:Y:S01]  /*1180*/  CS2R R118, SRZ ;  /* 0x0000000000767805 */ /* 0x000fe2000001ff00 */
[----:B------:R-:W-:Y:S01]  /*1190*/  USHF.R.S32.HI UR56, URZ, 0x7, UR5 ;  /* 0x000000073f387899 */ /* 0x000fe20008011405 */
[----:B------:R-:W-:Y:S01]  /*11a0*/  CS2R R116, SRZ ;  /* 0x0000000000747805 */ /* 0x000fe2000001ff00 */
[----:B------:R-:W-:Y:S01]  /*11b0*/  USHF.R.S32.HI UR7, URZ, 0x7, UR7 ;  /* 0x000000073f077899 */ /* 0x000fe20008011407 */
[----:B------:R-:W-:Y:S01]  /*11c0*/  CS2R R114, SRZ ;  /* 0x0000000000727805 */ /* 0x000fe2000001ff00 */
[----:B------:R-:W-:Y:S01]  /*11d0*/  ULDC UR38, c[0x0][0xc48] ;  /* 0x0003120000267ab9 */ /* 0x000fe20000000800 */
[----:B------:R-:W-:Y:S01]  /*11e0*/  UMOV UR42, UR10 ;  /* 0x0000000a002a7c82 */ /* 0x000fe20008000000 */
[----:B------:R-:W-:Y:S01]  /*11f0*/  UISETP.LT.AND UP0, UPT, UR56, UR7, UPT ;  /* 0x000000073800728c */ /* 0x000fe2000bf01270 */
[----:B------:R-:W-:Y:S01]  /*1200*/  CS2R R112, SRZ ;  /* 0x0000000000707805 */ /* 0x000fe2000001ff00 */
[----:B------:R-:W-:Y:S01]  /*1210*/  UISETP.NE.AND UP1, UPT, UR38, 0x1, UPT ;  /* 0x000000012600788c */ /* 0x000fe2000bf25270 */
[----:B------:R-:W-:Y:S01]  /*1220*/  CS2R R110, SRZ ;  /* 0x00000000006e7805 */ /* 0x000fe2000001ff00 */
[----:B------:R-:W-:Y:S01]  /*1230*/  USEL UR56, UR56, UR7, UP0 ;  /* 0x0000000738387287 */ /* 0x000fe20008000000 */
[----:B------:R-:W-:Y:S01]  /*1240*/  CS2R R108, SRZ ;  /* 0x00000000006c7805 */ /* 0x000fe2000001ff00 */
[----:B------:R-:W-:Y:S01]  /*1250*/  UP2UR UR49, UPR, URZ, 0x4 ;  /* 0x000000043f317883 */ /* 0x000fe20008000000 */
[----:B------:R-:W-:Y:S01]  /*1260*/  CS2R R106, SRZ ;  /* 0x00000000006a7805 */ /* 0x000fe2000001ff00 */
[----:B------:R-:W-:Y:S01]  /*1270*/  UISETP.GE.AND UP0, UPT, UR56, 0x1, UPT ;  /* 0x000000013800788c */ /* 0x000fe2000bf06270 */
[----:B------:R-:W-:-:S02]  /*1280*/  CS2R R104, SRZ ;  /* 0x0000000000687805 */ /* 0x000fc4000001ff00 */
[----:B------:R-:W-:Y:S02]  /*1290*/  CS2R R102, SRZ ;  /* 0x0000000000667805 */ /* 0x000fe4000001ff00 */
[----:B------:R-:W-:Y:S02]  /*12a0*/  CS2R R100, SRZ ;  /* 0x0000000000647805 */ /* 0x000fe4000001ff00 */
[----:B------:R-:W-:Y:S01]  /*12b0*/  CS2R R98, SRZ ;  /* 0x0000000000627805 */ /* 0x000fe2000001ff00 */
[----:B------:R-:W-:Y:S01]  /*12c0*/  @UP1 ULDC UR8, c[0x0][0xc4c] ;  /* 0x0003130000081ab9 */ /* 0x000fe20000000800 */
[----:B------:R-:W-:Y:S01]  /*12d0*/  PLOP3.LUT P1, PT, PT, PT, UP0, 0x80, 0x0 ;  /* 0x000000000000781c */ /* 0x000fe20003f2f008 */
[----:B------:R-:W-:Y:S01]  /*12e0*/  UIMAD.WIDE.U32 UR4, UR10, UR8, URZ ;  /* 0x000000080a0472a5 */ /* 0x000fe2000f8e003f */
[----:B------:R-:W-:Y:S01]  /*12f0*/  CS2R R96, SRZ ;  /* 0x0000000000607805 */ /* 0x000fe2000001ff00 */
[----:B------:R-:W-:Y:S01]  /*1300*/  @UP1 ULDC UR6, c[0x0][0xc50] ;  /* 0x0003140000061ab9 */ /* 0x000fe20000000800 */
[----:B------:R-:W-:Y:S01]  /*1310*/  CS2R R6, SRZ ;  /* 0x0000000000067805 */ /* 0x000fe2000001ff00 */
[----:B------:R-:W-:Y:S01]  /*1320*/  @UP1 USHF.R.U32.HI UR42, URZ, UR6, UR5 ;  /* 0x000000063f2a1299 */ /* 0x000fe20008011605 */
[----:B------:R-:W-:Y:S01]  /*1330*/  IMAD.MOV.U32 R94, RZ, RZ, RZ ;  /* 0x000000ffff5e7224 */ /* 0x000fe200078e00ff */
[----:B------:R-:W-:Y:S01]  /*1340*/  CS2R R90, SRZ ;  /* 0x00000000005a7805 */ /* 0x000fe2000001ff00 */
[----:B------:R-:W-:Y:S01]  /*1350*/  IMAD.MOV.U32 R93, RZ, RZ, RZ ;  /* 0x000000ffff5d7224 */ /* 0x000fe200078e00ff */
[----:B------:R-:W-:Y:S01]  /*1360*/  UIADD3 UR4, -UR42, URZ, URZ ;  /* 0x0000003f2a047290 */ /* 0x000fe2000fffe13f */
[----:B------:R-:W-:-:S03]  /*1370*/  CS2R R88, SRZ ;  /* 0x0000000000587805 */ /* 0x000fc6000001ff00 */
[----:B------:R-:W-:Y:S01]  /*1380*/  UIMAD UR38, UR38, UR4, UR10 ;  /* 0x00000004262672a4 */ /* 0x000fe2000f8e020a */
[----:B------:R-:W-:Y:S11]  /*1390*/  @!P1 BRA `(.L_x_2353) ;  /* 0x0000009000d09947 */ /* 0x000ff60003800000 */
        /* <DEDUP_REMOVED lines=28> */
[----:B0-----:R-:W-:-:S07]  /*1560*/  IMAD.MOV.U32 R13, RZ, RZ, RZ ;  /* 0x000000ffff0d7224 */ /* 0x001fce00078e00ff */
[----:B------:R-:W-:-:S07]  /*1570*/  LEPC R20, `(.L_x_2354) ;  /* 0x000000001014794e */ /* 0x000fce0000000000 */
[----:B-1----:R-:W-:Y:S05]  /*1580*/  CALL.ABS.NOINC R14 ;  /* 0x000000000e007343 */ /* 0x002fea0003c00000 */
.L_x_2354:
        /* <DEDUP_REMOVED lines=9> */
.L_x_2471:
[----:B------:R-:W-:Y:S05]  /*1620*/  @!P0 BRA `(.L_x_2356) ;  /* 0x0000000000048947 */ /* 0x000fea0003800000 */
[----:B------:R-:W-:Y:S01]  /*1630*/  BPT.TRAP 0x1 ;  /* 0x000000040000795c */ /* 0x000fe20000300000 */
.L_x_2356:
[----:B0-----:R-:W-:Y:S01]  /*1640*/  IMAD.U32 R0, RZ, RZ, UR43 ;  /* 0x0000002bff007e24 */ /* 0x001fe2000f8e00ff */
[----:B------:R-:W-:-:S04]  /*1650*/  MOV R3, UR44 ;  /* 0x0000002c00037c02 */ /* 0x000fc80008000f00 */
[----:B------:R-:W-:Y:S02]  /*1660*/  LEA R0, R0, UR41, 0x3 ;  /* 0x0000002900007c11 */ /* 0x000fe4000f8e18ff */
[----:B------:R-:W-:-:S04]  /*1670*/  SHF.L.U32 R3, R3, 0x1f, RZ ;  /* 0x0000001f03037819 */ /* 0x000fc800000006ff */
[----:B------:R0:W1:Y:S01]  /*1680*/  SYNCS.PHASECHK.TRANS64.TRYWAIT P1, [R0+URZ+0x28830], R3 ;  /* 0x02883003000075a7 */ /* 0x000062000802017f */
[----:B------:R-:W-:Y:S05]  /*1690*/  @!P0 BRA `(.L_x_2357) ;  /* 0x0000000000048947 */ /* 0x000fea0003800000 */
[----:B------:R-:W-:Y:S01]  /*16a0*/  BPT.TRAP 0x1 ;  /* 0x000000040000795c */ /* 0x000fe20000300000 */
.L_x_2357:
[----:B-1----:R-:W-:Y:S05]  /*16b0*/  @P1 BRA `(.L_x_2358) ;  /* 0x0000000000081947 */ /* 0x002fea0003800000 */
[----:B------:R-:W1:Y:S02]  /*16c0*/  SYNCS.PHASECHK.TRANS64.TRYWAIT P1, [R0+URZ+0x28830], R3 ;  /* 0x02883003000075a7 */ /* 0x000e64000802017f */
[----:B-1----:R-:W-:Y:S05]  /*16d0*/  @!P1 BRA `(.L_x_2359) ;  /* 0x000000ec00f09947 */ /* 0x002fea0003800000 */
.L_x_2358:
        /* <DEDUP_REMOVED lines=63> */
.L_x_2360:
[----:B------:R-:W-:Y:S01]  /*1ad0*/  UISETP.NE.AND UP0, UPT, UR49, URZ, UPT ;  /* 0x0000003f3100728c */ /* 0x000fe2000bf05270 */
[----:B------:R-:W-:Y:S01]  /*1ae0*/  R2UR UR15, R0 ;  /* 0x00000000000f72ca */ /* 0x000fe200000e0000 */
[----:B------:R-:W-:Y:S01]  /*1af0*/  ULDC UR10, c[0x0][0x9d8] ;  /* 0x00027600000a7ab9 */ /* 0x000fe20000000800 */
[----:B------:R-:W-:Y:S01]  /*1b00*/  ULDC UR11, c[0x0][0x2f0] ;  /* 0x0000bc00000b7ab9 */ /* 0x000fe20000000800 */
[----:B01----:R-:W-:Y:S01]  /*1b10*/  FMUL.FTZ R3, R24, UR10 ;  /* 0x0000000a18037c20 */ /* 0x003fe20008410000 */
[----:B------:R-:W-:Y:S01]  /*1b20*/  VIADD R24, R17, UR37 ;  /* 0x0000002511187c36 */ /* 0x000fe20008000000 */
[----:B------:R-:W-:Y:S01]  /*1b30*/  PLOP3.LUT P1, PT, PT, PT, UP0, 0x80, 0x0 ;  /* 0x000000000000781c */ /* 0x000fe20003f2f008 */
[----:B------:R-:W-:Y:S01]  /*1b40*/  FMUL.FTZ R26, R26, UR10 ;  /* 0x0000000a1a1a7c20 */ /* 0x000fe20008410000 */
[----:B------:R-:W-:Y:S01]  /*1b50*/  PLOP3.LUT P2, PT, PT, PT, UP0, 0x80, 0x0 ;  /* 0x000000000000781c */ /* 0x000fe20003f4f008 */
[----:B------:R-:W-:Y:S01]  /*1b60*/  FMUL.FTZ R5, R25, UR10 ;  /* 0x0000000a19057c20 */ /* 0x000fe20008410000 */
[----:B------:R-:W-:Y:S01]  /*1b70*/  FMUL.FTZ R39, R39, UR10 ;  /* 0x0000000a27277c20 */ /* 0x000fe20008410000 */
[----:B------:R-:W-:Y:S01]  /*1b80*/  @UP0 ULDC UR6, c[0x0][0x44c] ;  /* 0x0001130000060ab9 */ /* 0x000fe20000000800 */
[----:B------:R0:W1:Y:S01]  /*1b90*/  MUFU.TANH R96, R26 ;  /* 0x0000001a00607308 */ /* 0x0000620000002400 */
[----:B------:R-:W-:Y:S01]  /*1ba0*/  FMUL.FTZ R27, R27, UR10 ;  /* 0x0000000a1b1b7c20 */ /* 0x000fe20008410000 */
[----:B------:R-:W-:-:S02]  /*1bb0*/  IMAD.U32 R25, RZ, RZ, UR11 ;  /* 0x0000000bff197e24 */ /* 0x000fc4000f8e00ff */
[----:B------:R-:W-:Y:S01]  /*1bc0*/  FMUL.FTZ R30, R30, UR10 ;  /* 0x0000000a1e1e7c20 */ /* 0x000fe20008410000 */
[----:B------:R-:W-:Y:S01]  /*1bd0*/  ULDC UR14, c[0x0][0x288] ;  /* 0x0000a200000e7ab9 */ /* 0x000fe20000000800 */
[----:B------:R-:W-:Y:S01]  /*1be0*/  FMUL.FTZ R31, R31, UR10 ;  /* 0x0000000a1f1f7c20 */ /* 0x000fe20008410000 */
[----:B------:R-:W-:Y:S01]  /*1bf0*/  FMUL.FTZ R34, R34, UR10 ;  /* 0x0000000a22227c20 */ /* 0x000fe20008410000 */
[----:B------:R-:W-:Y:S01]  /*1c00*/  @P1 IMAD.HI.U32 R4, R24, UR6, RZ ;  /* 0x0000000618041c27 */ /* 0x000fe2000f8e00ff */
[----:B------:R-:W-:Y:S01]  /*1c10*/  @UP0 ULDC UR6, c[0x0][0x450] ;  /* 0x0001140000060ab9 */ /* 0x000fe20000000800 */
[----:B------:R2:W-:Y:S02]  /*1c20*/  MUFU.TANH R94, R39 ;  /* 0x00000027005e7308 */ /* 0x0005e40000002400 */
[----:B------:R-:W-:Y:S01]  /*1c30*/  FMUL.FTZ R35, R35, UR10 ;  /* 0x0000000a23237c20 */ /* 0x000fe20008410000 */
[----:B------:R-:W-:Y:S01]  /*1c40*/  FMUL.FTZ R38, R38, UR10 ;  /* 0x0000000a26267c20 */ /* 0x000fe20008410000 */
[----:B------:R-:W-:Y:S01]  /*1c50*/  @P2 SHF.R.U32.HI R24, RZ, UR6, R4 ;  /* 0x00000006ff182c19 */ /* 0x000fe20008011604 */
[----:B------:R-:W-:Y:S01]  /*1c60*/  UMOV UR6, 0xffffff80 ;  /* 0xffffff8000067882 */ /* 0x000fe20000000000 */
[----:B------:R-:W-:Y:S01]  /*1c70*/  FMUL.FTZ R42, R42, UR10 ;  /* 0x0000000a2a2a7c20 */ /* 0x000fe20008410000 */
[----:B------:R-:W-:Y:S01]  /*1c80*/  UIMAD UR6, UR56, UR6, 0x80 ;  /* 0x00000080380674a4 */ /* 0x000fe2000f8e0206 */
[----:B------:R-:W-:Y:S01]  /*1c90*/  FMUL.FTZ R43, R43, UR10 ;  /* 0x0000000a2b2b7c20 */ /* 0x000fe20008410000 */
[----:B0-----:R-:W0:Y:S01]  /*1ca0*/  SHFL.IDX PT, R26, R24, 0x1, 0x1c1f ;  /* 0x003c1f00181a7f89 */ /* 0x001e2200000e0000 */
[----:B------:R-:W3:Y:S01]  /*1cb0*/  MUFU.TANH R98, R27 ;  /* 0x0000001b00627308 */ /* 0x000ee20000002400 */
[----:B------:R-:W-:Y:S01]  /*1cc0*/  UIADD3 UR7, UR6, 0x1, URZ ;  /* 0x0000000106077890 */ /* 0x000fe2000fffe03f */
[----:B------:R-:W-:Y:S01]  /*1cd0*/  FMUL.FTZ R46, R46, UR10 ;  /* 0x0000000a2e2e7c20 */ /* 0x000fe20008410000 */
[----:B------:R-:W-:Y:S01]  /*1ce0*/  UIMAD UR6, UR48, UR11, UR6 ;  /* 0x0000000b300672a4 */ /* 0x000fe2000f8e0206 */
[----:B------:R-:W-:Y:S01]  /*1cf0*/  FMUL.FTZ R47, R47, UR10 ;  /* 0x0000000a2f2f7c20 */ /* 0x000fe20008410000 */
[----:B------:R-:W-:Y:S01]  /*1d00*/  FMUL.FTZ R50, R50, UR10 ;  /* 0x0000000a32327c20 */ /* 0x000fe20008410000 */
[----:B------:R-:W-:Y:S01]  /*1d10*/  FMUL.FTZ R51, R51, UR10 ;  /* 0x0000000a33337c20 */ /* 0x000fe20008410000 */
[----:B------:R-:W-:Y:S01]  /*1d20*/  IMAD.U32 R9, RZ, RZ, UR7 ;  /* 0x00000007ff097e24 */ /* 0x000fe2000f8e00ff */
[----:B------:R-:W4:Y:S01]  /*1d30*/  MUFU.TANH R30, R30 ;  /* 0x0000001e001e7308 */ /* 0x000f220000002400 */
[----:B--2---:R-:W-:-:S02]  /*1d40*/  IMAD.U32 R39, RZ, RZ, UR6 ;  /* 0x00000006ff277e24 */ /* 0x004fc4000f8e00ff */
[----:B------:R-:W-:Y:S01]  /*1d50*/  FMUL.FTZ R54, R54, UR10 ;  /* 0x0000000a36367c20 */ /* 0x000fe20008410000 */
[C---:B------:R-:W-:Y:S02]  /*1d60*/  IMAD R4, R16.reuse, -0x2, R9 ;  /* 0xfffffffe10047824 */ /* 0x040fe400078e0209 */
[----:B------:R-:W-:Y:S01]  /*1d70*/  FMUL.FTZ R55, R55, UR10 ;  /* 0x0000000a37377c20 */ /* 0x000fe20008410000 */
[----:B------:R-:W-:Y:S02]  /*1d80*/  IMAD R39, R16, -0x2, R39 ;  /* 0xfffffffe10277824 */ /* 0x000fe400078e0227 */
[----:B------:R-:W-:Y:S01]  /*1d90*/  FMUL.FTZ R58, R58, UR10 ;  /* 0x0000000a3a3a7c20 */ /* 0x000fe20008410000 */
[----:B------:R-:W-:Y:S01]  /*1da0*/  IMAD R25, R25, UR48, R4 ;  /* 0x0000003019197c24 */ /* 0x000fe2000f8e0204 */
[----:B------:R-:W2:Y:S01]  /*1db0*/  MUFU.TANH R102, R31 ;  /* 0x0000001f00667308 */ /* 0x000ea20000002400 */
[----:B------:R-:W-:Y:S01]  /*1dc0*/  FMUL.FTZ R66, R66, UR10 ;  /* 0x0000000a42427c20 */ /* 0x000fe20008410000 */
[----:B------:R-:W-:Y:S01]  /*1dd0*/  FMUL.FTZ R4, R70, UR10 ;  /* 0x0000000a46047c20 */ /* 0x000fe20008410000 */
[----:B------:R-:W-:Y:S01]  /*1de0*/  FMUL.FTZ R59, R59, UR10 ;  /* 0x0000000a3b3b7c20 */ /* 0x000fe20008410000 */
[----:B------:R-:W-:Y:S01]  /*1df0*/  FMUL.FTZ R7, R28, UR10 ;  /* 0x0000000a1c077c20 */ /* 0x000fe20008410000 */
[----:B------:R-:W-:Y:S01]  /*1e00*/  FMUL.FTZ R62, R62, UR10 ;  /* 0x0000000a3e3e7c20 */ /* 0x000fe20008410000 */
[----:B------:R-:W-:Y:S01]  /*1e10*/  FMUL.FTZ R10, R32, UR10 ;  /* 0x0000000a200a7c20 */ /* 0x000fe20008410000 */
[----:B0-----:R-:W-:Y:S01]  /*1e20*/  IADD3 R26, R26, -UR14, R25 ;  /* 0x8000000e1a1a7c10 */ /* 0x001fe2000fffe019 */
[----:B------:R-:W0:Y:S01]  /*1e30*/  MUFU.TANH R34, R34 ;  /* 0x0000002200227308 */ /* 0x000e220000002400 */
[----:B------:R-:W-:Y:S01]  /*1e40*/  FMUL.FTZ R63, R63, UR10 ;  /* 0x0000000a3f3f7c20 */ /* 0x000fe20008410000 */
[----:B------:R-:W-:Y:S01]  /*1e50*/  FMUL.FTZ R11, R37, UR10 ;  /* 0x0000000a250b7c20 */ /* 0x000fe20008410000 */
[----:B------:R-:W-:Y:S01]  /*1e60*/  VIMNMX R9, R39, R26, PT ;  /* 0x0000001a27097248 */ /* 0x000fe20003fe0100 */
[----:B------:R-:W-:Y:S01]  /*1e70*/  FMUL.FTZ R37, R56, UR10 ;  /* 0x0000000a38257c20 */ /* 0x000fe20008410000 */
[----:B------:R-:W-:Y:S01]  /*1e80*/  FMUL.FTZ R67, R67, UR10 ;  /* 0x0000000a43437c20 */ /* 0x000fe20008410000 */
[----:B------:R-:W-:Y:S01]  /*1e90*/  FMUL.FTZ R12, R36, UR10 ;  /* 0x0000000a240c7c20 */ /* 0x000fe20008410000 */
[C---:B------:R-:W-:Y:S01]  /*1ea0*/  ISETP.GT.AND P1, PT, R9.reuse, RZ, PT ;  /* 0x000000ff0900720c */ /* 0x040fe20003f24270 */
[----:B------:R-:W5:Y:S01]  /*1eb0*/  MUFU.TANH R106, R35 ;  /* 0x00000023006a7308 */ /* 0x000f620000002400 */
[----:B------:R-:W-:Y:S01]  /*1ec0*/  ISETP.GT.AND P2, PT, R9, 0x1, PT ;  /* 0x000000010900780c */ /* 0x000fe20003f44270 */
[----:B------:R-:W-:Y:S01]  /*1ed0*/  FMUL.FTZ R71, R71, UR10 ;  /* 0x0000000a47477c20 */ /* 0x000fe20008410000 */
[C---:B------:R-:W-:Y:S01]  /*1ee0*/  ISETP.GT.AND P3, PT, R9.reuse, 0x8, PT ;  /* 0x000000080900780c */ /* 0x040fe20003f64270 */
[----:B------:R-:W-:Y:S01]  /*1ef0*/  FMUL.FTZ R74, R74, UR10 ;  /* 0x0000000a4a4a7c20 */ /* 0x000fe20008410000 */
[----:B-1----:R-:W-:Y:S01]  /*1f00*/  FSEL R96, R96, -INF , P1 ;  /* 0xff80000060607808 */ /* 0x002fe20000800000 */
[----:B------:R-:W-:Y:S01]  /*1f10*/  FMUL.FTZ R15, R40, UR10 ;  /* 0x0000000a280f7c20 */ /* 0x000fe20008410000 */
[----:B---3--:R-:W-:Y:S01]  /*1f20*/  FSEL R98, R98, -INF , P2 ;  /* 0xff80000062627808 */ /* 0x008fe20001000000 */
[----:B------:R-:W1:Y:S01]  /*1f30*/  MUFU.TANH R38, R38 ;  /* 0x0000002600267308 */ /* 0x000e620000002400 */
[----:B------:R-:W-:Y:S01]  /*1f40*/  ISETP.GT.AND P1, PT, R9, 0x9, PT ;  /* 0x000000090900780c */ /* 0x000fe20003f24270 */
[----:B------:R-:W-:Y:S01]  /*1f50*/  FMUL.FTZ R75, R75, UR10 ;  /* 0x0000000a4b4b7c20 */ /* 0x000fe20008410000 */
[----:B----4-:R-:W-:Y:S01]  /*1f60*/  FSEL R100, R30, -INF , P3 ;  /* 0xff8000001e647808 */ /* 0x010fe20001800000 */
[----:B------:R-:W-:Y:S01]  /*1f70*/  FMUL.FTZ R21, R44, UR10 ;  /* 0x0000000a2c157c20 */ /* 0x000fe20008410000 */
[----:B------:R-:W-:Y:S01]  /*1f80*/  FMNMX.FTZ R13, R96, R98, !PT ;  /* 0x00000062600d7209 */ /* 0x000fe20007810000 */
[----:B------:R-:W-:Y:S01]  /*1f90*/  FMUL.FTZ R78, R78, UR10 ;  /* 0x0000000a4e4e7c20 */ /* 0x000fe20008410000 */
[----:B------:R-:W-:Y:S01]  /*1fa0*/  ISETP.GT.AND P2, PT, R9, 0x10, PT ;  /* 0x000000100900780c */ /* 0x000fe20003f44270 */
[----:B------:R-:W3:Y:S01]  /*1fb0*/  MUFU.TANH R42, R42 ;  /* 0x0000002a002a7308 */ /* 0x000ee20000002400 */
[----:B--2---:R-:W-:Y:S01]  /*1fc0*/  FSEL R102, R102, -INF , P1 ;  /* 0xff80000066667808 */ /* 0x004fe20000800000 */
[----:B------:R-:W-:Y:S01]  /*1fd0*/  FMUL.FTZ R79, R79, UR10 ;  /* 0x0000000a4f4f7c20 */ /* 0x000fe20008410000 */
[----:B------:R-:W-:Y:S01]  /*1fe0*/  FMNMX.FTZ R13, R100, R13, !PT ;  /* 0x0000000d640d7209 */ /* 0x000fe20007810000 */
[----:B------:R-:W-:Y:S01]  /*1ff0*/  FMUL.FTZ R8, R33, UR10 ;  /* 0x0000000a21087c20 */ /* 0x000fe20008410000 */
[C---:B------:R-:W-:Y:S01]  /*2000*/  ISETP.GT.AND P1, PT, R9.reuse, 0x11, PT ;  /* 0x000000110900780c */ /* 0x040fe20003f24270 */
[----:B------:R-:W-:Y:S01]  /*2010*/  FMUL.FTZ R33, R52, UR10 ;  /* 0x0000000a34217c20 */ /* 0x000fe20008410000 */
[----:B0-----:R-:W-:Y:S01]  /*2020*/  FSEL R104, R34, -INF , P2 ;  /* 0xff80000022687808 */ /* 0x001fe20001000000 */
[----:B------:R-:W0:Y:S01]  /*2030*/  MUFU.TANH R43, R43 ;  /* 0x0000002b002b7308 */ /* 0x000e220000002400 */
[----:B------:R-:W-:Y:S01]  /*2040*/  FMNMX.FTZ R13, R102, R13, !PT ;  /* 0x0000000d660d7209 */ /* 0x000fe20007810000 */
[----:B------:R-:W-:Y:S01]  /*2050*/  FMUL.FTZ R82, R82, UR10 ;  /* 0x0000000a52527c20 */ /* 0x000fe20008410000 */
[----:B------:R-:W-:Y:S01]  /*2060*/  ISETP.GT.AND P2, PT, R9, 0x18, PT ;  /* 0x000000180900780c */ /* 0x000fe20003f44270 */
[----:B------:R-:W-:Y:S01]  /*2070*/  FMUL.FTZ R6, R29, UR10 ;  /* 0x0000000a1d067c20 */ /* 0x000fe20008410000 */
[----:B-----5:R-:W-:Y:S01]  /*2080*/  FSEL R106, R106, -INF , P1 ;  /* 0xff8000006a6a7808 */ /* 0x020fe20000800000 */
[----:B------:R-:W-:Y:S01]  /*2090*/  FMUL.FTZ R29, R48, UR10 ;  /* 0x0000000a301d7c20 */ /* 0x000fe20008410000 */
[----:B------:R-:W-:Y:S01]  /*20a0*/  FMNMX.FTZ R13, R104, R13, !PT ;  /* 0x0000000d680d7209 */ /* 0x000fe20007810000 */
[----:B------:R-:W2:Y:S01]  /*20b0*/  MUFU.TANH R46, R46 ;  /* 0x0000002e002e7308 */ /* 0x000ea20000002400 */
[----:B------:R-:W-:Y:S01]  /*20c0*/  ISETP.GT.AND P1, PT, R9, 0x19, PT ;  /* 0x000000190900780c */ /* 0x000fe20003f24270 */
[----:B------:R-:W-:Y:S01]  /*20d0*/  FMUL.FTZ R83, R83, UR10 ;  /* 0x0000000a53537c20 */ /* 0x000fe20008410000 */
[----:B-1----:R-:W-:Y:S01]  /*20e0*/  FSEL R108, R38, -INF , P2 ;  /* 0xff800000266c7808 */ /* 0x002fe20001000000 */
[----:B------:R-:W-:Y:S01]  /*20f0*/  FMUL.FTZ R86, R86, UR10 ;  /* 0x0000000a56567c20 */ /* 0x000fe20008410000 */
[----:B------:R-:W-:Y:S01]  /*2100*/  FMNMX.FTZ R13, R106, R13, !PT ;  /* 0x0000000d6a0d7209 */ /* 0x000fe20007810000 */
[----:B------:R-:W-:Y:S01]  /*2110*/  FMUL.FTZ R87, R87, UR10 ;  /* 0x0000000a57577c20 */ /* 0x000fe20008410000 */
[----:B------:R-:W-:Y:S01]  /*2120*/  ISETP.GT.AND P2, PT, R9, 0x20, PT ;  /* 0x000000200900780c */ /* 0x000fe20003f44270 */
[----:B------:R-:W1:Y:S01]  /*2130*/  MUFU.TANH R47, R47 ;  /* 0x0000002f002f7308 */ /* 0x000e620000002400 */
[----:B------:R-:W-:Y:S01]  /*2140*/  FSEL R94, R94, -INF , P1 ;  /* 0xff8000005e5e7808 */ /* 0x000fe20000800000 */
[----:B------:R-:W-:Y:S01]  /*2150*/  FMUL.FTZ R14, R41, UR10 ;  /* 0x0000000a290e7c20 */ /* 0x000fe20008410000 */
[----:B------:R-:W-:Y:S01]  /*2160*/  FMNMX.FTZ R13, R108, R13, !PT ;  /* 0x0000000d6c0d7209 */ /* 0x000fe20007810000 */
[----:B------:R4:W5:Y:S01]  /*2170*/  SHFL.IDX PT, R41, R24, RZ, 0x1c1f ;  /* 0x001c1fff18297589 */ /* 0x00096200000e0000 */
[C---:B------:R-:W-:Y:S01]  /*2180*/  ISETP.GT.AND P1, PT, R9.reuse, 0x21, PT ;  /* 0x000000210900780c */ /* 0x040fe20003f24270 */
[----:B------:R-:W-:Y:S01]  /*2190*/  ULDC UR6, c[0x0][0x988] ;  /* 0x0002620000067ab9 */ /* 0x000fe20000000800 */
[----:B---3--:R-:W-:Y:S01]  /*21a0*/  FSEL R92, R42, -INF , P2 ;  /* 0xff8000002a5c7808 */ /* 0x008fe20001000000 */
[----:B------:R-:W3:Y:S01]  /*21b0*/  MUFU.TANH R50, R50 ;  /* 0x0000003200327308 */ /* 0x000ee20000002400 */
[----:B------:R-:W-:Y:S01]  /*21c0*/  FMNMX.FTZ R13, R94, R13, !PT ;  /* 0x0000000d5e0d7209 */ /* 0x000fe20007810000 */
[----:B------:R-:W-:Y:S01]  /*21d0*/  FMUL.FTZ R60, R60, UR10 ;  /* 0x0000000a3c3c7c20 */ /* 0x000fe20008410000 */
[----:B------:R-:W-:Y:S01]  /*21e0*/  ISETP.GT.AND P2, PT, R9, 0x28, PT ;  /* 0x000000280900780c */ /* 0x000fe20003f44270 */
[----:B----4-:R-:W-:Y:S01]  /*21f0*/  VIADD R24, R25, -UR14 ;  /* 0x8000000e19187c36 */ /* 0x010fe20008000000 */
[----:B0-----:R-:W-:Y:S01]  /*2200*/  FSEL R90, R43, -INF , P1 ;  /* 0xff8000002b5a7808 */ /* 0x001fe20000800000 */
[----:B------:R-:W-:Y:S01]  /*2210*/  FMUL.FTZ R20, R45, UR10 ;  /* 0x0000000a2d147c20 */ /* 0x000fe20008410000 */
[----:B------:R-:W-:Y:S01]  /*2220*/  FMNMX.FTZ R13, R92, R13, !PT ;  /* 0x0000000d5c0d7209 */ /* 0x000fe20007810000 */
[----:B------:R-:W-:Y:S01]  /*2230*/  MUFU.TANH R51, R51 ;  /* 0x0000003300337308 */ /* 0x000fe20000002400 */
[----:B------:R-:W-:Y:S01]  /*2240*/  ISETP.GT.AND P1, PT, R9, 0x29, PT ;  /* 0x000000290900780c */ /* 0x000fe20003f24270 */
[----:B------:R-:W-:Y:S01]  /*2250*/  FMUL.FTZ R27, R49, UR10 ;  /* 0x0000000a311b7c20 */ /* 0x000fe20008410000 */
[----:B--2---:R-:W-:Y:S01]  /*2260*/  FSEL R88, R46, -INF , P2 ;  /* 0xff8000002e587808 */ /* 0x004fe20001000000 */
[----:B------:R-:W-:Y:S01]  /*2270*/  FMUL.FTZ R31, R53, UR10 ;  /* 0x0000000a351f7c20 */ /* 0x000fe20008410000 */
[----:B------:R-:W-:Y:S01]  /*2280*/  FMNMX.FTZ R13, R90, R13, !PT ;  /* 0x0000000d5a0d7209 */ /* 0x000fe20007810000 */
[----:B------:R-:W-:Y:S01]  /*2290*/  FMUL.FTZ R35, R57, UR10 ;  /* 0x0000000a39237c20 */ /* 0x000fe20008410000 */
[----:B------:R-:W-:Y:S01]  /*22a0*/  ISETP.GT.AND P2, PT, R9, 0x30, PT ;  /* 0x000000300900780c */ /* 0x000fe20003f44270 */
[----:B------:R-:W0:Y:S01]  /*22b0*/  MUFU.TANH R54, R54 ;  /* 0x0000003600367308 */ /* 0x000e220000002400 */
[----:B-1----:R-:W-:Y:S01]  /*22c0*/  FSEL R70, R47, -INF , P1 ;  /* 0xff8000002f467808 */ /* 0x002fe20000800000 */
[----:B------:R-:W-:Y:S01]  /*22d0*/  FMUL.FTZ R61, R61, UR10 ;  /* 0x0000000a3d3d7c20 */ /* 0x000fe20008410000 */
[----:B------:R-:W-:Y:S01]  /*22e0*/  FMNMX.FTZ R13, R88, R13, !PT ;  /* 0x0000000d580d7209 */ /* 0x000fe20007810000 */
[----:B------:R-:W-:Y:S01]  /*22f0*/  FMUL.FTZ R64, R64, UR10 ;  /* 0x0000000a40407c20 */ /* 0x000fe20008410000 */
[----:B------:R-:W-:Y:S01]  /*2300*/  ISETP.GT.AND P1, PT, R9, 0x31, PT ;  /* 0x000000310900780c */ /* 0x000fe20003f24270 */
[----:B------:R-:W-:Y:S01]  /*2310*/  FMUL.FTZ R65, R65, UR10 ;  /* 0x0000000a41417c20 */ /* 0x000fe20008410000 */
[----:B------:R-:W-:Y:S01]  /*2320*/  FMNMX.FTZ R13, R70, R13, !PT ;  /* 0x0000000d460d7209 */ /* 0x000fe20007810000 */
[----:B------:R-:W-:Y:S01]  /*2330*/  MUFU.TANH R55, R55 ;  /* 0x0000003700377308 */ /* 0x000fe20000002400 */
[----:B-----5:R-:W-:Y:S01]  /*2340*/  VIADDMNMX R41, R41, R24, R39, PT ;  /* 0x0000001829297246 */ /* 0x020fe20003800127 */
[----:B------:R-:W-:Y:S01]  /*2350*/  FMUL.FTZ R68, R68, UR10 ;  /* 0x0000000a44447c20 */ /* 0x000fe20008410000 */
[----:B------:R-:W-:Y:S01]  /*2360*/  FMUL.FTZ R69, R69, UR10 ;  /* 0x0000000a45457c20 */ /* 0x000fe20008410000 */
[----:B------:R-:W-:Y:S01]  /*2370*/  FMUL.FTZ R72, R72, UR10 ;  /* 0x0000000a48487c20 */ /* 0x000fe20008410000 */
[----:B------:R-:W-:Y:S01]  /*2380*/  ISETP.GT.AND P3, PT, R41, 0x8, PT ;  /* 0x000000082900780c */ /* 0x000fe20003f64270 */
        /* <DEDUP_REMOVED lines=8> */
[----:B------:R-:W-:Y:S01]  /*2410*/  @UP0 ULDC UR18, c[0x0][0x450] ;  /* 0x0001140000120ab9 */ /* 0x000fe20000000800 */
[----:B------:R-:W-:Y:S01]  /*2420*/  UMOV UR10, UR37 ;  /* 0x00000025000a7c82 */ /* 0x000fe20008000000 */
[----:B------:R3:W-:Y:S01]  /*2430*/  MUFU.TANH R34, R66 ;  /* 0x0000004200227308 */ /* 0x0007e20000002400 */
[----:B------:R-:W-:Y:S01]  /*2440*/  UIMAD UR11, UR48, UR11, -UR14 ;  /* 0x0000000b300b72a4 */ /* 0x000fe2000f8e0a0e */
[----:B------:R-:W-:Y:S01]  /*2450*/  CS2R R150, SRZ ;  /* 0x0000000000967805 */ /* 0x000fe2000001ff00 */
[----:B------:R-:W-:Y:S01]  /*2460*/  UIADD3 UR56, UR56, -0x2, URZ ;  /* 0xfffffffe38387890 */ /* 0x000fe2000fffe03f */
[----:B------:R-:W-:-:S02]  /*2470*/  CS2R R148, SRZ ;  /* 0x0000000000947805 */ /* 0x000fc4000001ff00 */
[----:B------:R-:W-:Y:S02]  /*2480*/  CS2R R146, SRZ ;  /* 0x0000000000927805 */ /* 0x000fe4000001ff00 */
[----:B------:R-:W-:Y:S02]  /*2490*/  CS2R R144, SRZ ;  /* 0x0000000000907805 */ /* 0x000fe4000001ff00 */
[----:B------:R-:W-:Y:S01]  /*24a0*/  CS2R R142, SRZ ;  /* 0x00000000008e7805 */ /* 0x000fe2000001ff00 */
[----:B------:R-:W2:Y:S01]  /*24b0*/  MUFU.TANH R59, R59 ;  /* 0x0000003b003b7308 */ /* 0x000ea20000002400 */
[----:B---3--:R-:W-:Y:S02]  /*24c0*/  FSEL R66, R50, -INF , P2 ;  /* 0xff80000032427808 */ /* 0x008fe40001000000 */
[----:B------:R-:W-:Y:S02]  /*24d0*/  CS2R R140, SRZ ;  /* 0x00000000008c7805 */ /* 0x000fe4000001ff00 */
[----:B------:R-:W-:-:S02]  /*24e0*/  ISETP.GT.AND P2, PT, R9, 0x38, PT ;  /* 0x000000380900780c */ /* 0x000fc40003f44270 */
[----:B------:R-:W-:Y:S02]  /*24f0*/  CS2R R138, SRZ ;  /* 0x00000000008a7805 */ /* 0x000fe4000001ff00 */
[----:B------:R-:W-:Y:S02]  /*2500*/  FMNMX.FTZ R13, R66, R13, !PT ;  /* 0x0000000d420d7209 */ /* 0x000fe40007810000 */
[----:B------:R-:W-:Y:S02]  /*2510*/  CS2R R136, SRZ ;  /* 0x0000000000887805 */ /* 0x000fe4000001ff00 */
[----:B0-----:R-:W-:Y:S01]  /*2520*/  FSEL R58, R54, -INF , P2 ;  /* 0xff800000363a7808 */ /* 0x001fe20001000000 */
[----:B------:R0:W3:Y:S01]  /*2530*/  MUFU.TANH R32, R62 ;  /* 0x0000003e00207308 */ /* 0x0000e20000002400 */
[----:B------:R-:W-:Y:S02]  /*2540*/  ISETP.GT.AND P2, PT, R9, 0x40, PT ;  /* 0x000000400900780c */ /* 0x000fe40003f44270 */
[----:B------:R-:W-:-:S02]  /*2550*/  CS2R R134, SRZ ;  /* 0x0000000000867805 */ /* 0x000fc4000001ff00 */
[----:B------:R-:W-:Y:S02]  /*2560*/  CS2R R132, SRZ ;  /* 0x0000000000847805 */ /* 0x000fe4000001ff00 */
[----:B------:R-:W-:Y:S02]  /*2570*/  CS2R R130, SRZ ;  /* 0x0000000000827805 */ /* 0x000fe4000001ff00 */
[----:B-1----:R-:W-:Y:S02]  /*2580*/  FSEL R30, R28, -INF , P2 ;  /* 0xff8000001c1e7808 */ /* 0x002fe40001000000 */
[----:B------:R-:W-:Y:S02]  /*2590*/  CS2R R128, SRZ ;  /* 0x0000000000807805 */ /* 0x000fe4000001ff00 */
[----:B------:R-:W-:Y:S01]  /*25a0*/  ISETP.GT.AND P2, PT, R9, 0x48, PT ;  /* 0x000000480900780c */ /* 0x000fe20003f44270 */
[----:B------:R-:W1:Y:S01]  /*25b0*/  MUFU.TANH R63, R63 ;  /* 0x0000003f003f7308 */ /* 0x000e620000002400 */
[----:B0-----:R-:W-:-:S02]  /*25c0*/  FSEL R62, R51, -INF , P1 ;  /* 0xff800000333e7808 */ /* 0x001fc40000800000 */
[----:B------:R-:W-:Y:S02]  /*25d0*/  CS2R R126, SRZ ;  /* 0x00000000007e7805 */ /* 0x000fe4000001ff00 */
[----:B------:R-:W-:Y:S02]  /*25e0*/  ISETP.GT.AND P1, PT, R9, 0x39, PT ;  /* 0x000000390900780c */ /* 0x000fe40003f24270 */
[----:B------:R-:W-:Y:S02]  /*25f0*/  CS2R R124, SRZ ;  /* 0x00000000007c7805 */ /* 0x000fe4000001ff00 */
[----:B------:R-:W-:Y:S02]  /*2600*/  FMNMX.FTZ R13, R62, R13, !PT ;  /* 0x0000000d3e0d7209 */ /* 0x000fe40007810000 */
[----:B------:R-:W-:Y:S02]  /*2610*/  CS2R R122, SRZ ;  /* 0x00000000007a7805 */ /* 0x000fe4000001ff00 */
[----:B------:R-:W-:Y:S01]  /*2620*/  FSEL R56, R55, -INF , P1 ;  /* 0xff80000037387808 */ /* 0x000fe20000800000 */
[----:B------:R-:W0:Y:S01]  /*2630*/  MUFU.TANH R36, R67 ;  /* 0x0000004300247308 */ /* 0x000e220000002400 */
[----:B------:R-:W-:-:S02]  /*2640*/  FMNMX.FTZ R13, R58, R13, !PT ;  /* 0x0000000d3a0d7209 */ /* 0x000fc40007810000 */
[----:B------:R-:W-:Y:S02]  /*2650*/  CS2R R120, SRZ ;  /* 0x0000000000787805 */ /* 0x000fe4000001ff00 */
[----:B------:R-:W-:Y:S02]  /*2660*/  ISETP.GT.AND P1, PT, R9, 0x41, PT ;  /* 0x000000410900780c */ /* 0x000fe40003f24270 */
[----:B------:R-:W-:Y:S02]  /*2670*/  CS2R R118, SRZ ;  /* 0x0000000000767805 */ /* 0x000fe4000001ff00 */
[----:B------:R-:W-:Y:S02]  /*2680*/  FMNMX.FTZ R13, R56, R13, !PT ;  /* 0x0000000d380d7209 */ /* 0x000fe40007810000 */
[----:B------:R-:W-:Y:S02]  /*2690*/  CS2R R116, SRZ ;  /* 0x0000000000747805 */ /* 0x000fe4000001ff00 */
[----:B--2---:R-:W-:Y:S01]  /*26a0*/  FSEL R26, R59, -INF , P1 ;  /* 0xff8000003b1a7808 */ /* 0x004fe20000800000 */
[----:B------:R-:W2:Y:S01]  /*26b0*/  MUFU.TANH R4, R4 ;  /* 0x0000000400047308 */ /* 0x000ea20000002400 */
[----:B------:R-:W-:-:S02]  /*26c0*/  FMNMX.FTZ R13, R30, R13, !PT ;  /* 0x0000000d1e0d7209 */ /* 0x000fc40007810000 */
[----:B------:R-:W-:Y:S02]  /*26d0*/  CS2R R114, SRZ ;  /* 0x0000000000727805 */ /* 0x000fe4000001ff00 */
[C---:B------:R-:W-:Y:S02]  /*26e0*/  ISETP.GT.AND P1, PT, R9.reuse, 0x49, PT ;  /* 0x000000490900780c */ /* 0x040fe40003f24270 */
[----:B------:R-:W-:Y:S02]  /*26f0*/  CS2R R112, SRZ ;  /* 0x0000000000707805 */ /* 0x000fe4000001ff00 */
[----:B---3--:R-:W-:Y:S02]  /*2700*/  FSEL R28, R32, -INF , P2 ;  /* 0xff800000201c7808 */ /* 0x008fe40001000000 */
[----:B------:R-:W-:Y:S02]  /*2710*/  CS2R R110, SRZ ;  /* 0x00000000006e7805 */ /* 0x000fe4000001ff00 */
[----:B------:R-:W-:Y:S01]  /*2720*/  FMNMX.FTZ R13, R26, R13, !PT ;  /* 0x0000000d1a0d7209 */ /* 0x000fe20007810000 */
[----:B------:R-:W3:Y:S01]  /*2730*/  MUFU.TANH R42, R71 ;  /* 0x00000047002a7308 */ /* 0x000ee20000002400 */
[----:B------:R-:W-:-:S02]  /*2740*/  ISETP.GT.AND P2, PT, R9, 0x50, PT ;  /* 0x000000500900780c */ /* 0x000fc40003f44270 */
[----:B-1----:R-:W-:Y:S02]  /*2750*/  FSEL R32, R63, -INF , P1 ;  /* 0xff8000003f207808 */ /* 0x002fe40000800000 */
[----:B------:R-:W-:Y:S02]  /*2760*/  FMNMX.FTZ R13, R28, R13, !PT ;  /* 0x0000000d1c0d7209 */ /* 0x000fe40007810000 */
[C---:B------:R-:W-:Y:S01]  /*2770*/  ISETP.GT.AND P1, PT, R9.reuse, 0x51, PT ;  /* 0x000000510900780c */ /* 0x040fe20003f24270 */
[----:B------:R-:W1:Y:S01]  /*2780*/  MUFU.TANH R40, R74 ;  /* 0x0000004a00287308 */ /* 0x000e620000002400 */
[----:B------:R-:W-:Y:S02]  /*2790*/  FSEL R34, R34, -INF , P2 ;  /* 0xff80000022227808 */ /* 0x000fe40001000000 */
[----:B------:R-:W-:Y:S02]  /*27a0*/  FMNMX.FTZ R13, R32, R13, !PT ;  /* 0x0000000d200d7209 */ /* 0x000fe40007810000 */
[----:B------:R-:W-:-:S02]  /*27b0*/  ISETP.GT.AND P2, PT, R9, 0x58, PT ;  /* 0x000000580900780c */ /* 0x000fc40003f44270 */
[----:B0-----:R-:W-:Y:S01]  /*27c0*/  FSEL R36, R36, -INF , P1 ;  /* 0xff80000024247808 */ /* 0x001fe20000800000 */
[----:B------:R-:W0:Y:S01]  /*27d0*/  MUFU.TANH R44, R75 ;  /* 0x0000004b002c7308 */ /* 0x000e220000002400 */
[----:B------:R-:W-:Y:S02]  /*27e0*/  FMNMX.FTZ R13, R34, R13, !PT ;  /* 0x0000000d220d7209 */ /* 0x000fe40007810000 */
[C---:B------:R-:W-:Y:S02]  /*27f0*/  ISETP.GT.AND P1, PT, R9.reuse, 0x59, PT ;  /* 0x000000590900780c */ /* 0x040fe40003f24270 */
[----:B--2---:R-:W-:Y:S02]  /*2800*/  FSEL R38, R4, -INF , P2 ;  /* 0xff80000004267808 */ /* 0x004fe40001000000 */
[----:B------:R-:W-:Y:S01]  /*2810*/  FMNMX.FTZ R13, R36, R13, !PT ;  /* 0x0000000d240d7209 */ /* 0x000fe20007810000 */
[----:B------:R-:W2:Y:S01]  /*2820*/  MUFU.TANH R46, R78 ;  /* 0x0000004e002e7308 */ /* 0x000ea20000002400 */
[----:B------:R-:W-:-:S02]  /*2830*/  ISETP.GT.AND P2, PT, R9, 0x60, PT ;  /* 0x000000600900780c */ /* 0x000fc40003f44270 */
[----:B---3--:R-:W-:Y:S02]  /*2840*/  FSEL R42, R42, -INF , P1 ;  /* 0xff8000002a2a7808 */ /* 0x008fe40000800000 */
[----:B------:R-:W-:Y:S02]  /*2850*/  FMNMX.FTZ R13, R38, R13, !PT ;  /* 0x0000000d260d7209 */ /* 0x000fe40007810000 */
[C---:B------:R-:W-:Y:S01]  /*2860*/  ISETP.GT.AND P1, PT, R9.reuse, 0x61, PT ;  /* 0x000000610900780c */ /* 0x040fe20003f24270 */
[----:B------:R-:W3:Y:S01]  /*2870*/  MUFU.TANH R52, R79 ;  /* 0x0000004f00347308 */ /* 0x000ee20000002400 */
[----:B-1----:R-:W-:Y:S02]  /*2880*/  FSEL R40, R40, -INF , P2 ;  /* 0xff80000028287808 */ /* 0x002fe40001000000 */
        /* <DEDUP_REMOVED lines=8> */
[----:B------:R-:W1:Y:S01]  /*2910*/  MUFU.TANH R50, R83 ;  /* 0x0000005300327308 */ /* 0x000e620000002400 */
[----:B------:R-:W-:-:S02]  /*2920*/  ISETP.GT.AND P2, PT, R9, 0x70, PT ;  /* 0x000000700900780c */ /* 0x000fc40003f44270 */
[----:B---3--:R-:W-:Y:S02]  /*2930*/  FSEL R52, R52, -INF , P1 ;  /* 0xff80000034347808 */ /* 0x008fe40000800000 */
[----:B------:R-:W-:Y:S02]  /*2940*/  FMNMX.FTZ R13, R46, R13, !PT ;  /* 0x0000000d2e0d7209 */ /* 0x000fe40007810000 */
[C---:B------:R-:W-:Y:S01]  /*2950*/  ISETP.GT.AND P1, PT, R9.reuse, 0x71, PT ;  /* 0x000000710900780c */ /* 0x040fe20003f24270 */
[----:B------:R-:W2:Y:S01]  /*2960*/  MUFU.TANH R54, R86 ;  /* 0x0000005600367308 */ /* 0x000ea20000002400 */
[----:B0-----:R-:W-:Y:S02]  /*2970*/  FSEL R48, R48, -INF , P2 ;  /* 0xff80000030307808 */ /* 0x001fe40001000000 */
[----:B------:R-:W-:Y:S02]  /*2980*/  FMNMX.FTZ R13, R52, R13, !PT ;  /* 0x0000000d340d7209 */ /* 0x000fe40007810000 */
[----:B------:R-:W-:-:S02]  /*2990*/  ISETP.GT.AND P2, PT, R9, 0x78, PT ;  /* 0x000000780900780c */ /* 0x000fc40003f44270 */
[----:B------:R-:W-:Y:S01]  /*29a0*/  FMNMX.FTZ R13, R48, R13, !PT ;  /* 0x0000000d300d7209 */ /* 0x000fe20007810000 */
[----:B------:R-:W0:Y:S01]  /*29b0*/  MUFU.TANH R87, R87 ;  /* 0x0000005700577308 */ /* 0x000e220000002400 */
[----:B-1----:R-:W-:Y:S02]  /*29c0*/  FSEL R50, R50, -INF , P1 ;  /* 0xff80000032327808 */ /* 0x002fe40000800000 */
[----:B------:R-:W-:Y:S02]  /*29d0*/  ISETP.GT.AND P1, PT, R9, 0x79, PT ;  /* 0x000000790900780c */ /* 0x000fe40003f24270 */
[----:B------:R-:W-:-:S03]  /*29e0*/  FMNMX.FTZ R9, R50, R13, !PT ;  /* 0x0000000d32097209 */ /* 0x000fc60007810000 */
[----:B------:R-:W-:Y:S01]  /*29f0*/  MUFU.TANH R3, R3 ;  /* 0x0000000300037308 */ /* 0x000fe20000002400 */
[----:B--2---:R-:W-:Y:S02]  /*2a00*/  FSEL R54, R54, -INF , P2 ;  /* 0xff80000036367808 */ /* 0x004fe40001000000 */
[----:B------:R-:W-:Y:S02]  /*2a10*/  ISETP.GT.AND P2, PT, R41, 0x1, PT ;  /* 0x000000012900780c */ /* 0x000fe40003f44270 */
[----:B------:R-:W-:-:S03]  /*2a20*/  FMNMX.FTZ R4, R54, R9, !PT ;  /* 0x0000000936047209 */ /* 0x000fc60007810000 */
[----:B------:R-:W1:Y:S01]  /*2a30*/  MUFU.TANH R5, R5 ;  /* 0x0000000500057308 */ /* 0x000e620000002400 */
[----:B0-----:R-:W-:-:S04]  /*2a40*/  FSEL R13, R87, -INF , P1 ;  /* 0xff800000570d7808 */ /* 0x001fc80000800000 */
[----:B------:R-:W-:-:S03]  /*2a50*/  FMNMX.FTZ R4, R13, R4, !PT ;  /* 0x000000040d047209 */ /* 0x000fc60007810000 */
[----:B------:R-:W0:Y:S02]  /*2a60*/  MUFU.TANH R7, R7 ;  /* 0x0000000700077308 */ /* 0x000e240000002400 */
[----:B------:R-:W2:Y:S06]  /*2a70*/  SHFL.BFLY PT, R9, R4, 0x2, 0x1f ;  /* 0x0c401f0004097f89 */ /* 0x000eac00000e0000 */
[----:B------:R-:W-:Y:S01]  /*2a80*/  MUFU.TANH R6, R6 ;  /* 0x0000000600067308 */ /* 0x000fe20000002400 */
[----:B-1----:R-:W-:Y:S02]  /*2a90*/  FSEL R5, R5, -INF , P2 ;  /* 0xff80000005057808 */ /* 0x002fe40001000000 */
[----:B------:R-:W-:-:S05]  /*2aa0*/  ISETP.GT.AND P2, PT, R41, 0x10, PT ;  /* 0x000000102900780c */ /* 0x000fca0003f44270 */
[----:B------:R-:W1:Y:S01]  /*2ab0*/  MUFU.TANH R10, R10 ;  /* 0x0000000a000a7308 */ /* 0x000e620000002400 */
[----:B0-----:R-:W-:-:S07]  /*2ac0*/  FSEL R39, R7, -INF , P3 ;  /* 0xff80000007277808 */ /* 0x001fce0001800000 */
[----:B------:R-:W-:Y:S01]  /*2ad0*/  MUFU.TANH R8, R8 ;  /* 0x0000000800087308 */ /* 0x000fe20000002400 */
[----:B--2---:R-:W-:-:S05]  /*2ae0*/  FMNMX.FTZ R43, R4, R9, !PT ;  /* 0x00000009042b7209 */ /* 0x004fca0007810000 */
[----:B------:R-:W0:Y:S02]  /*2af0*/  SHFL.BFLY PT, R4, R43, 0x1, 0x1f ;  /* 0x0c201f002b047f89 */ /* 0x000e2400000e0000 */
[----:B------:R-:W2:Y:S01]  /*2b00*/  MUFU.TANH R12, R12 ;  /* 0x0000000c000c7308 */ /* 0x000ea20000002400 */
[----:B-1----:R-:W-:Y:S02]  /*2b10*/  FSEL R45, R10, -INF , P2 ;  /* 0xff8000000a2d7808 */ /* 0x002fe40001000000 */
[----:B------:R-:W-:-:S05]  /*2b20*/  ISETP.GT.AND P2, PT, R41, 0x18, PT ;  /* 0x000000182900780c */ /* 0x000fca0003f44270 */
[----:B------:R1:W-:Y:S08]  /*2b30*/  MUFU.TANH R55, R60 ;  /* 0x0000003c00377308 */ /* 0x0003f00000002400 */
[----:B------:R-:W3:Y:S01]  /*2b40*/  MUFU.TANH R11, R11 ;  /* 0x0000000b000b7308 */ /* 0x000ee20000002400 */
[----:B--2---:R-:W-:Y:S02]  /*2b50*/  FSEL R49, R12, -INF , P2 ;  /* 0xff8000000c317808 */ /* 0x004fe40001000000 */
[----:B------:R-:W-:-:S02]  /*2b60*/  ISETP.GT.AND P2, PT, R41, 0x20, PT ;  /* 0x000000202900780c */ /* 0x000fc40003f44270 */
[----:B0-----:R-:W-:-:S03]  /*2b70*/  FMNMX.FTZ R9, R43, R4, !PT ;  /* 0x000000042b097209 */ /* 0x001fc60007810000 */
[----:B------:R-:W0:Y:S01]  /*2b80*/  MUFU.TANH R15, R15 ;  /* 0x0000000f000f7308 */ /* 0x000e220000002400 */
[----:B------:R-:W-:Y:S01]  /*2b90*/  MOV R4, UR6 ;  /* 0x0000000600047c02 */ /* 0x000fe20008000f00 */
[----:B------:R-:W-:Y:S01]  /*2ba0*/  @UP0 ULDC UR6, c[0x0][0x44c] ;  /* 0x0001130000060ab9 */ /* 0x000fe20000000800 */
[C---:B------:R-:W-:Y:S01]  /*2bb0*/  FSETP.NEU.FTZ.AND P1, PT, R9.reuse, -INF , PT ;  /* 0xff8000000900780b */ /* 0x040fe20003f3d000 */
[----:B------:R-:W-:Y:S02]  /*2bc0*/  UIMAD.WIDE.U32 UR6, UR37, UR6, URZ ;  /* 0x00000006250672a5 */ /* 0x000fe4000f8e003f */
[----:B------:R-:W-:Y:S01]  /*2bd0*/  FMUL.FTZ R43, R9, R4 ;  /* 0x00000004092b7220 */ /* 0x000fe20000410000 */
[----:B------:R-:W-:Y:S01]  /*2be0*/  UIADD3 UR6, UR15, 0x28840, URZ ;  /* 0x000288400f067890 */ /* 0x000fe2000fffe03f */
[----:B------:R-:W2:Y:S01]  /*2bf0*/  MUFU.TANH R14, R14 ;  /* 0x0000000e000e7308 */ /* 0x000ea20000002400 */
[----:B------:R-:W-:Y:S02]  /*2c00*/  @UP0 USHF.R.U32.HI UR10, URZ, UR18, UR7 ;  /* 0x000000123f0a0299 */ /* 0x000fe40008011607 */
[----:B------:R-:W-:Y:S01]  /*2c10*/  FSEL R25, R43, RZ, P1 ;  /* 0x000000ff2b197208 */ /* 0x000fe20000800000 */
[----:B------:R-:W-:Y:S01]  /*2c20*/  UPRMT UR6, UR39, 0x654, UR6 ;  /* 0x0000065427067896 */ /* 0x000fe20008000006 */
[----:B------:R-:W-:Y:S01]  /*2c30*/  ISETP.GT.AND P1, PT, R41, RZ, PT ;  /* 0x000000ff2900720c */ /* 0x000fe20003f24270 */
[----:B------:R-:W-:-:S02]  /*2c40*/  UIADD3 UR11, UR11, UR10, URZ ;  /* 0x0000000a0b0b7290 */ /* 0x000fc4000fffe03f */
[----:B------:R-:W4:Y:S01]  /*2c50*/  MUFU.TANH R21, R21 ;  /* 0x0000001500157308 */ /* 0x000f220000002400 */
[----:B------:R-:W-:Y:S01]  /*2c60*/  FSEL R3, R3, -INF , P1 ;  /* 0xff80000003037808 */ /* 0x000fe20000800000 */
[-CC-:B------:R-:W-:Y:S01]  /*2c70*/  FFMA.FTZ R171, R58, R4.reuse, -R25.reuse ;  /* 0x000000043aab7223 */ /* 0x180fe20000010819 */
[----:B------:R-:W-:Y:S01]  /*2c80*/  ISETP.GT.AND P1, PT, R41, 0x9, PT ;  /* 0x000000092900780c */ /* 0x000fe20003f24270 */
[-CC-:B------:R-:W-:Y:S01]  /*2c90*/  FFMA.FTZ R58, R56, R4.reuse, -R25.reuse ;  /* 0x00000004383a7223 */ /* 0x180fe20000010819 */
[----:B-1----:R-:W-:Y:S01]  /*2ca0*/  FMNMX.FTZ R60, R3, R5, !PT ;  /* 0x00000005033c7209 */ /* 0x002fe20007810000 */
[--C-:B------:R-:W-:Y:S01]  /*2cb0*/  FFMA.FTZ R163, R38, R4, -R25.reuse ;  /* 0x0000000426a37223 */ /* 0x100fe20000010819 */
[----:B------:R-:W-:Y:S01]  /*2cc0*/  FSEL R43, R6, -INF , P1 ;  /* 0xff800000062b7808 */ /* 0x000fe20000800000 */
[----:B------:R-:W1:Y:S01]  /*2cd0*/  MUFU.TANH R20, R20 ;  /* 0x0000001400147308 */ /* 0x000e620000002400 */
[----:B------:R-:W-:Y:S01]  /*2ce0*/  FMNMX.FTZ R60, R39, R60, !PT ;  /* 0x0000003c273c7209 */ /* 0x000fe20007810000 */
[-CC-:B------:R-:W-:Y:S01]  /*2cf0*/  FFMA.FTZ R153, R40, R4.reuse, -R25.reuse ;  /* 0x0000000428997223 */ /* 0x180fe20000010819 */
[----:B------:R-:W-:Y:S01]  /*2d00*/  ISETP.GT.AND P1, PT, R41, 0x11, PT ;  /* 0x000000112900780c */ /* 0x000fe20003f24270 */
[--C-:B------:R-:W-:Y:S01]  /*2d10*/  FFMA.FTZ R181, R96, R4, -R25.reuse ;  /* 0x0000000460b57223 */ /* 0x100fe20000010819 */
[----:B------:R-:W-:Y:S01]  /*2d20*/  FMNMX.FTZ R60, R43, R60, !PT ;  /* 0x0000003c2b3c7209 */ /* 0x000fe20007810000 */
[--C-:B------:R-:W-:Y:S01]  /*2d30*/  FFMA.FTZ R24, R98, R4, -R25.reuse ;  /* 0x0000000462187223 */ /* 0x100fe20000010819 */
[----:B------:R-:W-:Y:S01]  /*2d40*/  FSEL R47, R8, -INF , P1 ;  /* 0xff800000082f7808 */ /* 0x000fe20000800000 */
[----:B------:R-:W5:Y:S01]  /*2d50*/  MUFU.TANH R29, R29 ;  /* 0x0000001d001d7308 */ /* 0x000f620000002400 */
[----:B------:R-:W-:Y:S01]  /*2d60*/  FMNMX.FTZ R60, R45, R60, !PT ;  /* 0x0000003c2d3c7209 */ /* 0x000fe20007810000 */
[-CC-:B------:R-:W-:Y:S01]  /*2d70*/  FFMA.FTZ R183, R100, R4.reuse, -R25.reuse ;  /* 0x0000000464b77223 */ /* 0x180fe20000010819 */
[----:B------:R-:W-:Y:S01]  /*2d80*/  ISETP.GT.AND P1, PT, R41, 0x19, PT ;  /* 0x000000192900780c */ /* 0x000fe20003f24270 */
[--C-:B------:R-:W-:Y:S01]  /*2d90*/  FFMA.FTZ R6, R102, R4, -R25.reuse ;  /* 0x0000000466067223 */ /* 0x100fe20000010819 */
[----:B------:R-:W-:Y:S01]  /*2da0*/  FMNMX.FTZ R60, R47, R60, !PT ;  /* 0x0000003c2f3c7209 */ /* 0x000fe20007810000 */
[--C-:B------:R-:W-:Y:S01]  /*2db0*/  FFMA.FTZ R177, R104, R4, -R25.reuse ;  /* 0x0000000468b17223 */ /* 0x100fe20000010819 */
[----:B---3--:R-:W-:Y:S01]  /*2dc0*/  FSEL R11, R11, -INF , P1 ;  /* 0xff8000000b0b7808 */ /* 0x008fe20000800000 */
[----:B------:R-:W3:Y:S01]  /*2dd0*/  MUFU.TANH R27, R27 ;  /* 0x0000001b001b7308 */ /* 0x000ee20000002400 */
[----:B------:R-:W-:Y:S01]  /*2de0*/  FMNMX.FTZ R60, R49, R60, !PT ;  /* 0x0000003c313c7209 */ /* 0x000fe20007810000 */
[-CC-:B------:R-:W-:Y:S01]  /*2df0*/  FFMA.FTZ R8, R106, R4.reuse, -R25.reuse ;  /* 0x000000046a087223 */ /* 0x180fe20000010819 */
[----:B------:R-:W-:Y:S01]  /*2e00*/  ISETP.GT.AND P1, PT, R41, 0x21, PT ;  /* 0x000000212900780c */ /* 0x000fe20003f24270 */
[-CC-:B------:R-:W-:Y:S01]  /*2e10*/  FFMA.FTZ R167, R28, R4.reuse, -R25.reuse ;  /* 0x000000041ca77223 */ /* 0x180fe20000010819 */
[----:B0-----:R-:W-:Y:S01]  /*2e20*/  FSEL R15, R15, -INF , P2 ;  /* 0xff8000000f0f7808 */ /* 0x001fe20001000000 */
[--C-:B------:R-:W-:Y:S01]  /*2e30*/  FFMA.FTZ R179, R108, R4, -R25.reuse ;  /* 0x000000046cb37223 */ /* 0x100fe20000010819 */
[----:B------:R-:W-:Y:S01]  /*2e40*/  FMNMX.FTZ R60, R11, R60, !PT ;  /* 0x0000003c0b3c7209 */ /* 0x000fe20007810000 */
[----:B------:R-:W0:Y:S01]  /*2e50*/  MUFU.TANH R33, R33 ;  /* 0x0000002100217308 */ /* 0x000e220000002400 */
[----:B------:R-:W-:Y:S01]  /*2e60*/  ISETP.GT.AND P2, PT, R41, 0x28, PT ;  /* 0x000000282900780c */ /* 0x000fe20003f44270 */
[-CC-:B------:R-:W-:Y:S01]  /*2e70*/  FFMA.FTZ R28, R32, R4.reuse, -R25.reuse ;  /* 0x00000004201c7223 */ /* 0x180fe20000010819 */
[----:B--2---:R-:W-:Y:S01]  /*2e80*/  FSEL R51, R14, -INF , P1 ;  /* 0xff8000000e337808 */ /* 0x004fe20000800000 */
[--C-:B------:R-:W-:Y:S01]  /*2e90*/  FFMA.FTZ R161, R34, R4, -R25.reuse ;  /* 0x0000000422a17223 */ /* 0x100fe20000010819 */
[----:B------:R-:W-:Y:S01]  /*2ea0*/  FMNMX.FTZ R60, R15, R60, !PT ;  /* 0x0000003c0f3c7209 */ /* 0x000fe20007810000 */
[-CC-:B------:R-:W-:Y:S01]  /*2eb0*/  FFMA.FTZ R32, R42, R4.reuse, -R25.reuse ;  /* 0x000000042a207223 */ /* 0x180fe20000010819 */
[----:B------:R-:W-:Y:S01]  /*2ec0*/  ISETP.GT.AND P1, PT, R41, 0x29, PT ;  /* 0x000000292900780c */ /* 0x000fe20003f24270 */
[----:B------:R-:W2:Y:S01]  /*2ed0*/  MUFU.TANH R31, R31 ;  /* 0x0000001f001f7308 */ /* 0x000ea20000002400 */
[----:B----4-:R-:W-:Y:S01]  /*2ee0*/  FSEL R21, R21, -INF , P2 ;  /* 0xff80000015157808 */ /* 0x010fe20001000000 */
[--C-:B------:R-:W-:Y:S01]  /*2ef0*/  FFMA.FTZ R34, R44, R4, -R25.reuse ;  /* 0x000000042c227223 */ /* 0x100fe20000010819 */
[----:B------:R-:W-:Y:S01]  /*2f00*/  FMNMX.FTZ R60, R51, R60, !PT ;  /* 0x0000003c333c7209 */ /* 0x000fe20007810000 */
[-CC-:B------:R-:W-:Y:S01]  /*2f10*/  FFMA.FTZ R10, R94, R4.reuse, -R25.reuse ;  /* 0x000000045e0a7223 */ /* 0x180fe20000010819 */
[----:B------:R-:W-:Y:S01]  /*2f20*/  ISETP.GT.AND P2, PT, R41, 0x30, PT ;  /* 0x000000302900780c */ /* 0x000fe20003f44270 */
[--C-:B------:R-:W-:Y:S01]  /*2f30*/  FFMA.FTZ R173, R92, R4, -R25.reuse ;  /* 0x000000045cad7223 */ /* 0x100fe20000010819 */
[----:B-1----:R-:W-:Y:S01]  /*2f40*/  FSEL R53, R20, -INF , P1 ;  /* 0xff80000014357808 */ /* 0x002fe20000800000 */
[----:B------:R-:W1:Y:S01]  /*2f50*/  MUFU.TANH R37, R37 ;  /* 0x0000002500257308 */ /* 0x000e620000002400 */
[----:B------:R-:W-:Y:S01]  /*2f60*/  FMNMX.FTZ R60, R21, R60, !PT ;  /* 0x0000003c153c7209 */ /* 0x000fe20007810000 */
[-CC-:B------:R-:W-:Y:S01]  /*2f70*/  FFMA.FTZ R12, R90, R4.reuse, -R25.reuse ;  /* 0x000000045a0c7223 */ /* 0x180fe20000010819 */
[----:B------:R-:W-:Y:S01]  /*2f80*/  ISETP.GT.AND P1, PT, R41, 0x31, PT ;  /* 0x000000312900780c */ /* 0x000fe20003f24270 */
[-CC-:B------:R-:W-:Y:S01]  /*2f90*/  FFMA.FTZ R175, R88, R4.reuse, -R25.reuse ;  /* 0x0000000458af7223 */ /* 0x180fe20000010819 */
[----:B-----5:R-:W-:Y:S01]  /*2fa0*/  FSEL R29, R29, -INF , P2 ;  /* 0xff8000001d1d7808 */ /* 0x020fe20001000000 */
[--C-:B------:R-:W-:Y:S01]  /*2fb0*/  FFMA.FTZ R14, R70, R4, -R25.reuse ;  /* 0x00000004460e7223 */ /* 0x100fe20000010819 */
[----:B------:R-:W-:Y:S01]  /*2fc0*/  FMNMX.FTZ R60, R53, R60, !PT ;  /* 0x0000003c353c7209 */ /* 0x000fe20007810000 */
[----:B------:R-:W4:Y:S01]  /*2fd0*/  MUFU.TANH R35, R35 ;  /* 0x0000002300237308 */ /* 0x000f220000002400 */
[----:B------:R-:W-:Y:S01]  /*2fe0*/  ISETP.GT.AND P2, PT, R41, 0x38, PT ;  /* 0x000000382900780c */ /* 0x000fe20003f44270 */
[-CC-:B------:R-:W-:Y:S01]  /*2ff0*/  FFMA.FTZ R169, R66, R4.reuse, -R25.reuse ;  /* 0x0000000442a97223 */ /* 0x180fe20000010819 */
[----:B---3--:R-:W-:Y:S01]  /*3000*/  FSEL R27, R27, -INF , P1 ;  /* 0xff8000001b1b7808 */ /* 0x008fe20000800000 */
[--C-:B------:R-:W-:Y:S01]  /*3010*/  FFMA.FTZ R62, R62, R4, -R25.reuse ;  /* 0x000000043e3e7223 */ /* 0x100fe20000010819 */
[----:B------:R-:W-:Y:S01]  /*3020*/  FMNMX.FTZ R60, R29, R60, !PT ;  /* 0x0000003c1d3c7209 */ /* 0x000fe20007810000 */
[-CC-:B------:R-:W-:Y:S01]  /*3030*/  FFMA.FTZ R165, R30, R4.reuse, -R25.reuse ;  /* 0x000000041ea57223 */ /* 0x180fe20000010819 */
[----:B------:R-:W-:Y:S01]  /*3040*/  ISETP.GT.AND P1, PT, R41, 0x39, PT ;  /* 0x000000392900780c */ /* 0x000fe20003f24270 */
[----:B------:R-:W3:Y:S01]  /*3050*/  MUFU.TANH R57, R61 ;  /* 0x0000003d00397308 */ /* 0x000ee20000002400 */
[----:B0-----:R-:W-:Y:S01]  /*3060*/  FSEL R33, R33, -INF , P2 ;  /* 0xff80000021217808 */ /* 0x001fe20001000000 */
[--C-:B------:R-:W-:Y:S01]  /*3070*/  FFMA.FTZ R26, R26, R4, -R25.reuse ;  /* 0x000000041a1a7223 */ /* 0x100fe20000010819 */
[----:B------:R-:W-:Y:S01]  /*3080*/  FMNMX.FTZ R60, R27, R60, !PT ;  /* 0x0000003c1b3c7209 */ /* 0x000fe20007810000 */
[-CC-:B------:R-:W-:Y:S01]  /*3090*/  FFMA.FTZ R30, R36, R4.reuse, -R25.reuse ;  /* 0x00000004241e7223 */ /* 0x180fe20000010819 */
[----:B------:R-:W-:Y:S01]  /*30a0*/  ISETP.GT.AND P2, PT, R41, 0x40, PT ;  /* 0x000000402900780c */ /* 0x000fe20003f44270 */
[--C-:B------:R-:W-:Y:S01]  /*30b0*/  FFMA.FTZ R155, R46, R4, -R25.reuse ;  /* 0x000000042e9b7223 */ /* 0x100fe20000010819 */
[----:B--2---:R-:W-:Y:S01]  /*30c0*/  FSEL R31, R31, -INF , P1 ;  /* 0xff8000001f1f7808 */ /* 0x004fe20000800000 */
[----:B------:R-:W0:Y:S01]  /*30d0*/  MUFU.TANH R59, R64 ;  /* 0x00000040003b7308 */ /* 0x000e220000002400 */
[----:B------:R-:W-:Y:S01]  /*30e0*/  FMNMX.FTZ R60, R33, R60, !PT ;  /* 0x0000003c213c7209 */ /* 0x000fe20007810000 */
[----:B------:R-:W-:Y:S01]  /*30f0*/  USHF.R.S32.HI UR7, URZ, 0x1f, UR11 ;  /* 0x0000001f3f077899 */ /* 0x000fe2000801140b */
[----:B------:R-:W-:Y:S01]  /*3100*/  ISETP.GT.AND P1, PT, R41, 0x41, PT ;  /* 0x000000412900780c */ /* 0x000fe20003f24270 */
[--C-:B------:R-:W-:Y:S01]  /*3110*/  FFMA.FTZ R36, R52, R4, -R25.reuse ;  /* 0x0000000434247223 */ /* 0x100fe20000010819 */
[----:B-1----:R-:W-:Y:S01]  /*3120*/  FSEL R37, R37, -INF , P2 ;  /* 0xff80000025257808 */ /* 0x002fe20001000000 */
[----:B------:R-:W-:Y:S01]  /*3130*/  ULEA.HI UR7, UR7, UR11, URZ, 0x7 ;  /* 0x0000000b07077291 */ /* 0x000fe2000f8f383f */
[----:B------:R-:W-:Y:S01]  /*3140*/  FMNMX.FTZ R60, R31, R60, !PT ;  /* 0x0000003c1f3c7209 */ /* 0x000fe20007810000 */
[----:B------:R-:W1:Y:S01]  /*3150*/  MUFU.TANH R65, R65 ;  /* 0x0000004100417308 */ /* 0x000e620000002400 */
[----:B------:R-:W-:Y:S01]  /*3160*/  ISETP.GT.AND P2, PT, R41, 0x48, PT ;  /* 0x000000482900780c */ /* 0x000fe20003f44270 */
[--C-:B------:R-:W-:Y:S01]  /*3170*/  FFMA.FTZ R157, R48, R4, -R25.reuse ;  /* 0x00000004309d7223 */ /* 0x100fe20000010819 */
[----:B----4-:R-:W-:Y:S01]  /*3180*/  FSEL R35, R35, -INF , P1 ;  /* 0xff80000023237808 */ /* 0x010fe20000800000 */
[----:B------:R-:W-:Y:S01]  /*3190*/  USHF.R.S32.HI UR7, URZ, 0x7, UR7 ;  /* 0x000000073f077899 */ /* 0x000fe20008011407 */
[----:B------:R-:W-:Y:S01]  /*31a0*/  FMNMX.FTZ R60, R37, R60, !PT ;  /* 0x0000003c253c7209 */ /* 0x000fe20007810000 */
[--C-:B------:R-:W-:Y:S01]  /*31b0*/  FFMA.FTZ R159, R54, R4, -R25.reuse ;  /* 0x00000004369f7223 */ /* 0x100fe20000010819 */
[----:B------:R-:W-:Y:S01]  /*31c0*/  ISETP.GT.AND P1, PT, R41, 0x49, PT ;  /* 0x000000492900780c */ /* 0x000fe20003f24270 */
[----:B------:R-:W2:Y:S01]  /*31d0*/  MUFU.TANH R63, R68 ;  /* 0x00000044003f7308 */ /* 0x000ea20000002400 */
[----:B------:R-:W-:Y:S01]  /*31e0*/  FSEL R55, R55, -INF , P2 ;  /* 0xff80000037377808 */ /* 0x000fe20001000000 */
[----:B------:R-:W-:Y:S01]  /*31f0*/  UISETP.LT.AND UP0, UPT, URZ, UR7, UPT ;  /* 0x000000073f00728c */ /* 0x000fe2000bf01270 */
[----:B------:R-:W-:Y:S01]  /*3200*/  FMNMX.FTZ R60, R35, R60, !PT ;  /* 0x0000003c233c7209 */ /* 0x000fe20007810000 */
[----:B------:R-:W-:Y:S01]  /*3210*/  FFMA.FTZ R13, R13, R4, -R25 ;  /* 0x000000040d0d7223 */ /* 0x000fe20000010819 */
[----:B------:R-:W-:Y:S01]  /*3220*/  ISETP.GT.AND P2, PT, R41, 0x50, PT ;  /* 0x000000502900780c */ /* 0x000fe20003f44270 */
[----:B------:R-:W-:Y:S01]  /*3230*/  USEL UR54, URZ, UR7, !UP0 ;  /* 0x000000073f367287 */ /* 0x000fe2000c000000 */
[----:B---3--:R-:W-:Y:S01]  /*3240*/  FSEL R57, R57, -INF , P1 ;  /* 0xff80000039397808 */ /* 0x008fe20000800000 */
[----:B------:R-:W3:Y:S01]  /*3250*/  MUFU.TANH R69, R69 ;  /* 0x0000004500457308 */ /* 0x000ee20000002400 */
[----:B------:R-:W-:Y:S01]  /*3260*/  FMNMX.FTZ R60, R55, R60, !PT ;  /* 0x0000003c373c7209 */ /* 0x000fe20007810000 */
[----:B------:R-:W-:Y:S01]  /*3270*/  UISETP.GE.AND UP0, UPT, UR56, UR54, UPT ;  /* 0x000000363800728c */ /* 0x000fe2000bf06270 */
[----:B------:R-:W-:Y:S01]  /*3280*/  ISETP.GT.AND P1, PT, R41, 0x51, PT ;  /* 0x000000512900780c */ /* 0x000fe20003f24270 */
[----:B------:R-:W-:Y:S01]  /*3290*/  SYNCS.ARRIVE.TRANS64.RED.A1T0 RZ, [UR6], RZ ;  /* 0x000000ffffff79a7 */ /* 0x000fe20008100406 */
[----:B0-----:R-:W-:-:S02]  /*32a0*/  FSEL R59, R59, -INF , P2 ;  /* 0xff8000003b3b7808 */ /* 0x001fc40001000000 */
[----:B------:R-:W-:Y:S02]  /*32b0*/  CS2R R108, SRZ ;  /* 0x00000000006c7805 */ /* 0x000fe4000001ff00 */
[----:B------:R-:W-:Y:S01]  /*32c0*/  FMNMX.FTZ R60, R57, R60, !PT ;  /* 0x0000003c393c7209 */ /* 0x000fe20007810000 */
[----:B------:R-:W0:Y:S01]  /*32d0*/  MUFU.TANH R67, R72 ;  /* 0x0000004800437308 */ /* 0x000e220000002400 */
[----:B------:R-:W-:Y:S02]  /*32e0*/  ISETP.GT.AND P2, PT, R41, 0x58, PT ;  /* 0x000000582900780c */ /* 0x000fe40003f44270 */
[----:B------:R-:W-:Y:S02]  /*32f0*/  CS2R R106, SRZ ;  /* 0x00000000006a7805 */ /* 0x000fe4000001ff00 */
[----:B-1----:R-:W-:Y:S02]  /*3300*/  FSEL R61, R65, -INF , P1 ;  /* 0xff800000413d7808 */ /* 0x002fe40000800000 */
[----:B------:R-:W-:-:S02]  /*3310*/  CS2R R104, SRZ ;  /* 0x0000000000687805 */ /* 0x000fc4000001ff00 */
[----:B------:R-:W-:Y:S02]  /*3320*/  FMNMX.FTZ R60, R59, R60, !PT ;  /* 0x0000003c3b3c7209 */ /* 0x000fe40007810000 */
[----:B------:R-:W-:Y:S02]  /*3330*/  CS2R R102, SRZ ;  /* 0x0000000000667805 */ /* 0x000fe4000001ff00 */
[----:B------:R-:W-:Y:S01]  /*3340*/  ISETP.GT.AND P1, PT, R41, 0x59, PT ;  /* 0x000000592900780c */ /* 0x000fe20003f24270 */
[----:B------:R-:W1:Y:S01]  /*3350*/  MUFU.TANH R73, R73 ;  /* 0x0000004900497308 */ /* 0x000e620000002400 */
[----:B--2---:R-:W-:Y:S02]  /*3360*/  FSEL R63, R63, -INF , P2 ;  /* 0xff8000003f3f7808 */ /* 0x004fe40001000000 */
[----:B------:R-:W-:Y:S02]  /*3370*/  CS2R R100, SRZ ;  /* 0x0000000000647805 */ /* 0x000fe4000001ff00 */
[----:B------:R-:W-:-:S02]  /*3380*/  FMNMX.FTZ R60, R61, R60, !PT ;  /* 0x0000003c3d3c7209 */ /* 0x000fc40007810000 */
[----:B------:R-:W-:Y:S02]  /*3390*/  CS2R R98, SRZ ;  /* 0x0000000000627805 */ /* 0x000fe4000001ff00 */
[----:B------:R-:W-:Y:S02]  /*33a0*/  ISETP.GT.AND P2, PT, R41, 0x60, PT ;  /* 0x000000602900780c */ /* 0x000fe40003f44270 */
[----:B------:R-:W-:Y:S02]  /*33b0*/  CS2R R96, SRZ ;  /* 0x0000000000607805 */ /* 0x000fe4000001ff00 */
[----:B---3--:R-:W-:Y:S01]  /*33c0*/  FSEL R65, R69, -INF , P1 ;  /* 0xff80000045417808 */ /* 0x008fe20000800000 */
[----:B------:R-:W2:Y:S01]  /*33d0*/  MUFU.TANH R71, R76 ;  /* 0x0000004c00477308 */ /* 0x000ea20000002400 */
[----:B------:R-:W-:Y:S02]  /*33e0*/  FMNMX.FTZ R60, R63, R60, !PT ;  /* 0x0000003c3f3c7209 */ /* 0x000fe40007810000 */
[----:B------:R-:W-:-:S02]  /*33f0*/  CS2R R94, SRZ ;  /* 0x00000000005e7805 */ /* 0x000fc4000001ff00 */
[----:B------:R-:W-:Y:S02]  /*3400*/  ISETP.GT.AND P1, PT, R41, 0x61, PT ;  /* 0x000000612900780c */ /* 0x000fe40003f24270 */
[----:B------:R-:W-:Y:S02]  /*3410*/  CS2R R92, SRZ ;  /* 0x00000000005c7805 */ /* 0x000fe4000001ff00 */
[----:B0-----:R-:W-:Y:S02]  /*3420*/  FSEL R67, R67, -INF , P2 ;  /* 0xff80000043437808 */ /* 0x001fe40001000000 */
[----:B------:R-:W-:Y:S02]  /*3430*/  CS2R R90, SRZ ;  /* 0x00000000005a7805 */ /* 0x000fe4000001ff00 */
[----:B------:R-:W-:Y:S01]  /*3440*/  FMNMX.FTZ R60, R65, R60, !PT ;  /* 0x0000003c413c7209 */ /* 0x000fe20007810000 */
[----:B------:R-:W0:Y:S01]  /*3450*/  MUFU.TANH R77, R77 ;  /* 0x0000004d004d7308 */ /* 0x000e220000002400 */
[----:B------:R-:W-:-:S02]  /*3460*/  ISETP.GT.AND P2, PT, R41, 0x68, PT ;  /* 0x000000682900780c */ /* 0x000fc40003f44270 */
[----:B------:R-:W-:Y:S02]  /*3470*/  CS2R R88, SRZ ;  /* 0x0000000000587805 */ /* 0x000fe4000001ff00 */
[----:B-1----:R-:W-:Y:S02]  /*3480*/  FSEL R69, R73, -INF , P1 ;  /* 0xff80000049457808 */ /* 0x002fe40000800000 */
[----:B------:R-:W-:Y:S02]  /*3490*/  FMNMX.FTZ R20, R67, R60, !PT ;  /* 0x0000003c43147209 */ /* 0x000fe40007810000 */
[----:B------:R-:W-:Y:S01]  /*34a0*/  ISETP.GT.AND P1, PT, R41, 0x69, PT ;  /* 0x000000692900780c */ /* 0x000fe20003f24270 */
[----:B------:R-:W1:Y:S01]  /*34b0*/  MUFU.TANH R75, R80 ;  /* 0x00000050004b7308 */ /* 0x000e620000002400 */
[----:B--2---:R-:W-:Y:S02]  /*34c0*/  FSEL R71, R71, -INF , P2 ;  /* 0xff80000047477808 */ /* 0x004fe40001000000 */
[----:B------:R-:W-:-:S02]  /*34d0*/  FMNMX.FTZ R20, R69, R20, !PT ;  /* 0x0000001445147209 */ /* 0x000fc40007810000 */
[----:B------:R-:W-:Y:S02]  /*34e0*/  ISETP.GT.AND P2, PT, R41, 0x70, PT ;  /* 0x000000702900780c */ /* 0x000fe40003f44270 */
[----:B------:R-:W-:Y:S01]  /*34f0*/  FMNMX.FTZ R20, R71, R20, !PT ;  /* 0x0000001447147209 */ /* 0x000fe20007810000 */
[----:B------:R-:W2:Y:S01]  /*3500*/  MUFU.TANH R81, R81 ;  /* 0x0000005100517308 */ /* 0x000ea20000002400 */
[----:B0-----:R-:W-:Y:S02]  /*3510*/  FSEL R73, R77, -INF , P1 ;  /* 0xff8000004d497808 */ /* 0x001fe40000800000 */
[----:B------:R-:W-:Y:S02]  /*3520*/  ISETP.GT.AND P1, PT, R41, 0x71, PT ;  /* 0x000000712900780c */ /* 0x000fe40003f24270 */
[----:B------:R-:W-:-:S03]  /*3530*/  FMNMX.FTZ R20, R73, R20, !PT ;  /* 0x0000001449147209 */ /* 0x000fc60007810000 */
[----:B------:R-:W0:Y:S01]  /*3540*/  MUFU.TANH R84, R84 ;  /* 0x0000005400547308 */ /* 0x000e220000002400 */
[----:B-1----:R-:W-:Y:S02]  /*3550*/  FSEL R75, R75, -INF , P2 ;  /* 0xff8000004b4b7808 */ /* 0x002fe40001000000 */
[----:B------:R-:W-:Y:S02]  /*3560*/  ISETP.GT.AND P2, PT, R41, 0x78, PT ;  /* 0x000000782900780c */ /* 0x000fe40003f44270 */
[----:B------:R-:W-:-:S03]  /*3570*/  FMNMX.FTZ R56, R75, R20, !PT ;  /* 0x000000144b387209 */ /* 0x000fc60007810000 */
[----:B------:R-:W1:Y:S01]  /*3580*/  MUFU.TANH R79, R85 ;  /* 0x00000055004f7308 */ /* 0x000e620000002400 */
[----:B--2---:R-:W-:Y:S02]  /*3590*/  FSEL R77, R81, -INF , P1 ;  /* 0xff800000514d7808 */ /* 0x004fe40000800000 */
[----:B------:R-:W-:Y:S02]  /*35a0*/  ISETP.GT.AND P1, PT, R41, 0x79, PT ;  /* 0x000000792900780c */ /* 0x000fe40003f24270 */
[----:B------:R-:W-:-:S03]  /*35b0*/  FMNMX.FTZ R56, R77, R56, !PT ;  /* 0x000000384d387209 */ /* 0x000fc60007810000 */
[----:B------:R-:W-:Y:S01]  /*35c0*/  MUFU.EX2 R181, R181 ;  /* 0x000000b500b57308 */ /* 0x000fe20000000800 */
[----:B0-----:R-:W-:-:S04]  /*35d0*/  FSEL R41, R84, -INF , P2 ;  /* 0xff80000054297808 */ /* 0x001fc80001000000 */
[----:B------:R-:W-:-:S03]  /*35e0*/  FMNMX.FTZ R56, R41, R56, !PT ;  /* 0x0000003829387209 */ /* 0x000fc60007810000 */
[----:B------:R-:W0:Y:S01]  /*35f0*/  MUFU.EX2 R24, R24 ;  /* 0x0000001800187308 */ /* 0x000e220000000800 */
[----:B-1----:R-:W-:-:S04]  /*3600*/  FSEL R79, R79, -INF , P1 ;  /* 0xff8000004f4f7808 */ /* 0x002fc80000800000 */
[----:B------:R-:W-:-:S03]  /*3610*/  FMNMX.FTZ R56, R79, R56, !PT ;  /* 0x000000384f387209 */ /* 0x000fc60007810000 */
[----:B------:R-:W-:Y:S02]  /*3620*/  MUFU.EX2 R183, R183 ;  /* 0x000000b700b77308 */ /* 0x000fe40000000800 */
[----:B------:R-:W1:Y:S06]  /*3630*/  SHFL.BFLY PT, R7, R56, 0x2, 0x1f ;  /* 0x0c401f0038077f89 */ /* 0x000e6c00000e0000 */
[----:B------:R-:W-:Y:S01]  /*3640*/  MUFU.EX2 R6, R6 ;  /* 0x0000000600067308 */ /* 0x000fe20000000800 */
[----:B0-----:R-:W-:Y:S01]  /*3650*/  FADD.FTZ R44, R181, R24 ;  /* 0x00000018b52c7221 */ /* 0x001fe20000010000 */
[----:B------:R-:W-:-:S06]  /*3660*/  F2FP.F16.F32.PACK_AB R181, R24, R181 ;  /* 0x000000b518b5723e */ /* 0x000fcc00000000ff */
[----:B------:R-:W-:Y:S08]  /*3670*/  MUFU.EX2 R177, R177 ;  /* 0x000000b100b17308 */ /* 0x000ff00000000800 */
[----:B------:R-:W-:Y:S01]  /*3680*/  MUFU.EX2 R8, R8 ;  /* 0x0000000800087308 */ /* 0x000fe20000000800 */
[----:B-1----:R-:W-:-:S05]  /*3690*/  FMNMX.FTZ R38, R56, R7, !PT ;  /* 0x0000000738267209 */ /* 0x002fca0007810000 */
[----:B------:R-:W0:Y:S02]  /*36a0*/  SHFL.BFLY PT, R7, R38, 0x1, 0x1f ;  /* 0x0c201f0026077f89 */ /* 0x000e2400000e0000 */
[----:B------:R-:W-:Y:S08]  /*36b0*/  MUFU.EX2 R179, R179 ;  /* 0x000000b300b37308 */ /* 0x000ff00000000800 */
[----:B------:R-:W-:Y:S08]  /*36c0*/  MUFU.EX2 R10, R10 ;  /* 0x0000000a000a7308 */ /* 0x000ff00000000800 */
[----:B------:R-:W-:Y:S01]  /*36d0*/  MUFU.EX2 R173, R173 ;  /* 0x000000ad00ad7308 */ /* 0x000fe20000000800 */
[----:B0-----:R-:W-:-:S07]  /*36e0*/  FMNMX.FTZ R7, R38, R7, !PT ;  /* 0x0000000726077209 */ /* 0x001fce0007810000 */
[----:B------:R-:W-:Y:S01]  /*36f0*/  MUFU.EX2 R12, R12 ;  /* 0x0000000c000c7308 */ /* 0x000fe20000000800 */
[-C--:B------:R-:W-:Y:S01]  /*3700*/  FFMA.FTZ R38, R50, R4.reuse, -R25 ;  /* 0x0000000432267223 */ /* 0x080fe20000010819 */
[C---:B------:R-:W-:Y:S01]  /*3710*/  FSETP.NEU.FTZ.AND P1, PT, R7.reuse, -INF , PT ;  /* 0xff8000000700780b */ /* 0x040fe20003f3d000 */
[----:B------:R-:W-:-:S05]  /*3720*/  FMUL.FTZ R40, R7, R4 ;  /* 0x0000000407287220 */ /* 0x000fca0000410000 */
[----:B------:R-:W-:Y:S01]  /*3730*/  MUFU.EX2 R175, R175 ;  /* 0x000000af00af7308 */ /* 0x000fe20000000800 */
[----:B------:R-:W-:Y:S02]  /*3740*/  FSEL R40, R40, RZ, P1 ;  /* 0x000000ff28287208 */ /* 0x000fe40000800000 */
[----:B------:R-:W-:-:S03]  /*3750*/  PLOP3.LUT P1, PT, PT, PT, UP0, 0x80, 0x0 ;  /* 0x000000000000781c */ /* 0x000fc60003f2f008 */
        /* <DEDUP_REMOVED lines=28> */
[-C--:B------:R-:W-:Y:S01]  /*3920*/  FFMA.FTZ R69, R69, R4.reuse, -R40 ;  /* 0x0000000445457223 */ /* 0x080fe20000010828 */
[----:B------:R-:W2:Y:S01]  /*3930*/  MUFU.EX2 R182, R43 ;  /* 0x0000002b00b67308 */ /* 0x000ea20000000800 */
[----:B0-----:R-:W-:Y:S01]  /*3940*/  FADD.FTZ R42, R3, R180 ;  /* 0x000000b4032a7221 */ /* 0x001fe20000010000 */
[----:B------:R-:W-:Y:S01]  /*3950*/  F2FP.F16.F32.PACK_AB R180, R180, R3 ;  /* 0x00000003b4b4723e */ /* 0x000fe200000000ff */
[-CC-:B------:R-:W-:Y:S01]  /*3960*/  FFMA.FTZ R71, R71, R4.reuse, -R40.reuse ;  /* 0x0000000447477223 */ /* 0x180fe20000010828 */
[-CC-:B------:R-:W-:Y:S01]  /*3970*/  FFMA.FTZ R73, R73, R4.reuse, -R40.reuse ;  /* 0x0000000449497223 */ /* 0x180fe20000010828 */
[-CC-:B------:R-:W-:Y:S01]  /*3980*/  FFMA.FTZ R75, R75, R4.reuse, -R40.reuse ;  /* 0x000000044b4b7223 */ /* 0x180fe20000010828 */
[-CC-:B------:R-:W-:Y:S01]  /*3990*/  FFMA.FTZ R77, R77, R4.reuse, -R40.reuse ;  /* 0x000000044d4d7223 */ /* 0x180fe20000010828 */
[-C--:B------:R-:W-:Y:S01]  /*39a0*/  FFMA.FTZ R41, R41, R4.reuse, -R40 ;  /* 0x0000000429297223 */ /* 0x080fe20000010828 */
[----:B------:R-:W0:Y:S01]  /*39b0*/  MUFU.EX2 R45, R45 ;  /* 0x0000002d002d7308 */ /* 0x000e220000000800 */
[----:B-1----:R-:W-:Y:S01]  /*39c0*/  FADD.FTZ R5, R39, R42 ;  /* 0x0000002a27057221 */ /* 0x002fe20000010000 */
[----:B------:R-:W-:-:S06]  /*39d0*/  FFMA.FTZ R40, R79, R4, -R40 ;  /* 0x000000044f287223 */ /* 0x000fcc0000010828 */
[----:B------:R-:W1:Y:S01]  /*39e0*/  MUFU.EX2 R176, R47 ;  /* 0x0000002f00b07308 */ /* 0x000e620000000800 */
[C---:B--2---:R-:W-:Y:S01]  /*39f0*/  FADD.FTZ R42, R182.reuse, R5 ;  /* 0x00000005b62a7221 */ /* 0x044fe20000010000 */
[----:B------:R-:W-:-:S06]  /*3a00*/  F2FP.F16.F32.PACK_AB R182, R182, R39 ;  /* 0x00000027b6b6723e */ /* 0x000fcc00000000ff */
[----:B------:R-:W2:Y:S01]  /*3a10*/  MUFU.EX2 R49, R49 ;  /* 0x0000003100317308 */ /* 0x000ea20000000800 */
[----:B0-----:R-:W-:-:S07]  /*3a20*/  FADD.FTZ R5, R45, R42 ;  /* 0x0000002a2d057221 */ /* 0x001fce0000010000 */
[----:B------:R0:W3:Y:S01]  /*3a30*/  MUFU.EX2 R178, R11 ;  /* 0x0000000b00b27308 */ /* 0x0000e20000000800 */
[C---:B-1----:R-:W-:Y:S01]  /*3a40*/  FADD.FTZ R0, R176.reuse, R5 ;  /* 0x00000005b0007221 */ /* 0x042fe20000010000 */
[----:B------:R-:W-:-:S06]  /*3a50*/  F2FP.F16.F32.PACK_AB R176, R176, R45 ;  /* 0x0000002db0b0723e */ /* 0x000fcc00000000ff */
[----:B------:R-:W1:Y:S01]  /*3a60*/  MUFU.EX2 R15, R15 ;  /* 0x0000000f000f7308 */ /* 0x000e620000000800 */
[----:B0-----:R-:W-:Y:S01]  /*3a70*/  FADD.FTZ R11, R183, R44 ;  /* 0x0000002cb70b7221 */ /* 0x001fe20000010000 */
[----:B--2---:R-:W-:Y:S01]  /*3a80*/  FADD.FTZ R5, R49, R0 ;  /* 0x0000000031057221 */ /* 0x004fe20000010000 */
[C---:B------:R-:W-:Y:S02]  /*3a90*/  F2FP.F16.F32.PACK_AB R183, R6.reuse, R183 ;  /* 0x000000b706b7723e */ /* 0x040fe400000000ff */
[----:B------:R-:W-:-:S03]  /*3aa0*/  FADD.FTZ R44, R6, R11 ;  /* 0x0000000b062c7221 */ /* 0x000fc60000010000 */
[----:B------:R-:W0:Y:S01]  /*3ab0*/  MUFU.EX2 R172, R51 ;  /* 0x0000003300ac7308 */ /* 0x000e220000000800 */
[----:B------:R-:W-:Y:S01]  /*3ac0*/  FADD.FTZ R11, R177, R44 ;  /* 0x0000002cb10b7221 */ /* 0x000fe20000010000 */
[----:B---3--:R-:W-:Y:S01]  /*3ad0*/  FADD.FTZ R0, R178, R5 ;  /* 0x00000005b2007221 */ /* 0x008fe20000010000 */
[C---:B------:R-:W-:Y:S02]  /*3ae0*/  F2FP.F16.F32.PACK_AB R177, R8.reuse, R177 ;  /* 0x000000b108b1723e */ /* 0x040fe400000000ff */
[----:B------:R-:W-:Y:S01]  /*3af0*/  FADD.FTZ R42, R8, R11 ;  /* 0x0000000b082a7221 */ /* 0x000fe20000010000 */
[----:B------:R-:W-:Y:S02]  /*3b00*/  F2FP.F16.F32.PACK_AB R178, R178, R49 ;  /* 0x00000031b2b2723e */ /* 0x000fe400000000ff */
[----:B------:R-:W2:Y:S01]  /*3b10*/  MUFU.EX2 R21, R21 ;  /* 0x0000001500157308 */ /* 0x000ea20000000800 */
[----:B------:R-:W-:Y:S01]  /*3b20*/  FADD.FTZ R11, R179, R42 ;  /* 0x0000002ab30b7221 */ /* 0x000fe20000010000 */
[----:B-1----:R-:W-:Y:S01]  /*3b30*/  FADD.FTZ R5, R15, R0 ;  /* 0x000000000f057221 */ /* 0x002fe20000010000 */
[----:B------:R-:W-:-:S02]  /*3b40*/  F2FP.F16.F32.PACK_AB R179, R10, R179 ;  /* 0x000000b30ab3723e */ /* 0x000fc400000000ff */
[----:B------:R-:W-:-:S03]  /*3b50*/  FADD.FTZ R42, R10, R11 ;  /* 0x0000000b0a2a7221 */ /* 0x000fc60000010000 */
[----:B------:R-:W1:Y:S01]  /*3b60*/  MUFU.EX2 R174, R53 ;  /* 0x0000003500ae7308 */ /* 0x000e620000000800 */
[----:B------:R-:W-:Y:S01]  /*3b70*/  FADD.FTZ R11, R173, R42 ;  /* 0x0000002aad0b7221 */ /* 0x000fe20000010000 */
[----:B0-----:R-:W-:Y:S01]  /*3b80*/  FADD.FTZ R0, R172, R5 ;  /* 0x00000005ac007221 */ /* 0x001fe20000010000 */
[C---:B------:R-:W-:Y:S02]  /*3b90*/  F2FP.F16.F32.PACK_AB R173, R12.reuse, R173 ;  /* 0x000000ad0cad723e */ /* 0x040fe400000000ff */
[----:B------:R-:W-:Y:S01]  /*3ba0*/  FADD.FTZ R42, R12, R11 ;  /* 0x0000000b0c2a7221 */ /* 0x000fe20000010000 */
[----:B------:R-:W-:Y:S02]  /*3bb0*/  F2FP.F16.F32.PACK_AB R172, R172, R15 ;  /* 0x0000000facac723e */ /* 0x000fe400000000ff */
[----:B------:R-:W0:Y:S01]  /*3bc0*/  MUFU.EX2 R14, R14 ;  /* 0x0000000e000e7308 */ /* 0x000e220000000800 */
[----:B--2---:R-:W-:Y:S01]  /*3bd0*/  FADD.FTZ R5, R21, R0 ;  /* 0x0000000015057221 */ /* 0x004fe20000010000 */
[----:B------:R-:W-:-:S06]  /*3be0*/  FADD.FTZ R11, R175, R42 ;  /* 0x0000002aaf0b7221 */ /* 0x000fcc0000010000 */
        /* <DEDUP_REMOVED lines=99> */
[----:B-1----:R-:W-:Y:S01]  /*4220*/  FADD.FTZ R5, R159, R8 ;  /* 0x000000089f057221 */ /* 0x002fe20000010000 */
[C---:B0-----:R-:W-:Y:S01]  /*4230*/  FADD.FTZ R0, R40.reuse, R3 ;  /* 0x0000000328007221 */ /* 0x041fe20000010000 */
[----:B------:R-:W-:Y:S02]  /*4240*/  F2FP.F16.F32.PACK_AB R158, R40, R41 ;  /* 0x00000029289e723e */ /* 0x000fe400000000ff */
[C---:B--2---:R-:W-:Y:S01]  /*4250*/  FADD.FTZ R3, R6.reuse, R5 ;  /* 0x0000000506037221 */ /* 0x044fe20000010000 */
[----:B------:R-:W-:Y:S01]  /*4260*/  F2FP.F16.F32.PACK_AB R159, R6, R159 ;  /* 0x0000009f069f723e */ /* 0x000fe200000000ff */
[----:B------:R-:W-:Y:S06]  /*4270*/  @!P1 BRA `(.L_x_2361) ;  /* 0x0000003000849947 */ /* 0x000fec0003800000 */
[----:B------:R-:W-:Y:S01]  /*4280*/  IMAD.MOV.U32 R6, RZ, RZ, R9 ;  /* 0x000000ffff067224 */ /* 0x000fe200078e0009 */
[----:B------:R-:W-:Y:S01]  /*4290*/  UMOV UR57, UR44 ;  /* 0x0000002c00397c82 */ /* 0x000fe20008000000 */
[----:B------:R-:W-:Y:S01]  /*42a0*/  IMAD.MOV.U32 R5, RZ, RZ, R7 ;  /* 0x000000ffff057224 */ /* 0x000fe200078e0007 */
[----:B------:R-:W-:Y:S01]  /*42b0*/  UMOV UR55, UR43 ;  /* 0x0000002b00377c82 */ /* 0x000fe20008000000 */
[----:B------:R-:W-:Y:S01]  /*42c0*/  IMAD.MOV.U32 R151, RZ, RZ, RZ ;  /* 0x000000ffff977224 */ /* 0x000fe200078e00ff */
[----:B------:R-:W-:Y:S01]  /*42d0*/  ULDC UR52, c[0x0][0x288] ;  /* 0x0000a20000347ab9 */ /* 0x000fe20000000800 */
[----:B------:R-:W-:-:S05]  /*42e0*/  ULDC UR53, c[0x0][0x9d8] ;  /* 0x0002760000357ab9 */ /* 0x000fca0000000800 */
.L_x_2372:
[----:B------:R-:W-:Y:S01]  /*42f0*/  ISETP.NE.AND P2, PT, RZ, UR40, PT ;  /* 0x00000028ff007c0c */ /* 0x000fe2000bf45270 */
[----:B------:R-:W-:-:S04]  /*4300*/  UISETP.NE.AND UP0, UPT, UR55, 0x1, UPT ;  /* 0x000000013700788c */ /* 0x000fc8000bf05270 */
[----:B------:R-:W-:-:S04]  /*4310*/  USEL UR44, URZ, 0x1, UP0 ;  /* 0x000000013f2c7887 */ /* 0x000fc80008000000 */
[----:B------:R-:W-:-:S04]  /*4320*/  ULOP3.LUT UR44, UR57, UR44, URZ, 0x3c, !UPT ;  /* 0x0000002c392c7292 */ /* 0x000fc8000f8e3c3f */
[----:B------:R-:W-:Y:S08]  /*4330*/  @P2 BRA `(.L_x_2362) ;  /* 0x0000000000382947 */ /* 0x000ff00003800000 */
[----:B------:R-:W-:Y:S05]  /*4340*/  @!P0 BRA `(.L_x_2363) ;  /* 0x0000000000048947 */ /* 0x000fea0003800000 */
[----:B------:R-:W-:Y:S01]  /*4350*/  BPT.TRAP 0x1 ;  /* 0x000000040000795c */ /* 0x000fe20000300000 */
.L_x_2363:
[----:B------:R-:W-:Y:S01]  /*4360*/  UIADD3 UR6, UR55, 0x1, URZ ;  /* 0x0000000137067890 */ /* 0x000fe2000fffe03f */
[----:B------:R-:W-:-:S03]  /*4370*/  MOV R4, UR44 ;  /* 0x0000002c00047c02 */ /* 0x000fc60008000f00 */
[----:B------:R-:W-:Y:S01]  /*4380*/  UISETP.NE.AND UP0, UPT, UR6, 0x2, UPT ;  /* 0x000000020600788c */ /* 0x000fe2000bf05270 */
[----:B------:R-:W-:-:S03]  /*4390*/  SHF.L.U32 R4, R4, 0x1f, RZ ;  /* 0x0000001f04047819 */ /* 0x000fc600000006ff */
[----:B------:R-:W-:-:S04]  /*43a0*/  USEL UR6, UR6, URZ, UP0 ;  /* 0x0000003f06067287 */ /* 0x000fc80008000000 */
[----:B------:R-:W-:-:S09]  /*43b0*/  ULEA UR6, UR6, UR41, 0x3 ;  /* 0x0000002906067291 */ /* 0x000fd2000f8e183f */
[----:B------:R0:W1:Y:S01]  /*43c0*/  SYNCS.PHASECHK.TRANS64.TRYWAIT P1, [UR6+0x28830], R4 ;  /* 0x02883004ff0075a7 */ /* 0x0000620008020146 */
[----:B------:R-:W-:Y:S05]  /*43d0*/  @!P0 BRA `(.L_x_2364) ;  /* 0x0000000000048947 */ /* 0x000fea0003800000 */
[----:B------:R-:W-:Y:S01]  /*43e0*/  BPT.TRAP 0x1 ;  /* 0x000000040000795c */ /* 0x000fe20000300000 */
.L_x_2364:
[----:B-1----:R-:W-:Y:S05]  /*43f0*/  @P1 BRA `(.L_x_2362) ;  /* 0x0000000000081947 */ /* 0x002fea0003800000 */
[----:B------:R-:W1:Y:S02]  /*4400*/  SYNCS.PHASECHK.TRANS64.TRYWAIT P1, [UR6+0x28830], R4 ;  /* 0x02883004ff0075a7 */ /* 0x000e640008020146 */
[----:B-1----:R-:W-:Y:S05]  /*4410*/  @!P1 BRA `(.L_x_2365) ;  /* 0x000000c000b49947 */ /* 0x002fea0003800000 */
.L_x_2362:
        /* <DEDUP_REMOVED lines=48> */
.L_x_2367:
[----:B------:R-:W-:Y:S01]  /*4720*/  ULEA UR6, UR55, UR41, 0x3 ;  /* 0x0000002937067291 */ /* 0x000fe2000f8e183f */
[----:B------:R-:W-:-:S05]  /*4730*/  IMAD.U32 R4, RZ, RZ, UR57 ;  /* 0x00000039ff047e24 */ /* 0x000fca000f8e00ff */
[----:B------:R-:W-:-:S04]  /*4740*/  SHF.L.U32 R4, R4, 0x1f, RZ ;  /* 0x0000001f04047819 */ /* 0x000fc800000006ff */
[----:B------:R0:W1:Y:S01]  /*4750*/  SYNCS.PHASECHK.TRANS64.TRYWAIT P1, [UR6+0x28850], R4 ;  /* 0x02885004ff0075a7 */ /* 0x0000620008020146 */
[----:B------:R-:W-:Y:S05]  /*4760*/  @!P0 BRA `(.L_x_2368) ;  /* 0x0000000000048947 */ /* 0x000fea0003800000 */
[----:B------:R-:W-:Y:S01]  /*4770*/  BPT.TRAP 0x1 ;  /* 0x000000040000795c */ /* 0x000fe20000300000 */
.L_x_2368:
[----:B-1----:R-:W-:Y:S05]  /*4780*/  @P1 BRA `(.L_x_2366) ;  /* 0x0000000000081947 */ /* 0x002fea0003800000 */
[----:B------:R-:W1:Y:S02]  /*4790*/  SYNCS.PHASECHK.TRANS64.TRYWAIT P1, [UR6+0x28850], R4 ;  /* 0x02885004ff0075a7 */ /* 0x000e640008020146 */
[----:B-1----:R-:W-:Y:S05]  /*47a0*/  @!P1 BRA `(.L_x_2369) ;  /* 0x000000bc00e89947 */ /* 0x002fea0003800000 */
.L_x_2366:
        /* <DEDUP_REMOVED lines=49> */
.L_x_2370:
[----:B------:R-:W-:Y:S01]  /*4ac0*/  UISETP.NE.AND UP0, UPT, UR49, URZ, UPT ;  /* 0x0000003f3100728c */ /* 0x000fe2000bf05270 */
[----:B------:R-:W-:Y:S02]  /*4ad0*/  VIADD R13, R17, UR37 ;  /* 0x00000025110d7c36 */ /* 0x000fe40008000000 */
[----:B------:R-:W-:Y:S01]  /*4ae0*/  FMUL.FTZ R12, R31, UR53 ;  /* 0x000000351f0c7c20 */ /* 0x000fe20008410000 */
[----:B------:R-:W-:Y:S01]  /*4af0*/  FMUL.FTZ R24, R24, UR53 ;  /* 0x0000003518187c20 */ /* 0x000fe20008410000 */
[----:B------:R-:W1:Y:S01]  /*4b00*/  LDC R31, c[0x0][0x2f0] ;  /* 0x0000bc00ff1f7b82 */ /* 0x000e620000000800 */
[----:B------:R-:W-:Y:S01]  /*4b10*/  FMUL.FTZ R15, R35, UR53 ;  /* 0x00000035230f7c20 */ /* 0x000fe20008410000 */
[----:B------:R-:W-:Y:S01]  /*4b20*/  PLOP3.LUT P1, PT, PT, PT, UP0, 0x80, 0x0 ;  /* 0x000000000000781c */ /* 0x000fe20003f2f008 */
[----:B------:R2:W3:Y:S01]  /*4b30*/  MUFU.TANH R11, R24 ;  /* 0x00000018000b7308 */ /* 0x0004e20000002400 */
[----:B------:R-:W-:Y:S01]  /*4b40*/  PLOP3.LUT P2, PT, PT, PT, UP0, 0x80, 0x0 ;  /* 0x000000000000781c */ /* 0x000fe20003f4f008 */
[----:B------:R-:W-:Y:S01]  /*4b50*/  FMUL.FTZ R25, R25, UR53 ;  /* 0x0000003519197c20 */ /* 0x000fe20008410000 */
[----:B------:R-:W-:Y:S01]  /*4b60*/  FMUL.FTZ R28, R28, UR53 ;  /* 0x000000351c1c7c20 */ /* 0x000fe20008410000 */
[----:B------:R-:W-:Y:S01]  /*4b70*/  @UP0 ULDC UR6, c[0x0][0x44c] ;  /* 0x0001130000060ab9 */ /* 0x000fe20000000800 */
[----:B------:R-:W-:Y:S01]  /*4b80*/  FMUL.FTZ R29, R29, UR53 ;  /* 0x000000351d1d7c20 */ /* 0x000fe20008410000 */
[----:B------:R-:W-:Y:S01]  /*4b90*/  FMUL.FTZ R32, R32, UR53 ;  /* 0x0000003520207c20 */ /* 0x000fe20008410000 */
[----:B------:R-:W-:Y:S01]  /*4ba0*/  FMUL.FTZ R33, R33, UR53 ;  /* 0x0000003521217c20 */ /* 0x000fe20008410000 */
[----:B------:R-:W4:Y:S01]  /*4bb0*/  MUFU.TANH R175, R25 ;  /* 0x0000001900af7308 */ /* 0x000f220000002400 */
[----:B--2---:R-:W-:Y:S01]  /*4bc0*/  FMUL.FTZ R24, R42, UR53 ;  /* 0x000000352a187c20 */ /* 0x004fe20008410000 */
[----:B------:R-:W-:Y:S01]  /*4bd0*/  FMUL.FTZ R40, R40, UR53 ;  /* 0x0000003528287c20 */ /* 0x000fe20008410000 */
[----:B------:R-:W-:Y:S01]  /*4be0*/  FMUL.FTZ R36, R36, UR53 ;  /* 0x0000003524247c20 */ /* 0x000fe20008410000 */
[----:B0-----:R-:W-:Y:S01]  /*4bf0*/  @P1 IMAD.HI.U32 R4, R13, UR6, RZ ;  /* 0x000000060d041c27 */ /* 0x001fe2000f8e00ff */
[----:B------:R-:W-:-:S03]  /*4c00*/  @UP0 ULDC UR6, c[0x0][0x450] ;  /* 0x0001140000060ab9 */ /* 0x000fc60000000800 */
[----:B------:R-:W-:Y:S01]  /*4c10*/  FMUL.FTZ R37, R37, UR53 ;  /* 0x0000003525257c20 */ /* 0x000fe20008410000 */
[----:B------:R-:W-:Y:S01]  /*4c20*/  FMUL.FTZ R41, R41, UR53 ;  /* 0x0000003529297c20 */ /* 0x000fe20008410000 */
[----:B------:R-:W0:Y:S01]  /*4c30*/  MUFU.TANH R173, R28 ;  /* 0x0000001c00ad7308 */ /* 0x000e220000002400 */
[----:B------:R-:W-:Y:S01]  /*4c40*/  @P2 SHF.R.U32.HI R13, RZ, UR6, R4 ;  /* 0x00000006ff0d2c19 */ /* 0x000fe20008011604 */
[----:B------:R-:W-:Y:S01]  /*4c50*/  UMOV UR6, 0xffffff80 ;  /* 0xffffff8000067882 */ /* 0x000fe20000000000 */
[----:B------:R-:W-:Y:S01]  /*4c60*/  FMUL.FTZ R44, R44, UR53 ;  /* 0x000000352c2c7c20 */ /* 0x000fe20008410000 */
[----:B------:R-:W-:Y:S01]  /*4c70*/  UIMAD UR6, UR56, UR6, 0x1 ;  /* 0x00000001380674a4 */ /* 0x000fe2000f8e0206 */
[----:B------:R-:W-:Y:S01]  /*4c80*/  FMUL.FTZ R45, R45, UR53 ;  /* 0x000000352d2d7c20 */ /* 0x000fe20008410000 */
[----:B------:R-:W2:Y:S01]  /*4c90*/  SHFL.IDX PT, R7, R13, RZ, 0x1c1f ;  /* 0x001c1fff0d077589 */ /* 0x000ea200000e0000 */
[----:B------:R-:W-:Y:S01]  /*4ca0*/  FMUL.FTZ R48, R48, UR53 ;  /* 0x0000003530307c20 */ /* 0x000fe20008410000 */
[----:B------:R-:W5:Y:S01]  /*4cb0*/  MUFU.TANH R29, R29 ;  /* 0x0000001d001d7308 */ /* 0x000f620000002400 */
[----:B------:R-:W-:Y:S01]  /*4cc0*/  FMUL.FTZ R49, R49, UR53 ;  /* 0x0000003531317c20 */ /* 0x000fe20008410000 */
[----:B------:R-:W-:-:S02]  /*4cd0*/  IMAD.U32 R35, RZ, RZ, UR6 ;  /* 0x00000006ff237e24 */ /* 0x000fc4000f8e00ff */
[----:B------:R-:W-:Y:S01]  /*4ce0*/  FMUL.FTZ R52, R52, UR53 ;  /* 0x0000003534347c20 */ /* 0x000fe20008410000 */
[----:B------:R-:W-:Y:S01]  /*4cf0*/  FMUL.FTZ R53, R53, UR53 ;  /* 0x0000003535357c20 */ /* 0x000fe20008410000 */
[----:B------:R-:W-:Y:S01]  /*4d00*/  FMUL.FTZ R56, R56, UR53 ;  /* 0x0000003538387c20 */ /* 0x000fe20008410000 */
[----:B------:R-:W-:Y:S02]  /*4d10*/  IMAD R42, R16, -0x2, R35 ;  /* 0xfffffffe102a7824 */ /* 0x000fe400078e0223 */
[----:B------:R-:W-:Y:S01]  /*4d20*/  FMUL.FTZ R57, R57, UR53 ;  /* 0x0000003539397c20 */ /* 0x000fe20008410000 */
[----:B------:R-:W5:Y:S01]  /*4d30*/  MUFU.TANH R169, R32 ;  /* 0x0000002000a97308 */ /* 0x000f620000002400 */
[----:B------:R-:W-:Y:S01]  /*4d40*/  FMUL.FTZ R60, R60, UR53 ;  /* 0x000000353c3c7c20 */ /* 0x000fe20008410000 */
[----:B-1----:R-:W-:Y:S02]  /*4d50*/  IMAD R42, R31, UR48, R42 ;  /* 0x000000301f2a7c24 */ /* 0x002fe4000f8e022a */
        /* <DEDUP_REMOVED lines=11> */
[----:B--2---:R-:W-:Y:S01]  /*4e10*/  IADD3 R4, R7, -UR52, R42 ;  /* 0x8000003407047c10 */ /* 0x004fe2000fffe02a */
[----:B------:R-:W-:Y:S01]  /*4e20*/  FMUL.FTZ R7, R69, UR53 ;  /* 0x0000003545077c20 */ /* 0x000fe20008410000 */
[----:B------:R2:W-:Y:S01]  /*4e30*/  MUFU.TANH R161, R40 ;  /* 0x0000002800a17308 */ /* 0x0005e20000002400 */
[----:B------:R-:W-:Y:S01]  /*4e40*/  FMUL.FTZ R38, R59, UR53 ;  /* 0x000000353b267c20 */ /* 0x000fe20008410000 */
[----:B------:R-:W-:Y:S01]  /*4e50*/  ISETP.GT.AND P1, PT, R4, RZ, PT ;  /* 0x000000ff0400720c */ /* 0x000fe20003f24270 */
[----:B------:R-:W-:Y:S01]  /*4e60*/  FMUL.FTZ R68, R68, UR53 ;  /* 0x0000003544447c20 */ /* 0x000fe20008410000 */
[----:B------:R-:W-:Y:S01]  /*4e70*/  ISETP.GT.AND P2, PT, R4, 0x1, PT ;  /* 0x000000010400780c */ /* 0x000fe20003f44270 */
[----:B------:R-:W-:Y:S01]  /*4e80*/  FMUL.FTZ R72, R72, UR53 ;  /* 0x0000003548487c20 */ /* 0x000fe20008410000 */
[----:B---3--:R-:W-:Y:S01]  /*4e90*/  FSEL R11, R11, -INF , P1 ;  /* 0xff8000000b0b7808 */ /* 0x008fe20000800000 */
[----:B------:R-:W-:Y:S01]  /*4ea0*/  FMUL.FTZ R73, R73, UR53 ;  /* 0x0000003549497c20 */ /* 0x000fe20008410000 */
[----:B------:R-:W-:Y:S01]  /*4eb0*/  ISETP.GT.AND P1, PT, R4, 0x8, PT ;  /* 0x000000080400780c */ /* 0x000fe20003f24270 */
[----:B------:R-:W3:Y:S01]  /*4ec0*/  MUFU.TANH R165, R36 ;  /* 0x0000002400a57308 */ /* 0x000ee20000002400 */
[----:B----4-:R-:W-:Y:S01]  /*4ed0*/  FSEL R175, R175, -INF , P2 ;  /* 0xff800000afaf7808 */ /* 0x010fe20001000000 */
[----:B------:R-:W-:Y:S01]  /*4ee0*/  FMUL.FTZ R21, R39, UR53 ;  /* 0x0000003527157c20 */ /* 0x000fe20008410000 */
[----:B--2---:R-:W-:Y:S01]  /*4ef0*/  FMNMX.FTZ R40, R11, R5, !PT ;  /* 0x000000050b287209 */ /* 0x004fe20007810000 */
        /* <DEDUP_REMOVED lines=15> */
[----:B------:R-:W-:Y:S01]  /*4ff0*/  FSEL R169, R169, -INF , P1 ;  /* 0xff800000a9a97808 */ /* 0x000fe20000800000 */
[----:B------:R-:W-:Y:S01]  /*5000*/  FMUL.FTZ R85, R85, UR53 ;  /* 0x0000003555557c20 */ /* 0x000fe20008410000 */
[----:B------:R-:W-:Y:S01]  /*5010*/  FMNMX.FTZ R40, R171, R40, !PT ;  /* 0x00000028ab287209 */ /* 0x000fe20007810000 */
[----:B------:R-:W4:Y:S01]  /*5020*/  SHFL.IDX PT, R13, R13, 0x1, 0x1c1f ;  /* 0x003c1f000d0d7f89 */ /* 0x000f2200000e0000 */
[----:B------:R-:W-:Y:S01]  /*5030*/  ISETP.GT.AND P1, PT, R4, 0x18, PT ;  /* 0x000000180400780c */ /* 0x000fe20003f24270 */
[----:B------:R-:W5:Y:S01]  /*5040*/  MUFU.TANH R44, R44 ;  /* 0x0000002c002c7308 */ /* 0x000f620000002400 */
[----:B-1----:R-:W-:Y:S01]  /*5050*/  FSEL R167, R33, -INF , P2 ;  /* 0xff80000021a77808 */ /* 0x002fe20001000000 */
[----:B------:R-:W-:Y:S01]  /*5060*/  FMUL.FTZ R8, R26, UR53 ;  /* 0x000000351a087c20 */ /* 0x000fe20008410000 */
[----:B------:R-:W-:Y:S01]  /*5070*/  FMNMX.FTZ R40, R169, R40, !PT ;  /* 0x00000028a9287209 */ /* 0x000fe20007810000 */
[----:B------:R-:W-:Y:S01]  /*5080*/  FMUL.FTZ R26, R46, UR53 ;  /* 0x000000352e1a7c20 */ /* 0x000fe20008410000 */
[----:B------:R-:W-:Y:S01]  /*5090*/  ISETP.GT.AND P2, PT, R4, 0x19, PT ;  /* 0x000000190400780c */ /* 0x000fe20003f44270 */
[----:B------:R-:W-:Y:S01]  /*50a0*/  FMUL.FTZ R28, R50, UR53 ;  /* 0x00000035321c7c20 */ /* 0x000fe20008410000 */
[----:B---3--:R-:W-:Y:S01]  /*50b0*/  FSEL R165, R165, -INF , P1 ;  /* 0xff800000a5a57808 */ /* 0x008fe20000800000 */
[----:B------:R-:W1:Y:S01]  /*50c0*/  MUFU.TANH R45, R45 ;  /* 0x0000002d002d7308 */ /* 0x000e620000002400 */
[----:B------:R-:W-:Y:S01]  /*50d0*/  FMNMX.FTZ R40, R167, R40, !PT ;  /* 0x00000028a7287209 */ /* 0x000fe20007810000 */
[----:B------:R-:W-:Y:S01]  /*50e0*/  FMUL.FTZ R50, R83, UR53 ;  /* 0x0000003553327c20 */ /* 0x000fe20008410000 */
[----:B------:R-:W-:Y:S01]  /*50f0*/  ISETP.GT.AND P1, PT, R4, 0x20, PT ;  /* 0x000000200400780c */ /* 0x000fe20003f24270 */
[----:B------:R-:W-:Y:S01]  /*5100*/  FMUL.FTZ R32, R54, UR53 ;  /* 0x0000003536207c20 */ /* 0x000fe20008410000 */
[----:B0-----:R-:W-:Y:S01]  /*5110*/  FSEL R163, R37, -INF , P2 ;  /* 0xff80000025a37808 */ /* 0x001fe20001000000 */
[----:B------:R-:W-:Y:S01]  /*5120*/  FMUL.FTZ R54, R87, UR53 ;  /* 0x0000003557367c20 */ /* 0x000fe20008410000 */
[----:B------:R-:W-:Y:S01]  /*5130*/  FMNMX.FTZ R40, R165, R40, !PT ;  /* 0x00000028a5287209 */ /* 0x000fe20007810000 */
[----:B------:R-:W0:Y:S01]  /*5140*/  MUFU.TANH R48, R48 ;  /* 0x0000003000307308 */ /* 0x000e220000002400 */
[----:B------:R-:W-:Y:S01]  /*5150*/  ISETP.GT.AND P2, PT, R4, 0x21, PT ;  /* 0x000000210400780c */ /* 0x000fe20003f44270 */
[----:B------:R-:W-:Y:S01]  /*5160*/  FMUL.FTZ R36, R58, UR53 ;  /* 0x000000353a247c20 */ /* 0x000fe20008410000 */
[----:B------:R-:W-:Y:S01]  /*5170*/  FSEL R161, R161, -INF , P1 ;  /* 0xff800000a1a17808 */ /* 0x000fe20000800000 */
[----:B------:R-:W-:Y:S01]  /*5180*/  FMUL.FTZ R58, R74, UR53 ;  /* 0x000000354a3a7c20 */ /* 0x000fe20008410000 */
[----:B------:R-:W-:Y:S01]  /*5190*/  FMNMX.FTZ R40, R163, R40, !PT ;  /* 0x00000028a3287209 */ /* 0x000fe20007810000 */
[----:B------:R-:W-:Y:S01]  /*51a0*/  FMUL.FTZ R46, R82, UR53 ;  /* 0x00000035522e7c20 */ /* 0x000fe20008410000 */
[----:B------:R-:W-:Y:S01]  /*51b0*/  ISETP.GT.AND P1, PT, R4, 0x28, PT ;  /* 0x000000280400780c */ /* 0x000fe20003f24270 */
[----:B------:R-:W3:Y:S01]  /*51c0*/  MUFU.TANH R49, R49 ;  /* 0x0000003100317308 */ /* 0x000ee20000002400 */
[----:B--2---:R-:W-:Y:S01]  /*51d0*/  FSEL R159, R41, -INF , P2 ;  /* 0xff800000299f7808 */ /* 0x004fe20001000000 */
[----:B------:R-:W-:Y:S01]  /*51e0*/  ULEA UR6, UR43, UR41, 0x3 ;  /* 0x000000292b067291 */ /* 0x000fe2000f8e183f */
[----:B------:R-:W-:-:S02]  /*51f0*/  FMNMX.FTZ R40, R161, R40, !PT ;  /* 0x00000028a1287209 */ /* 0x000fc40007810000 */
[----:B------:R-:W-:Y:S01]  /*5200*/  ISETP.GT.AND P2, PT, R4, 0x29, PT ;  /* 0x000000290400780c */ /* 0x000fe20003f44270 */
[----:B------:R-:W-:Y:S01]  /*5210*/  UIADD3 UR6, UR6, 0x28840, URZ ;  /* 0x0002884006067890 */ /* 0x000fe2000fffe03f */
[----:B-----5:R-:W-:Y:S01]  /*5220*/  FSEL R157, R44, -INF , P1 ;  /* 0xff8000002c9d7808 */ /* 0x020fe20000800000 */
[----:B------:R-:W2:Y:S01]  /*5230*/  MUFU.TANH R52, R52 ;  /* 0x0000003400347308 */ /* 0x000ea20000002400 */
[----:B------:R-:W-:Y:S01]  /*5240*/  FMNMX.FTZ R40, R159, R40, !PT ;  /* 0x000000289f287209 */ /* 0x000fe20007810000 */
[----:B------:R-:W-:Y:S01]  /*5250*/  FMUL.FTZ R44, R78, UR53 ;  /* 0x000000354e2c7c20 */ /* 0x000fe20008410000 */
[C---:B------:R-:W-:Y:S01]  /*5260*/  ISETP.GT.AND P1, PT, R4.reuse, 0x30, PT ;  /* 0x000000300400780c */ /* 0x040fe20003f24270 */
[----:B------:R-:W-:Y:S01]  /*5270*/  UPRMT UR6, UR39, 0x654, UR6 ;  /* 0x0000065427067896 */ /* 0x000fe20008000006 */
[----:B-1----:R-:W-:Y:S02]  /*5280*/  FSEL R155, R45, -INF , P2 ;  /* 0xff8000002d9b7808 */ /* 0x002fe40001000000 */
[----:B------:R-:W-:Y:S01]  /*5290*/  FMNMX.FTZ R40, R157, R40, !PT ;  /* 0x000000289d287209 */ /* 0x000fe20007810000 */
[----:B------:R-:W-:Y:S01]  /*52a0*/  MUFU.TANH R53, R53 ;  /* 0x0000003500357308 */ /* 0x000fe20000002400 */
[----:B------:R-:W-:-:S02]  /*52b0*/  ISETP.GT.AND P2, PT, R4, 0x31, PT ;  /* 0x000000310400780c */ /* 0x000fc40003f44270 */
[----:B0-----:R-:W-:Y:S01]  /*52c0*/  FSEL R153, R48, -INF , P1 ;  /* 0xff80000030997808 */ /* 0x001fe20000800000 */
[----:B------:R-:W-:Y:S01]  /*52d0*/  FMUL.FTZ R48, R79, UR53 ;  /* 0x000000354f307c20 */ /* 0x000fe20008410000 */
[----:B------:R-:W-:Y:S01]  /*52e0*/  FMNMX.FTZ R40, R155, R40, !PT ;  /* 0x000000289b287209 */ /* 0x000fe20007810000 */
[----:B------:R-:W-:Y:S01]  /*52f0*/  SYNCS.ARRIVE.TRANS64.RED.A1T0 RZ, [UR6], RZ ;  /* 0x000000ffffff79a7 */ /* 0x000fe20008100406 */
[C---:B------:R-:W-:Y:S01]  /*5300*/  ISETP.GT.AND P1, PT, R4.reuse, 0x38, PT ;  /* 0x000000380400780c */ /* 0x040fe20003f24270 */
[----:B------:R-:W0:Y:S01]  /*5310*/  MUFU.TANH R56, R56 ;  /* 0x0000003800387308 */ /* 0x000e220000002400 */
[----:B---3--:R-:W-:Y:S02]  /*5320*/  FSEL R69, R49, -INF , P2 ;  /* 0xff80000031457808 */ /* 0x008fe40001000000 */
[----:B------:R-:W-:Y:S02]  /*5330*/  FMNMX.FTZ R40, R153, R40, !PT ;  /* 0x0000002899287209 */ /* 0x000fe40007810000 */
[----:B------:R-:W-:-:S02]  /*5340*/  ISETP.GT.AND P2, PT, R4, 0x39, PT ;  /* 0x000000390400780c */ /* 0x000fc40003f44270 */
[----:B------:R-:W-:Y:S01]  /*5350*/  FMNMX.FTZ R40, R69, R40, !PT ;  /* 0x0000002845287209 */ /* 0x000fe20007810000 */
[----:B------:R-:W1:Y:S01]  /*5360*/  MUFU.TANH R57, R57 ;  /* 0x0000003900397308 */ /* 0x000e620000002400 */
[----:B----4-:R-:W-:-:S04]  /*5370*/  IADD3 R42, R13, -UR52, R42 ;  /* 0x800000340d2a7c10 */ /* 0x010fc8000fffe02a */
[----:B------:R-:W-:-:S03]  /*5380*/  ISETP.GT.AND P3, PT, R42, 0x1, PT ;  /* 0x000000012a00780c */ /* 0x000fc60003f64270 */
[----:B------:R3:W4:Y:S08]  /*5390*/  MUFU.TANH R55, R60 ;  /* 0x0000003c00377308 */ /* 0x0007300000002400 */
[----:B------:R2:W-:Y:S01]  /*53a0*/  MUFU.TANH R47, R65 ;  /* 0x00000041002f7308 */ /* 0x0005e20000002400 */
[----:B---3--:R-:W-:-:S07]  /*53b0*/  FMUL.FTZ R60, R63, UR53 ;  /* 0x000000353f3c7c20 */ /* 0x008fce0008410000 */
[----:B------:R3:W5:Y:S01]  /*53c0*/  MUFU.TANH R51, R61 ;  /* 0x0000003d00337308 */ /* 0x0007620000002400 */
[----:B--2---:R-:W-:Y:S01]  /*53d0*/  FSEL R65, R52, -INF , P1 ;  /* 0xff80000034417808 */ /* 0x004fe20000800000 */
[----:B------:R-:W-:Y:S01]  /*53e0*/  FMUL.FTZ R52, R86, UR53 ;  /* 0x0000003556347c20 */ /* 0x000fe20008410000 */
[----:B------:R-:W-:Y:S02]  /*53f0*/  ISETP.GT.AND P1, PT, R4, 0x40, PT ;  /* 0x000000400400780c */ /* 0x000fe40003f24270 */
[----:B------:R-:W-:Y:S02]  /*5400*/  FMNMX.FTZ R40, R65, R40, !PT ;  /* 0x0000002841287209 */ /* 0x000fe40007810000 */
[----:B0-----:R-:W-:Y:S01]  /*5410*/  FSEL R59, R56, -INF , P1 ;  /* 0xff800000383b7808 */ /* 0x001fe20000800000 */
[----:B------:R-:W0:Y:S01]  /*5420*/  MUFU.TANH R64, R64 ;  /* 0x0000004000407308 */ /* 0x000e220000002400 */
[----:B---3--:R-:W-:Y:S01]  /*5430*/  FSEL R61, R53, -INF , P2 ;  /* 0xff800000353d7808 */ /* 0x008fe20001000000 */
[----:B------:R-:W-:Y:S01]  /*5440*/  FMUL.FTZ R56, R62, UR53 ;  /* 0x000000353e387c20 */ /* 0x000fe20008410000 */
[----:B------:R-:W-:Y:S01]  /*5450*/  ISETP.GT.AND P2, PT, R4, 0x41, PT ;  /* 0x000000410400780c */ /* 0x000fe20003f44270 */
[----:B------:R-:W-:Y:S01]  /*5460*/  FMUL.FTZ R62, R70, UR53 ;  /* 0x00000035463e7c20 */ /* 0x000fe20008410000 */
[----:B------:R-:W-:Y:S01]  /*5470*/  FMNMX.FTZ R40, R61, R40, !PT ;  /* 0x000000283d287209 */ /* 0x000fe20007810000 */
[----:B------:R-:W-:Y:S01]  /*5480*/  FMUL.FTZ R70, R75, UR53 ;  /* 0x000000354b467c20 */ /* 0x000fe20008410000 */
[----:B------:R-:W-:Y:S01]  /*5490*/  ISETP.GT.AND P1, PT, R4, 0x48, PT ;  /* 0x000000480400780c */ /* 0x000fe20003f24270 */
[----:B------:R-:W2:Y:S01]  /*54a0*/  MUFU.TANH R68, R68 ;  /* 0x0000004400447308 */ /* 0x000ea20000002400 */
[----:B-1----:R-:W-:-:S02]  /*54b0*/  FSEL R57, R57, -INF , P2 ;  /* 0xff80000039397808 */ /* 0x002fc40001000000 */
[----:B------:R-:W-:Y:S02]  /*54c0*/  FMNMX.FTZ R40, R59, R40, !PT ;  /* 0x000000283b287209 */ /* 0x000fe40007810000 */
[C---:B------:R-:W-:Y:S02]  /*54d0*/  ISETP.GT.AND P2, PT, R4.reuse, 0x49, PT ;  /* 0x000000490400780c */ /* 0x040fe40003f44270 */
[----:B----4-:R-:W-:Y:S01]  /*54e0*/  FSEL R55, R55, -INF , P1 ;  /* 0xff80000037377808 */ /* 0x010fe20000800000 */
[----:B------:R-:W1:Y:S01]  /*54f0*/  MUFU.TANH R7, R7 ;  /* 0x0000000700077308 */ /* 0x000e620000002400 */
[----:B------:R-:W-:Y:S02]  /*5500*/  FMNMX.FTZ R40, R57, R40, !PT ;  /* 0x0000002839287209 */ /* 0x000fe40007810000 */
[----:B------:R-:W-:Y:S02]  /*5510*/  ISETP.GT.AND P1, PT, R4, 0x50, PT ;  /* 0x000000500400780c */ /* 0x000fe40003f24270 */
[----:B-----5:R-:W-:-:S02]  /*5520*/  FSEL R51, R51, -INF , P2 ;  /* 0xff80000033337808 */ /* 0x020fc40001000000 */
[----:B------:R-:W-:Y:S01]  /*5530*/  FMNMX.FTZ R40, R55, R40, !PT ;  /* 0x0000002837287209 */ /* 0x000fe20007810000 */
[----:B------:R-:W3:Y:S01]  /*5540*/  MUFU.TANH R45, R72 ;  /* 0x00000048002d7308 */ /* 0x000ee20000002400 */
[----:B------:R-:W-:Y:S02]  /*5550*/  ISETP.GT.AND P2, PT, R4, 0x51, PT ;  /* 0x000000510400780c */ /* 0x000fe40003f44270 */
[----:B0-----:R-:W-:Y:S01]  /*5560*/  FSEL R53, R64, -INF , P1 ;  /* 0xff80000040357808 */ /* 0x001fe20000800000 */
[----:B------:R-:W-:Y:S01]  /*5570*/  FMUL.FTZ R64, R71, UR53 ;  /* 0x0000003547407c20 */ /* 0x000fe20008410000 */
[----:B------:R-:W-:Y:S02]  /*5580*/  FMNMX.FTZ R40, R51, R40, !PT ;  /* 0x0000002833287209 */ /* 0x000fe40007810000 */
[----:B------:R-:W-:Y:S01]  /*5590*/  ISETP.GT.AND P1, PT, R4, 0x58, PT ;  /* 0x000000580400780c */ /* 0x000fe20003f24270 */
[----:B------:R-:W0:Y:S01]  /*55a0*/  MUFU.TANH R39, R73 ;  /* 0x0000004900277308 */ /* 0x000e220000002400 */
[----:B------:R-:W-:-:S02]  /*55b0*/  FSEL R47, R47, -INF , P2 ;  /* 0xff8000002f2f7808 */ /* 0x000fc40001000000 */
[----:B------:R-:W-:Y:S02]  /*55c0*/  FMNMX.FTZ R40, R53, R40, !PT ;  /* 0x0000002835287209 */ /* 0x000fe40007810000 */
[----:B------:R-:W-:Y:S02]  /*55d0*/  ISETP.GT.AND P2, PT, R4, 0x59, PT ;  /* 0x000000590400780c */ /* 0x000fe40003f44270 */
[----:B--2---:R-:W-:Y:S01]  /*55e0*/  FSEL R49, R68, -INF , P1 ;  /* 0xff80000044317808 */ /* 0x004fe20000800000 */
[----:B------:R-:W2:Y:S01]  /*55f0*/  MUFU.TANH R41, R76 ;  /* 0x0000004c00297308 */ /* 0x000ea20000002400 */
[----:B------:R-:W-:Y:S01]  /*5600*/  FMNMX.FTZ R40, R47, R40, !PT ;  /* 0x000000282f287209 */ /* 0x000fe20007810000 */
[----:B------:R-:W-:Y:S01]  /*5610*/  FMUL.FTZ R68, R66, UR53 ;  /* 0x0000003542447c20 */ /* 0x000fe20008410000 */
[----:B------:R-:W-:Y:S01]  /*5620*/  ISETP.GT.AND P1, PT, R4, 0x60, PT ;  /* 0x000000600400780c */ /* 0x000fe20003f24270 */
[----:B------:R-:W-:Y:S01]  /*5630*/  FMUL.FTZ R66, R67, UR53 ;  /* 0x0000003543427c20 */ /* 0x000fe20008410000 */
[----:B-1----:R-:W-:-:S02]  /*5640*/  FSEL R43, R7, -INF , P2 ;  /* 0xff800000072b7808 */ /* 0x002fc40001000000 */
[----:B------:R-:W-:Y:S01]  /*5650*/  FMNMX.FTZ R40, R49, R40, !PT ;  /* 0x0000002831287209 */ /* 0x000fe20007810000 */
[----:B------:R-:W1:Y:S01]  /*5660*/  MUFU.TANH R31, R77 ;  /* 0x0000004d001f7308 */ /* 0x000e620000002400 */
[C---:B------:R-:W-:Y:S02]  /*5670*/  ISETP.GT.AND P2, PT, R4.reuse, 0x61, PT ;  /* 0x000000610400780c */ /* 0x040fe40003f44270 */
[----:B---3--:R-:W-:Y:S02]  /*5680*/  FSEL R45, R45, -INF , P1 ;  /* 0xff8000002d2d7808 */ /* 0x008fe40000800000 */
[----:B------:R-:W-:Y:S02]  /*5690*/  FMNMX.FTZ R40, R43, R40, !PT ;  /* 0x000000282b287209 */ /* 0x000fe40007810000 */
[----:B------:R-:W-:Y:S01]  /*56a0*/  ISETP.GT.AND P1, PT, R4, 0x68, PT ;  /* 0x000000680400780c */ /* 0x000fe20003f24270 */
[----:B------:R-:W3:Y:S01]  /*56b0*/  MUFU.TANH R33, R80 ;  /* 0x0000005000217308 */ /* 0x000ee20000002400 */
[----:B0-----:R-:W-:-:S02]  /*56c0*/  FSEL R39, R39, -INF , P2 ;  /* 0xff80000027277808 */ /* 0x001fc40001000000 */
[----:B------:R-:W-:Y:S02]  /*56d0*/  FMNMX.FTZ R40, R45, R40, !PT ;  /* 0x000000282d287209 */ /* 0x000fe40007810000 */
[C---:B------:R-:W-:Y:S02]  /*56e0*/  ISETP.GT.AND P2, PT, R4.reuse, 0x69, PT ;  /* 0x000000690400780c */ /* 0x040fe40003f44270 */
[----:B--2---:R-:W-:Y:S01]  /*56f0*/  FSEL R41, R41, -INF , P1 ;  /* 0xff80000029297808 */ /* 0x004fe20000800000 */
[----:B------:R-:W0:Y:S01]  /*5700*/  MUFU.TANH R35, R81 ;  /* 0x0000005100237308 */ /* 0x000e220000002400 */
[----:B------:R-:W-:Y:S02]  /*5710*/  FMNMX.FTZ R40, R39, R40, !PT ;  /* 0x0000002827287209 */ /* 0x000fe40007810000 */
[----:B------:R-:W-:Y:S02]  /*5720*/  ISETP.GT.AND P1, PT, R4, 0x70, PT ;  /* 0x000000700400780c */ /* 0x000fe40003f24270 */
[----:B-1----:R-:W-:-:S02]  /*5730*/  FSEL R31, R31, -INF , P2 ;  /* 0xff8000001f1f7808 */ /* 0x002fc40001000000 */
[----:B------:R-:W-:Y:S01]  /*5740*/  FMNMX.FTZ R40, R41, R40, !PT ;  /* 0x0000002829287209 */ /* 0x000fe20007810000 */
[----:B------:R-:W1:Y:S01]  /*5750*/  MUFU.TANH R37, R84 ;  /* 0x0000005400257308 */ /* 0x000e620000002400 */
[C---:B------:R-:W-:Y:S02]  /*5760*/  ISETP.GT.AND P2, PT, R4.reuse, 0x71, PT ;  /* 0x000000710400780c */ /* 0x040fe40003f44270 */
[----:B---3--:R-:W-:Y:S02]  /*5770*/  FSEL R33, R33, -INF , P1 ;  /* 0xff80000021217808 */ /* 0x008fe40000800000 */
[----:B------:R-:W-:Y:S02]  /*5780*/  FMNMX.FTZ R40, R31, R40, !PT ;  /* 0x000000281f287209 */ /* 0x000fe40007810000 */
[----:B------:R-:W-:Y:S01]  /*5790*/  ISETP.GT.AND P1, PT, R4, 0x78, PT ;  /* 0x000000780400780c */ /* 0x000fe20003f24270 */
[----:B------:R-:W2:Y:S01]  /*57a0*/  MUFU.TANH R29, R85 ;  /* 0x00000055001d7308 */ /* 0x000ea20000002400 */
[----:B0-----:R-:W-:-:S02]  /*57b0*/  FSEL R35, R35, -INF , P2 ;  /* 0xff80000023237808 */ /* 0x001fc40001000000 */
[----:B------:R-:W-:Y:S02]  /*57c0*/  FMNMX.FTZ R40, R33, R40, !PT ;  /* 0x0000002821287209 */ /* 0x000fe40007810000 */
[----:B------:R-:W-:Y:S02]  /*57d0*/  ISETP.GT.AND P2, PT, R4, 0x79, PT ;  /* 0x000000790400780c */ /* 0x000fe40003f44270 */
[----:B------:R-:W-:Y:S01]  /*57e0*/  FMNMX.FTZ R40, R35, R40, !PT ;  /* 0x0000002823287209 */ /* 0x000fe20007810000 */
[----:B------:R-:W0:Y:S01]  /*57f0*/  MUFU.TANH R8, R8 ;  /* 0x0000000800087308 */ /* 0x000e220000002400 */
[----:B-1----:R-:W-:Y:S01]  /*5800*/  FSEL R37, R37, -INF , P1 ;  /* 0xff80000025257808 */ /* 0x002fe20000800000 */
[----:B------:R-:W1:Y:S03]  /*5810*/  LDC R4, c[0x0][0x988] ;  /* 0x00026200ff047b82 */ /* 0x000e660000000800 */
[----:B------:R-:W-:-:S03]  /*5820*/  FMNMX.FTZ R40, R37, R40, !PT ;  /* 0x0000002825287209 */ /* 0x000fc60007810000 */
[----:B------:R-:W3:Y:S01]  /*5830*/  MUFU.TANH R9, R9 ;  /* 0x0000000900097308 */ /* 0x000ee20000002400 */
[----:B--2---:R-:W-:Y:S02]  /*5840*/  FSEL R29, R29, -INF , P2 ;  /* 0xff8000001d1d7808 */ /* 0x004fe40001000000 */
[----:B------:R-:W-:Y:S02]  /*5850*/  ISETP.GT.AND P2, PT, R42, RZ, PT ;  /* 0x000000ff2a00720c */ /* 0x000fe40003f44270 */
[----:B------:R-:W-:-:S03]  /*5860*/  FMNMX.FTZ R40, R29, R40, !PT ;  /* 0x000000281d287209 */ /* 0x000fc60007810000 */
[----:B------:R-:W2:Y:S01]  /*5870*/  MUFU.TANH R10, R10 ;  /* 0x0000000a000a7308 */ /* 0x000ea20000002400 */
[----:B0-----:R-:W-:Y:S01]  /*5880*/  FSEL R63, R8, -INF , P2 ;  /* 0xff800000083f7808 */ /* 0x001fe20001000000 */
[----:B------:R-:W0:Y:S01]  /*5890*/  SHFL.BFLY PT, R7, R40, 0x2, 0x1f ;  /* 0x0c401f0028077f89 */ /* 0x000e2200000e0000 */
[----:B------:R-:W-:Y:S02]  /*58a0*/  ISETP.GT.AND P2, PT, R42, 0x8, PT ;  /* 0x000000082a00780c */ /* 0x000fe40003f44270 */
[----:B------:R-:W-:-:S03]  /*58b0*/  FMNMX.FTZ R8, R63, R6, !PT ;  /* 0x000000063f087209 */ /* 0x000fc60007810000 */
[----:B------:R-:W4:Y:S01]  /*58c0*/  MUFU.TANH R12, R12 ;  /* 0x0000000c000c7308 */ /* 0x000f220000002400 */
[----:B---3--:R-:W-:Y:S02]  /*58d0*/  FSEL R67, R9, -INF , P3 ;  /* 0xff80000009437808 */ /* 0x008fe40001800000 */
[----:B------:R-:W-:Y:S02]  /*58e0*/  ISETP.GT.AND P3, PT, R42, 0x9, PT ;  /* 0x000000092a00780c */ /* 0x000fe40003f64270 */
[----:B------:R-:W-:-:S03]  /*58f0*/  FMNMX.FTZ R8, R67, R8, !PT ;  /* 0x0000000843087209 */ /* 0x000fc60007810000 */
[----:B------:R-:W3:Y:S01]  /*5900*/  MUFU.TANH R14, R14 ;  /* 0x0000000e000e7308 */ /* 0x000ee20000002400 */
[----:B--2---:R-:W-:Y:S02]  /*5910*/  FSEL R71, R10, -INF , P2 ;  /* 0xff8000000a477808 */ /* 0x004fe40001000000 */
[----:B------:R-:W-:Y:S02]  /*5920*/  ISETP.GT.AND P2, PT, R42, 0x10, PT ;  /* 0x000000102a00780c */ /* 0x000fe40003f44270 */
[----:B------:R-:W-:-:S03]  /*5930*/  FMNMX.FTZ R8, R71, R8, !PT ;  /* 0x0000000847087209 */ /* 0x000fc60007810000 */
[----:B------:R-:W2:Y:S01]  /*5940*/  MUFU.TANH R15, R15 ;  /* 0x0000000f000f7308 */ /* 0x000ea20000002400 */
[----:B----4-:R-:W-:Y:S02]  /*5950*/  FSEL R73, R12, -INF , P3 ;  /* 0xff8000000c497808 */ /* 0x010fe40001800000 */
[----:B0-----:R-:W-:Y:S02]  /*5960*/  FMNMX.FTZ R7, R40, R7, !PT ;  /* 0x0000000728077209 */ /* 0x001fe40007810000 */
[----:B------:R-:W-:Y:S02]  /*5970*/  ISETP.GT.AND P3, PT, R42, 0x11, PT ;  /* 0x000000112a00780c */ /* 0x000fe40003f64270 */
[----:B------:R-:W-:Y:S01]  /*5980*/  FMNMX.FTZ R8, R73, R8, !PT ;  /* 0x0000000849087209 */ /* 0x000fe20007810000 */
[----:B------:R-:W0:Y:S01]  /*5990*/  SHFL.BFLY PT, R40, R7, 0x1, 0x1f ;  /* 0x0c201f0007287f89 */ /* 0x000e2200000e0000 */
[----:B------:R-:W4:Y:S01]  /*59a0*/  MUFU.TANH R20, R20 ;  /* 0x0000001400147308 */ /* 0x000f220000002400 */
[----:B---3--:R-:W-:-:S02]  /*59b0*/  FSEL R75, R14, -INF , P2 ;  /* 0xff8000000e4b7808 */ /* 0x008fc40001000000 */
        /* <DEDUP_REMOVED lines=8> */
[C---:B------:R-:W-:Y:S02]  /*5a40*/  ISETP.GT.AND P2, PT, R42.reuse, 0x20, PT ;  /* 0x000000202a00780c */ /* 0x040fe40003f44270 */
[----:B------:R-:W-:Y:S02]  /*5a50*/  FMNMX.FTZ R8, R79, R8, !PT ;  /* 0x000000084f087209 */ /* 0x000fe40007810000 */
[----:B0-----:R-:W-:Y:S01]  /*5a60*/  FMNMX.FTZ R7, R7, R40, !PT ;  /* 0x0000002807077209 */ /* 0x001fe20007810000 */
[----:B------:R-:W0:Y:S01]  /*5a70*/  MUFU.TANH R25, R25 ;  /* 0x0000001900197308 */ /* 0x000e220000002400 */
[----:B---3--:R-:W-:Y:S02]  /*5a80*/  FSEL R81, R21, -INF , P3 ;  /* 0xff80000015517808 */ /* 0x008fe40001800000 */
[----:B------:R-:W-:Y:S01]  /*5a90*/  ISETP.GT.AND P3, PT, R42, 0x21, PT ;  /* 0x000000212a00780c */ /* 0x000fe20003f64270 */
[----:B-1----:R-:W-:Y:S01]  /*5aa0*/  FMUL.FTZ R40, R7, R4 ;  /* 0x0000000407287220 */ /* 0x002fe20000410000 */
[----:B------:R-:W-:-:S02]  /*5ab0*/  FMNMX.FTZ R8, R81, R8, !PT ;  /* 0x0000000851087209 */ /* 0x000fc40007810000 */
[----:B------:R-:W-:Y:S01]  /*5ac0*/  FSETP.NEU.FTZ.AND P1, PT, R7, -INF , PT ;  /* 0xff8000000700780b */ /* 0x000fe20003f3d000 */
[----:B------:R-:W1:Y:S01]  /*5ad0*/  MUFU.TANH R26, R26 ;  /* 0x0000001a001a7308 */ /* 0x000e620000002400 */
[----:B--2---:R-:W-:Y:S02]  /*5ae0*/  FSEL R83, R24, -INF , P2 ;  /* 0xff80000018537808 */ /* 0x004fe40001000000 */
[----:B------:R-:W-:Y:S02]  /*5af0*/  ISETP.GT.AND P2, PT, R42, 0x28, PT ;  /* 0x000000282a00780c */ /* 0x000fe40003f44270 */
[----:B------:R-:W-:Y:S02]  /*5b00*/  FMNMX.FTZ R8, R83, R8, !PT ;  /* 0x0000000853087209 */ /* 0x000fe40007810000 */
[----:B------:R-:W-:Y:S01]  /*5b10*/  FSEL R40, R40, RZ, P1 ;  /* 0x000000ff28287208 */ /* 0x000fe20000800000 */
[----:B------:R-:W2:Y:S01]  /*5b20*/  MUFU.TANH R27, R27 ;  /* 0x0000001b001b7308 */ /* 0x000ea20000002400 */
[----:B0-----:R-:W-:-:S02]  /*5b30*/  FSEL R85, R25, -INF , P3 ;  /* 0xff80000019557808 */ /* 0x001fc40001800000 */
[----:B------:R-:W-:Y:S01]  /*5b40*/  ISETP.GT.AND P3, PT, R42, 0x29, PT ;  /* 0x000000292a00780c */ /* 0x000fe20003f64270 */
[--C-:B------:R-:W-:Y:S01]  /*5b50*/  FFMA.FTZ R21, R163, R4, -R40.reuse ;  /* 0x00000004a3157223 */ /* 0x100fe20000010828 */
[----:B------:R-:W-:Y:S01]  /*5b60*/  FMNMX.FTZ R8, R85, R8, !PT ;  /* 0x0000000855087209 */ /* 0x000fe20007810000 */
[-CC-:B------:R-:W-:Y:S01]  /*5b70*/  FFMA.FTZ R178, R165, R4.reuse, -R40.reuse ;  /* 0x00000004a5b27223 */ /* 0x180fe20000010828 */
[-CC-:B------:R-:W-:Y:S01]  /*5b80*/  FFMA.FTZ R172, R161, R4.reuse, -R40.reuse ;  /* 0x00000004a1ac7223 */ /* 0x180fe20000010828 */
[----:B------:R-:W0:Y:S01]  /*5b90*/  MUFU.TANH R28, R28 ;  /* 0x0000001c001c7308 */ /* 0x000e220000002400 */
[----:B-1----:R-:W-:Y:S01]  /*5ba0*/  FSEL R87, R26, -INF , P2 ;  /* 0xff8000001a577808 */ /* 0x002fe20001000000 */
[-CC-:B------:R-:W-:Y:S01]  /*5bb0*/  FFMA.FTZ R15, R167, R4.reuse, -R40.reuse ;  /* 0x00000004a70f7223 */ /* 0x180fe20000010828 */
[C---:B------:R-:W-:Y:S01]  /*5bc0*/  ISETP.GT.AND P2, PT, R42.reuse, 0x30, PT ;  /* 0x000000302a00780c */ /* 0x040fe20003f44270 */
[--C-:B------:R-:W-:Y:S01]  /*5bd0*/  FFMA.FTZ R25, R159, R4, -R40.reuse ;  /* 0x000000049f197223 */ /* 0x100fe20000010828 */
[----:B------:R-:W-:Y:S01]  /*5be0*/  FMNMX.FTZ R8, R87, R8, !PT ;  /* 0x0000000857087209 */ /* 0x000fe20007810000 */
[-CC-:B------:R-:W-:Y:S01]  /*5bf0*/  FFMA.FTZ R176, R169, R4.reuse, -R40.reuse ;  /* 0x00000004a9b07223 */ /* 0x180fe20000010828 */
[-CC-:B------:R-:W-:Y:S01]  /*5c00*/  FFMA.FTZ R174, R157, R4.reuse, -R40.reuse ;  /* 0x000000049dae7223 */ /* 0x180fe20000010828 */
[----:B------:R-:W1:Y:S01]  /*5c10*/  MUFU.TANH R30, R30 ;  /* 0x0000001e001e7308 */ /* 0x000e620000002400 */
[----:B--2---:R-:W-:Y:S01]  /*5c20*/  FSEL R163, R27, -INF , P3 ;  /* 0xff8000001ba37808 */ /* 0x004fe20001800000 */
[-CC-:B------:R-:W-:Y:S01]  /*5c30*/  FFMA.FTZ R13, R171, R4.reuse, -R40.reuse ;  /* 0x00000004ab0d7223 */ /* 0x180fe20000010828 */
[----:B------:R-:W-:Y:S01]  /*5c40*/  ISETP.GT.AND P3, PT, R42, 0x31, PT ;  /* 0x000000312a00780c */ /* 0x000fe20003f64270 */
[--C-:B------:R-:W-:Y:S01]  /*5c50*/  FFMA.FTZ R27, R155, R4, -R40.reuse ;  /* 0x000000049b1b7223 */ /* 0x100fe20000010828 */
[----:B------:R-:W-:Y:S01]  /*5c60*/  FMNMX.FTZ R8, R163, R8, !PT ;  /* 0x00000008a3087209 */ /* 0x000fe20007810000 */
[-CC-:B------:R-:W-:Y:S01]  /*5c70*/  FFMA.FTZ R182, R173, R4.reuse, -R40.reuse ;  /* 0x00000004adb67223 */ /* 0x180fe20000010828 */
[-CC-:B------:R-:W-:Y:S01]  /*5c80*/  FFMA.FTZ R168, R153, R4.reuse, -R40.reuse ;  /* 0x0000000499a87223 */ /* 0x180fe20000010828 */
[----:B------:R-:W2:Y:S01]  /*5c90*/  MUFU.TANH R32, R32 ;  /* 0x0000002000207308 */ /* 0x000ea20000002400 */
[----:B0-----:R-:W-:Y:S01]  /*5ca0*/  FSEL R165, R28, -INF , P2 ;  /* 0xff8000001ca57808 */ /* 0x001fe20001000000 */
[-CC-:B------:R-:W-:Y:S01]  /*5cb0*/  FFMA.FTZ R180, R175, R4.reuse, -R40.reuse ;  /* 0x00000004afb47223 */ /* 0x180fe20000010828 */
        /* <DEDUP_REMOVED lines=8> */
[----:B------:R-:W-:Y:S01]  /*5d40*/  ISETP.GT.AND P3, PT, R42, 0x39, PT ;  /* 0x000000392a00780c */ /* 0x000fe20003f64270 */
[--C-:B------:R-:W-:Y:S01]  /*5d50*/  FFMA.FTZ R33, R35, R4, -R40.reuse ;  /* 0x0000000423217223 */ /* 0x100fe20000010828 */
[----:B------:R-:W-:Y:S01]  /*5d60*/  FMNMX.FTZ R8, R161, R8, !PT ;  /* 0x00000008a1087209 */ /* 0x000fe20007810000 */
[-CC-:B------:R-:W-:Y:S01]  /*5d70*/  FFMA.FTZ R158, R37, R4.reuse, -R40.reuse ;  /* 0x00000004259e7223 */ /* 0x180fe20000010828 */
[----:B------:R-:W-:Y:S01]  /*5d80*/  FSEL R30, R7, RZ, P1 ;  /* 0x000000ff071e7208 */ /* 0x000fe20000800000 */
[----:B------:R-:W1:Y:S01]  /*5d90*/  MUFU.TANH R36, R36 ;  /* 0x0000002400247308 */ /* 0x000e620000002400 */
[----:B--2---:R-:W-:Y:S01]  /*5da0*/  FSEL R167, R32, -INF , P2 ;  /* 0xff80000020a77808 */ /* 0x004fe20001000000 */
[--C-:B------:R-:W-:Y:S01]  /*5db0*/  FFMA.FTZ R154, R41, R4, -R40.reuse ;  /* 0x00000004299a7223 */ /* 0x100fe20000010828 */
[----:B------:R-:W-:Y:S01]  /*5dc0*/  ISETP.GT.AND P2, PT, R42, 0x40, PT ;  /* 0x000000402a00780c */ /* 0x000fe20003f44270 */
[----:B------:R-:W-:Y:S01]  /*5dd0*/  FADD.FTZ R5, -R30, R5 ;  /* 0x000000051e057221 */ /* 0x000fe20000010100 */
[----:B------:R-:W-:Y:S01]  /*5de0*/  FMNMX.FTZ R8, R167, R8, !PT ;  /* 0x00000008a7087209 */ /* 0x000fe20007810000 */
[-CC-:B------:R-:W-:Y:S01]  /*5df0*/  FFMA.FTZ R152, R45, R4.reuse, -R40.reuse ;  /* 0x000000042d987223 */ /* 0x180fe20000010828 */
[-CC-:B------:R-:W-:Y:S01]  /*5e00*/  FFMA.FTZ R162, R49, R4.reuse, -R40.reuse ;  /* 0x0000000431a27223 */ /* 0x180fe20000010828 */
[----:B------:R-:W2:Y:S01]  /*5e10*/  MUFU.TANH R38, R38 ;  /* 0x0000002600267308 */ /* 0x000ea20000002400 */
[----:B0-----:R-:W-:Y:S01]  /*5e20*/  FSEL R159, R34, -INF , P3 ;  /* 0xff800000229f7808 */ /* 0x001fe20001800000 */
[-C--:B------:R-:W-:Y:S01]  /*5e30*/  FMUL.FTZ R34, R5, R4.reuse ;  /* 0x0000000405227220 */ /* 0x080fe20000410000 */
        /* <DEDUP_REMOVED lines=20> */
[----:B------:R-:W-:Y:S01]  /*5f80*/  FFMA.FTZ R29, R29, R4, -R40 ;  /* 0x000000041d1d7223 */ /* 0x000fe20000010828 */
[----:B------:R-:W2:Y:S01]  /*5f90*/  MUFU.TANH R68, R68 ;  /* 0x0000004400447308 */ /* 0x000ea20000002400 */
[----:B0-----:R-:W-:-:S02]  /*5fa0*/  FSEL R171, R56, -INF , P2 ;  /* 0xff80000038ab7808 */ /* 0x001fc40001000000 */
        /* <DEDUP_REMOVED lines=49> */
[----:B------:R-:W-:Y:S01]  /*62c0*/  MUFU.EX2 R180, R180 ;  /* 0x000000b400b47308 */ /* 0x000fe20000000800 */
[----:B-1----:R-:W-:-:S04]  /*62d0*/  FSEL R195, R54, -INF , P3 ;  /* 0xff80000036c37808 */ /* 0x002fc80001800000 */
[----:B------:R-:W-:-:S03]  /*62e0*/  FMNMX.FTZ R8, R195, R8, !PT ;  /* 0x00000008c3087209 */ /* 0x000fc60007810000 */
[----:B------:R-:W-:Y:S02]  /*62f0*/  MUFU.EX2 R182, R182 ;  /* 0x000000b600b67308 */ /* 0x000fe40000000800 */
[----:B------:R-:W0:Y:S06]  /*6300*/  SHFL.BFLY PT, R9, R8, 0x2, 0x1f ;  /* 0x0c401f0008097f89 */ /* 0x000e2c00000e0000 */
[----:B------:R-:W-:Y:S08]  /*6310*/  MUFU.EX2 R13, R13 ;  /* 0x0000000d000d7308 */ /* 0x000ff00000000800 */
[----:B------:R-:W-:Y:S08]  /*6320*/  MUFU.EX2 R176, R176 ;  /* 0x000000b000b07308 */ /* 0x000ff00000000800 */
        /* <DEDUP_REMOVED lines=9> */
[----:B------:R-:W-:-:S06]  /*63c0*/  FMUL.FTZ R8, R9, R4 ;  /* 0x0000000409087220 */ /* 0x000fcc0000410000 */
[----:B------:R-:W-:Y:S01]  /*63d0*/  MUFU.EX2 R174, R174 ;  /* 0x000000ae00ae7308 */ /* 0x000fe20000000800 */
[----:B------:R-:W-:-:S05]  /*63e0*/  FSEL R8, R8, RZ, P2 ;  /* 0x000000ff08087208 */ /* 0x000fca0001000000 */
[-CC-:B------:R-:W-:Y:S01]  /*63f0*/  FFMA.FTZ R10, R63, R4.reuse, -R8.reuse ;  /* 0x000000043f0a7223 */ /* 0x180fe20000010808 */
[----:B------:R-:W-:Y:S01]  /*6400*/  FSEL R63, R9, RZ, P2 ;  /* 0x000000ff093f7208 */ /* 0x000fe20001000000 */
[-CC-:B------:R-:W-:Y:S01]  /*6410*/  FFMA.FTZ R35, R67, R4.reuse, -R8.reuse ;  /* 0x0000000443237223 */ /* 0x180fe20000010808 */
[-CC-:B------:R-:W-:Y:S01]  /*6420*/  FFMA.FTZ R12, R71, R4.reuse, -R8.reuse ;  /* 0x00000004470c7223 */ /* 0x180fe20000010808 */
[-CC-:B------:R-:W-:Y:S01]  /*6430*/  FFMA.FTZ R37, R73, R4.reuse, -R8.reuse ;  /* 0x0000000449257223 */ /* 0x180fe20000010808 */
[-C--:B------:R-:W-:Y:S01]  /*6440*/  FFMA.FTZ R14, R75, R4.reuse, -R8 ;  /* 0x000000044b0e7223 */ /* 0x080fe20000010808 */
[----:B------:R-:W-:Y:S01]  /*6450*/  FADD.FTZ R63, -R63, R6 ;  /* 0x000000063f3f7221 */ /* 0x000fe20000010100 */
[----:B------:R-:W-:Y:S01]  /*6460*/  MUFU.EX2 R10, R10 ;  /* 0x0000000a000a7308 */ /* 0x000fe20000000800 */
[-CC-:B------:R-:W-:Y:S01]  /*6470*/  FFMA.FTZ R41, R77, R4.reuse, -R8.reuse ;  /* 0x000000044d297223 */ /* 0x180fe20000010808 */
[-CC-:B------:R-:W-:Y:S01]  /*6480*/  FFMA.FTZ R20, R79, R4.reuse, -R8.reuse ;  /* 0x000000044f147223 */ /* 0x180fe20000010808 */
[-C--:B------:R-:W-:Y:S01]  /*6490*/  FMUL.FTZ R5, R63, R4.reuse ;  /* 0x000000043f057220 */ /* 0x080fe20000410000 */
[-CC-:B------:R-:W-:Y:S01]  /*64a0*/  FFMA.FTZ R45, R81, R4.reuse, -R8.reuse ;  /* 0x00000004512d7223 */ /* 0x180fe20000010808 */
[-CC-:B------:R-:W-:Y:S01]  /*64b0*/  FFMA.FTZ R24, R83, R4.reuse, -R8.reuse ;  /* 0x0000000453187223 */ /* 0x180fe20000010808 */
[-CC-:B------:R-:W-:Y:S01]  /*64c0*/  FFMA.FTZ R49, R85, R4.reuse, -R8.reuse ;  /* 0x0000000455317223 */ /* 0x180fe20000010808 */
[-CC-:B------:R-:W-:Y:S01]  /*64d0*/  FFMA.FTZ R26, R87, R4.reuse, -R8.reuse ;  /* 0x00000004571a7223 */ /* 0x180fe20000010808 */
[----:B------:R0:W1:Y:S01]  /*64e0*/  MUFU.EX2 R6, R34 ;  /* 0x0000002200067308 */ /* 0x0000620000000800 */
        /* <DEDUP_REMOVED lines=9> */
[-CC-:B0-----:R-:W-:Y:S01]  /*6580*/  FFMA.FTZ R34, R155, R4.reuse, -R8.reuse ;  /* 0x000000049b227223 */ /* 0x181fe20000010808 */
[-CC-:B------:R-:W-:Y:S01]  /*6590*/  FFMA.FTZ R161, R173, R4.reuse, -R8.reuse ;  /* 0x00000004ada17223 */ /* 0x180fe20000010808 */
[-CC-:B------:R-:W-:Y:S01]  /*65a0*/  FFMA.FTZ R163, R175, R4.reuse, -R8.reuse ;  /* 0x00000004afa37223 */ /* 0x180fe20000010808 */
[-CC-:B------:R-:W-:Y:S01]  /*65b0*/  FFMA.FTZ R65, R65, R4.reuse, -R8.reuse ;  /* 0x0000000441417223 */ /* 0x180fe20000010808 */
[-CC-:B------:R-:W-:Y:S01]  /*65c0*/  FFMA.FTZ R179, R179, R4.reuse, -R8.reuse ;  /* 0x00000004b3b37223 */ /* 0x180fe20000010808 */
[--C-:B------:R-:W-:Y:S01]  /*65d0*/  FFMA.FTZ R181, R181, R4, -R8.reuse ;  /* 0x00000004b5b57223 */ /* 0x100fe20000010808 */
[----:B------:R-:W0:Y:S01]  /*65e0*/  MUFU.EX2 R35, R35 ;  /* 0x0000002300237308 */ /* 0x000e220000000800 */
[----:B-1----:R-:W-:Y:S01]  /*65f0*/  FFMA.FTZ R67, R6, R0, R11 ;  /* 0x0000000006437223 */ /* 0x002fe2000001000b */
[-CC-:B------:R-:W-:Y:S01]  /*6600*/  FFMA.FTZ R183, R183, R4.reuse, -R8.reuse ;  /* 0x00000004b7b77223 */ /* 0x180fe20000010808 */
[-CC-:B------:R-:W-:Y:S01]  /*6610*/  FFMA.FTZ R191, R191, R4.reuse, -R8.reuse ;  /* 0x00000004bfbf7223 */ /* 0x180fe20000010808 */
[-CC-:B------:R-:W-:Y:S01]  /*6620*/  FFMA.FTZ R59, R59, R4.reuse, -R8.reuse ;  /* 0x000000043b3b7223 */ /* 0x180fe20000010808 */
[----:B------:R-:W-:Y:S01]  /*6630*/  FADD.FTZ R67, R180, R67 ;  /* 0x00000043b4437221 */ /* 0x000fe20000010000 */
[----:B------:R-:W-:-:S02]  /*6640*/  FFMA.FTZ R193, R193, R4, -R8 ;  /* 0x00000004c1c17223 */ /* 0x000fc40000010808 */
[----:B------:R-:W1:Y:S01]  /*6650*/  MUFU.EX2 R12, R12 ;  /* 0x0000000c000c7308 */ /* 0x000e620000000800 */
[----:B--2---:R-:W-:-:S07]  /*6660*/  FFMA.FTZ R0, R5, R3, R10 ;  /* 0x0000000305007223 */ /* 0x004fce000001000a */
[----:B------:R-:W2:Y:S01]  /*6670*/  MUFU.EX2 R37, R37 ;  /* 0x0000002500257308 */ /* 0x000ea20000000800 */
[----:B0-----:R-:W-:Y:S01]  /*6680*/  FADD.FTZ R3, R35, R0 ;  /* 0x0000000023037221 */ /* 0x001fe20000010000 */
[----:B------:R-:W-:-:S06]  /*6690*/  FADD.FTZ R0, R182, R67 ;  /* 0x00000043b6007221 */ /* 0x000fcc0000010000 */
        /* <DEDUP_REMOVED lines=15> */
[----:B------:R-:W-:-:S03]  /*6790*/  FFMA.FTZ R36, R153, R4, -R8 ;  /* 0x0000000499247223 */ /* 0x000fc60000010808 */
[----:B------:R-:W-:Y:S02]  /*67a0*/  FADD.FTZ R0, R174, R3 ;  /* 0x00000003ae007221 */ /* 0x000fe40000010000 */
        /* <DEDUP_REMOVED lines=40> */
[----:B------:R-:W-:Y:S01]  /*6a30*/  MUFU.EX2 R51, R51 ;  /* 0x0000003300337308 */ /* 0x000fe20000000800 */
[----:B0-----:R-:W-:-:S07]  /*6a40*/  FADD.FTZ R40, R166, R67 ;  /* 0x00000043a6287221 */ /* 0x001fce0000010000 */
[----:B------:R-:W0:Y:S01]  /*6a50*/  MUFU.EX2 R34, R34 ;  /* 0x0000002200227308 */ /* 0x000e220000000800 */
[----:B-1----:R-:W-:-:S07]  /*6a60*/  FADD.FTZ R3, R167, R0 ;  /* 0x00000000a7037221 */ /* 0x002fce0000010000 */
[----:B------:R-:W-:Y:S08]  /*6a70*/  MUFU.EX2 R160, R160 ;  /* 0x000000a000a07308 */ /* 0x000ff00000000800 */
[----:B------:R-:W1:Y:S01]  /*6a80*/  MUFU.EX2 R161, R161 ;  /* 0x000000a100a17308 */ /* 0x000e620000000800 */
[----:B0-----:R-:W-:-:S07]  /*6a90*/  FADD.FTZ R0, R34, R3 ;  /* 0x0000000322007221 */ /* 0x001fce0000010000 */
[----:B------:R-:W-:Y:S08]  /*6aa0*/  MUFU.EX2 R47, R47 ;  /* 0x0000002f002f7308 */ /* 0x000ff00000000800 */
        /* <DEDUP_REMOVED lines=8> */
[----:B------:R1:W-:Y:S08]  /*6b30*/  MUFU.EX2 R153, R65 ;  /* 0x0000004100997308 */ /* 0x0003f00000000800 */
        /* <DEDUP_REMOVED lines=8> */
[----:B------:R-:W-:-:S04]  /*6bc0*/  FADD.FTZ R65, R43, R40 ;  /* 0x000000282b417221 */ /* 0x000fc80000010000 */
[----:B--2---:R-:W-:-:S03]  /*6bd0*/  FADD.FTZ R0, R152, R65 ;  /* 0x0000004198007221 */ /* 0x004fc60000010000 */
[----:B------:R-:W2:Y:S01]  /*6be0*/  MUFU.EX2 R154, R154 ;  /* 0x0000009a009a7308 */ /* 0x000ea20000000800 */
[----:B0-----:R-:W-:-:S04]  /*6bf0*/  FADD.FTZ R3, R42, R3 ;  /* 0x000000032a037221 */ /* 0x001fc80000010000 */
[----:B------:R-:W-:-:S03]  /*6c00*/  FADD.FTZ R3, R153, R3 ;  /* 0x0000000399037221 */ /* 0x000fc60000010000 */
[----:B------:R-:W0:Y:S01]  /*6c10*/  MUFU.EX2 R44, R181 ;  /* 0x000000b5002c7308 */ /* 0x000e220000000800 */
[----:B-1----:R-:W-:-:S07]  /*6c20*/  FADD.FTZ R65, R39, R0 ;  /* 0x0000000027417221 */ /* 0x002fce0000010000 */
[----:B------:R-:W-:Y:S01]  /*6c30*/  MUFU.EX2 R31, R31 ;  /* 0x0000001f001f7308 */ /* 0x000fe20000000800 */
[----:B--2---:R-:W-:-:S07]  /*6c40*/  FADD.FTZ R0, R154, R65 ;  /* 0x000000419a007221 */ /* 0x004fce0000010000 */
[----:B------:R-:W1:Y:S01]  /*6c50*/  MUFU.EX2 R155, R183 ;  /* 0x000000b7009b7308 */ /* 0x000e620000000800 */
[----:B0-----:R-:W-:-:S07]  /*6c60*/  FADD.FTZ R3, R44, R3 ;  /* 0x000000032c037221 */ /* 0x001fce0000010000 */
[----:B------:R-:W-:Y:S08]  /*6c70*/  MUFU.EX2 R156, R156 ;  /* 0x0000009c009c7308 */ /* 0x000ff00000000800 */
[----:B------:R-:W0:Y:S01]  /*6c80*/  MUFU.EX2 R46, R191 ;  /* 0x000000bf002e7308 */ /* 0x000e220000000800 */
[----:B-1----:R-:W-:-:S07]  /*6c90*/  FADD.FTZ R3, R155, R3 ;  /* 0x000000039b037221 */ /* 0x002fce0000010000 */
[----:B------:R-:W1:Y:S08]  /*6ca0*/  MUFU.EX2 R33, R33 ;  /* 0x0000002100217308 */ /* 0x000e700000000800 */
[----:B------:R2:W3:Y:S01]  /*6cb0*/  MUFU.EX2 R157, R59 ;  /* 0x0000003b009d7308 */ /* 0x0004e20000000800 */
[----:B0-----:R-:W-:-:S07]  /*6cc0*/  FADD.FTZ R3, R46, R3 ;  /* 0x000000032e037221 */ /* 0x001fce0000010000 */
[----:B------:R-:W0:Y:S01]  /*6cd0*/  MUFU.EX2 R158, R158 ;  /* 0x0000009e009e7308 */ /* 0x000e220000000800 */
[----:B--2---:R-:W-:-:S04]  /*6ce0*/  FADD.FTZ R59, R31, R0 ;  /* 0x000000001f3b7221 */ /* 0x004fc80000010000 */
[----:B------:R-:W-:-:S03]  /*6cf0*/  FADD.FTZ R0, R156, R59 ;  /* 0x0000003b9c007221 */ /* 0x000fc60000010000 */
[----:B------:R-:W2:Y:S01]  /*6d00*/  MUFU.EX2 R40, R193 ;  /* 0x000000c100287308 */ /* 0x000ea20000000800 */
[----:B-1----:R-:W-:Y:S01]  /*6d10*/  FADD.FTZ R59, R33, R0 ;  /* 0x00000000213b7221 */ /* 0x002fe20000010000 */
[----:B---3--:R-:W-:-:S06]  /*6d20*/  FADD.FTZ R3, R157, R3 ;  /* 0x000000039d037221 */ /* 0x008fcc0000010000 */
        /* <DEDUP_REMOVED lines=8> */
.L_x_2371:
[----:B------:R-:W-:Y:S01]  /*6db0*/  UISETP.GT.AND UP0, UPT, UR56, UR54, UPT ;  /* 0x000000363800728c */ /* 0x000fe2000bf04270 */
[-C--:B------:R-:W-:Y:S01]  /*6dc0*/  FMUL.FTZ R88, R88, R6.reuse ;  /* 0x0000000658587220 */ /* 0x080fe20000410000 */
[----:B------:R-:W-:Y:S01]  /*6dd0*/  ULEA UR6, UR55, UR41, 0x3 ;  /* 0x0000002937067291 */ /* 0x000fe2000f8e183f */
[-C--:B------:R-:W-:Y:S01]  /*6de0*/  FMUL.FTZ R89, R89, R6.reuse ;  /* 0x0000000659597220 */ /* 0x080fe20000410000 */
[----:B------:R-:W-:Y:S01]  /*6df0*/  UIADD3 UR7, UR56, -0x1, URZ ;  /* 0xffffffff38077890 */ /* 0x000fe2000fffe03f */
[-C--:B------:R-:W-:Y:S01]  /*6e00*/  FMUL.FTZ R92, R92, R6.reuse ;  /* 0x000000065c5c7220 */ /* 0x080fe20000410000 */
[----:B------:R-:W-:Y:S01]  /*6e10*/  UIADD3 UR6, UR6, 0x28860, URZ ;  /* 0x0002886006067890 */ /* 0x000fe2000fffe03f */
[----:B------:R-:W-:Y:S01]  /*6e20*/  PLOP3.LUT P1, PT, PT, PT, UP0, 0x80, 0x0 ;  /* 0x000000000000781c */ /* 0x000fe20003f2f008 */
[----:B------:R-:W-:Y:S01]  /*6e30*/  UMOV UR57, UR44 ;  /* 0x0000002c00397c82 */ /* 0x000fe20008000000 */
[----:B------:R-:W-:Y:S01]  /*6e40*/  UMOV UR55, UR43 ;  /* 0x0000002b00377c82 */ /* 0x000fe20008000000 */
[----:B------:R-:W-:Y:S01]  /*6e50*/  UPRMT UR6, UR39, 0x654, UR6 ;  /* 0x0000065427067896 */ /* 0x000fe20008000006 */
[-C--:B------:R-:W-:Y:S01]  /*6e60*/  FMUL.FTZ R93, R93, R6.reuse ;  /* 0x000000065d5d7220 */ /* 0x080fe20000410000 */
[----:B------:R-:W-:Y:S01]  /*6e70*/  UMOV UR56, UR7 ;  /* 0x0000000700387c82 */ /* 0x000fe20008000000 */
        /* <DEDUP_REMOVED lines=94> */
[----:B------:R-:W-:Y:S01]  /*7460*/  MOV R6, R9 ;  /* 0x0000000900067202 */ /* 0x000fe20000000f00 */
[----:B------:R-:W-:Y:S06]  /*7470*/  @P1 BRA `(.L_x_2372) ;  /* 0xffffffcc009c1947 */ /* 0x000fec000383ffff */
[----:B------:R-:W-:-:S05]  /*7480*/  UMOV UR56, UR7 ;  /* 0x0000000700387c82 */ /* 0x000fca0008000000 */
.L_x_2361:
[----:B------:R-:W-:-:S13]  /*7490*/  ISETP.LE.AND P1, PT, RZ, UR56, PT ;  /* 0x00000038ff007c0c */ /* 0x000fda000bf23270 */
[----:B------:R-:W-:Y:S05]  /*74a0*/  @!P1 BRA `(.L_x_2373) ;  /* 0x0000002800149947 */ /* 0x000fea0003800000 */
[----:B------:R-:W-:Y:S01]  /*74b0*/  IMAD.MOV.U32 R8, RZ, RZ, R9 ;  /* 0x000000ffff087224 */ /* 0x000fe200078e0009 */
[----:B------:R-:W-:Y:S01]  /*74c0*/  UMOV UR52, UR44 ;  /* 0x0000002c00347c82 */ /* 0x000fe20008000000 */
[----:B------:R-:W-:Y:S01]  /*74d0*/  IMAD.MOV.U32 R6, RZ, RZ, R7 ;  /* 0x000000ffff067224 */ /* 0x000fe200078e0007 */
[----:B------:R-:W-:Y:S01]  /*74e0*/  UMOV UR49, UR43 ;  /* 0x0000002b00317c82 */ /* 0x000fe20008000000 */
[----:B------:R-:W-:-:S05]  /*74f0*/  ULDC UR48, c[0x0][0x9d8] ;  /* 0x0002760000307ab9 */ /* 0x000fca0000000800 */
.L_x_2384:
[----:B------:R-:W-:Y:S01]  /*7500*/  ISETP.NE.AND P2, PT, RZ, UR40, PT ;  /* 0x00000028ff007c0c */ /* 0x000fe2000bf45270 */
[----:B------:R-:W-:-:S04]  /*7510*/  UISETP.NE.AND UP0, UPT, UR49, 0x1, UPT ;  /* 0x000000013100788c */ /* 0x000fc8000bf05270 */
[----:B------:R-:W-:-:S04]  /*7520*/  USEL UR44, URZ, 0x1, UP0 ;  /* 0x000000013f2c7887 */ /* 0x000fc80008000000 */
[----:B------:R-:W-:-:S04]  /*7530*/  ULOP3.LUT UR44, UR52, UR44, URZ, 0x3c, !UPT ;  /* 0x0000002c342c7292 */ /* 0x000fc8000f8e3c3f */
[----:B------:R-:W-:Y:S08]  /*7540*/  @P2 BRA `(.L_x_2374) ;  /* 0x0000000000382947 */ /* 0x000ff00003800000 */
[----:B------:R-:W-:Y:S05]  /*7550*/  @!P0 BRA `(.L_x_2375) ;  /* 0x0000000000048947 */ /* 0x000fea0003800000 */
[----:B------:R-:W-:Y:S01]  /*7560*/  BPT.TRAP 0x1 ;  /* 0x000000040000795c */ /* 0x000fe20000300000 */
.L_x_2375:
        /* <DEDUP_REMOVED lines=9> */
.L_x_2376:
[----:B-1----:R-:W-:Y:S05]  /*7600*/  @P1 BRA `(.L_x_2374) ;  /* 0x0000000000081947 */ /* 0x002fea0003800000 */
[----:B------:R-:W1:Y:S02]  /*7610*/  SYNCS.PHASECHK.TRANS64.TRYWAIT P1, [UR6+0x28830], R4 ;  /* 0x02883004ff0075a7 */ /* 0x000e640008020146 */
[----:B-1----:R-:W-:Y:S05]  /*7620*/  @!P1 BRA `(.L_x_2377) ;  /* 0x0000009000609947 */ /* 0x002fea0003800000 */
.L_x_2374:
        /* <DEDUP_REMOVED lines=48> */
.L_x_2379:
[----:B------:R-:W-:Y:S01]  /*7930*/  ULEA UR6, UR49, UR41, 0x3 ;  /* 0x0000002931067291 */ /* 0x000fe2000f8e183f */
[----:B------:R-:W-:-:S05]  /*7940*/  IMAD.U32 R4, RZ, RZ, UR52 ;  /* 0x00000034ff047e24 */ /* 0x000fca000f8e00ff */
[----:B------:R-:W-:-:S04]  /*7950*/  SHF.L.U32 R4, R4, 0x1f, RZ ;  /* 0x0000001f04047819 */ /* 0x000fc800000006ff */
[----:B------:R0:W1:Y:S01]  /*7960*/  SYNCS.PHASECHK.TRANS64.TRYWAIT P1, [UR6+0x28850], R4 ;  /* 0x02885004ff0075a7 */ /* 0x0000620008020146 */
[----:B------:R-:W-:Y:S05]  /*7970*/  @!P0 BRA `(.L_x_2380) ;  /* 0x0000000000048947 */ /* 0x000fea0003800000 */
[----:B------:R-:W-:Y:S01]  /*7980*/  BPT.TRAP 0x1 ;  /* 0x000000040000795c */ /* 0x000fe20000300000 */
.L_x_2380:
[----:B-1----:R-:W-:Y:S05]  /*7990*/  @P1 BRA `(.L_x_2378) ;  /* 0x0000000000081947 */ /* 0x002fea0003800000 */
[----:B------:R-:W1:Y:S02]  /*79a0*/  SYNCS.PHASECHK.TRANS64.TRYWAIT P1, [UR6+0x28850], R4 ;  /* 0x02885004ff0075a7 */ /* 0x000e640008020146 */
[----:B-1----:R-:W-:Y:S05]  /*79b0*/  @!P1 BRA `(.L_x_2381) ;  /* 0x0000008c00949947 */ /* 0x002fea0003800000 */
.L_x_2378:
        /* <DEDUP_REMOVED lines=49> */
.L_x_2382:
        /* <DEDUP_REMOVED lines=82> */
[----:B------:R-:W-:-:S04]  /*81f0*/  ULEA UR6, UR43, UR41, 0x3 ;  /* 0x000000292b067291 */ /* 0x000fc8000f8e183f */
[----:B------:R-:W0:Y:S01]  /*8200*/  MUFU.TANH R25, R25 ;  /* 0x0000001900197308 */ /* 0x000e220000002400 */
[----:B--2---:R-:W-:Y:S01]  /*8210*/  FMNMX.FTZ R10, R21, R10, !PT ;  /* 0x0000000a150a7209 */ /* 0x004fe20007810000 */
[----:B------:R-:W-:-:S04]  /*8220*/  UIADD3 UR6, UR6, 0x28840, URZ ;  /* 0x0002884006067890 */ /* 0x000fc8000fffe03f */
[----:B------:R-:W-:Y:S02]  /*8230*/  UPRMT UR6, UR39, 0x654, UR6 ;  /* 0x0000065427067896 */ /* 0x000fe40008000006 */
[----:B------:R-:W2:Y:S01]  /*8240*/  MUFU.TANH R163, R163 ;  /* 0x000000a300a37308 */ /* 0x000ea20000002400 */
[----:B-1----:R-:W-:-:S06]  /*8250*/  FMNMX.FTZ R4, R161, R4, !PT ;  /* 0x00000004a1047209 */ /* 0x002fcc0007810000 */
[----:B------:R-:W-:Y:S01]  /*8260*/  SYNCS.ARRIVE.TRANS64.RED.A1T0 RZ, [UR6], RZ ;  /* 0x000000ffffff79a7 */ /* 0x000fe20008100406 */
[----:B------:R-:W1:Y:S01]  /*8270*/  MUFU.TANH R27, R27 ;  /* 0x0000001b001b7308 */ /* 0x000e620000002400 */
[----:B0-----:R-:W-:-:S07]  /*8280*/  FMNMX.FTZ R10, R25, R10, !PT ;  /* 0x0000000a190a7209 */ /* 0x001fce0007810000 */
[----:B------:R-:W0:Y:S01]  /*8290*/  MUFU.TANH R165, R165 ;  /* 0x000000a500a57308 */ /* 0x000e220000002400 */
[----:B--2---:R-:W-:-:S07]  /*82a0*/  FMNMX.FTZ R4, R163, R4, !PT ;  /* 0x00000004a3047209 */ /* 0x004fce0007810000 */
[----:B------:R-:W2:Y:S01]  /*82b0*/  MUFU.TANH R29, R29 ;  /* 0x0000001d001d7308 */ /* 0x000ea20000002400 */
[----:B-1----:R-:W-:-:S07]  /*82c0*/  FMNMX.FTZ R10, R27, R10, !PT ;  /* 0x0000000a1b0a7209 */ /* 0x002fce0007810000 */
        /* <DEDUP_REMOVED lines=97> */
[----:B0-----:R-:W-:Y:S02]  /*88e0*/  FMNMX.FTZ R4, R213, R4, !PT ;  /* 0x00000004d5047209 */ /* 0x001fe40007810000 */
[----:B--2---:R-:W-:-:S05]  /*88f0*/  FMNMX.FTZ R10, R85, R10, !PT ;  /* 0x0000000a550a7209 */ /* 0x004fca0007810000 */
[----:B------:R-:W0:Y:S01]  /*8900*/  SHFL.BFLY PT, R9, R10, 0x2, 0x1f ;  /* 0x0c401f000a097f89 */ /* 0x000e2200000e0000 */
[----:B-1----:R-:W-:Y:S02]  /*8910*/  FMNMX.FTZ R12, R215, R4, !PT ;  /* 0x00000004d70c7209 */ /* 0x002fe40007810000 */
[----:B------:R-:W1:Y:S03]  /*8920*/  LDC R4, c[0x0][0x988] ;  /* 0x00026200ff047b82 */ /* 0x000e660000000800 */
[----:B------:R-:W2:Y:S01]  /*8930*/  SHFL.BFLY PT, R7, R12, 0x2, 0x1f ;  /* 0x0c401f000c077f89 */ /* 0x000ea200000e0000 */
[----:B0-----:R-:W-:-:S05]  /*8940*/  FMNMX.FTZ R20, R10, R9, !PT ;  /* 0x000000090a147209 */ /* 0x001fca0007810000 */
[----:B------:R-:W0:Y:S01]  /*8950*/  SHFL.BFLY PT, R9, R20, 0x1, 0x1f ;  /* 0x0c201f0014097f89 */ /* 0x000e2200000e0000 */
[----:B--2---:R-:W-:-:S05]  /*8960*/  FMNMX.FTZ R14, R12, R7, !PT ;  /* 0x000000070c0e7209 */ /* 0x004fca0007810000 */
[----:B------:R-:W2:Y:S01]  /*8970*/  SHFL.BFLY PT, R7, R14, 0x1, 0x1f ;  /* 0x0c201f000e077f89 */ /* 0x000ea200000e0000 */
[----:B0-----:R-:W-:-:S05]  /*8980*/  FMNMX.FTZ R9, R20, R9, !PT ;  /* 0x0000000914097209 */ /* 0x001fca0007810000 */
[----:B------:R-:W-:Y:S01]  /*8990*/  FADD.FTZ R87, -R9, R8 ;  /* 0x0000000809577221 */ /* 0x000fe20000010100 */
[----:B--2---:R-:W-:-:S05]  /*89a0*/  FMNMX.FTZ R7, R14, R7, !PT ;  /* 0x000000070e077209 */ /* 0x004fca0007810000 */
[CC--:B-1----:R-:W-:Y:S01]  /*89b0*/  FMUL.FTZ R8, R7.reuse, R4.reuse ;  /* 0x0000000407087220 */ /* 0x0c2fe20000410000 */
[----:B------:R-:W-:Y:S01]  /*89c0*/  FADD.FTZ R47, -R7, R6 ;  /* 0x00000006072f7221 */ /* 0x000fe20000010100 */
[-C--:B------:R-:W-:Y:S02]  /*89d0*/  FMUL.FTZ R6, R87, R4.reuse ;  /* 0x0000000457067220 */ /* 0x080fe40000410000 */
        /* <DEDUP_REMOVED lines=33> */
[-C--:B------:R-:W-:Y:S01]  /*8bf0*/  FMUL.FTZ R47, R47, R4.reuse ;  /* 0x000000042f2f7220 */ /* 0x080fe20000410000 */
[----:B------:R-:W-:Y:S02]  /*8c00*/  MUFU.EX2 R180, R180 ;  /* 0x000000b400b47308 */ /* 0x000fe40000000800 */
        /* <DEDUP_REMOVED lines=31> */
[----:B------:R-:W-:-:S07]  /*8e00*/  FFMA.FTZ R83, R83, R4, -R8 ;  /* 0x0000000453537223 */ /* 0x000fce0000010808 */
[----:B------:R-:W2:Y:S01]  /*8e10*/  MUFU.EX2 R10, R10 ;  /* 0x0000000a000a7308 */ /* 0x000ea20000000800 */
[----:B-1----:R-:W-:-:S07]  /*8e20*/  FFMA.FTZ R3, R6, R3, R181 ;  /* 0x0000000306037223 */ /* 0x002fce00000100b5 */
        /* <DEDUP_REMOVED lines=129> */
.L_x_2383:
        /* <DEDUP_REMOVED lines=12> */
[----:B------:R-:W-:Y:S01]  /*9700*/  FMUL.FTZ R90, R90, R6 ;  /* 0x000000065a5a7220 */ /* 0x000fe20000410000 */
[----:B------:R-:W-:Y:S01]  /*9710*/  F2FP.F16.F32.PACK_AB R174, R161, R174 ;  /* 0x000000aea1ae723e */ /* 0x000fe200000000ff */
[----:B------:R-:W-:Y:S01]  /*9720*/  FMUL.FTZ R91, R91, R6 ;  /* 0x000000065b5b7220 */ /* 0x000fe20000410000 */
[----:B------:R-:W-:Y:S01]  /*9730*/  F2FP.F16.F32.PACK_AB R168, R163, R168 ;  /* 0x000000a8a3a8723e */ /* 0x000fe200000000ff */
[----:B------:R-:W-:Y:S01]  /*9740*/  FMUL.FTZ R94, R94, R6 ;  /* 0x000000065e5e7220 */ /* 0x000fe20000410000 */
[----:B------:R-:W-:Y:S01]  /*9750*/  SYNCS.ARRIVE.TRANS64.RED.A1T0 RZ, [UR6], RZ ;  /* 0x000000ffffff79a7 */ /* 0x000fe20008100406 */
[----:B------:R-:W-:Y:S01]  /*9760*/  F2FP.F16.F32.PACK_AB R170, R165, R170 ;  /* 0x000000aaa5aa723e */ /* 0x000fe200000000ff */
[----:B------:R-:W-:Y:S01]  /*9770*/  FMUL.FTZ R95, R95, R6 ;  /* 0x000000065f5f7220 */ /* 0x000fe20000410000 */
[----:B------:R-:W-:Y:S01]  /*9780*/  F2FP.F16.F32.PACK_AB R164, R167, R164 ;  /* 0x000000a4a7a4723e */ /* 0x000fe200000000ff */
[----:B------:R-:W-:Y:S01]  /*9790*/  FMUL.FTZ R98, R98, R6 ;  /* 0x0000000662627220 */ /* 0x000fe20000410000 */
        /* <DEDUP_REMOVED lines=86> */
.L_x_2373:
[----:B------:R-:W-:Y:S06]  /*9d00*/  BAR.ARV 0x8, 0x180 ;  /* 0x0206000000007b1d */ /* 0x000fec0000002000 */
[----:B------:R-:W-:Y:S05]  /*9d10*/  @!P0 BRA `(.L_x_2385) ;  /* 0x0000000000048947 */ /* 0x000fea0003800000 */
[----:B------:R-:W-:Y:S01]  /*9d20*/  BPT.TRAP 0x1 ;  /* 0x000000040000795c */ /* 0x000fe20000300000 */
.L_x_2385:
[----:B------:R-:W-:Y:S01]  /*9d30*/  ULEA UR5, UR43, UR41, 0x3 ;  /* 0x000000292b057291 */ /* 0x000fe2000f8e183f */
[----:B------:R-:W-:-:S05]  /*9d40*/  IMAD.U32 R5, RZ, RZ, UR44 ;  /* 0x0000002cff057e24 */ /* 0x000fca000f8e00ff */
[----:B------:R-:W-:-:S04]  /*9d50*/  SHF.L.U32 R5, R5, 0x1f, RZ ;  /* 0x0000001f05057819 */ /* 0x000fc800000006ff */
[----:B------:R0:W1:Y:S01]  /*9d60*/  SYNCS.PHASECHK.TRANS64.TRYWAIT P1, [UR5+0x28850], R5 ;  /* 0x02885005ff0075a7 */ /* 0x0000620008020145 */
[----:B------:R-:W-:Y:S05]  /*9d70*/  @!P0 BRA `(.L_x_2386) ;  /* 0x0000000000048947 */ /* 0x000fea0003800000 */
[----:B------:R-:W-:Y:S01]  /*9d80*/  BPT.TRAP 0x1 ;  /* 0x000000040000795c */ /* 0x000fe20000300000 */
.L_x_2386:
[----:B-1----:R-:W-:Y:S05]  /*9d90*/  @P1 BRA `(.L_x_2387) ;  /* 0x0000000000081947 */ /* 0x002fea0003800000 */
[----:B------:R-:W1:Y:S02]  /*9da0*/  SYNCS.PHASECHK.TRANS64.TRYWAIT P1, [UR5+0x28850], R5 ;  /* 0x02885005ff0075a7 */ /* 0x000e640008020145 */
[----:B-1----:R-:W-:Y:S05]  /*9db0*/  @!P1 BRA `(.L_x_2388) ;  /* 0x0000006800ac9947 */ /* 0x002fea0003800000 */
.L_x_2387:
[----:B------:R-:W-:Y:S01]  /*9dc0*/  UIADD3 UR41, UR41, 0x400, URZ ;  /* 0x0000040029297890 */ /* 0x000fe2000fffe03f */
[----:B------:R-:W-:Y:S01]  /*9dd0*/  WARPGROUP.ARRIVE ;  /* 0x00000000000079c5 */ /* 0x000fe20000000000 */
[----:B------:R-:W-:Y:S01]  /*9de0*/  UMOV UR7, 0x40000040 ;  /* 0x4000004000077882 */ /* 0x000fe20000000000 */
[----:B01----:R-:W0:Y:S01]  /*9df0*/  SHFL.BFLY PT, R5, R0, 0x2, 0x1f ;  /* 0x0c401f0000057f89 */ /* 0x003e2200000e0000 */
[----:B------:R-:W-:Y:S01]  /*9e00*/  USHF.R.U32.HI UR41, URZ, 0x4, UR41 ;  /* 0x000000043f297899 */ /* 0x000fe20008011629 */
[----:B------:R-:W-:Y:S01]  /*9e10*/  MOV R10, RZ ;  /* 0x000000ff000a7202 */ /* 0x000fe20000000f00 */
[----:B------:R-:W-:Y:S01]  /*9e20*/  IMAD.MOV.U32 R12, RZ, RZ, RZ ;  /* 0x000000ffff0c7224 */ /* 0x000fe200078e00ff */
        /* <DEDUP_REMOVED lines=11> */
[----:B------:R-:W-:Y:S01]  /*9ee0*/  IMAD.MOV.U32 R3, RZ, RZ, -0x800000 ;  /* 0xff800000ff037424 */ /* 0x000fe200078e00ff */
[----:B------:R-:W0:Y:S04]  /*9ef0*/  SHFL.BFLY PT, R6, R5, 0x1, 0x1f ;  /* 0x0c201f0005067f89 */ /* 0x000e2800000e0000 */
        /* <DEDUP_REMOVED lines=52> */
.L_x_2389:
        /* <DEDUP_REMOVED lines=74> */
.L_x_2353:
        /* <DEDUP_REMOVED lines=10> */
[----:B------:R-:W1:Y:S01]  /*a780*/  LDC R39, c[0x0][0xbe8] ;  /* 0x0002fa00ff277b82 */ /* 0x000e620000000800 */
[----:B------:R-:W-:Y:S01]  /*a790*/  IMAD R9, R22, 0x40, R2 ;  /* 0x0000004016097824 */ /* 0x000fe200078e0202 */
        /* <DEDUP_REMOVED lines=18> */
[----:B------:R-:W-:Y:S01]  /*a8c0*/  UIMAD UR8, UR42, UR11, UR8 ;  /* 0x0000000b2a0872a4 */ /* 0x000fe2000f8e0208 */
[----:B------:R-:W-:Y:S01]  /*a8d0*/  F2FP.F16.F32.PACK_AB R147, R151, R150 ;  /* 0x000000969793723e */ /* 0x000fe200000000ff */
[----:B------:R-:W-:Y:S01]  /*a8e0*/  UIMAD.WIDE.U32 UR6, UR42, UR10, UR6 ;  /* 0x0000000a2a0672a5 */ /* 0x000fe2000f8e0006 */
[----:B------:R-:W-:-:S02]  /*a8f0*/  ULDC UR5, c[0x0][0xa88] ;  /* 0x0002a20000057ab9 */ /* 0x000fc40000000800 */
[----:B------:R-:W-:Y:S01]  /*a900*/  ULDC.64 UR10, c[0x0][0xaf0] ;  /* 0x0002bc00000a7ab9 */ /* 0x000fe20000000a00 */
[----:B-1----:R-:W-:Y:S01]  /*a910*/  IMAD R64, R39, UR5, RZ ;  /* 0x0000000527407c24 */ /* 0x002fe2000f8e02ff */
[----:B------:R-:W-:Y:S02]  /*a920*/  MOV R36, R38 ;  /* 0x0000002600247202 */ /* 0x000fe40000000f00 */
[----:B0-----:R-:W-:-:S03]  /*a930*/  MOV R37, R5 ;  /* 0x0000000500257202 */ /* 0x001fc60000000f00 */
[----:B------:R-:W-:-:S04]  /*a940*/  IMAD.WIDE R4, R187, 0x2, R36 ;  /* 0x00000002bb047825 */ /* 0x000fc800078e0224 */
[----:B------:R-:W-:Y:S01]  /*a950*/  IMAD.WIDE R36, R9, 0x2, R36 ;  /* 0x0000000209247825 */ /* 0x000fe200078e0224 */
[C---:B------:R-:W-:Y:S02]  /*a960*/  IADD3 R21, P6, R4.reuse, 0x20, RZ ;  /* 0x0000002004157810 */ /* 0x040fe40007fde0ff */
[C---:B------:R-:W-:Y:S02]  /*a970*/  IADD3 R33, P1, R4.reuse, 0x4040, RZ ;  /* 0x0000404004217810 */ /* 0x040fe40007f3e0ff */
[----:B------:R-:W-:Y:S01]  /*a980*/  IADD3 R45, P0, R4, 0x4060, RZ ;  /* 0x00004060042d7810 */ /* 0x000fe20007f1e0ff */
[--C-:B------:R-:W-:Y:S01]  /*a990*/  IMAD.X R13, RZ, RZ, R5.reuse, P6 ;  /* 0x000000ffff0d7224 */ /* 0x100fe200030e0605 */
[----:B------:R-:W-:Y:S01]  /*a9a0*/  IADD3 R35, P6, R36, 0x1000, RZ ;  /* 0x0000100024237810 */ /* 0x000fe20007fde0ff */
[----:B------:R-:W-:Y:S01]  /*a9b0*/  IMAD.X R43, RZ, RZ, R5, P1 ;  /* 0x000000ffff2b7224 */ /* 0x000fe200008e0605 */
[----:B------:R-:W-:Y:S02]  /*a9c0*/  ISETP.NE.AND P1, PT, R39, 0x1, PT ;  /* 0x000000012700780c */ /* 0x000fe40003f25270 */
[----:B------:R-:W-:-:S02]  /*a9d0*/  LOP3.LUT R34, R35, 0x380, RZ, 0xc0, !PT ;  /* 0x0000038023227812 */ /* 0x000fc400078ec0ff */
[----:B------:R-:W-:Y:S02]  /*a9e0*/  IADD3 R31, P2, R4, 0x4020, RZ ;  /* 0x00004020041f7810 */ /* 0x000fe40007f5e0ff */
[----:B------:R-:W-:Y:S02]  /*a9f0*/  SHF.R.U64 R34, R34, 0x3, RZ ;  /* 0x0000000322227819 */ /* 0x000fe400000012ff */
[----:B------:R-:W-:Y:S01]  /*aa00*/  LOP3.LUT R9, R4, 0x380, RZ, 0xc0, !PT ;  /* 0x0000038004097812 */ /* 0x000fe200078ec0ff */
[----:B------:R-:W-:Y:S01]  /*aa10*/  IMAD.X R41, RZ, RZ, R5, P2 ;  /* 0x000000ffff297224 */ /* 0x000fe200010e0605 */
[----:B------:R-:W-:Y:S01]  /*aa20*/  LOP3.LUT R34, R34, R35, RZ, 0x3c, !PT ;  /* 0x0000002322227212 */ /* 0x000fe200078e3cff */
[----:B------:R-:W-:Y:S01]  /*aa30*/  IMAD.X R35, RZ, RZ, R37, P6 ;  /* 0x000000ffff237224 */ /* 0x000fe200030e0625 */
[----:B------:R-:W-:Y:S01]  /*aa40*/  IADD3 R47, P6, R36, 0x7000, RZ ;  /* 0x00007000242f7810 */ /* 0x000fe20007fde0ff */
[----:B------:R-:W0:Y:S01]  /*aa50*/  @P1 LDC R48, c[0x0][0xbf0] ;  /* 0x0002fc00ff301b82 */ /* 0x000e220000000800 */
[----:B------:R-:W-:-:S02]  /*aa60*/  LOP3.LUT R14, R33, 0x380, RZ, 0xc0, !PT ;  /* 0x00000380210e7812 */ /* 0x000fc400078ec0ff */
[----:B------:R-:W-:Y:S02]  /*aa70*/  LOP3.LUT R20, R47, 0x380, RZ, 0xc0, !PT ;  /* 0x000003802f147812 */ /* 0x000fe400078ec0ff */
[----:B------:R-:W-:Y:S02]  /*aa80*/  LOP3.LUT R44, R45, 0x380, RZ, 0xc0, !PT ;  /* 0x000003802d2c7812 */ /* 0x000fe400078ec0ff */
[----:B------:R-:W-:Y:S02]  /*aa90*/  SHF.R.U64 R20, R20, 0x3, RZ ;  /* 0x0000000314147819 */ /* 0x000fe400000012ff */
[----:B------:R-:W-:Y:S02]  /*aaa0*/  LOP3.LUT R12, R31, 0x380, RZ, 0xc0, !PT ;  /* 0x000003801f0c7812 */ /* 0x000fe400078ec0ff */
[----:B------:R-:W-:Y:S02]  /*aab0*/  LOP3.LUT R20, R20, R47, RZ, 0x3c, !PT ;  /* 0x0000002f14147212 */ /* 0x000fe400078e3cff */
[----:B------:R-:W1:Y:S01]  /*aac0*/  @P1 LDC R47, c[0x0][0xbec] ;  /* 0x0002fb00ff2f1b82 */ /* 0x000e620000000800 */
[----:B------:R-:W-:-:S02]  /*aad0*/  SHF.R.U64 R9, R9, 0x3, RZ ;  /* 0x0000000309097819 */ /* 0x000fc400000012ff */
[----:B------:R-:W-:Y:S02]  /*aae0*/  LOP3.LUT R8, R21, 0x380, RZ, 0xc0, !PT ;  /* 0x0000038015087812 */ /* 0x000fe400078ec0ff */
[----:B------:R-:W-:Y:S02]  /*aaf0*/  SHF.R.U64 R14, R14, 0x3, RZ ;  /* 0x000000030e0e7819 */ /* 0x000fe400000012ff */
[----:B------:R-:W-:Y:S02]  /*ab00*/  SHF.R.U64 R44, R44, 0x3, RZ ;  /* 0x000000032c2c7819 */ /* 0x000fe400000012ff */
[C---:B------:R-:W-:Y:S02]  /*ab10*/  IADD3 R29, P3, R4.reuse, 0x4000, RZ ;  /* 0x00004000041d7810 */ /* 0x040fe40007f7e0ff */
[C---:B------:R-:W-:Y:S02]  /*ab20*/  IADD3 R27, P4, R4.reuse, 0x60, RZ ;  /* 0x00000060041b7810 */ /* 0x040fe40007f9e0ff */
[----:B------:R-:W-:Y:S01]  /*ab30*/  IADD3 R25, P5, R4, 0x40, RZ ;  /* 0x0000004004197810 */ /* 0x000fe20007fbe0ff */
[----:B------:R-:W-:Y:S01]  /*ab40*/  IMAD.X R15, RZ, RZ, R5, P3 ;  /* 0x000000ffff0f7224 */ /* 0x000fe200018e0605 */
[----:B------:R-:W-:-:S02]  /*ab50*/  SHF.R.U64 R12, R12, 0x3, RZ ;  /* 0x000000030c0c7819 */ /* 0x000fc400000012ff */
[----:B------:R-:W-:Y:S01]  /*ab60*/  LOP3.LUT R4, R9, R4, RZ, 0x3c, !PT ;  /* 0x0000000409047212 */ /* 0x000fe200078e3cff */
[----:B------:R-:W-:Y:S01]  /*ab70*/  IMAD.X R9, RZ, RZ, R5, P5 ;  /* 0x000000ffff097224 */ /* 0x000fe200028e0605 */
[----:B------:R-:W-:Y:S02]  /*ab80*/  SHF.R.U64 R8, R8, 0x3, RZ ;  /* 0x0000000308087819 */ /* 0x000fe400000012ff */
[----:B------:R-:W-:Y:S02]  /*ab90*/  LOP3.LUT R42, R14, R33, RZ, 0x3c, !PT ;  /* 0x000000210e2a7212 */ /* 0x000fe400078e3cff */
[----:B------:R-:W-:Y:S02]  /*aba0*/  LOP3.LUT R44, R44, R45, RZ, 0x3c, !PT ;  /* 0x0000002d2c2c7212 */ /* 0x000fe400078e3cff */
[----:B------:R-:W-:Y:S02]  /*abb0*/  LOP3.LUT R10, R29, 0x380, RZ, 0xc0, !PT ;  /* 0x000003801d0a7812 */ /* 0x000fe400078ec0ff */
[----:B------:R-:W-:-:S02]  /*abc0*/  LOP3.LUT R40, R12, R31, RZ, 0x3c, !PT ;  /* 0x0000001f0c287212 */ /* 0x000fc400078e3cff */
[-C--:B------:R-:W-:Y:S02]  /*abd0*/  IADD3.X R45, RZ, R5.reuse, RZ, P0, !PT ;  /* 0x00000005ff2d7210 */ /* 0x080fe400007fe4ff */
[----:B------:R-:W-:Y:S02]  /*abe0*/  IADD3.X R11, RZ, R5, RZ, P4, !PT ;  /* 0x00000005ff0b7210 */ /* 0x000fe400027fe4ff */
[----:B------:R-:W-:Y:S02]  /*abf0*/  LOP3.LUT R12, R8, R21, RZ, 0x3c, !PT ;  /* 0x00000015080c7212 */ /* 0x000fe400078e3cff */
[----:B------:R-:W-:Y:S02]  /*ac00*/  MOV R46, R4 ;  /* 0x00000004002e7202 */ /* 0x000fe40000000f00 */
[----:B------:R-:W-:Y:S02]  /*ac10*/  LOP3.LUT R8, R25, 0x380, RZ, 0xc0, !PT ;  /* 0x0000038019087812 */ /* 0x000fe400078ec0ff */
[----:B------:R-:W-:-:S02]  /*ac20*/  F2FP.F16.F32.PACK_AB R4, R89, R88 ;  /* 0x000000585904723e */ /* 0x000fc400000000ff */
[----:B------:R-:W-:Y:S01]  /*ac30*/  F2FP.F16.F32.PACK_AB R5, R91, R90 ;  /* 0x0000005a5b05723e */ /* 0x000fe200000000ff */
[----:B------:R-:W-:Y:S01]  /*ac40*/  BAR.SYNC.DEFER_BLOCKING 0x1, 0x100 ;  /* 0x0044000000007b1d */ /* 0x000fe20000010000 */
[----:B------:R-:W-:Y:S01]  /*ac50*/  MOV R66, R42 ;  /* 0x0000002a00427202 */ /* 0x000fe20000000f00 */
[----:B------:R-:W-:Y:S01]  /*ac60*/  VIADD R42, R17, UR37 ;  /* 0x00000025112a7c36 */ /* 0x000fe20008000000 */
[----:B------:R-:W-:Y:S01]  /*ac70*/  SHF.R.U64 R10, R10, 0x3, RZ ;  /* 0x000000030a0a7819 */ /* 0x000fe200000012ff */
[----:B------:R-:W-:Y:S01]  /*ac80*/  VIADD R43, R186, UR37 ;  /* 0x00000025ba2b7c36 */ /* 0x000fe20008000000 */
[----:B------:R-:W-:Y:S02]  /*ac90*/  SHF.R.U64 R8, R8, 0x3, RZ ;  /* 0x0000000308087819 */ /* 0x000fe400000012ff */
[----:B------:R-:W-:Y:S02]  /*aca0*/  LOP3.LUT R14, R10, R29, RZ, 0x3c, !PT ;  /* 0x0000001d0a0e7212 */ /* 0x000fe400078e3cff */
[----:B------:R-:W-:-:S02]  /*acb0*/  LOP3.LUT R10, R27, 0x380, RZ, 0xc0, !PT ;  /* 0x000003801b0a7812 */ /* 0x000fc400078ec0ff */
[----:B------:R-:W-:Y:S02]  /*acc0*/  LOP3.LUT R8, R8, R25, RZ, 0x3c, !PT ;  /* 0x0000001908087212 */ /* 0x000fe400078e3cff */
[----:B------:R-:W-:Y:S02]  /*acd0*/  IADD3 R25, P0, R36, 0x6000, RZ ;  /* 0x0000600024197810 */ /* 0x000fe40007f1e0ff */
[----:B------:R-:W-:Y:S02]  /*ace0*/  SHF.R.U64 R10, R10, 0x3, RZ ;  /* 0x000000030a0a7819 */ /* 0x000fe400000012ff */
[----:B------:R-:W-:Y:S02]  /*acf0*/  LOP3.LUT R24, R25, 0x380, RZ, 0xc0, !PT ;  /* 0x0000038019187812 */ /* 0x000fe400078ec0ff */
[----:B------:R-:W-:Y:S02]  /*ad00*/  LOP3.LUT R10, R10, R27, RZ, 0x3c, !PT ;  /* 0x0000001b0a0a7212 */ /* 0x000fe400078e3cff */
[----:B------:R-:W-:-:S02]  /*ad10*/  SHF.R.U64 R24, R24, 0x3, RZ ;  /* 0x0000000318187819 */ /* 0x000fc400000012ff */
[----:B------:R-:W-:Y:S01]  /*ad20*/  MOV R54, R10 ;  /* 0x0000000a00367202 */ /* 0x000fe20000000f00 */
[----:B------:R1:W-:Y:S01]  /*ad30*/  STSM.16.M88.4 [R46], R4 ;  /* 0x000000042e007844 */ /* 0x0003e20000000200 */
[----:B------:R-:W-:Y:S01]  /*ad40*/  LOP3.LUT R24, R24, R25, RZ, 0x3c, !PT ;  /* 0x0000001918187212 */ /* 0x000fe200078e3cff */
[----:B------:R-:W-:Y:S01]  /*ad50*/  IMAD.X R25, RZ, RZ, R37, P0 ;  /* 0x000000ffff197224 */ /* 0x000fe200000e0625 */
[----:B------:R-:W-:Y:S01]  /*ad60*/  MOV R53, R14 ;  /* 0x0000000e00357202 */ /* 0x000fe20000000f00 */
[----:B------:R-:W-:Y:S01]  /*ad70*/  IMAD.U32 R14, RZ, RZ, UR8 ;  /* 0x00000008ff0e7e24 */ /* 0x000fe2000f8e00ff */
[----:B------:R-:W-:Y:S01]  /*ad80*/  MOV R15, R12 ;  /* 0x0000000c000f7202 */ /* 0x000fe20000000f00 */
[----:B------:R-:W-:Y:S01]  /*ad90*/  ULDC.64 UR8, c[0x0][0xae8] ;  /* 0x0002ba0000087ab9 */ /* 0x000fe20000000a00 */
[C---:B------:R-:W-:Y:S02]  /*ada0*/  IADD3 R29, P3, R36.reuse, 0x4000, RZ ;  /* 0x00004000241d7810 */ /* 0x040fe40007f7e0ff */
[----:B------:R-:W-:-:S02]  /*adb0*/  IADD3 R27, P2, R36, 0x5000, RZ ;  /* 0x00005000241b7810 */ /* 0x000fc40007f5e0ff */
[----:B------:R-:W-:Y:S02]  /*adc0*/  LOP3.LUT R28, R29, 0x380, RZ, 0xc0, !PT ;  /* 0x000003801d1c7812 */ /* 0x000fe400078ec0ff */
[----:B------:R-:W-:Y:S02]  /*add0*/  LOP3.LUT R26, R27, 0x380, RZ, 0xc0, !PT ;  /* 0x000003801b1a7812 */ /* 0x000fe400078ec0ff */
[----:B------:R-:W-:Y:S01]  /*ade0*/  SHF.R.U64 R28, R28, 0x3, RZ ;  /* 0x000000031c1c7819 */ /* 0x000fe200000012ff */
[----:B-1----:R-:W-:Y:S01]  /*adf0*/  @P1 IMAD.HI.U32 R5, R42, R47, RZ ;  /* 0x0000002f2a051227 */ /* 0x002fe200078e00ff */
[----:B------:R-:W-:Y:S02]  /*ae00*/  MOV R4, R42 ;  /* 0x0000002a00047202 */ /* 0x000fe40000000f00 */
[----:B------:R-:W-:Y:S02]  /*ae10*/  F2FP.F16.F32.PACK_AB R7, R103, R102 ;  /* 0x000000666707723e */ /* 0x000fe400000000ff */
[----:B0-----:R-:W-:-:S02]  /*ae20*/  @P1 SHF.R.U32.HI R4, RZ, R48, R5 ;  /* 0x00000030ff041219 */ /* 0x001fc40000011605 */
[----:B------:R-:W-:Y:S02]  /*ae30*/  MOV R52, R40 ;  /* 0x0000002800347202 */ /* 0x000fe40000000f00 */
[--C-:B------:R-:W-:Y:S01]  /*ae40*/  SHF.R.S32.HI R5, RZ, 0x1f, R4.reuse ;  /* 0x0000001fff057819 */ /* 0x100fe20000011404 */
[----:B------:R-:W-:Y:S01]  /*ae50*/  IMAD.MOV R6, RZ, RZ, -R4 ;  /* 0x000000ffff067224 */ /* 0x000fe200078e0a04 */
[----:B------:R-:W-:Y:S02]  /*ae60*/  IADD3 R12, P0, R4, UR6, RZ ;  /* 0x00000006040c7c10 */ /* 0x000fe4000ff1e0ff */
        /* <DEDUP_REMOVED lines=8> */
[----:B------:R-:W-:Y:S01]  /*aef0*/  SHF.R.U64 R26, R26, 0x3, RZ ;  /* 0x000000031a1a7819 */ /* 0x000fe200000012ff */
[----:B------:R-:W-:Y:S01]  /*af00*/  IMAD R10, R10, UR6, RZ ;  /* 0x000000060a0a7c24 */ /* 0x000fe2000f8e02ff */
[----:B------:R-:W-:Y:S01]  /*af10*/  LOP3.LUT R28, R28, R29, RZ, 0x3c, !PT ;  /* 0x0000001d1c1c7212 */ /* 0x000fe200078e3cff */
[----:B------:R0:W-:Y:S01]  /*af20*/  STSM.16.M88.4 [R15], R4 ;  /* 0x000000040f007844 */ /* 0x0001e20000000200 */
[----:B------:R-:W-:Y:S01]  /*af30*/  IADD3.X R29, RZ, R37, RZ, P3, !PT ;  /* 0x00000025ff1d7210 */ /* 0x000fe20001ffe4ff */
[----:B------:R-:W-:Y:S01]  /*af40*/  IMAD R41, R11, UR7, R10 ;  /* 0x000000070b297c24 */ /* 0x000fe2000f8e020a */
[----:B------:R-:W-:Y:S01]  /*af50*/  ULDC.64 UR6, c[0x0][0xb50] ;  /* 0x0002d40000067ab9 */ /* 0x000fe20000000a00 */
[----:B------:R-:W-:-:S02]  /*af60*/  MOV R14, R8 ;  /* 0x00000008000e7202 */ /* 0x000fc40000000f00 */
[----:B------:R-:W-:Y:S02]  /*af70*/  LOP3.LUT P0, RZ, R184, 0x3, RZ, 0xc0, !PT ;  /* 0x00000003b8ff7812 */ /* 0x000fe4000780c0ff */
[----:B------:R-:W-:Y:S02]  /*af80*/  F2FP.F16.F32.PACK_AB R8, R105, R104 ;  /* 0x000000686908723e */ /* 0x000fe400000000ff */
[----:B------:R-:W-:Y:S02]  /*af90*/  F2FP.F16.F32.PACK_AB R9, R107, R106 ;  /* 0x0000006a6b09723e */ /* 0x000fe400000000ff */
[----:B------:R-:W-:Y:S02]  /*afa0*/  F2FP.F16.F32.PACK_AB R10, R109, R108 ;  /* 0x0000006c6d0a723e */ /* 0x000fe400000000ff */
[----:B------:R-:W-:Y:S01]  /*afb0*/  F2FP.F16.F32.PACK_AB R11, R111, R110 ;  /* 0x0000006e6f0b723e */ /* 0x000fe200000000ff */
[----:B0-----:R-:W-:Y:S01]  /*afc0*/  VIADD R5, R43, 0x8 ;  /* 0x000000082b057836 */ /* 0x001fe20000000000 */
[----:B------:R-:W-:-:S02]  /*afd0*/  IADD3 R7, R13, R41, RZ ;  /* 0x000000290d077210 */ /* 0x000fc40007ffe0ff */
[----:B------:R-:W-:Y:S01]  /*afe0*/  LEA R40, P3, R12, UR6, 0x2 ;  /* 0x000000060c287c11 */ /* 0x000fe2000f8610ff */
[----:B------:R0:W-:Y:S01]  /*aff0*/  STSM.16.M88.4 [R14], R8 ;  /* 0x000000080e007844 */ /* 0x0001e20000000200 */
[----:B------:R-:W-:Y:S01]  /*b000*/  LOP3.LUT R26, R26, R27, RZ, 0x3c, !PT ;  /* 0x0000001b1a1a7212 */ /* 0x000fe200078e3cff */
[----:B------:R-:W-:Y:S01]  /*b010*/  IMAD.X R27, RZ, RZ, R37, P2 ;  /* 0x000000ffff1b7224 */ /* 0x000fe200010e0625 */
[-C--:B------:R-:W-:Y:S01]  /*b020*/  ISETP.GE.OR P2, PT, R43, R64.reuse, P0 ;  /* 0x000000402b00720c */ /* 0x080fe20000746670 */
[----:B------:R-:W-:Y:S01]  /*b030*/  SHFL.IDX PT, R60, R40, RZ, 0x1c1f ;  /* 0x001c1fff283c7589 */ /* 0x000fe200000e0000 */
[----:B------:R-:W-:Y:S02]  /*b040*/  ISETP.GE.OR P0, PT, R5, R64, P0 ;  /* 0x000000400500720c */ /* 0x000fe40000706670 */
[----:B------:R-:W-:Y:S01]  /*b050*/  LEA.HI.X R41, R12, UR7, R7, 0x2, P3 ;  /* 0x000000070c297c11 */ /* 0x000fe200098f1407 */
[----:B------:R-:W-:Y:S01]  /*b060*/  SHFL.IDX PT, R62, R40, 0x1, 0x1c1f ;  /* 0x003c1f00283e7f89 */ /* 0x000fe200000e0000 */
[----:B------:R-:W-:-:S02]  /*b070*/  F2FP.F16.F32.PACK_AB R4, R113, R112 ;  /* 0x000000707104723e */ /* 0x000fc400000000ff */
[----:B------:R-:W-:Y:S01]  /*b080*/  F2FP.F16.F32.PACK_AB R5, R115, R114 ;  /* 0x000000727305723e */ /* 0x000fe200000000ff */
[----:B------:R-:W1:Y:S01]  /*b090*/  SHFL.IDX PT, R61, R41, RZ, 0x1c1f ;  /* 0x001c1fff293d7589 */ /* 0x000e6200000e0000 */
[----:B------:R-:W-:Y:S02]  /*b0a0*/  F2FP.F16.F32.PACK_AB R6, R117, R116 ;  /* 0x000000747506723e */ /* 0x000fe400000000ff */
[----:B------:R-:W-:Y:S01]  /*b0b0*/  F2FP.F16.F32.PACK_AB R7, R119, R118 ;  /* 0x000000767707723e */ /* 0x000fe200000000ff */
[----:B------:R-:W2:Y:S01]  /*b0c0*/  SHFL.IDX PT, R63, R41, 0x1, 0x1c1f ;  /* 0x003c1f00293f7f89 */ /* 0x000ea200000e0000 */
[----:B------:R-:W-:Y:S02]  /*b0d0*/  F2FP.F16.F32.PACK_AB R12, R121, R120 ;  /* 0x00000078790c723e */ /* 0x000fe400000000ff */
[----:B------:R-:W-:Y:S01]  /*b0e0*/  F2FP.F16.F32.PACK_AB R13, R123, R122 ;  /* 0x0000007a7b0d723e */ /* 0x000fe200000000ff */
[----:B------:R-:W-:Y:S01]  /*b0f0*/  STSM.16.M88.4 [R54], R4 ;  /* 0x0000000436007844 */ /* 0x000fe20000000200 */
[----:B0-----:R-:W-:-:S02]  /*b100*/  F2FP.F16.F32.PACK_AB R14, R125, R124 ;  /* 0x0000007c7d0e723e */ /* 0x001fc400000000ff */
[----:B------:R-:W-:Y:S02]  /*b110*/  F2FP.F16.F32.PACK_AB R15, R127, R126 ;  /* 0x0000007e7f0f723e */ /* 0x000fe400000000ff */
[----:B------:R-:W-:Y:S02]  /*b120*/  F2FP.F16.F32.PACK_AB R8, R129, R128 ;  /* 0x000000808108723e */ /* 0x000fe400000000ff */
[----:B------:R-:W-:Y:S01]  /*b130*/  F2FP.F16.F32.PACK_AB R9, R131, R130 ;  /* 0x000000828309723e */ /* 0x000fe200000000ff */
[----:B------:R-:W-:Y:S01]  /*b140*/  STSM.16.M88.4 [R53], R12 ;  /* 0x0000000c35007844 */ /* 0x000fe20000000200 */
[----:B------:R-:W-:Y:S02]  /*b150*/  F2FP.F16.F32.PACK_AB R10, R133, R132 ;  /* 0x00000084850a723e */ /* 0x000fe400000000ff */
[----:B------:R-:W-:Y:S02]  /*b160*/  F2FP.F16.F32.PACK_AB R11, R135, R134 ;  /* 0x00000086870b723e */ /* 0x000fe400000000ff */
[----:B------:R-:W-:-:S02]  /*b170*/  MOV R65, R44 ;  /* 0x0000002c00417202 */ /* 0x000fc40000000f00 */
[C---:B------:R-:W-:Y:S01]  /*b180*/  IADD3 R33, P5, R36.reuse, 0x2000, RZ ;  /* 0x0000200024217810 */ /* 0x040fe20007fbe0ff */
[----:B------:R-:W-:Y:S01]  /*b190*/  STSM.16.M88.4 [R52], R8 ;  /* 0x0000000834007844 */ /* 0x000fe20000000200 */
[----:B------:R-:W-:Y:S01]  /*b1a0*/  UIMAD UR5, UR12, UR8, URZ ;  /* 0x000000080c0572a4 */ /* 0x000fe2000f8e023f */
[C---:B------:R-:W-:Y:S02]  /*b1b0*/  IADD3 R31, P4, R36.reuse, 0x3000, RZ ;  /* 0x00003000241f7810 */ /* 0x040fe40007f9e0ff */
[----:B------:R0:W-:Y:S01]  /*b1c0*/  STSM.16.M88.4 [R66], R136 ;  /* 0x0000008842007844 */ /* 0x0001e20000000200 */
[----:B------:R-:W-:Y:S01]  /*b1d0*/  UIMAD.WIDE.U32 UR6, UR38, UR8, URZ ;  /* 0x00000008260672a5 */ /* 0x000fe2000f8e003f */
[----:B------:R-:W-:Y:S02]  /*b1e0*/  LOP3.LUT R21, R36, 0x380, RZ, 0xc0, !PT ;  /* 0x0000038024157812 */ /* 0x000fe400078ec0ff */
[----:B------:R-:W-:Y:S01]  /*b1f0*/  STSM.16.M88.4 [R65], R144 ;  /* 0x0000009041007844 */ /* 0x000fe20000000200 */
[----:B------:R-:W-:Y:S01]  /*b200*/  UIMAD UR5, UR38, UR9, UR5 ;  /* 0x00000009260572a4 */ /* 0x000fe2000f8e0205 */
[----:B------:R-:W-:Y:S01]  /*b210*/  LOP3.LUT R32, R33, 0x380, RZ, 0xc0, !PT ;  /* 0x0000038021207812 */ /* 0x000fe200078ec0ff */
[----:B------:R-:W-:Y:S01]  /*b220*/  BAR.SYNC.DEFER_BLOCKING 0x1, 0x100 ;  /* 0x0044000000007b1d */ /* 0x000fe20000010000 */
[----:B------:R-:W-:-:S07]  /*b230*/  LOP3.LUT R30, R31, 0x380, RZ, 0xc0, !PT ;  /* 0x000003801f1e7812 */ /* 0x000fce00078ec0ff */
[----:B0-----:R-:W0:Y:S01]  /*b240*/  @P1 LDC R66, c[0x0][0xbec] ;  /* 0x0002fb00ff421b82 */ /* 0x001e220000000800 */
[----:B------:R-:W-:Y:S01]  /*b250*/  UIMAD UR8, UR13, UR10, URZ ;  /* 0x0000000a0d0872a4 */ /* 0x000fe2000f8e023f */
[----:B------:R-:W-:Y:S01]  /*b260*/  SHF.R.U64 R21, R21, 0x3, RZ ;  /* 0x0000000315157819 */ /* 0x000fe200000012ff */
[----:B------:R-:W-:Y:S01]  /*b270*/  UIADD3 UR7, UR7, UR5, URZ ;  /* 0x0000000507077290 */ /* 0x000fe2000fffe03f */
[----:B------:R-:W-:Y:S01]  /*b280*/  SHF.R.U64 R32, R32, 0x3, RZ ;  /* 0x0000000320207819 */ /* 0x000fe200000012ff */
[----:B-1----:R1:W-:Y:S01]  /*b290*/  @!P2 ST.E desc[UR50][R60.64], R3 ;  /* 0x000000033c00a985 */ /* 0x0023e2000c101932 */
[----:B------:R-:W-:Y:S01]  /*b2a0*/  UIMAD UR5, UR42, UR11, UR8 ;  /* 0x0000000b2a0572a4 */ /* 0x000fe2000f8e0208 */
[----:B------:R-:W-:Y:S02]  /*b2b0*/  SHF.R.U64 R30, R30, 0x3, RZ ;  /* 0x000000031e1e7819 */ /* 0x000fe400000012ff */
[----:B--2---:R2:W-:Y:S01]  /*b2c0*/  @!P0 ST.E desc[UR50][R62.64], R0 ;  /* 0x000000003e008985 */ /* 0x0045e2000c101932 */
[----:B------:R-:W-:Y:S01]  /*b2d0*/  UIMAD.WIDE.U32 UR6, UR42, UR10, UR6 ;  /* 0x0000000a2a0672a5 */ /* 0x000fe2000f8e0006 */
[----:B------:R-:W-:Y:S01]  /*b2e0*/  LOP3.LUT R36, R21, R36, RZ, 0x3c, !PT ;  /* 0x0000002415247212 */ /* 0x000fe200078e3cff */
[--C-:B------:R-:W-:Y:S01]  /*b2f0*/  IMAD.X R21, RZ, RZ, R37.reuse, P6 ;  /* 0x000000ffff157224 */ /* 0x100fe200030e0625 */
[----:B------:R3:W5:Y:S01]  /*b300*/  LD.E.128 R12, desc[UR50][R24.64] ;  /* 0x00000032180c7980 */ /* 0x000762000c101d00 */
[----:B------:R-:W-:Y:S01]  /*b310*/  LOP3.LUT R32, R32, R33, RZ, 0x3c, !PT ;  /* 0x0000002120207212 */ /* 0x000fe200078e3cff */
[----:B------:R-:W-:Y:S01]  /*b320*/  ULDC.64 UR8, c[0x0][0xae0] ;  /* 0x0002b80000087ab9 */ /* 0x000fe20000000a00 */
[----:B------:R-:W-:Y:S01]  /*b330*/  LOP3.LUT R30, R30, R31, RZ, 0x3c, !PT ;  /* 0x0000001f1e1e7212 */ /* 0x000fe200078e3cff */
[----:B-1----:R-:W1:Y:S01]  /*b340*/  @P1 LDC R61, c[0x0][0xbf0] ;  /* 0x0002fc00ff3d1b82 */ /* 0x002e620000000800 */
[----:B--2---:R-:W-:Y:S01]  /*b350*/  IMAD R0, R19, 0x20, R22 ;  /* 0x0000002013007824 */ /* 0x004fe200078e0216 */
[----:B------:R-:W-:Y:S01]  /*b360*/  UIADD3 UR5, UR7, UR5, URZ ;  /* 0x0000000507057290 */ /* 0x000fe2000fffe03f */
[----:B------:R-:W-:Y:S01]  /*b370*/  IMAD.X R33, RZ, RZ, R37, P5 ;  /* 0x000000ffff217224 */ /* 0x000fe200028e0625 */
[----:B------:R2:W5:Y:S01]  /*b380*/  LD.E.128 R8, desc[UR50][R20.64] ;  /* 0x0000003214087980 */ /* 0x000562000c101d00 */
[----:B---3--:R-:W-:-:S02]  /*b390*/  VIADD R25, R0, UR37 ;  /* 0x0000002500197c36 */ /* 0x008fc40008000000 */
[----:B------:R-:W-:Y:S01]  /*b3a0*/  IMAD.X R31, RZ, RZ, R37, P4 ;  /* 0x000000ffff1f7224 */ /* 0x000fe200020e0625 */
[----:B------:R-:W5:Y:S01]  /*b3b0*/  LD.E.128 R48, desc[UR50][R36.64] ;  /* 0x0000003224307980 */ /* 0x000f62000c101d00 */
[----:B0-----:R-:W-:-:S03]  /*b3c0*/  @P1 IMAD.HI.U32 R0, R25, R66, RZ ;  /* 0x0000004219001227 */ /* 0x001fc600078e00ff */
[----:B------:R-:W5:Y:S01]  /*b3d0*/  LD.E.128 R44, desc[UR50][R34.64] ;  /* 0x00000032222c7980 */ /* 0x000f62000c101d00 */
[----:B------:R-:W-:Y:S01]  /*b3e0*/  IMAD.MOV.U32 R3, RZ, RZ, R25 ;  /* 0x000000ffff037224 */ /* 0x000fe200078e0019 */
[----:B--2---:R-:W-:Y:S01]  /*b3f0*/  MOV R20, UR6 ;  /* 0x0000000600147c02 */ /* 0x004fe20008000f00 */
[----:B------:R-:W-:Y:S01]  /*b400*/  IMAD.U32 R21, RZ, RZ, UR7 ;  /* 0x00000007ff157e24 */ /* 0x000fe2000f8e00ff */
[----:B------:R-:W5:Y:S04]  /*b410*/  LD.E.128 R40, desc[UR50][R32.64] ;  /* 0x0000003220287980 */ /* 0x000f68000c101d00 */
[----:B------:R-:W5:Y:S01]  /*b420*/  LD.E.128 R4, desc[UR50][R30.64] ;  /* 0x000000321e047980 */ /* 0x000f62000c101d00 */
[----:B-1----:R-:W-:Y:S01]  /*b430*/  @P1 SHF.R.U32.HI R3, RZ, R61, R0 ;  /* 0x0000003dff031219 */ /* 0x002fe20000011600 */
[----:B------:R-:W-:-:S02]  /*b440*/  ULDC.64 UR6, c[0x0][0xad8] ;  /* 0x0002b60000067ab9 */ /* 0x000fc40000000a00 */
[----:B------:R-:W5:Y:S01]  /*b450*/  LD.E.128 R56, desc[UR50][R28.64] ;  /* 0x000000321c387980 */ /* 0x000f62000c101d00 */
[--C-:B------:R-:W-:Y:S01]  /*b460*/  SHF.R.S32.HI R0, RZ, 0x1f, R3.reuse ;  /* 0x0000001fff007819 */ /* 0x100fe20000011403 */
[----:B------:R-:W-:Y:S02]  /*b470*/  IMAD.MOV R24, RZ, RZ, -R3 ;  /* 0x000000ffff187224 */ /* 0x000fe400078e0a03 */
[----:B------:R-:W-:Y:S01]  /*b480*/  IMAD.U32 R21, RZ, RZ, UR5 ;  /* 0x00000005ff157e24 */ /* 0x000fe2000f8e00ff */
[----:B------:R0:W5:Y:S01]  /*b490*/  LD.E.128 R52, desc[UR50][R26.64] ;  /* 0x000000321a347980 */ /* 0x000162000c101d00 */
[----:B------:R-:W-:Y:S02]  /*b4a0*/  IMAD R0, R0, UR8, RZ ;  /* 0x0000000800007c24 */ /* 0x000fe4000f8e02ff */
[----:B------:R-:W-:Y:S01]  /*b4b0*/  IMAD R39, R39, R24, R25 ;  /* 0x0000001827277224 */ /* 0x000fe200078e0219 */
[----:B------:R-:W-:Y:S01]  /*b4c0*/  @!PT LDS RZ, [RZ] ;  /* 0x00000000fffff984 */ /* 0x000fe20000000800 */
[----:B------:R-:W-:Y:S01]  /*b4d0*/  @!PT LDS RZ, [RZ] ;  /* 0x00000000fffff984 */ /* 0x000fe20000000800 */
[----:B------:R-:W-:Y:S01]  /*b4e0*/  @!PT LDS RZ, [RZ] ;  /* 0x00000000fffff984 */ /* 0x000fe20000000800 */
[----:B------:R-:W-:Y:S01]  /*b4f0*/  @!PT LDS RZ, [RZ] ;  /* 0x00000000fffff984 */ /* 0x000fe20000000800 */
[----:B------:R1:W-:Y:S06]  /*b500*/  MEMBAR.ALL.CTA ;  /* 0x0000000000007992 */ /* 0x0003ec0000008000 */
[----:B-1----:R-:W1:Y:S01]  /*b510*/  FENCE.VIEW.ASYNC.S ;  /* 0x00000000000073c6 */ /* 0x002e620000000000 */
[----:B------:R-:W-:-:S02]  /*b520*/  IMAD R25, R3, UR9, R0 ;  /* 0x0000000903197c24 */ /* 0x000fc4000f8e0200 */
[----:B------:R-:W-:Y:S01]  /*b530*/  IMAD.WIDE.U32 R20, R3, UR8, R20 ;  /* 0x0000000803147c25 */ /* 0x000fe2000f8e0014 */
[----:B------:R-:W-:-:S03]  /*b540*/  SHF.R.S32.HI R0, RZ, 0x1f, R39 ;  /* 0x0000001fff007819 */ /* 0x000fc60000011427 */
[----:B------:R-:W-:Y:S02]  /*b550*/  IMAD.IADD R21, R21, 0x1, R25 ;  /* 0x0000000115157824 */ /* 0x000fe400078e0219 */
[----:B------:R-:W-:Y:S02]  /*b560*/  IMAD R0, R0, UR6, RZ ;  /* 0x0000000600007c24 */ /* 0x000fe4000f8e02ff */
[----:B0-----:R-:W-:Y:S02]  /*b570*/  VIADD R27, R22, UR37 ;  /* 0x00000025161b7c36 */ /* 0x001fe40008000000 */
[C---:B------:R-:W-:Y:S02]  /*b580*/  IMAD R25, R39.reuse, UR7, R0 ;  /* 0x0000000727197c24 */ /* 0x040fe4000f8e0200 */
[----:B------:R-:W-:Y:S01]  /*b590*/  IMAD.WIDE.U32 R20, R39, UR6, R20 ;  /* 0x0000000627147c25 */ /* 0x000fe2000f8e0014 */
[CC--:B------:R-:W-:Y:S01]  /*b5a0*/  ISETP.GE.AND P2, PT, R27.reuse, R64.reuse, PT ;  /* 0x000000401b00720c */ /* 0x0c0fe20003f46270 */
[----:B------:R-:W-:Y:S01]  /*b5b0*/  ULDC.64 UR6, c[0x0][0xa80] ;  /* 0x0002a00000067ab9 */ /* 0x000fe20000000a00 */
[----:B------:R-:W-:Y:S01]  /*b5c0*/  IADD3 R3, R27, 0x20, RZ ;  /* 0x000000201b037810 */ /* 0x000fe20007ffe0ff */
[----:B------:R-:W-:Y:S01]  /*b5d0*/  IMAD.IADD R21, R21, 0x1, R25 ;  /* 0x0000000115157824 */ /* 0x000fe200078e0219 */
[----:B------:R-:W-:Y:S01]  /*b5e0*/  LEA R0, P3, R20, UR6, 0x1 ;  /* 0x0000000614007c11 */ /* 0x000fe2000f8608ff */
[----:B------:R-:W-:Y:S01]  /*b5f0*/  VIADD R38, R38, 0x28820 ;  /* 0x0002882026267836 */ /* 0x000fe20000000000 */
[----:B------:R-:W-:Y:S01]  /*b600*/  ISETP.GE.AND P0, PT, R3, R64, PT ;  /* 0x000000400300720c */ /* 0x000fe20003f06270 */
[----:B------:R-:W-:Y:S01]  /*b610*/  VIADD R3, R27, 0x40 ;  /* 0x000000401b037836 */ /* 0x000fe20000000000 */
[----:B------:R-:W-:-:S02]  /*b620*/  LEA.HI.X R26, R20, UR7, R21, 0x1, P3 ;  /* 0x00000007141a7c11 */ /* 0x000fc400098f0c15 */
[----:B------:R-:W-:Y:S01]  /*b630*/  PRMT R38, RZ, 0x654, R38 ;  /* 0x00000654ff267816 */ /* 0x000fe20000000026 */
[----:B-1----:R0:W1:Y:S01]  /*b640*/  SHFL.IDX PT, R25, R0, RZ, 0x181f ;  /* 0x00181fff00197589 */ /* 0x00206200000e0000 */
        /* <DEDUP_REMOVED lines=8> */
[-C--:B-1----:R-:W-:Y:S02]  /*b6d0*/  @!P2 LEA R20, P4, R2, R25.reuse, 0x1 ;  /* 0x000000190214a211 */ /* 0x082fe400078808ff */
[----:B------:R-:W-:Y:S02]  /*b6e0*/  @!P3 LEA R24, P5, R18, R25, 0x1 ;  /* 0x000000191218b211 */ /* 0x000fe400078a08ff */
[-C--:B--2---:R-:W-:Y:S02]  /*b6f0*/  @!P2 LEA.HI.X R21, R2, R3.reuse, R189, 0x1, P4 ;  /* 0x000000030215a211 */ /* 0x084fe400020f0cbd */
[----:B------:R-:W-:-:S03]  /*b700*/  @!P3 LEA.HI.X R25, R18, R3, R188, 0x1, P5 ;  /* 0x000000031219b211 */ /* 0x000fc600028f0cbc */
[----:B-----5:R3:W-:Y:S04]  /*b710*/  @!P2 ST.E.128 desc[UR50][R20.64], R48 ;  /* 0x000000301400a985 */ /* 0x0207e8000c101d32 */
[----:B------:R3:W-:Y:S02]  /*b720*/  @!P3 ST.E.128 desc[UR50][R24.64], R56 ;  /* 0x000000381800b985 */ /* 0x0007e4000c101d32 */
.L_x_2393:
[----:B------:R-:W-:Y:S05]  /*b730*/  BSYNC B1 ;  /* 0x0000000000017941 */ /* 0x000fea0003800000 */
.L_x_2392:
[----:B--2---:R2:W4:Y:S01]  /*b740*/  SHFL.IDX PT, R3, R26, 0x1, 0x181f ;  /* 0x00381f001a037f89 */ /* 0x00452200000e0000 */
[----:B------:R-:W-:Y:S03]  /*b750*/  BSSY B1, `(.L_x_2394) ;  /* 0x000000c000017945 */ /* 0x000fe60003800000 */
[----:B-1-3--:R2:W1:Y:S01]  /*b760*/  SHFL.IDX PT, R25, R0, 0x1, 0x181f ;  /* 0x00381f0000197f89 */ /* 0x00a46200000e0000 */
        /* <DEDUP_REMOVED lines=8> */
[----:B-----5:R3:W-:Y:S04]  /*b7f0*/  @!P3 ST.E.128 desc[UR50][R20.64], R44 ;  /* 0x0000002c1400b985 */ /* 0x0207e8000c101d32 */
[----:B------:R3:W-:Y:S02]  /*b800*/  @!P4 ST.E.128 desc[UR50][R24.64], R52 ;  /* 0x000000341800c985 */ /* 0x0007e4000c101d32 */
.L_x_2395:
[----:B------:R-:W-:Y:S05]  /*b810*/  BSYNC B1 ;  /* 0x0000000000017941 */ /* 0x000fea0003800000 */
.L_x_2394:
[----:B----4-:R4:W0:Y:S01]  /*b820*/  SHFL.IDX PT, R3, R26, 0x2, 0x181f ;  /* 0x00581f001a037f89 */ /* 0x01082200000e0000 */
        /* <DEDUP_REMOVED lines=8> */
[-C--:B0-----:R-:W-:Y:S02]  /*b8b0*/  @!P2 LEA.HI.X R21, R2, R3.reuse, R189, 0x1, P0 ;  /* 0x000000030215a211 */ /* 0x081fe400000f0cbd */
[----:B------:R-:W-:-:S03]  /*b8c0*/  @!P3 LEA.HI.X R25, R18, R3, R188, 0x1, P1 ;  /* 0x000000031219b211 */ /* 0x000fc600008f0cbc */
[----:B-----5:R3:W-:Y:S04]  /*b8d0*/  @!P2 ST.E.128 desc[UR50][R20.64], R40 ;  /* 0x000000281400a985 */ /* 0x0207e8000c101d32 */
[----:B------:R3:W-:Y:S02]  /*b8e0*/  @!P3 ST.E.128 desc[UR50][R24.64], R12 ;  /* 0x0000000c1800b985 */ /* 0x0007e4000c101d32 */
.L_x_2397:
[----:B------:R-:W-:Y:S05]  /*b8f0*/  BSYNC B1 ;  /* 0x0000000000017941 */ /* 0x000fea0003800000 */
.L_x_2396:
[----:B0-----:R-:W-:Y:S01]  /*b900*/  VIADD R3, R27, 0x60 ;  /* 0x000000601b037836 */ /* 0x001fe20000000000 */
[----:B---3-5:R0:W3:Y:S04]  /*b910*/  SHFL.IDX PT, R15, R26, 0x3, 0x181f ;  /* 0x00781f001a0f7f89 */ /* 0x0280e800000e0000 */
[----:B------:R-:W-:Y:S01]  /*b920*/  ISETP.GE.AND P0, PT, R3, R64, PT ;  /* 0x000000400300720c */ /* 0x000fe20003f06270 */
[----:B------:R0:W0:-:S12]  /*b930*/  SHFL.IDX PT, R21, R0, 0x3, 0x181f ;  /* 0x00781f0000157f89 */ /* 0x00001800000e0000 */
[----:B------:R-:W-:Y:S05]  /*b940*/  @P0 BRA `(.L_x_2398) ;  /* 0x0000000800800947 */ /* 0x000fea0003800000 */
[----:B------:R-:W-:Y:S02]  /*b950*/  ULDC UR5, c[0x0][0xac8] ;  /* 0x0002b20000057ab9 */ /* 0x000fe40000000800 */
[----:B------:R-:W-:-:S13]  /*b960*/  ISETP.GE.AND P1, PT, R2, UR5, PT ;  /* 0x0000000502007c0c */ /* 0x000fda000bf26270 */
[----:B0-----:R-:W-:-:S04]  /*b970*/  @!P1 LEA R12, P0, R2, R21, 0x1 ;  /* 0x00000015020c9211 */ /* 0x001fc800078008ff */
[----:B---3--:R-:W-:Y:S02]  /*b980*/  @!P1 LEA.HI.X R13, R2, R15, R189, 0x1, P0 ;  /* 0x0000000f020d9211 */ /* 0x008fe400000f0cbd */
[----:B------:R-:W-:-:S03]  /*b990*/  ISETP.GE.AND P0, PT, R18, UR5, PT ;  /* 0x0000000512007c0c */ /* 0x000fc6000bf06270 */
[----:B------:R0:W-:Y:S10]  /*b9a0*/  @!P1 ST.E.128 desc[UR50][R12.64], R4 ;  /* 0x000000040c009985 */ /* 0x0001f4000c101d32 */
[----:B------:R-:W-:Y:S05]  /*b9b0*/  @P0 BRA `(.L_x_2398) ;  /* 0x0000000800640947 */ /* 0x000fea0003800000 */
[----:B0-----:R-:W-:-:S04]  /*b9c0*/  LEA R4, P0, R18, R21, 0x1 ;  /* 0x0000001512047211 */ /* 0x001fc800078008ff */
[----:B------:R-:W-:-:S05]  /*b9d0*/  LEA.HI.X R5, R18, R15, R188, 0x1, P0 ;  /* 0x0000000f12057211 */ /* 0x000fca00000f0cbc */
[----:B------:R0:W-:Y:S01]  /*b9e0*/  ST.E.128 desc[UR50][R4.64], R8 ;  /* 0x0000000804007985 */ /* 0x0001e2000c101d32 */
[----:B------:R-:W-:Y:S05]  /*b9f0*/  BRA `(.L_x_2398) ;  /* 0x0000000800547947 */ /* 0x000fea0003800000 */
.L_x_2391:
[----:B------:R-:W0:Y:S01]  /*ba00*/  LDC R10, c[0x0][0xbe8] ;  /* 0x0002fa00ff0a7b82 */ /* 0x000e220000000800 */
[----:B------:R-:W-:Y:S01]  /*ba10*/  ISETP.GE.AND P0, PT, R190, 0x80, PT ;  /* 0x00000080be00780c */ /* 0x000fe20003f06270 */
[----:B------:R-:W-:Y:S01]  /*ba20*/  USHF.R.S32.HI UR8, URZ, 0x1f, UR38 ;  /* 0x0000001f3f087899 */ /* 0x000fe20008011426 */
[----:B------:R-:W-:Y:S01]  /*ba30*/  BSSY B1, `(.L_x_2399) ;  /* 0x000002f000017945 */ /* 0x000fe20003800000 */
[----:B------:R-:W-:Y:S01]  /*ba40*/  USHF.R.S32.HI UR9, URZ, 0x1f, UR42 ;  /* 0x0000001f3f097899 */ /* 0x000fe2000801142a */
[----:B------:R-:W-:Y:S02]  /*ba50*/  LEA R8, R19, R22, 0x5 ;  /* 0x0000001613087211 */ /* 0x000fe400078e28ff */
        /* <DEDUP_REMOVED lines=39> */
[----:B------:R-:W-:-:S04]  /*bcd0*/  LEA R6, P0, R4, UR6, 0x2 ;  /* 0x0000000604067c11 */ /* 0x000fc8000f8010ff */
[----:B------:R-:W-:-:S04]  /*bce0*/  IADD3 R3, R5, R7, RZ ;  /* 0x0000000705037210 */ /* 0x000fc80007ffe0ff */
[----:B------:R-:W-:Y:S01]  /*bcf0*/  LEA.HI.X R7, R4, UR7, R3, 0x2, P0 ;  /* 0x0000000704077c11 */ /* 0x000fe200080f1403 */
[----:B------:R-:W-:-:S05]  /*bd00*/  IMAD.MOV.U32 R3, RZ, RZ, -0x800000 ;  /* 0xff800000ff037424 */ /* 0x000fca00078e00ff */
[----:B------:R2:W-:Y:S02]  /*bd10*/  STG.E desc[UR50][R6.64], R3 ;  /* 0x0000000306007986 */ /* 0x0005e4000c101932 */
.L_x_2400:
[----:B------:R-:W-:Y:S05]  /*bd20*/  BSYNC B1 ;  /* 0x0000000000017941 */ /* 0x000fea0003800000 */
.L_x_2399:
        /* <DEDUP_REMOVED lines=17> */
[----:B------:R-:W-:Y:S01]  /*be40*/  UIADD3 UR5, UR7, UR5, URZ ;  /* 0x0000000507057290 */ /* 0x000fe2000fffe03f */
[----:B------:R-:W-:Y:S01]  /*be50*/  MOV R4, UR6 ;  /* 0x0000000600047c02 */ /* 0x000fe20008000f00 */
[----:B------:R-:W-:-:S02]  /*be60*/  IMAD R0, R0, UR8, RZ ;  /* 0x0000000800007c24 */ /* 0x000fc4000f8e02ff */
        /* <DEDUP_REMOVED lines=35> */
.L_x_2402:
[----:B------:R-:W-:Y:S05]  /*c0a0*/  BSYNC B1 ;  /* 0x0000000000017941 */ /* 0x000fea0003800000 */
.L_x_2401:
        /* <DEDUP_REMOVED lines=13> */
.L_x_2404:
[----:B------:R-:W-:Y:S05]  /*c180*/  BSYNC B1 ;  /* 0x0000000000017941 */ /* 0x000fea0003800000 */
.L_x_2403:
        /* <DEDUP_REMOVED lines=11> */
[----:B------:R3:W-:Y:S04]  /*c240*/  @!P2 ST.E.128 desc[UR50][R10.64], RZ ;  /* 0x000000ff0a00a985 */ /* 0x0007e8000c101d32 */
[----:B------:R3:W-:Y:S02]  /*c250*/  @!P3 ST.E.128 desc[UR50][R4.64], RZ ;  /* 0x000000ff0400b985 */ /* 0x0007e4000c101d32 */
.L_x_2406:
[----:B------:R-:W-:Y:S05]  /*c260*/  BSYNC B1 ;  /* 0x0000000000017941 */ /* 0x000fea0003800000 */
.L_x_2405:
[----:B------:R-:W-:Y:S01]  /*c270*/  VIADD R0, R8, 0x60 ;  /* 0x0000006008007836 */ /* 0x000fe20000000000 */
[----:B0-----:R0:W0:Y:S04]  /*c280*/  SHFL.IDX PT, R3, R7, 0x3, 0x181f ;  /* 0x00781f0007037f89 */ /* 0x00102800000e0000 */
[----:B------:R-:W-:Y:S01]  /*c290*/  ISETP.GE.AND P0, PT, R0, R9, PT ;  /* 0x000000090000720c */ /* 0x000fe20003f06270 */
[----:B-1-3--:R1:W3:-:S12]  /*c2a0*/  SHFL.IDX PT, R5, R6, 0x3, 0x181f ;  /* 0x00781f0006057f89 */ /* 0x00a2d800000e0000 */
[----:B-1----:R-:W-:Y:S05]  /*c2b0*/  @P0 BRA `(.L_x_2398) ;  /* 0x0000000000240947 */ /* 0x002fea0003800000 */
[----:B------:R-:W-:Y:S02]  /*c2c0*/  ULDC UR5, c[0x0][0xac8] ;  /* 0x0002b20000057ab9 */ /* 0x000fe40000000800 */
[----:B------:R-:W-:Y:S02]  /*c2d0*/  ISETP.GE.AND P2, PT, R2, UR5, PT ;  /* 0x0000000502007c0c */ /* 0x000fe4000bf46270 */
[----:B------:R-:W-:-:S11]  /*c2e0*/  ISETP.GE.AND P3, PT, R18, UR5, PT ;  /* 0x0000000512007c0c */ /* 0x000fd6000bf66270 */
[-C--:B--234-:R-:W-:Y:S02]  /*c2f0*/  @!P2 LEA R6, P0, R2, R5.reuse, 0x1 ;  /* 0x000000050206a211 */ /* 0x09cfe400078008ff */
[----:B------:R-:W-:Y:S02]  /*c300*/  @!P3 LEA R4, P1, R18, R5, 0x1 ;  /* 0x000000051204b211 */ /* 0x000fe400078208ff */
[-C--:B0-----:R-:W-:Y:S02]  /*c310*/  @!P2 LEA.HI.X R7, R2, R3.reuse, R189, 0x1, P0 ;  /* 0x000000030207a211 */ /* 0x081fe400000f0cbd */
[----:B------:R-:W-:-:S03]  /*c320*/  @!P3 LEA.HI.X R5, R18, R3, R188, 0x1, P1 ;  /* 0x000000031205b211 */ /* 0x000fc600008f0cbc */
[----:B------:R1:W-:Y:S04]  /*c330*/  @!P2 ST.E.128 desc[UR50][R6.64], RZ ;  /* 0x000000ff0600a985 */ /* 0x0003e8000c101d32 */
[----:B------:R1:W-:Y:S02]  /*c340*/  @!P3 ST.E.128 desc[UR50][R4.64], RZ ;  /* 0x000000ff0400b985 */ /* 0x0003e4000c101d32 */
.L_x_2398:
[----:B------:R-:W-:Y:S05]  /*c350*/  BSYNC B0 ;  /* 0x0000000000007941 */ /* 0x000fea0003800000 */
.L_x_2390:
[----:B------:R-:W-:Y:S02]  /*c360*/  ULDC UR5, c[0x0][0xc38] ;  /* 0x00030e0000057ab9 */ /* 0x000fe40000000800 */
[----:B------:R-:W-:-:S06]  /*c370*/  UISETP.GE.AND UP0, UPT, UR4, UR5, UPT ;  /* 0x000000050400728c */ /* 0x000fcc000bf06270 */
[----:B------:R-:W-:-:S13]  /*c380*/  PLOP3.LUT P0, PT, PT, PT, UP0, 0x80, 0x0 ;  /* 0x000000000000781c */ /* 0x000fda0003f0f008 */
[----:B------:R-:W-:Y:S05]  /*c390*/  @!P0 BRA `(.L_x_2407) ;  /* 0xffffff4800488947 */ /* 0x000fea000383ffff */
[----:B------:R-:W-:Y:S05]  /*c3a0*/  EXIT ;  /* 0x000000000000794d */ /* 0x000fea0003800000 */
.L_x_2349:
[----:B------:R-:W-:-:S08]  /*c3b0*/  NOP ;  /* 0x0000000000007918 */ /* 0x000fd00000000000 */
[----:B------:R-:W0:-:S00]  /*c3c0*/  USETMAXREG.DEALLOC.CTAPOOL 0x28 ;  /* 0x00000028000079c8 */ /* 0x000e0000080e0500 */
[----:B0-----:R-:W-:-:S06]  /*c3d0*/  LOP3.LUT R0, R0, 0x3, RZ, 0xc0, !PT ;  /* 0x0000000300007812 */ /* 0x001fcc00078ec0ff */
[----:B------:R-:W0:Y:S01]  /*c3e0*/  S2UR UR5, SR_CTAID.X ;  /* 0x00000000000579c3 */ /* 0x000e220000002500 */
[----:B------:R-:W-:Y:S01]  /*c3f0*/  LOP3.LUT R19, R19, 0xfffffeff, RZ, 0xc0, !PT ;  /* 0xfffffeff13137812 */ /* 0x000fe200078ec0ff */
[----:B------:R-:W-:Y:S01]  /*c400*/  IMAD.MOV.U32 R36, RZ, RZ, RZ ;  /* 0x000000ffff247224 */ /* 0x000fe200078e00ff */
[----:B------:R-:W-:Y:S01]  /*c410*/  MOV R26, 0x1 ;  /* 0x00000001001a7802 */ /* 0x000fe20000000f00 */
[----:B------:R1:W2:Y:S01]  /*c420*/  SHFL.IDX PT, R2, R0, RZ, 0x1f ;  /* 0x00001fff00027589 */ /* 0x0002a200000e0000 */
[----:B------:R-:W-:-:S03]  /*c430*/  IMAD.MOV.U32 R23, RZ, RZ, RZ ;  /* 0x000000ffff177224 */ /* 0x000fc600078e00ff */
        /* <DEDUP_REMOVED lines=9> */
[----:B------:R-:W-:Y:S01]  /*c4d0*/  UISETP.NE.U32.AND UP0, UPT, UR6, URZ, UPT ;  /* 0x0000003f0600728c */ /* 0x000fe2000bf05070 */
[----:B------:R-:W-:Y:S01]  /*c4e0*/  LOP3.LUT R19, R19, 0xfffffffe, RZ, 0xc0, !PT ;  /* 0xfffffffe13137812 */ /* 0x000fe200078ec0ff */
[----:B------:R-:W1:Y:S01]  /*c4f0*/  S2UR UR8, SR_CgaCtaId ;  /* 0x00000000000879c3 */ /* 0x000e620000008800 */
[----:B------:R-:W-:Y:S01]  /*c500*/  ULDC UR4, c[0x0][0x424] ;  /* 0x0001090000047ab9 */ /* 0x000fe20000000800 */
[----:B------:R-:W-:Y:S01]  /*c510*/  UISETP.NE.AND.EX UP0, UPT, UR7, URZ, UPT, UP0 ;  /* 0x0000003f0700728c */ /* 0x000fe2000bf05300 */
[----:B------:R-:W-:Y:S01]  /*c520*/  IMAD.U32 R34, RZ, RZ, UR5 ;  /* 0x00000005ff227e24 */ /* 0x000fe2000f8e00ff */
[----:B------:R-:W-:Y:S01]  /*c530*/  ULDC UR39, c[0x0][0x288] ;  /* 0x0000a20000277ab9 */ /* 0x000fe20000000800 */
[----:B------:R-:W-:Y:S01]  /*c540*/  ULDC.64 UR6, c[0x0][0x2f0] ;  /* 0x0000bc0000067ab9 */ /* 0x000fe20000000a00 */
[----:B------:R-:W-:Y:S01]  /*c550*/  USEL UR4, UR4, 0x1, UP0 ;  /* 0x0000000104047887 */ /* 0x000fe20008000000 */
[----:B------:R-:W-:Y:S01]  /*c560*/  MOV R26, 0x1 ;  /* 0x00000001001a7802 */ /* 0x000fe20000000f00 */
[----:B------:R-:W-:Y:S01]  /*c570*/  ULDC UR38, c[0x0][0x448] ;  /* 0x0001120000267ab9 */ /* 0x000fe20000000800 */
[----:B------:R-:W-:Y:S01]  /*c580*/  IMAD.MOV.U32 R23, RZ, RZ, RZ ;  /* 0x000000ffff177224 */ /* 0x000fe200078e00ff */
[----:B------:R-:W-:Y:S01]  /*c590*/  UIMAD UR37, UR4, UR6, URZ ;  /* 0x00000006042572a4 */ /* 0x000fe2000f8e023f */
[----:B------:R-:W-:Y:S01]  /*c5a0*/  IMAD.MOV.U32 R36, RZ, RZ, RZ ;  /* 0x000000ffff247224 */ /* 0x000fe200078e00ff */
[----:B------:R-:W-:Y:S01]  /*c5b0*/  UIMAD UR38, UR38, UR39, URZ ;  /* 0x00000027262672a4 */ /* 0x000fe2000f8e023f */
[----:B------:R-:W-:Y:S01]  /*c5c0*/  UMOV UR6, 0x400 ;  /* 0x0000040000067882 */ /* 0x000fe20000000000 */
[----:B------:R-:W-:-:S02]  /*c5d0*/  UIADD3 UR4, UR37, 0x7f, URZ ;  /* 0x0000007f25047890 */ /* 0x000fc4000fffe03f */
[----:B------:R-:W-:Y:S02]  /*c5e0*/  ULOP3.LUT UR45, UR36, 0x2, URZ, 0xfc, !UPT ;  /* 0x00000002242d7892 */ /* 0x000fe4000f8efc3f */
[----:B------:R-:W-:Y:S02]  /*c5f0*/  USHF.R.S32.HI UR5, URZ, 0x1f, UR4 ;  /* 0x0000001f3f057899 */ /* 0x000fe40008011404 */
[----:B------:R-:W-:Y:S02]  /*c600*/  UIADD3 UR39, UR37, 0x80, -UR39 ;  /* 0x0000008025277890 */ /* 0x000fe4000fffe827 */
[----:B------:R-:W-:Y:S02]  /*c610*/  ULEA.HI UR5, UR5, UR4, URZ, 0x7 ;  /* 0x0000000405057291 */ /* 0x000fe4000f8f383f */
[----:B-1----:R-:W-:Y:S01]  /*c620*/  ULEA UR6, UR8, UR6, 0x18 ;  /* 0x0000000608067291 */ /* 0x002fe2000f8ec03f */
[C---:B0-----:R-:W-:Y:S01]  /*c630*/  IMAD.SHL.U32 R30, R5.reuse, 0x8, RZ ;  /* 0x00000008051e7824 */ /* 0x041fe200078e00ff */
[----:B------:R-:W-:Y:S01]  /*c640*/  LOP3.LUT R4, R5, 0x7f, RZ, 0xc0, !PT ;  /* 0x0000007f05047812 */ /* 0x000fe200078ec0ff */
[----:B------:R-:W-:-:S03]  /*c650*/  USHF.R.S32.HI UR40, URZ, 0x7, UR5 ;  /* 0x000000073f287899 */ /* 0x000fc60008011405 */
[----:B------:R-:W-:Y:S01]  /*c660*/  IMAD.U32 R16, RZ, RZ, UR6 ;  /* 0x00000006ff107e24 */ /* 0x000fe2000f8e00ff */
[C---:B------:R-:W-:Y:S01]  /*c670*/  LOP3.LUT R0, R30.reuse, 0x1f8, RZ, 0xc0, !PT ;  /* 0x000001f81e007812 */ /* 0x040fe200078ec0ff */
[----:B------:R-:W-:Y:S01]  /*c680*/  ULDC UR46, c[0x0][0xc] ;  /* 0x00000300002e7ab9 */ /* 0x000fe20000000800 */
[----:B------:R-:W-:Y:S02]  /*c690*/  LOP3.LUT R35, R30, 0x38, RZ, 0xc0, !PT ;  /* 0x000000381e237812 */ /* 0x000fe400078ec0ff */
[----:B------:R-:W-:Y:S02]  /*c6a0*/  LOP3.LUT R3, R0, 0x38, R5, 0x78, !PT ;  /* 0x0000003800037812 */ /* 0x000fe400078e7805 */
[----:B------:R-:W-:Y:S02]  /*c6b0*/  LOP3.LUT R0, R35, 0x40, RZ, 0xfc, !PT ;  /* 0x0000004023007812 */ /* 0x000fe400078efcff */
[----:B------:R-:W-:Y:S02]  /*c6c0*/  LOP3.LUT R30, R3, 0x200, R30, 0xf8, !PT ;  /* 0x00000200031e7812 */ /* 0x000fe400078ef81e */
[----:B------:R-:W-:-:S02]  /*c6d0*/  ISETP.GE.AND P1, PT, R0, UR7, PT ;  /* 0x0000000700007c0c */ /* 0x000fc4000bf26270 */
[----:B------:R-:W-:Y:S01]  /*c6e0*/  ISETP.GE.AND P2, PT, R0, UR9, PT ;  /* 0x0000000900007c0c */ /* 0x000fe2000bf46270 */
[----:B------:R-:W-:Y:S01]  /*c6f0*/  IMAD R33, R30, 0x2, R16 ;  /* 0x000000021e217824 */ /* 0x000fe200078e0210 */
[----:B------:R-:W-:Y:S01]  /*c700*/  ISETP.GE.AND P0, PT, R0, UR7, PT ;  /* 0x0000000700007c0c */ /* 0x000fe2000bf06270 */
[----:B------:R-:W-:Y:S01]  /*c710*/  IMAD.SHL.U32 R0, R5, 0x10, RZ ;  /* 0x0000001005007824 */ /* 0x000fe200078e00ff */
[----:B------:R-:W-:-:S04]  /*c720*/  SHF.R.U32.HI R37, RZ, 0x3, R4 ;  /* 0x00000003ff257819 */ /* 0x000fc80000011604 */
[----:B------:R-:W-:-:S03]  /*c730*/  LOP3.LUT R2, R0, 0x70, RZ, 0xc0, !PT ;  /* 0x0000007000027812 */ /* 0x000fc600078ec0ff */
[----:B------:R-:W-:Y:S02]  /*c740*/  @P1 LOP3.LUT R19, R19, 0x1, RZ, 0xfc, !PT ;  /* 0x0000000113131812 */ /* 0x000fe400078efcff */
[----:B------:R-:W-:Y:S02]  /*c750*/  ISETP.GE.AND P1, PT, R35, UR7, PT ;  /* 0x0000000723007c0c */ /* 0x000fe4000bf26270 */
[----:B------:R-:W-:Y:S02]  /*c760*/  LOP3.LUT R19, R19, 0xffffffbf, RZ, 0xc0, !PT ;  /* 0xffffffbf13137812 */ /* 0x000fe400078ec0ff */
[----:B------:R-:W-:Y:S02]  /*c770*/  LOP3.LUT R0, R37, R2, RZ, 0xfc, !PT ;  /* 0x0000000225007212 */ /* 0x000fe400078efcff */
[----:B------:R-:W-:-:S04]  /*c780*/  @P2 LOP3.LUT R19, R19, 0x40, RZ, 0xfc, !PT ;  /* 0x0000004013132812 */ /* 0x000fc800078efcff */
        /* <DEDUP_REMOVED lines=10> */
.L_x_2457:
        /* <DEDUP_REMOVED lines=22> */
.L_x_2409:
[----:B------:R-:W-:Y:S01]  /*c990*/  ULDC UR8, c[0x0][0xc54] ;  /* 0x0003150000087ab9 */ /* 0x000fe20000000800 */
[----:B------:R-:W-:Y:S01]  /*c9a0*/  UMOV UR6, UR7 ;  /* 0x0000000700067c82 */ /* 0x000fe20008000000 */
[----:B------:R-:W-:-:S11]  /*c9b0*/  UISETP.NE.AND UP0, UPT, UR8, 0x1, UPT ;  /* 0x000000010800788c */ /* 0x000fd6000bf05270 */
[----:B------:R-:W-:Y:S02]  /*c9c0*/  @UP0 ULDC.64 UR10, c[0x0][0xc58] ;  /* 0x00031600000a0ab9 */ /* 0x000fe40000000a00 */
[----:B------:R-:W-:-:S04]  /*c9d0*/  UIMAD.WIDE.U32 UR4, UR7, UR10, URZ ;  /* 0x0000000a070472a5 */ /* 0x000fc8000f8e003f */
[----:B------:R-:W-:-:S04]  /*c9e0*/  @UP0 USHF.R.U32.HI UR6, URZ, UR11, UR5 ;  /* 0x0000000b3f060299 */ /* 0x000fc80008011605 */
[----:B------:R-:W-:-:S12]  /*c9f0*/  UIMAD UR4, UR6, UR8, URZ ;  /* 0x00000008060472a4 */ /* 0x000fd8000f8e023f */
.L_x_2410:
[----:B------:R-:W-:Y:S01]  /*ca00*/  ULDC UR5, c[0x0][0xc48] ;  /* 0x0003120000057ab9 */ /* 0x000fe20000000800 */
[----:B------:R-:W-:Y:S01]  /*ca10*/  ULDC.64 UR8, c[0x0][0xa28] ;  /* 0x00028a0000087ab9 */ /* 0x000fe20000000a00 */
[----:B------:R-:W-:Y:S01]  /*ca20*/  UISETP.NE.AND UP1, UPT, UR5, 0x1, UPT ;  /* 0x000000010500788c */ /* 0x000fe2000bf25270 */
[----:B------:R-:W-:Y:S01]  /*ca30*/  MOV R32, RZ ;  /* 0x000000ff00207202 */ /* 0x000fe20000000f00 */
        /* <DEDUP_REMOVED lines=21> */
[----:B------:R-:W-:Y:S01]  /*cb90*/  UP2UR UR47, UPR, URZ, 0x4 ;  /* 0x000000043f2f7883 */ /* 0x000fe20008000000 */
[----:B------:R-:W-:Y:S01]  /*cba0*/  BSSY B7, `(.L_x_2411) ;  /* 0x0000357000077945 */ /* 0x000fe20003800000 */
[----:B------:R-:W-:-:S04]  /*cbb0*/  USHF.L.U32 UR6, UR43, 0x7, URZ ;  /* 0x000000072b067899 */ /* 0x000fc8000800063f */
[----:B------:R-:W-:Y:S01]  /*cbc0*/  UIADD3 UR6, UR6, 0x7f, URZ ;  /* 0x0000007f06067890 */ /* 0x000fe2000fffe03f */
[----:B------:R-:W-:Y:S01]  /*cbd0*/  @UP2 ULDC UR4, c[0x0][0x44c] ;  /* 0x0001130000042ab9 */ /* 0x000fe20000000800 */
[----:B------:R-:W-:Y:S02]  /*cbe0*/  @UP2 ULDC UR7, c[0x0][0x450] ;  /* 0x0001140000072ab9 */ /* 0x000fe40000000800 */
[----:B------:R-:W-:-:S04]  /*cbf0*/  UIMAD.WIDE.U32 UR4, UR6, UR4, URZ ;  /* 0x00000004060472a5 */ /* 0x000fc8000f8e003f */
[----:B------:R-:W-:-:S04]  /*cc00*/  @UP2 USHF.R.U32.HI UR6, URZ, UR7, UR5 ;  /* 0x000000073f062299 */ /* 0x000fc80008011605 */
[----:B------:R-:W-:-:S04]  /*cc10*/  UIADD3 UR6, UR39, UR6, URZ ;  /* 0x0000000627067290 */ /* 0x000fc8000fffe03f */
[----:B------:R-:W-:-:S04]  /*cc20*/  USHF.R.S32.HI UR4, URZ, 0x1f, UR6 ;  /* 0x0000001f3f047899 */ /* 0x000fc80008011406 */
[----:B------:R-:W-:-:S04]  /*cc30*/  ULEA.HI UR4, UR4, UR6, URZ, 0x7 ;  /* 0x0000000604047291 */ /* 0x000fc8000f8f383f */
[----:B------:R-:W-:-:S04]  /*cc40*/  USHF.R.S32.HI UR4, URZ, 0x7, UR4 ;  /* 0x000000073f047899 */ /* 0x000fc80008011404 */
[----:B------:R-:W-:-:S04]  /*cc50*/  UISETP.LT.AND UP0, UPT, UR40, UR4, UPT ;  /* 0x000000042800728c */ /* 0x000fc8000bf01270 */
[----:B------:R-:W-:-:S06]  /*cc60*/  USEL UR44, UR40, UR4, UP0 ;  /* 0x00000004282c7287 */ /* 0x000fcc0008000000 */
[----:B------:R-:W-:-:S13]  /*cc70*/  ISETP.LT.AND P0, PT, RZ, UR44, PT ;  /* 0x0000002cff007c0c */ /* 0x000fda000bf01270 */
[----:B0-----:R-:W-:Y:S05]  /*cc80*/  @P0 BRA `(.L_x_2412) ;  /* 0x0000000000440947 */ /* 0x001fea0003800000 */
        /* <DEDUP_REMOVED lines=17> */
.L_x_2412:
        /* <DEDUP_REMOVED lines=8> */
[----:B------:R-:W-:Y:S01]  /*ce20*/  MOV R5, UR5 ;  /* 0x0000000500057c02 */ /* 0x000fe20008000f00 */
[----:B------:R-:W-:Y:S01]  /*ce30*/  ULDC.64 UR4, c[0x4][0x8] ;  /* 0x0100020000047ab9 */ /* 0x000fe20000000a00 */
[----:B------:R-:W0:Y:S01]  /*ce40*/  LDC.64 R2, c[0x4][R2] ;  /* 0x0100000002027b82 */ /* 0x000e220000000a00 */
        /* <DEDUP_REMOVED lines=8> */
[----:B0----5:R-:W-:Y:S05]  /*ced0*/  CALL.ABS.NOINC R2 ;  /* 0x0000000002007343 */ /* 0x021fea0003c00000 */
.L_x_2415:
[----:B------:R-:W-:Y:S05]  /*cee0*/  BSYNC B6 ;  /* 0x0000000000067941 */ /* 0x000fea0003800000 */
.L_x_2414:
        /* <DEDUP_REMOVED lines=20> */
.L_x_2418:
[----:B------:R0:W1:Y:S01]  /*d030*/  LDC.64 R2, c[0x4][R17] ;  /* 0x0100000011027b82 */ /* 0x0000620000000a00 */
[----:B------:R-:W-:Y:S01]  /*d040*/  ULDC.64 UR4, c[0x4][0x80] ;  /* 0x0100200000047ab9 */ /* 0x000fe20000000a00 */
[----:B------:R-:W-:Y:S01]  /*d050*/  ULDC.64 UR6, c[0x4][0x88] ;  /* 0x0100220000067ab9 */ /* 0x000fe20000000a00 */
[----:B------:R-:W-:Y:S01]  /*d060*/  IMAD.U32 R4, RZ, RZ, UR4 ;  /* 0x00000004ff047e24 */ /* 0x000fe2000f8e00ff */
[----:B------:R-:W-:Y:S01]  /*d070*/  MOV R6, UR6 ;  /* 0x0000000600067c02 */ /* 0x000fe20008000f00 */
[----:B------:R-:W-:Y:S01]  /*d080*/  IMAD.U32 R5, RZ, RZ, UR5 ;  /* 0x00000005ff057e24 */ /* 0x000fe2000f8e00ff */
[----:B------:R-:W-:Y:S01]  /*d090*/  ULDC.64 UR4, c[0x4][0x18] ;  /* 0x0100060000047ab9 */ /* 0x000fe20000000a00 */
[----:B------:R-:W-:Y:S01]  /*d0a0*/  IMAD.U32 R7, RZ, RZ, UR7 ;  /* 0x00000007ff077e24 */ /* 0x000fe2000f8e00ff */
[----:B------:R-:W-:Y:S01]  /*d0b0*/  MOV R12, 0x1 ;  /* 0x00000001000c7802 */ /* 0x000fe20000000f00 */
[----:B------:R-:W-:Y:S02]  /*d0c0*/  IMAD.U32 R10, RZ, RZ, UR4 ;  /* 0x00000004ff0a7e24 */ /* 0x000fe4000f8e00ff */
[----:B------:R-:W-:-:S02]  /*d0d0*/  IMAD.U32 R11, RZ, RZ, UR5 ;  /* 0x00000005ff0b7e24 */ /* 0x000fc4000f8e00ff */
[----:B------:R-:W-:Y:S02]  /*d0e0*/  IMAD.MOV.U32 R8, RZ, RZ, 0x70 ;  /* 0x00000070ff087424 */ /* 0x000fe400078e00ff */
[----:B0-----:R-:W-:-:S07]  /*d0f0*/  IMAD.MOV.U32 R13, RZ, RZ, RZ ;  /* 0x000000ffff0d7224 */ /* 0x001fce00078e00ff */
[----:B------:R-:W-:-:S07]  /*d100*/  LEPC R20, `(.L_x_2417) ;  /* 0x000000001014794e */ /* 0x000fce0000000000 */
[----:B-1----:R-:W-:Y:S05]  /*d110*/  CALL.ABS.NOINC R2 ;  /* 0x0000000002007343 */ /* 0x002fea0003c00000 */
.L_x_2417:
[----:B------:R-:W-:Y:S05]  /*d120*/  BSYNC B6 ;  /* 0x0000000000067941 */ /* 0x000fea0003800000 */
.L_x_2416:
        /* <DEDUP_REMOVED lines=13> */
[----:B------:R-:W-:Y:S02]  /*d200*/  MOV R22, UR4 ;  /* 0x0000000400167c02 */ /* 0x000fe40008000f00 */
[----:B------:R-:W-:Y:S05]  /*d210*/  BRA.DIV UR5, `(.L_x_2419) ;  /* 0x0000003605ac7947 */ /* 0x000fea000b800000 */
.L_x_2473:
        /* <DEDUP_REMOVED lines=14> */
[----:B------:R-:W-:-:S05]  /*d300*/  IMAD.IADD R7, R5, 0x1, R32 ;  /* 0x0000000105077824 */ /* 0x000fca00078e0220 */
[----:B------:R-:W-:-:S07]  /*d310*/  MOV R11, R7 ;  /* 0x00000007000b7202 */ /* 0x000fce0000000f00 */
        /* <DEDUP_REMOVED lines=14> */
[----:B------:R-:W-:Y:S01]  /*d400*/  IADD3 R3, RZ, -UR42, RZ ;  /* 0x8000002aff037c10 */ /* 0x000fe2000fffe0ff */
[----:B------:R-:W-:Y:S01]  /*d410*/  IMAD.MOV R2, RZ, RZ, -R11 ;  /* 0x000000ffff027224 */ /* 0x000fe200078e0a0b */
[----:B------:R-:W-:Y:S01]  /*d420*/  LOP3.LUT R19, R19, 0xffffffef, RZ, 0xc0, !PT ;  /* 0xffffffef13137812 */ /* 0x000fe200078ec0ff */
[----:B------:R-:W-:Y:S02]  /*d430*/  IMAD.U32 R24, RZ, RZ, UR4 ;  /* 0x00000004ff187e24 */ /* 0x000fe4000f8e00ff */
[----:B------:R-:W-:Y:S02]  /*d440*/  IMAD R22, R22, R3, UR41 ;  /* 0x0000002916167e24 */ /* 0x000fe4000f8e0203 */
[----:B0-----:R-:W-:-:S03]  /*d450*/  IMAD.U32 R4, RZ, RZ, UR45 ;  /* 0x0000002dff047e24 */ /* 0x001fc6000f8e00ff */
[----:B------:R-:W-:Y:S01]  /*d460*/  SHF.R.S32.HI R28, RZ, 0x1f, R22 ;  /* 0x0000001fff1c7819 */ /* 0x000fe20000011416 */
[----:B------:R-:W-:Y:S01]  /*d470*/  IMAD R5, R10, R2, R7 ;  /* 0x000000020a057224 */ /* 0x000fe200078e0207 */
[----:B------:R-:W-:-:S13]  /*d480*/  ISETP.NE.AND P2, PT, R4, 0x3, PT ;  /* 0x000000030400780c */ /* 0x000fda0003f45270 */
[----:B------:R-:W-:Y:S01]  /*d490*/  @P2 LOP3.LUT R19, R19, 0x10, RZ, 0xfc, !PT ;  /* 0x0000001013132812 */ /* 0x000fe200078efcff */
[----:B------:R-:W-:Y:S06]  /*d4a0*/  @!P2 BRA `(.L_x_2420) ;  /* 0x000000000004a947 */ /* 0x000fec0003800000 */
[----:B------:R-:W-:Y:S01]  /*d4b0*/  BPT.TRAP 0x1 ;  /* 0x000000040000795c */ /* 0x000fe20000300000 */
.L_x_2420:
        /* <DEDUP_REMOVED lines=18> */
[----:B------:R-:W-:Y:S02]  /*d5e0*/  LEA R17, P0, R2, UR4, 0x1 ;  /* 0x0000000402117c11 */ /* 0x000fe4000f8008ff */
[----:B------:R-:W-:Y:S01]  /*d5f0*/  IADD3 R3, R3, R7, RZ ;  /* 0x0000000703037210 */ /* 0x000fe20007ffe0ff */
[----:B------:R-:W-:-:S03]  /*d600*/  IMAD R7, R23, 0x8, R16 ;  /* 0x0000000817077824 */ /* 0x000fc600078e0210 */
[----:B------:R-:W-:Y:S02]  /*d610*/  LEA.HI.X R18, R2, UR5, R3, 0x1, P0 ;  /* 0x0000000502127c11 */ /* 0x000fe400080f0c03 */
[----:B------:R-:W-:-:S04]  /*d620*/  SHF.L.U32 R2, R26, 0x1f, RZ ;  /* 0x0000001f1a027819 */ /* 0x000fc800000006ff */
[----:B------:R-:W0:Y:S02]  /*d630*/  SYNCS.PHASECHK.TRANS64.TRYWAIT P0, [R7+URZ+0x28840], R2 ;  /* 0x02884002070075a7 */ /* 0x000e24000800017f */
[----:B0-----:R-:W-:Y:S05]  /*d640*/  @!P0 BRA `(.L_x_2422) ;  /* 0x0000003000cc8947 */ /* 0x001fea0003800000 */
.L_x_2474:
[----:B------:R-:W-:Y:S05]  /*d650*/  BSYNC B0 ;  /* 0x0000000000007941 */ /* 0x000fea0003800000 */
.L_x_2421:
        /* <DEDUP_REMOVED lines=36> */
[----:B------:R-:W-:Y:S02]  /*d8a0*/  @P0 LEA R25, R5, R16, 0x1 ;  /* 0x0000001005190211 */ /* 0x000fe400078e08ff */
        /* <DEDUP_REMOVED lines=10> */
[----:B------:R-:W-:-:S03]  /*d950*/  @P0 IMAD R21, R5, 0x2, R16 ;  /* 0x0000000205150824 */ /* 0x000fc600078e0210 */
[----:B--2---:R-:W-:Y:S01]  /*d960*/  @P0 MOV R2, R14 ;  /* 0x0000000e00020202 */ /* 0x004fe20000000f00 */
        /* <DEDUP_REMOVED lines=11> */
[----:B------:R-:W-:Y:S02]  /*da20*/  SHFL.IDX PT, R8, R0, 0x4, 0x181f ;  /* 0x00981f0000087f89 */ /* 0x000fe400000e0000 */
[----:B------:R-:W-:Y:S02]  /*da30*/  @P0 MOV R3, R9 ;  /* 0x0000000900030202 */ /* 0x000fe40000000f00 */
        /* <DEDUP_REMOVED lines=16> */
[----:B-1----:R-:W-:Y:S01]  /*db40*/  @P0 IADD3.X R9, RZ, R8, RZ, P1, !PT ;  /* 0x00000008ff090210 */ /* 0x002fe20000ffe4ff */
[----:B--2---:R-:W-:Y:S01]  /*db50*/  @P0 IMAD.MOV.U32 R2, RZ, RZ, R14 ;  /* 0x000000ffff020224 */ /* 0x004fe200078e000e */
[----:B------:R-:W-:Y:S03]  /*db60*/  SHFL.IDX PT, R8, R0, 0x6, 0x181f ;  /* 0x00d81f0000087f89 */ /* 0x000fe600000e0000 */
[----:B------:R-:W-:Y:S01]  /*db70*/  @P0 IMAD.MOV.U32 R3, RZ, RZ, R9 ;  /* 0x000000ffff030224 */ /* 0x000fe200078e0009 */
[----:B------:R-:W0:Y:S04]  /*db80*/  SHFL.IDX PT, R14, R4, 0x6, 0x181f ;  /* 0x00d81f00040e7f89 */ /* 0x000e2800000e0000 */
[----:B------:R-:W-:Y:S04]  /*db90*/  @P0 LDGSTS.E.BYPASS.LTC128B.128 [R25+0x1ac00], desc[UR50][R2.64], !P3 ;  /* 0x1ac0000002190fae */ /* 0x000fe8000d901d72 */
[----:B------:R1:W-:Y:S01]  /*dba0*/  @P0 LDGSTS.E.BYPASS.LTC128B.128 [R25+0x1ec00], desc[UR50][R2.64+0x80], !P2 ;  /* 0x1ec0008002190fae */ /* 0x0003e2000d101d72 */
[----:B------:R-:W-:-:S13]  /*dbb0*/  ISETP.GE.AND P0, PT, R6, 0x61, PT ;  /* 0x000000610600780c */ /* 0x000fda0003f06270 */
[----:B------:R-:W-:Y:S02]  /*dbc0*/  @P0 LEA R21, R5, R16, 0x1 ;  /* 0x0000001005150211 */ /* 0x000fe400078e08ff */
[----:B0-----:R-:W-:-:S05]  /*dbd0*/  @P0 LEA R14, P1, R35, R14, 0x1 ;  /* 0x0000000e230e0211 */ /* 0x001fca00078208ff */
[----:B------:R-:W-:Y:S02]  /*dbe0*/  @P0 IMAD.X R9, RZ, RZ, R8, P1 ;  /* 0x000000ffff090224 */ /* 0x000fe400008e0608 */
[----:B-1----:R-:W-:Y:S01]  /*dbf0*/  @P0 IMAD.MOV.U32 R2, RZ, RZ, R14 ;  /* 0x000000ffff020224 */ /* 0x002fe200078e000e */
[----:B------:R0:W1:Y:S01]  /*dc00*/  SHFL.IDX PT, R8, R0, 0x7, 0x181f ;  /* 0x00f81f0000087f89 */ /* 0x00006200000e0000 */
[----:B------:R-:W-:-:S03]  /*dc10*/  @P0 IMAD.MOV.U32 R3, RZ, RZ, R9 ;  /* 0x000000ffff030224 */ /* 0x000fc600078e0009 */
[----:B------:R0:W2:Y:S04]  /*dc20*/  SHFL.IDX PT, R14, R4, 0x7, 0x181f ;  /* 0x00f81f00040e7f89 */ /* 0x0000a800000e0000 */
[----:B------:R0:W-:Y:S04]  /*dc30*/  @P0 LDGSTS.E.BYPASS.LTC128B.128 [R21+0x1b400], desc[UR50][R2.64], !P3 ;  /* 0x1b40000002150fae */ /* 0x0001e8000d901d72 */
[----:B------:R0:W-:Y:S02]  /*dc40*/  @P0 LDGSTS.E.BYPASS.LTC128B.128 [R21+0x1f400], desc[UR50][R2.64+0x80], !P2 ;  /* 0x1f40008002150fae */ /* 0x0001e4000d101d72 */
.L_x_2492:
        /* <DEDUP_REMOVED lines=11> */
.L_x_2424:
        /* <DEDUP_REMOVED lines=11> */
.L_x_2425:
        /* <DEDUP_REMOVED lines=23> */
.L_x_2427:
[----:B------:R-:W-:Y:S05]  /*df20*/  BSYNC B6 ;  /* 0x0000000000067941 */ /* 0x000fea0003800000 */
.L_x_2426:
[----:B0-----:R-:W0:Y:S01]  /*df30*/  S2R R2, SR_TID.X ;  /* 0x0000000000027919 */ /* 0x001e220000002100 */
[----:B------:R-:W-:Y:S01]  /*df40*/  UISETP.NE.AND UP0, UPT, UR47, URZ, UPT ;  /* 0x0000003f2f00728c */ /* 0x000fe2000bf05270 */
[----:B------:R-:W-:Y:S01]  /*df50*/  IMAD.U32 R0, RZ, RZ, UR43 ;  /* 0x0000002bff007e24 */ /* 0x000fe2000f8e00ff */
[----:B------:R-:W-:Y:S01]  /*df60*/  R2UR UR6, R28 ;  /* 0x000000001c0672ca */ /* 0x000fe200000e0000 */
[----:B------:R-:W-:Y:S01]  /*df70*/  ULDC.64 UR8, c[0x0][0x2d8] ;  /* 0x0000b60000087ab9 */ /* 0x000fe20000000a00 */
[----:B------:R-:W-:Y:S02]  /*df80*/  R2UR UR7, R22 ;  /* 0x00000000160772ca */ /* 0x000fe400000e0000 */
[----:B------:R-:W-:Y:S02]  /*df90*/  PLOP3.LUT P0, PT, PT, PT, UP0, 0x80, 0x0 ;  /* 0x000000000000781c */ /* 0x000fe40003f0f008 */
[C---:B------:R-:W-:Y:S02]  /*dfa0*/  LOP3.LUT P4, RZ, R19.reuse, 0x80, RZ, 0xc0, !PT ;  /* 0x0000008013ff7812 */ /* 0x040fe4000788c0ff */
[----:B------:R-:W-:Y:S01]  /*dfb0*/  LOP3.LUT P5, RZ, R19, 0x40, RZ, 0xc0, !PT ;  /* 0x0000004013ff7812 */ /* 0x000fe200078ac0ff */
[----:B------:R-:W-:-:S04]  /*dfc0*/  @UP0 ULDC UR4, c[0x0][0x44c] ;  /* 0x0001130000040ab9 */ /* 0x000fc80000000800 */
[----:B------:R-:W-:-:S04]  /*dfd0*/  UIMAD UR6, UR6, UR8, URZ ;  /* 0x00000008060672a4 */ /* 0x000fc8000f8e023f */
[----:B------:R-:W-:Y:S02]  /*dfe0*/  UIMAD UR7, UR7, UR9, UR6 ;  /* 0x00000009070772a4 */ /* 0x000fe4000f8e0206 */
[----:B------:R-:W-:Y:S01]  /*dff0*/  USHF.R.S32.HI UR6, URZ, 0x1f, UR42 ;  /* 0x0000001f3f067899 */ /* 0x000fe2000801142a */
[----:B0-----:R-:W-:-:S05]  /*e000*/  IMAD.SHL.U32 R2, R2, 0x10, RZ ;  /* 0x0000001002027824 */ /* 0x001fca00078e00ff */
[----:B------:R-:W-:-:S04]  /*e010*/  LOP3.LUT R2, R2, 0x70, RZ, 0xc0, !PT ;  /* 0x0000007002027812 */ /* 0x000fc800078ec0ff */
[----:B------:R-:W-:-:S05]  /*e020*/  LOP3.LUT R2, R37, R2, RZ, 0xfc, !PT ;  /* 0x0000000225027212 */ /* 0x000fca00078efcff */
[----:B------:R-:W-:-:S04]  /*e030*/  IMAD R0, R0, 0x80, R2 ;  /* 0x0000008000007824 */ /* 0x000fc800078e0202 */
[----:B------:R-:W-:Y:S01]  /*e040*/  @P0 IMAD.HI.U32 R3, R0, UR4, RZ ;  /* 0x0000000400030c27 */ /* 0x000fe2000f8e00ff */
[----:B------:R-:W-:Y:S01]  /*e050*/  PLOP3.LUT P0, PT, PT, PT, UP0, 0x80, 0x0 ;  /* 0x000000000000781c */ /* 0x000fe20003f0f008 */
[----:B------:R-:W-:Y:S02]  /*e060*/  @UP0 ULDC UR4, c[0x0][0x450] ;  /* 0x0001140000040ab9 */ /* 0x000fe40000000800 */
[----:B------:R-:W-:-:S10]  /*e070*/  IMAD.MOV.U32 R2, RZ, RZ, R0 ;  /* 0x000000ffff027224 */ /* 0x000fd400078e0000 */
[----:B------:R-:W-:Y:S02]  /*e080*/  @P0 SHF.R.U32.HI R2, RZ, UR4, R3 ;  /* 0x00000004ff020c19 */ /* 0x000fe40008011603 */
[----:B------:R-:W-:Y:S02]  /*e090*/  R2UR UR4, R22 ;  /* 0x00000000160472ca */ /* 0x000fe400000e0000 */
[----:B------:R-:W-:-:S11]  /*e0a0*/  IADD3 R5, -R2, RZ, RZ ;  /* 0x000000ff02057210 */ /* 0x000fd60007ffe1ff */
        /* <DEDUP_REMOVED lines=28> */
[----:B------:R-:W-:-:S03]  /*e270*/  IMAD.U32 R6, RZ, RZ, UR43 ;  /* 0x0000002bff067e24 */ /* 0x000fc6000f8e00ff */
[----:B------:R-:W1:Y:S02]  /*e280*/  SHFL.IDX PT, R2, R4, RZ, 0x181f ;  /* 0x00181fff04027589 */ /* 0x000e6400000e0000 */
[----:B------:R-:W-:Y:S02]  /*e290*/  LEA R5, R6, R37, 0x7 ;  /* 0x0000002506057211 */ /* 0x000fe400078e38ff */
[----:B------:R-:W-:Y:S02]  /*e2a0*/  SHFL.IDX PT, R6, R4, 0x1, 0x181f ;  /* 0x00381f0004067f89 */ /* 0x000fe400000e0000 */
[C---:B------:R-:W-:Y:S01]  /*e2b0*/  ISETP.GE.AND P0, PT, R5.reuse, UR38, PT ;  /* 0x0000002605007c0c */ /* 0x040fe2000bf06270 */
[----:B------:R-:W-:-:S12]  /*e2c0*/  VIADD R7, R5, 0x10 ;  /* 0x0000001005077836 */ /* 0x000fd80000000000 */
[----:B0-----:R-:W-:-:S05]  /*e2d0*/  @!P0 LEA R14, P1, R35, R14, 0x1 ;  /* 0x0000000e230e8211 */ /* 0x001fca00078208ff */
[----:B-1----:R-:W-:Y:S02]  /*e2e0*/  @!P0 IMAD.X R3, RZ, RZ, R2, P1 ;  /* 0x000000ffff038224 */ /* 0x002fe400008e0602 */
[----:B------:R-:W-:Y:S02]  /*e2f0*/  @!P0 IMAD.MOV.U32 R2, RZ, RZ, R14 ;  /* 0x000000ffff028224 */ /* 0x000fe400078e000e */
[----:B------:R-:W0:Y:S04]  /*e300*/  SHFL.IDX PT, R14, R0, 0x1, 0x181f ;  /* 0x00381f00000e7f89 */ /* 0x000e2800000e0000 */
[----:B------:R-:W-:Y:S04]  /*e310*/  @!P0 LDGSTS.E.BYPASS.LTC128B.128 [R33+0x10400], desc[UR50][R2.64], !P4 ;  /* 0x1040000002218fae */ /* 0x000fe8000e101d72 */
[----:B------:R1:W-:Y:S01]  /*e320*/  @!P0 LDGSTS.E.BYPASS.LTC128B.128 [R33+0x14400], desc[UR50][R2.64+0x80], !P5 ;  /* 0x1440008002218fae */ /* 0x0003e2000e901d72 */
[----:B------:R-:W-:-:S13]  /*e330*/  ISETP.GE.AND P0, PT, R7, UR38, PT ;  /* 0x0000002607007c0c */ /* 0x000fda000bf06270 */
[----:B0-----:R-:W-:-:S04]  /*e340*/  @!P0 LEA R14, P1, R35, R14, 0x1 ;  /* 0x0000000e230e8211 */ /* 0x001fc800078208ff */
[----:B-1----:R-:W-:Y:S01]  /*e350*/  @!P0 MOV R2, R14 ;  /* 0x0000000e00028202 */ /* 0x002fe20000000f00 */
        /* <DEDUP_REMOVED lines=11> */
[----:B------:R-:W-:Y:S02]  /*e410*/  SHFL.IDX PT, R6, R4, 0x3, 0x181f ;  /* 0x00781f0004067f89 */ /* 0x000fe400000e0000 */
[----:B------:R-:W-:Y:S01]  /*e420*/  @!P0 MOV R3, R7 ;  /* 0x0000000700038202 */ /* 0x000fe20000000f00 */
[----:B------:R-:W-:Y:S01]  /*e430*/  VIADD R7, R5, 0x30 ;  /* 0x0000003005077836 */ /* 0x000fe20000000000 */
        /* <DEDUP_REMOVED lines=24> */
[----:B0-----:R-:W-:-:S04]  /*e5c0*/  @!P0 LEA R14, P1, R35, R14, 0x1 ;  /* 0x0000000e230e8211 */ /* 0x001fc800078208ff */
[----:B-1----:R-:W-:Y:S01]  /*e5d0*/  @!P0 IADD3.X R7, RZ, R6, RZ, P1, !PT ;  /* 0x00000006ff078210 */ /* 0x002fe20000ffe4ff */
[----:B--2---:R-:W-:Y:S01]  /*e5e0*/  @!P0 IMAD.MOV.U32 R2, RZ, RZ, R14 ;  /* 0x000000ffff028224 */ /* 0x004fe200078e000e */
[----:B------:R-:W-:Y:S03]  /*e5f0*/  SHFL.IDX PT, R6, R4, 0x6, 0x181f ;  /* 0x00d81f0004067f89 */ /* 0x000fe600000e0000 */
[----:B------:R-:W-:Y:S01]  /*e600*/  @!P0 IMAD.MOV.U32 R3, RZ, RZ, R7 ;  /* 0x000000ffff038224 */ /* 0x000fe200078e0007 */
[----:B------:R-:W0:Y:S01]  /*e610*/  SHFL.IDX PT, R14, R0, 0x6, 0x181f ;  /* 0x00d81f00000e7f89 */ /* 0x000e2200000e0000 */
[----:B------:R-:W-:-:S03]  /*e620*/  VIADD R7, R5, 0x60 ;  /* 0x0000006005077836 */ /* 0x000fc60000000000 */
[----:B------:R-:W-:Y:S04]  /*e630*/  @!P0 LDGSTS.E.BYPASS.LTC128B.128 [R33+0x12c00], desc[UR50][R2.64], !P4 ;  /* 0x12c0000002218fae */ /* 0x000fe8000e101d72 */
[----:B------:R1:W-:Y:S01]  /*e640*/  @!P0 LDGSTS.E.BYPASS.LTC128B.128 [R33+0x16c00], desc[UR50][R2.64+0x80], !P5 ;  /* 0x16c0008002218fae */ /* 0x0003e2000e901d72 */
[----:B------:R-:W-:-:S13]  /*e650*/  ISETP.GE.AND P0, PT, R7, UR38, PT ;  /* 0x0000002607007c0c */ /* 0x000fda000bf06270 */
[----:B0-----:R-:W-:-:S04]  /*e660*/  @!P0 LEA R14, P1, R35, R14, 0x1 ;  /* 0x0000000e230e8211 */ /* 0x001fc800078208ff */
[----:B-1----:R-:W-:Y:S01]  /*e670*/  @!P0 MOV R2, R14 ;  /* 0x0000000e00028202 */ /* 0x002fe20000000f00 */
[----:B------:R-:W-:Y:S01]  /*e680*/  @!P0 IMAD.X R7, RZ, RZ, R6, P1 ;  /* 0x000000ffff078224 */ /* 0x000fe200008e0606 */
[----:B------:R0:W1:Y:S03]  /*e690*/  SHFL.IDX PT, R14, R0, 0x7, 0x181f ;  /* 0x00f81f00000e7f89 */ /* 0x00006600000e0000 */
[----:B------:R-:W-:Y:S01]  /*e6a0*/  @!P0 IMAD.MOV.U32 R3, RZ, RZ, R7 ;  /* 0x000000ffff038224 */ /* 0x000fe200078e0007 */
[----:B------:R0:W2:Y:S04]  /*e6b0*/  SHFL.IDX PT, R6, R4, 0x7, 0x181f ;  /* 0x00f81f0004067f89 */ /* 0x0000a800000e0000 */
[----:B------:R0:W-:Y:S04]  /*e6c0*/  @!P0 LDGSTS.E.BYPASS.LTC128B.128 [R33+0x13400], desc[UR50][R2.64], !P4 ;  /* 0x1340000002218fae */ /* 0x0001e8000e101d72 */
[----:B------:R0:W-:Y:S02]  /*e6d0*/  @!P0 LDGSTS.E.BYPASS.LTC128B.128 [R33+0x17400], desc[UR50][R2.64+0x80], !P5 ;  /* 0x1740008002218fae */ /* 0x0001e4000e901d72 */
.L_x_2509:
[----:B------:R-:W-:-:S05]  /*e6e0*/  VIADD R5, R5, 0x70 ;  /* 0x0000007005057836 */ /* 0x000fca0000000000 */
[----:B------:R-:W-:-:S13]  /*e6f0*/  ISETP.GE.AND P0, PT, R5, UR38, PT ;  /* 0x0000002605007c0c */ /* 0x000fda000bf06270 */
[----:B01----:R-:W-:-:S05]  /*e700*/  @!P0 LEA R2, P1, R35, R14, 0x1 ;  /* 0x0000000e23028211 */ /* 0x003fca00078208ff */
[----:B--2---:R-:W-:-:S05]  /*e710*/  @!P0 IMAD.X R3, RZ, RZ, R6, P1 ;  /* 0x000000ffff038224 */ /* 0x004fca00008e0606 */
[----:B------:R-:W-:Y:S01]  /*e720*/  @!PT LDS RZ, [RZ] ;  /* 0x00000000fffff984 */ /* 0x000fe20000000800 */
[----:B------:R-:W-:Y:S01]  /*e730*/  @!PT LDS RZ, [RZ] ;  /* 0x00000000fffff984 */ /* 0x000fe20000000800 */
[----:B------:R-:W-:Y:S01]  /*e740*/  @!PT LDS RZ, [RZ] ;  /* 0x00000000fffff984 */ /* 0x000fe20000000800 */
[----:B------:R0:W-:Y:S04]  /*e750*/  @!P0 LDGSTS.E.BYPASS.LTC128B.128 [R33+0x13c00], desc[UR50][R2.64], !P4 ;  /* 0x13c0000002218fae */ /* 0x0001e8000e101d72 */
[----:B------:R0:W-:Y:S01]  /*e760*/  @!P0 LDGSTS.E.BYPASS.LTC128B.128 [R33+0x17c00], desc[UR50][R2.64+0x80], !P5 ;  /* 0x17c0008002218fae */ /* 0x0001e2000e901d72 */
[----:B------:R-:W-:Y:S01]  /*e770*/  PLOP3.LUT P0, PT, PT, PT, PT, 0x80, 0x0 ;  /* 0x000000000000781c */ /* 0x000fe20003f0f070 */
[----:B------:R-:W-:-:S12]  /*e780*/  NOP ;  /* 0x0000000000007918 */ /* 0x000fd80000000000 */
.L_x_2429:
        /* <DEDUP_REMOVED lines=8> */
[----:B0-----:R-:W-:-:S04]  /*e810*/  LOP3.LUT R3, R0, 0xfffffffe, RZ, 0xc0, !PT ;  /* 0xfffffffe00037812 */ /* 0x001fc800078ec0ff */
[----:B------:R-:W-:-:S04]  /*e820*/  IADD3 R3, R36, -R3, RZ ;  /* 0x8000000324037210 */ /* 0x000fc80007ffe0ff */
[----:B------:R-:W-:Y:S01]  /*e830*/  SHF.L.U32 R3, R3, 0x1f, RZ ;  /* 0x0000001f03037819 */ /* 0x000fe200000006ff */
[----:B------:R-:W-:Y:S01]  /*e840*/  NOP ;  /* 0x0000000000007918 */ /* 0x000fe20000000000 */
[----:B------:R0:W-:Y:S01]  /*e850*/  SYNCS.ARRIVE.TRANS64.A1T0 RZ, [R16+URZ+0x28800], RZ ;  /* 0x028800ff10ff79a7 */ /* 0x0001e2000810003f */
[----:B------:R-:W-:Y:S01]  /*e860*/  BSSY B0, `(.L_x_2430) ;  /* 0x0000003000007945 */ /* 0x000fe20003800000 */
[----:B------:R-:W1:Y:S03]  /*e870*/  SYNCS.PHASECHK.TRANS64.TRYWAIT P0, [R16+URZ+0x28820], R3 ;  /* 0x02882003100075a7 */ /* 0x000e66000800017f */
[----:B01----:R-:W-:Y:S05]  /*e880*/  @!P0 BRA `(.L_x_2431) ;  /* 0x00000034005c8947 */ /* 0x003fea0003800000 */
.L_x_2510:
[----:B------:R-:W-:Y:S05]  /*e890*/  BSYNC B0 ;  /* 0x0000000000007941 */ /* 0x000fea0003800000 */
.L_x_2430:
[----:B------:R-:W-:-:S06]  /*e8a0*/  UISETP.GE.AND UP0, UPT, UR44, 0x2, UPT ;  /* 0x000000022c00788c */ /* 0x000fcc000bf06270 */
[----:B------:R-:W-:-:S13]  /*e8b0*/  PLOP3.LUT P0, PT, PT, PT, UP0, 0x40, 0x0 ;  /* 0x000000000000781c */ /* 0x000fda0003f0e808 */
[----:B------:R-:W-:Y:S05]  /*e8c0*/  @P0 BRA `(.L_x_2432) ;  /* 0x0000001000200947 */ /* 0x000fea0003800000 */
[----:B------:R-:W-:Y:S01]  /*e8d0*/  UIADD3 UR4, UR44, -0x2, URZ ;  /* 0xfffffffe2c047890 */ /* 0x000fe2000fffe03f */
[----:B------:R-:W-:Y:S01]  /*e8e0*/  BSSY B0, `(.L_x_2432) ;  /* 0x0000106000007945 */ /* 0x000fe20003800000 */
[----:B------:R-:W-:Y:S02]  /*e8f0*/  IMAD.MOV.U32 R20, RZ, RZ, R26 ;  /* 0x000000ffff147224 */ /* 0x000fe400078e001a */
[----:B------:R-:W-:Y:S02]  /*e900*/  IMAD.MOV.U32 R10, RZ, RZ, R23 ;  /* 0x000000ffff0a7224 */ /* 0x000fe400078e0017 */
[----:B------:R-:W-:Y:S02]  /*e910*/  IMAD.MOV.U32 R27, RZ, RZ, R24 ;  /* 0x000000ffff1b7224 */ /* 0x000fe400078e0018 */
[----:B------:R-:W-:-:S07]  /*e920*/  IMAD.U32 R6, RZ, RZ, UR4 ;  /* 0x00000004ff067e24 */ /* 0x000fce000f8e00ff */
.L_x_2445:
[----:B0-----:R-:W0:Y:S01]  /*e930*/  LDC R3, c[0x0][0x430] ;  /* 0x00010c00ff037b82 */ /* 0x001e220000000800 */
[----:B------:R-:W1:Y:S01]  /*e940*/  S2R R0, SR_TID.X ;  /* 0x0000000000007919 */ /* 0x000e620000002100 */
[----:B------:R-:W-:Y:S01]  /*e950*/  IMAD R7, R6, 0x80, R37 ;  /* 0x0000008006077824 */ /* 0x000fe200078e0225 */
[----:B------:R-:W-:Y:S05]  /*e960*/  YIELD ;  /* 0x0000000000007946 */ /* 0x000fea0003800000 */
[----:B------:R-:W-:Y:S01]  /*e970*/  ULDC.64 UR4, c[0x0][0x428] ;  /* 0x00010a0000047ab9 */ /* 0x000fe20000000a00 */
[----:B------:R-:W-:Y:S02]  /*e980*/  IADD3 R23, R10, 0x1, RZ ;  /* 0x000000010a177810 */ /* 0x000fe40007ffe0ff */
[----:B0-----:R-:W-:-:S02]  /*e990*/  ISETP.NE.AND P0, PT, R3, 0x1, PT ;  /* 0x000000010300780c */ /* 0x001fc40003f05270 */
[----:B-1----:R-:W-:-:S11]  /*e9a0*/  SHF.L.U32 R4, R0, 0x4, RZ ;  /* 0x0000000400047819 */ /* 0x002fd600000006ff */
        /* <DEDUP_REMOVED lines=30> */
.L_x_2433:
[----:B------:R-:W-:Y:S01]  /*eb90*/  IMAD R6, R23, 0x8, R16 ;  /* 0x0000000817067824 */ /* 0x000fe200078e0210 */
[----:B------:R-:W-:Y:S01]  /*eba0*/  SHF.L.U32 R3, R26, 0x1f, RZ ;  /* 0x0000001f1a037819 */ /* 0x000fe200000006ff */
[----:B------:R-:W-:Y:S03]  /*ebb0*/  BSSY B1, `(.L_x_2434) ;  /* 0x0000003000017945 */ /* 0x000fe60003800000 */
[----:B------:R-:W0:Y:S02]  /*ebc0*/  SYNCS.PHASECHK.TRANS64.TRYWAIT P0, [R6+URZ+0x28840], R3 ;  /* 0x02884003060075a7 */ /* 0x000e24000800017f */
[----:B0-----:R-:W-:Y:S05]  /*ebd0*/  @!P0 BRA `(.L_x_2435) ;  /* 0x00000030009c8947 */ /* 0x001fea0003800000 */
.L_x_2511:
[----:B------:R-:W-:Y:S05]  /*ebe0*/  BSYNC B1 ;  /* 0x0000000000017941 */ /* 0x000fea0003800000 */
.L_x_2434:
        /* <DEDUP_REMOVED lines=70> */
.L_x_2529:
        /* <DEDUP_REMOVED lines=9> */
.L_x_2437:
        /* <DEDUP_REMOVED lines=11> */
.L_x_2438:
[----:B------:R0:W-:Y:S01]  /*f190*/  SYNCS.ARRIVE.TRANS64.A1T0 RZ, [R6+URZ+0x28830], RZ ;  /* 0x028830ff06ff79a7 */ /* 0x0001e2000810003f */
[----:B------:R-:W-:Y:S05]  /*f1a0*/  @!P2 BRA `(.L_x_2439) ;  /* 0x000000000004a947 */ /* 0x000fea0003800000 */
[----:B------:R-:W-:Y:S01]  /*f1b0*/  BPT.TRAP 0x1 ;  /* 0x000000040000795c */ /* 0x000fe20000300000 */
.L_x_2439:
[----:B------:R-:W-:Y:S01]  /*f1c0*/  SHF.L.U32 R3, R20, 0x1f, RZ ;  /* 0x0000001f14037819 */ /* 0x000fe200000006ff */
[----:B------:R-:W-:Y:S01]  /*f1d0*/  BSSY B1, `(.L_x_2440) ;  /* 0x0000004000017945 */ /* 0x000fe20003800000 */
[----:B0-----:R-:W-:-:S04]  /*f1e0*/  LEA R6, R10, R16, 0x3 ;  /* 0x000000100a067211 */ /* 0x001fc800078e18ff */
[----:B------:R-:W0:Y:S02]  /*f1f0*/  SYNCS.PHASECHK.TRANS64.TRYWAIT P0, [R6+URZ+0x28860], R3 ;  /* 0x02886003060075a7 */ /* 0x000e24000800017f */
[----:B0-----:R-:W-:Y:S05]  /*f200*/  @!P0 BRA `(.L_x_2441) ;  /* 0x00000034006c8947 */ /* 0x001fea0003800000 */
.L_x_2530:
[----:B------:R-:W-:Y:S05]  /*f210*/  BSYNC B1 ;  /* 0x0000000000017941 */ /* 0x000fea0003800000 */
.L_x_2440:
        /* <DEDUP_REMOVED lines=9> */
[----:B------:R-:W-:-:S03]  /*f2b0*/  LEA R7, R7, R16, 0x1 ;  /* 0x0000001007077211 */ /* 0x000fc600078e08ff */
        /* <DEDUP_REMOVED lines=57> */
.L_x_2548:
        /* <DEDUP_REMOVED lines=24> */
[----:B------:R-:W-:-:S04]  /*f7d0*/  ULDC.64 UR4, c[0x0][0x318] ;  /* 0x0000c60000047ab9 */ /* 0x000fc80000000a00 */
[----:B------:R-:W-:Y:S02]  /*f7e0*/  IADD3 R3, R5, R3, RZ ;  /* 0x0000000305037210 */ /* 0x000fe40007ffe0ff */
[----:B------:R-:W-:-:S04]  /*f7f0*/  LEA R17, P0, R2, UR4, 0x1 ;  /* 0x0000000402117c11 */ /* 0x000fc8000f8008ff */
[----:B------:R-:W-:Y:S02]  /*f800*/  LEA.HI.X R18, R2, UR5, R3, 0x1, P0 ;  /* 0x0000000502127c11 */ /* 0x000fe400080f0c03 */
[----:B------:R-:W-:-:S13]  /*f810*/  PLOP3.LUT P0, PT, PT, PT, PT, 0x80, 0x0 ;  /* 0x000000000000781c */ /* 0x000fda0003f0f070 */
.L_x_2443:
        /* <DEDUP_REMOVED lines=11> */
.L_x_2444:
        /* <DEDUP_REMOVED lines=8> */
.L_x_2432:
        /* <DEDUP_REMOVED lines=17> */
.L_x_2447:
[----:B------:R-:W-:Y:S05]  /*fa60*/  BSYNC B0 ;  /* 0x0000000000007941 */ /* 0x000fea0003800000 */
.L_x_2446:
[----:B------:R-:W-:-:S05]  /*fa70*/  IMAD.U32 R0, RZ, RZ, UR45 ;  /* 0x0000002dff007e24 */ /* 0x000fca000f8e00ff */
[----:B------:R-:W-:-:S13]  /*fa80*/  ISETP.NE.AND P0, PT, R0, 0x3, PT ;  /* 0x000000030000780c */ /* 0x000fda0003f05270 */
[----:B------:R-:W-:Y:S05]  /*fa90*/  @!P0 BRA `(.L_x_2448) ;  /* 0x0000000000048947 */ /* 0x000fea0003800000 */
[----:B------:R-:W-:Y:S01]  /*faa0*/  BPT.TRAP 0x1 ;  /* 0x000000040000795c */ /* 0x000fe20000300000 */
.L_x_2448:
[----:B------:R-:W-:Y:S01]  /*fab0*/  IMAD R4, R23, 0x8, R16 ;  /* 0x0000000817047824 */ /* 0x000fe200078e0210 */
[----:B0-----:R-:W-:Y:S01]  /*fac0*/  SHF.L.U32 R3, R26, 0x1f, RZ ;  /* 0x0000001f1a037819 */ /* 0x001fe200000006ff */
[----:B------:R-:W-:Y:S01]  /*fad0*/  IMAD.MOV.U32 R5, RZ, RZ, -0x80 ;  /* 0xffffff80ff057424 */ /* 0x000fe200078e00ff */
[----:B------:R-:W-:Y:S02]  /*fae0*/  BSSY B0, `(.L_x_2449) ;  /* 0x0000004000007945 */ /* 0x000fe40003800000 */
[----:B------:R-:W0:Y:S01]  /*faf0*/  SYNCS.PHASECHK.TRANS64.TRYWAIT P0, [R4+URZ+0x28860], R3 ;  /* 0x02886003040075a7 */ /* 0x000e22000800017f */
[----:B------:R-:W-:Y:S01]  /*fb00*/  IMAD R24, R24, R5, UR37 ;  /* 0x0000002518187e24 */ /* 0x000fe2000f8e0205 */
[----:B0-----:R-:W-:Y:S06]  /*fb10*/  @!P0 BRA `(.L_x_2450) ;  /* 0x0000003400a88947 */ /* 0x001fec0003800000 */
.L_x_2549:
[----:B------:R-:W-:Y:S05]  /*fb20*/  BSYNC B0 ;  /* 0x0000000000007941 */ /* 0x000fea0003800000 */
.L_x_2449:
        /* <DEDUP_REMOVED lines=62> */
[----:B------:R1:W0:-:S12]  /*ff10*/  SHFL.IDX PT, R7, R18, 0x7, 0x181f ;  /* 0x00f81f0012077f89 */ /* 0x00021800000e0000 */
[----:B------:R1:W-:Y:S01]  /*ff20*/  LDGSTS.E.BYPASS.LTC128B.128 [R0+0x3400], desc[UR50][R2.64], !P0 ;  /* 0x0340000002007fae */ /* 0x0003e2000c101d72 */
[----:B------:R-:W-:-:S13]  /*ff30*/  ISETP.LT.OR P0, PT, R5, 0x61, P1 ;  /* 0x000000610500780c */ /* 0x000fda0000f01670 */
[----:B0-2---:R1:W-:Y:S02]  /*ff40*/  LDGSTS.E.BYPASS.LTC128B.128 [R0+0x7400], desc[UR50][R2.64+0x80], !P0 ;  /* 0x0740008002007fae */ /* 0x0053e4000c101d72 */
.L_x_2567:
[----:B01----:R-:W-:-:S04]  /*ff50*/  IADD3 R2, P0, R14, R6, RZ ;  /* 0x000000060e027210 */ /* 0x003fc80007f1e0ff */
[----:B------:R-:W-:Y:S02]  /*ff60*/  IADD3.X R3, RZ, R7, RZ, P0, !PT ;  /* 0x00000007ff037210 */ /* 0x000fe400007fe4ff */
        /* <DEDUP_REMOVED lines=9> */
.L_x_2452:
        /* <DEDUP_REMOVED lines=11> */
.L_x_2453:
[----:B------:R0:W-:Y:S01]  /*100b0*/  SYNCS.ARRIVE.TRANS64.A1T0 RZ, [R4+URZ+0x28850], RZ ;  /* 0x028850ff04ff79a7 */ /* 0x0001e2000810003f */
[----:B------:R-:W-:-:S05]  /*100c0*/  VIADD R23, R23, 0x1 ;  /* 0x0000000117177836 */ /* 0x000fca0000000000 */
[----:B------:R-:W-:-:S04]  /*100d0*/  ISETP.NE.AND P0, PT, R23, 0x2, PT ;  /* 0x000000021700780c */ /* 0x000fc80003f05270 */
[----:B------:R-:W-:Y:S02]  /*100e0*/  SEL R3, RZ, 0x1, P0 ;  /* 0x00000001ff037807 */ /* 0x000fe40000000000 */
[----:B------:R-:W-:Y:S02]  /*100f0*/  SEL R23, R23, RZ, P0 ;  /* 0x000000ff17177207 */ /* 0x000fe40000000000 */
[----:B0-----:R-:W-:-:S07]  /*10100*/  LOP3.LUT R26, R26, R3, RZ, 0x3c, !PT ;  /* 0x000000031a1a7212 */ /* 0x001fce00078e3cff */
.L_x_2413:
[----:B------:R-:W-:Y:S05]  /*10110*/  BSYNC B7 ;  /* 0x0000000000077941 */ /* 0x000fea0003800000 */
.L_x_2411:
        /* <DEDUP_REMOVED lines=11> */
.L_x_2454:
[----:B------:R-:W-:-:S03]  /*101d0*/  UMOV UR4, 0xffffffff ;  /* 0xffffffff00047882 */ /* 0x000fc60000000000 */
[----:B------:R-:W-:Y:S05]  /*101e0*/  BRA.DIV UR4, `(.L_x_2456) ;  /* 0x0000003a04c07947 */ /* 0x000fea000b800000 */
[----:B------:R0:W1:Y:S02]  /*101f0*/  SHFL.IDX PT, R14, R34, RZ, 0x1f ;  /* 0x00001fff220e7589 */ /* 0x00006400000e0000 */
.L_x_2570:
        /* <DEDUP_REMOVED lines=8> */
.L_x_2455:
[----:B------:R-:W-:Y:S02]  /*10280*/  ULDC UR4, c[0x0][0xc38] ;  /* 0x00030e0000047ab9 */ /* 0x000fe40000000800 */
[----:B-1----:R-:W-:-:S13]  /*10290*/  ISETP.GE.AND P0, PT, R34, UR4, PT ;  /* 0x0000000422007c0c */ /* 0x002fda000bf06270 */
[----:B------:R-:W-:Y:S05]  /*102a0*/  @!P0 BRA `(.L_x_2457) ;  /* 0xffffffc400608947 */ /* 0x000fea000383ffff */
.L_x_2408:
[----:B------:R-:W1:Y:S01]  /*102b0*/  S2R R5, SR_CgaCtaId ;  /* 0x0000000000057919 */ /* 0x000e620000008800 */
[----:B------:R-:W-:Y:S01]  /*102c0*/  IADD3 R36, R36, 0x1, RZ ;  /* 0x0000000124247810 */ /* 0x000fe20007ffe0ff */
[----:B------:R-:W-:Y:S01]  /*102d0*/  BSSY B0, `(.L_x_2458) ;  /* 0x0000009000007945 */ /* 0x000fe20003800000 */
[----:B------:R-:W-:Y:S02]  /*102e0*/  MOV R2, 0x400 ;  /* 0x0000040000027802 */ /* 0x000fe40000000f00 */
[----:B------:R-:W-:-:S04]  /*102f0*/  LEA.HI R0, R36, R36, RZ, 0x1 ;  /* 0x0000002424007211 */ /* 0x000fc800078f08ff */
[----:B------:R-:W-:-:S05]  /*10300*/  LOP3.LUT R3, R0, 0xfffffffe, RZ, 0xc0, !PT ;  /* 0xfffffffe00037812 */ /* 0x000fca00078ec0ff */
[----:B------:R-:W-:-:S05]  /*10310*/  IMAD.IADD R0, R36, 0x1, -R3 ;  /* 0x0000000124007824 */ /* 0x000fca00078e0a03 */
[----:B------:R-:W-:Y:S02]  /*10320*/  SHF.L.U32 R0, R0, 0x1f, RZ ;  /* 0x0000001f00007819 */ /* 0x000fe400000006ff */
[----:B-1----:R-:W-:-:S04]  /*10330*/  LEA R4, R5, R2, 0x18 ;  /* 0x0000000205047211 */ /* 0x002fc800078ec0ff */
[----:B------:R-:W1:Y:S02]  /*10340*/  SYNCS.PHASECHK.TRANS64.TRYWAIT P0, [R4+URZ+0x28820], R0 ;  /* 0x02882000040075a7 */ /* 0x000e64000800017f */
[----:B-1----:R-:W-:Y:S05]  /*10350*/  @!P0 BRA `(.L_x_2459) ;  /* 0x00000038008c8947 */ /* 0x002fea0003800000 */
.L_x_2571:
[----:B------:R-:W-:Y:S05]  /*10360*/  BSYNC B0 ;  /* 0x0000000000007941 */ /* 0x000fea0003800000 */
.L_x_2458:
[----:B------:R-:W-:-:S03]  /*10370*/  UMOV UR4, 0xffffffff ;  /* 0xffffffff00047882 */ /* 0x000fc60000000000 */
[----:B------:R-:W-:Y:S05]  /*10380*/  BRA.DIV UR4, `(.L_x_2460) ;  /* 0x0000003a04947947 */ /* 0x000fea000b800000 */
[----:B-1----:R-:W1:Y:S02]  /*10390*/  S2R R0, SR_TID.X ;  /* 0x0000000000007919 */ /* 0x002e640000002100 */
[----:B-1----:R-:W-:-:S04]  /*103a0*/  SHF.R.U32.HI R0, RZ, 0x5, R0 ;  /* 0x00000005ff007819 */ /* 0x002fc80000011600 */
[----:B------:R-:W-:-:S05]  /*103b0*/  LOP3.LUT R0, R0, 0x3, RZ, 0xc0, !PT ;  /* 0x0000000300007812 */ /* 0x000fca00078ec0ff */
[----:B------:R1:W2:Y:S02]  /*103c0*/  SHFL.IDX PT, R14, R0, RZ, 0x1f ;  /* 0x00001fff000e7589 */ /* 0x0002a400000e0000 */
.L_x_2574:
[----:B--2---:R-:W-:Y:S01]  /*103d0*/  ISETP.NE.AND P0, PT, R14, RZ, PT ;  /* 0x000000ff0e00720c */ /* 0x004fe20003f05270 */
[----:B------:R-:W-:-:S12]  /*103e0*/  BSSY B0, `(.L_x_2461) ;  /* 0x0000024000007945 */ /* 0x000fd80003800000 */
[----:B------:R-:W-:Y:S05]  /*103f0*/  @P0 BRA `(.L_x_2462) ;  /* 0x0000000000880947 */ /* 0x000fea0003800000 */
[----:B------:R-:W-:-:S03]  /*10400*/  UMOV UR4, 0xffffffff ;  /* 0xffffffff00047882 */ /* 0x000fc60000000000 */
[----:B------:R-:W-:Y:S05]  /*10410*/  BRA.DIV UR4, `(.L_x_2463) ;  /* 0x0000003a04a47947 */ /* 0x000fea000b800000 */
[----:B------:R-:W-:-:S13]  /*10420*/  ELECT P6, URZ, PT ;  /* 0x00000000003f782f */ /* 0x000fda00038c0000 */
.L_x_2577:
[----:B------:R-:W-:Y:S05]  /*10430*/  @!P6 BRA `(.L_x_2462) ;  /* 0x000000000078e947 */ /* 0x000fea0003800000 */
[----:B------:R-:W-:-:S06]  /*10440*/  ULOP3.LUT UR4, UR36, 0x2, URZ, 0xfc, !UPT ;  /* 0x0000000224047892 */ /* 0x000fcc000f8efc3f */
[----:B-1----:R-:W-:-:S05]  /*10450*/  IMAD.U32 R0, RZ, RZ, UR4 ;  /* 0x00000004ff007e24 */ /* 0x002fca000f8e00ff */
[----:B------:R-:W-:-:S13]  /*10460*/  ISETP.NE.AND P0, PT, R0, 0x3, PT ;  /* 0x000000030000780c */ /* 0x000fda0003f05270 */
[----:B------:R-:W-:Y:S05]  /*10470*/  @!P0 BRA `(.L_x_2464) ;  /* 0x0000000000048947 */ /* 0x000fea0003800000 */
[----:B------:R-:W-:Y:S01]  /*10480*/  BPT.TRAP 0x1 ;  /* 0x000000040000795c */ /* 0x000fe20000300000 */
.L_x_2464:
[C---:B------:R-:W-:Y:S01]  /*10490*/  IMAD R5, R23.reuse, 0x8, R4 ;  /* 0x0000000817057824 */ /* 0x040fe200078e0204 */
[----:B------:R-:W-:Y:S01]  /*104a0*/  SHF.L.U32 R0, R26, 0x1f, RZ ;  /* 0x0000001f1a007819 */ /* 0x000fe200000006ff */
[----:B------:R-:W-:-:S03]  /*104b0*/  VIADD R23, R23, 0x1 ;  /* 0x0000000117177836 */ /* 0x000fc60000000000 */
[----:B------:R-:W1:Y:S02]  /*104c0*/  SYNCS.PHASECHK.TRANS64.TRYWAIT P1, [R5+URZ+0x28840], R0 ;  /* 0x02884000050075a7 */ /* 0x000e64000802017f */
[----:B------:R-:W-:-:S04]  /*104d0*/  ISETP.NE.AND P2, PT, R23, 0x2, PT ;  /* 0x000000021700780c */ /* 0x000fc80003f45270 */
[----:B------:R-:W-:Y:S01]  /*104e0*/  SEL R3, RZ, 0x1, P2 ;  /* 0x00000001ff037807 */ /* 0x000fe20001000000 */
[----:B-1----:R-:W-:Y:S08]  /*104f0*/  @!P1 BRA `(.L_x_2465) ;  /* 0x00000038008c9947 */ /* 0x002ff00003800000 */
.L_x_2578:
[----:B------:R-:W-:Y:S02]  /*10500*/  SEL R23, R23, RZ, P2 ;  /* 0x000000ff17177207 */ /* 0x000fe40001000000 */
[----:B------:R-:W-:Y:S01]  /*10510*/  LOP3.LUT R2, R26, R3, RZ, 0x3c, !PT ;  /* 0x000000031a027212 */ /* 0x000fe200078e3cff */
[----:B------:R-:W-:Y:S06]  /*10520*/  @!P0 BRA `(.L_x_2466) ;  /* 0x0000000000048947 */ /* 0x000fec0003800000 */
[----:B------:R-:W-:Y:S01]  /*10530*/  BPT.TRAP 0x1 ;  /* 0x000000040000795c */ /* 0x000fe20000300000 */
.L_x_2466:
[----:B------:R-:W-:Y:S02]  /*10540*/  LEA R23, R23, R4, 0x3 ;  /* 0x0000000417177211 */ /* 0x000fe400078e18ff */
[----:B------:R-:W-:-:S04]  /*10550*/  SHF.L.U32 R2, R2, 0x1f, RZ ;  /* 0x0000001f02027819 */ /* 0x000fc800000006ff */
[----:B------:R-:W2:Y:S02]  /*10560*/  SYNCS.PHASECHK.TRANS64.TRYWAIT P1, [R23+URZ+0x28840], R2 ;  /* 0x02884002170075a7 */ /* 0x000ea4000802017f */
[----:B--2---:R-:W-:Y:S05]  /*10570*/  @!P1 BRA `(.L_x_2467) ;  /* 0x0000003800809947 */ /* 0x004fea0003800000 */
.L_x_2579:
[----:B------:R-:W-:Y:S05]  /*10580*/  @!P0 BRA `(.L_x_2468) ;  /* 0x0000000000048947 */ /* 0x000fea0003800000 */
[----:B------:R-:W-:Y:S01]  /*10590*/  BPT.TRAP 0x1 ;  /* 0x000000040000795c */ /* 0x000fe20000300000 */
.L_x_2468:
[----:B------:R-:W3:Y:S02]  /*105a0*/  SYNCS.PHASECHK.TRANS64.TRYWAIT P1, [R5+URZ+0x28860], R0 ;  /* 0x02886000050075a7 */ /* 0x000ee4000802017f */
[----:B---3--:R-:W-:Y:S05]  /*105b0*/  @!P1 BRA `(.L_x_2469) ;  /* 0x0000003800849947 */ /* 0x008fea0003800000 */
.L_x_2580:
[----:B------:R-:W-:Y:S05]  /*105c0*/  @!P0 BRA `(.L_x_2470) ;  /* 0x0000000000048947 */ /* 0x000fea0003800000 */
[----:B------:R-:W-:Y:S01]  /*105d0*/  BPT.TRAP 0x1 ;  /* 0x000000040000795c */ /* 0x000fe20000300000 */
.L_x_2470:
[----:B----4-:R4:W0:Y:S02]  /*105e0*/  SYNCS.PHASECHK.TRANS64.TRYWAIT P0, [R23+URZ+0x28860], R2 ;  /* 0x02886002170075a7 */ /* 0x010824000800017f */
[----:B0-----:R-:W-:Y:S05]  /*105f0*/  @!P0 NANOSLEEP.SYNCS 0x989680 ;  /* 0x009896800000895d */ /* 0x001fea0003900000 */
[----:B------:R-:W0:Y:S02]  /*10600*/  @!P0 SYNCS.PHASECHK.TRANS64 P0, [R23+URZ+0x28860], R2 ;  /* 0x02886002170085a7 */ /* 0x000e24000800007f */
[----:B0-----:R-:W-:Y:S05]  /*10610*/  @!P0 BRA `(.L_x_2470) ;  /* 0xfffffffc00f08947 */ /* 0x001fea000383ffff */
.L_x_2462:
[----:B------:R-:W-:Y:S05]  /*10620*/  BSYNC B0 ;  /* 0x0000000000007941 */ /* 0x000fea0003800000 */
.L_x_2461:
[----:B------:R-:W-:Y:S05]  /*10630*/  EXIT ;  /* 0x000000000000794d */ /* 0x000fea0003800000 */
.L_x_2355:
[----:B0-----:R-:W-:-:S04]  /*10640*/  IMAD.U32 R3, RZ, RZ, UR41 ;  /* 0x00000029ff037e24 */ /* 0x001fc8000f8e00ff */
[----:B------:R0:W1:Y:S03]  /*10650*/  SYNCS.PHASECHK.TRANS64.TRYWAIT P1, [R3+URZ+0x28800], R0 ;  /* 0x02880000030075a7 */ /* 0x000066000802017f */
[----:B-1----:R-:W-:Y:S05]  /*10660*/  @!P1 NANOSLEEP.SYNCS 0x989680 ;  /* 0x009896800000995d */ /* 0x002fea0003900000 */
[----:B------:R-:W1:Y:S02]  /*10670*/  @!P1 SYNCS.PHASECHK.TRANS64 P1, [R3+URZ+0x28800], R0 ;  /* 0x02880000030095a7 */ /* 0x000e64000802007f */
[----:B-1----:R-:W-:Y:S05]  /*10680*/  @!P1 BRA `(.L_x_2355) ;  /* 0xfffffffc00ec9947 */ /* 0x002fea000383ffff */
[----:B------:R-:W-:Y:S05]  /*10690*/  BRA `(.L_x_2471) ;  /* 0xffffff0c00e07947 */ /* 0x000fea000383ffff */
.L_x_2359:
[----:B-1----:R1:W2:Y:S02]  /*106a0*/  SYNCS.PHASECHK.TRANS64.TRYWAIT P1, [R0+URZ+0x28830], R3 ;  /* 0x02883003000075a7 */ /* 0x0022a4000802017f */
[----:B--2---:R-:W-:Y:S05]  /*106b0*/  @!P1 NANOSLEEP.SYNCS 0x989680 ;  /* 0x009896800000995d */ /* 0x004fea0003900000 */
[----:B------:R-:W2:Y:S02]  /*106c0*/  @!P1 SYNCS.PHASECHK.TRANS64 P1, [R0+URZ+0x28830], R3 ;  /* 0x02883003000095a7 */ /* 0x000ea4000802007f */
[----:B--2---:R-:W-:Y:S05]  /*106d0*/  @!P1 BRA `(.L_x_2359) ;  /* 0xfffffffc00f09947 */ /* 0x004fea000383ffff */
[----:B------:R-:W-:Y:S05]  /*106e0*/  BRA `(.L_x_2358) ;  /* 0xffffff0c00fc7947 */ /* 0x000fea000383ffff */
.L_x_2365:
[----:B-1----:R-:W-:-:S04]  /*106f0*/  IMAD.U32 R7, RZ, RZ, UR6 ;  /* 0x00000006ff077e24 */ /* 0x002fc8000f8e00ff */
[----:B------:R1:W2:Y:S03]  /*10700*/  SYNCS.PHASECHK.TRANS64.TRYWAIT P1, [R7+URZ+0x28830], R4 ;  /* 0x02883004070075a7 */ /* 0x0002a6000802017f */
[----:B--2---:R-:W-:Y:S05]  /*10710*/  @!P1 NANOSLEEP.SYNCS 0x989680 ;  /* 0x009896800000995d */ /* 0x004fea0003900000 */
[----:B------:R-:W2:Y:S02]  /*10720*/  @!P1 SYNCS.PHASECHK.TRANS64 P1, [R7+URZ+0x28830], R4 ;  /* 0x02883004070095a7 */ /* 0x000ea4000802007f */
[----:B--2---:R-:W-:Y:S05]  /*10730*/  @!P1 BRA `(.L_x_2365) ;  /* 0xfffffffc00ec9947 */ /* 0x004fea000383ffff */
[----:B------:R-:W-:Y:S05]  /*10740*/  BRA `(.L_x_2362) ;  /* 0xffffff3c00347947 */ /* 0x000fea000383ffff */
.L_x_2369:
[----:B-1----:R-:W-:-:S04]  /*10750*/  IMAD.U32 R7, RZ, RZ, UR6 ;  /* 0x00000006ff077e24 */ /* 0x002fc8000f8e00ff */
[----:B------:R1:W2:Y:S03]  /*10760*/  SYNCS.PHASECHK.TRANS64.TRYWAIT P1, [R7+URZ+0x28850], R4 ;  /* 0x02885004070075a7 */ /* 0x0002a6000802017f */
[----:B--2---:R-:W-:Y:S05]  /*10770*/  @!P1 NANOSLEEP.SYNCS 0x989680 ;  /* 0x009896800000995d */ /* 0x004fea0003900000 */
[----:B------:R-:W2:Y:S02]  /*10780*/  @!P1 SYNCS.PHASECHK.TRANS64 P1, [R7+URZ+0x28850], R4 ;  /* 0x02885004070095a7 */ /* 0x000ea4000802007f */
[----:B--2---:R-:W-:Y:S05]  /*10790*/  @!P1 BRA `(.L_x_2369) ;  /* 0xfffffffc00ec9947 */ /* 0x004fea000383ffff */
[----:B------:R-:W-:Y:S05]  /*107a0*/  BRA `(.L_x_2366) ;  /* 0xffffff4000007947 */ /* 0x000fea000383ffff */
.L_x_2377:
[----:B-1----:R-:W-:-:S04]  /*107b0*/  IMAD.U32 R5, RZ, RZ, UR6 ;  /* 0x00000006ff057e24 */ /* 0x002fc8000f8e00ff */
[----:B------:R1:W2:Y:S03]  /*107c0*/  SYNCS.PHASECHK.TRANS64.TRYWAIT P1, [R5+URZ+0x28830], R4 ;  /* 0x02883004050075a7 */ /* 0x0002a6000802017f */
[----:B--2---:R-:W-:Y:S05]  /*107d0*/  @!P1 NANOSLEEP.SYNCS 0x989680 ;  /* 0x009896800000995d */ /* 0x004fea0003900000 */
[----:B------:R-:W2:Y:S02]  /*107e0*/  @!P1 SYNCS.PHASECHK.TRANS64 P1, [R5+URZ+0x28830], R4 ;  /* 0x02883004050095a7 */ /* 0x000ea4000802007f */
[----:B--2---:R-:W-:Y:S05]  /*107f0*/  @!P1 BRA `(.L_x_2377) ;  /* 0xfffffffc00ec9947 */ /* 0x004fea000383ffff */
[----:B------:R-:W-:Y:S05]  /*10800*/  BRA `(.L_x_2374) ;  /* 0xffffff6c00887947 */ /* 0x000fea000383ffff */
.L_x_2381:
[----:B-1----:R-:W-:-:S04]  /*10810*/  MOV R5, UR6 ;  /* 0x0000000600057c02 */ /* 0x002fc80008000f00 */
[----:B------:R1:W2:Y:S03]  /*10820*/  SYNCS.PHASECHK.TRANS64.TRYWAIT P1, [R5+URZ+0x28850], R4 ;  /* 0x02885004050075a7 */ /* 0x0002a6000802017f */
[----:B--2---:R-:W-:Y:S05]  /*10830*/  @!P1 NANOSLEEP.SYNCS 0x989680 ;  /* 0x009896800000995d */ /* 0x004fea0003900000 */
[----:B------:R-:W2:Y:S02]  /*10840*/  @!P1 SYNCS.PHASECHK.TRANS64 P1, [R5+URZ+0x28850], R4 ;  /* 0x02885004050095a7 */ /* 0x000ea4000802007f */
[----:B--2---:R-:W-:Y:S05]  /*10850*/  @!P1 BRA `(.L_x_2381) ;  /* 0xfffffffc00ec9947 */ /* 0x004fea000383ffff */
[----:B------:R-:W-:Y:S05]  /*10860*/  BRA `(.L_x_2378) ;  /* 0xffffff7000547947 */ /* 0x000fea000383ffff */
.L_x_2388:
[----:B-1----:R-:W-:-:S04]  /*10870*/  IMAD.U32 R6, RZ, RZ, UR5 ;  /* 0x00000005ff067e24 */ /* 0x002fc8000f8e00ff */
[----:B------:R1:W2:Y:S03]  /*10880*/  SYNCS.PHASECHK.TRANS64.TRYWAIT P1, [R6+URZ+0x28850], R5 ;  /* 0x02885005060075a7 */ /* 0x0002a6000802017f */
[----:B--2---:R-:W-:Y:S05]  /*10890*/  @!P1 NANOSLEEP.SYNCS 0x989680 ;  /* 0x009896800000995d */ /* 0x004fea0003900000 */
[----:B------:R-:W2:Y:S02]  /*108a0*/  @!P1 SYNCS.PHASECHK.TRANS64 P1, [R6+URZ+0x28850], R5 ;  /* 0x02885005060095a7 */ /* 0x000ea4000802007f */
[----:B--2---:R-:W-:Y:S05]  /*108b0*/  @!P1 BRA `(.L_x_2388) ;  /* 0xfffffffc00ec9947 */ /* 0x004fea000383ffff */
[----:B------:R-:W-:Y:S05]  /*108c0*/  BRA `(.L_x_2387) ;  /* 0xffffff94003c7947 */ /* 0x000fea000383ffff */
.L_x_2419:
[----:B------:R-:W2:Y:S01]  /*108d0*/  S2R R17, SR_TID.X ;  /* 0x0000000000117919 */ /* 0x000ea20000002100 */
[----:B------:R-:W-:Y:S01]  /*108e0*/  IMAD.MOV.U32 R12, RZ, RZ, RZ ;  /* 0x000000ffff0c7224 */ /* 0x000fe200078e00ff */
[----:B------:R-:W-:Y:S01]  /*108f0*/  MOV R15, 0xffffffff ;  /* 0xffffffff000f7802 */ /* 0x000fe20000000f00 */
[----:B------:R-:W-:Y:S01]  /*10900*/  IMAD.MOV.U32 R11, RZ, RZ, 0x1f ;  /* 0x0000001fff0b7424 */ /* 0x000fe200078e00ff */
[----:B--2---:R-:W-:-:S04]  /*10910*/  SHF.R.U32.HI R17, RZ, 0x5, R17 ;  /* 0x00000005ff117819 */ /* 0x004fc80000011611 */
[----:B------:R-:W-:-:S05]  /*10920*/  LOP3.LUT R17, R17, 0x3, RZ, 0xc0, !PT ;  /* 0x0000000311117812 */ /* 0x000fca00078ec0ff */
[----:B------:R-:W-:-:S07]  /*10930*/  IMAD.MOV.U32 R13, RZ, RZ, R17 ;  /* 0x000000ffff0d7224 */ /* 0x000fce00078e0011 */
[----:B01---5:R-:W-:Y:S05]  /*10940*/  WARPSYNC.COLLECTIVE R15, `(.L_x_2472) ;  /* 0x000000000f087348 */ /* 0x023fea0003c00000 */
[----:B------:R2:W3:Y:S02]  /*10950*/  SHFL.IDX P6, R14, R13, R12, R11 ;  /* 0x0000000c0d0e7389 */ /* 0x0004e400000c000b */
[----:B0123-5:R-:W-:Y:S01]  /*10960*/  ENDCOLLECTIVE ;  /* 0x000000000000791b */ /* 0x02ffe20003800000 */
.L_x_2472:
[----:B------:R-:W-:Y:S05]  /*10970*/  BRA `(.L_x_2473) ;  /* 0xffffffc800287947 */ /* 0x000fea000383ffff */
.L_x_2422:
[----:B0-----:R0:W1:Y:S02]  /*10980*/  SYNCS.PHASECHK.TRANS64.TRYWAIT P0, [R7+URZ+0x28840], R2 ;  /* 0x02884002070075a7 */ /* 0x001064000800017f */
[----:B-1----:R-:W-:Y:S05]  /*10990*/  @!P0 NANOSLEEP.SYNCS 0x989680 ;  /* 0x009896800000895d */ /* 0x002fea0003900000 */
[----:B------:R-:W1:Y:S02]  /*109a0*/  @!P0 SYNCS.PHASECHK.TRANS64 P0, [R7+URZ+0x28840], R2 ;  /* 0x02884002070085a7 */ /* 0x000e64000800007f */
[----:B-1----:R-:W-:Y:S05]  /*109b0*/  @!P0 BRA `(.L_x_2422) ;  /* 0xfffffffc00f08947 */ /* 0x002fea000383ffff */
[----:B------:R-:W-:Y:S05]  /*109c0*/  BRA `(.L_x_2474) ;  /* 0xffffffcc00207947 */ /* 0x000fea000383ffff */
.L_x_2423:
        /* <DEDUP_REMOVED lines=8> */
.L_x_2476:
[----:B------:R-:W-:Y:S05]  /*10a50*/  BSYNC B0 ;  /* 0x0000000000007941 */ /* 0x000fea0003800000 */
.L_x_2475:
[----:B------:R-:W-:Y:S01]  /*10a60*/  IMAD.MOV.U32 R13, RZ, RZ, R4 ;  /* 0x000000ffff0d7224 */ /* 0x000fe200078e0004 */
[----:B------:R-:W-:Y:S01]  /*10a70*/  MOV R2, R14 ;  /* 0x0000000e00027202 */ /* 0x000fe20000000f00 */
[----:B------:R-:W-:Y:S02]  /*10a80*/  IMAD.MOV.U32 R12, RZ, RZ, RZ ;  /* 0x000000ffff0c7224 */ /* 0x000fe400078e00ff */
[----:B------:R-:W-:Y:S02]  /*10a90*/  IMAD.MOV.U32 R11, RZ, RZ, 0x181f ;  /* 0x0000181fff0b7424 */ /* 0x000fe400078e00ff */
[----:B------:R-:W-:Y:S02]  /*10aa0*/  IMAD.MOV.U32 R15, RZ, RZ, -0x1 ;  /* 0xffffffffff0f7424 */ /* 0x000fe400078e00ff */
[----:B------:R-:W-:-:S07]  /*10ab0*/  @P0 IMAD R9, R5, 0x2, R16 ;  /* 0x0000000205090824 */ /* 0x000fce00078e0210 */
[----:B------:R-:W-:Y:S05]  /*10ac0*/  WARPSYNC.COLLECTIVE R15, `(.L_x_2477) ;  /* 0x000000000f087348 */ /* 0x000fea0003c00000 */
[----:B------:R0:W1:Y:S02]  /*10ad0*/  SHFL.IDX P6, R14, R13, R12, R11 ;  /* 0x0000000c0d0e7389 */ /* 0x00006400000c000b */
[----:B01----:R-:W-:Y:S01]  /*10ae0*/  ENDCOLLECTIVE ;  /* 0x000000000000791b */ /* 0x003fe20003800000 */
.L_x_2477:
[----:B------:R-:W-:Y:S02]  /*10af0*/  IMAD.MOV.U32 R13, RZ, RZ, R0 ;  /* 0x000000ffff0d7224 */ /* 0x000fe400078e0000 */
[----:B------:R-:W-:Y:S01]  /*10b00*/  IMAD.MOV.U32 R12, RZ, RZ, 0x1 ;  /* 0x00000001ff0c7424 */ /* 0x000fe200078e00ff */
[----:B------:R-:W-:-:S04]  /*10b10*/  @P0 LEA R14, P1, R35, R14, 0x1 ;  /* 0x0000000e230e0211 */ /* 0x000fc800078208ff */
[----:B------:R-:W-:Y:S01]  /*10b20*/  @P0 IADD3.X R3, RZ, R2, RZ, P1, !PT ;  /* 0x00000002ff030210 */ /* 0x000fe20000ffe4ff */
[----:B------:R-:W-:-:S08]  /*10b30*/  @P0 IMAD.MOV.U32 R2, RZ, RZ, R14 ;  /* 0x000000ffff020224 */ /* 0x000fd000078e000e */
[----:B------:R-:W-:Y:S05]  /*10b40*/  WARPSYNC.COLLECTIVE R15, `(.L_x_2478) ;  /* 0x000000000f087348 */ /* 0x000fea0003c00000 */
[----:B------:R0:W1:Y:S02]  /*10b50*/  SHFL.IDX P6, R14, R13, R12, R11 ;  /* 0x0000000c0d0e7389 */ /* 0x00006400000c000b */
[----:B01----:R-:W-:Y:S01]  /*10b60*/  ENDCOLLECTIVE ;  /* 0x000000000000791b */ /* 0x003fe20003800000 */
.L_x_2478:
[----:B------:R-:W-:Y:S01]  /*10b70*/  @!PT LDS RZ, [RZ] ;  /* 0x00000000fffff984 */ /* 0x000fe20000000800 */
[----:B------:R-:W-:Y:S01]  /*10b80*/  @!PT LDS RZ, [RZ] ;  /* 0x00000000fffff984 */ /* 0x000fe20000000800 */
[----:B------:R-:W-:Y:S01]  /*10b90*/  @!PT LDS RZ, [RZ] ;  /* 0x00000000fffff984 */ /* 0x000fe20000000800 */
[----:B------:R0:W-:Y:S04]  /*10ba0*/  @P0 LDGSTS.E.BYPASS.LTC128B.128 [R9+0x18400], desc[UR50][R2.64], !P3 ;  /* 0x1840000002090fae */ /* 0x0001e8000d901d72 */
[----:B------:R0:W-:Y:S01]  /*10bb0*/  @P0 LDGSTS.E.BYPASS.LTC128B.128 [R9+0x1c400], desc[UR50][R2.64+0x80], !P2 ;  /* 0x1c40008002090fae */ /* 0x0001e2000d101d72 */
[----:B------:R-:W-:Y:S01]  /*10bc0*/  ISETP.GE.AND P0, PT, R6, 0x11, PT ;  /* 0x000000110600780c */ /* 0x000fe20003f06270 */
[----:B------:R-:W-:-:S12]  /*10bd0*/  IMAD.MOV.U32 R13, RZ, RZ, R4 ;  /* 0x000000ffff0d7224 */ /* 0x000fd800078e0004 */
[----:B------:R-:W-:Y:S01]  /*10be0*/  @P0 IMAD R25, R5, 0x2, R16 ;  /* 0x0000000205190824 */ /* 0x000fe200078e0210 */
[----:B0-----:R-:W-:-:S07]  /*10bf0*/  MOV R8, R14 ;  /* 0x0000000e00087202 */ /* 0x001fce0000000f00 */
[----:B------:R-:W-:Y:S05]  /*10c00*/  WARPSYNC.COLLECTIVE R15, `(.L_x_2479) ;  /* 0x000000000f087348 */ /* 0x000fea0003c00000 */
[----:B------:R0:W1:Y:S02]  /*10c10*/  SHFL.IDX P6, R14, R13, R12, R11 ;  /* 0x0000000c0d0e7389 */ /* 0x00006400000c000b */
[----:B01----:R-:W-:Y:S01]  /*10c20*/  ENDCOLLECTIVE ;  /* 0x000000000000791b */ /* 0x003fe20003800000 */
.L_x_2479:
[----:B------:R-:W-:Y:S02]  /*10c30*/  IMAD.MOV.U32 R13, RZ, RZ, R0 ;  /* 0x000000ffff0d7224 */ /* 0x000fe400078e0000 */
[----:B------:R-:W-:Y:S01]  /*10c40*/  IMAD.MOV.U32 R12, RZ, RZ, 0x2 ;  /* 0x00000002ff0c7424 */ /* 0x000fe200078e00ff */
[----:B------:R-:W-:-:S05]  /*10c50*/  @P0 LEA R14, P1, R35, R14, 0x1 ;  /* 0x0000000e230e0211 */ /* 0x000fca00078208ff */
[----:B------:R-:W-:-:S08]  /*10c60*/  @P0 IMAD.MOV.U32 R2, RZ, RZ, R14 ;  /* 0x000000ffff020224 */ /* 0x000fd000078e000e */
[----:B------:R-:W-:Y:S05]  /*10c70*/  WARPSYNC.COLLECTIVE R15, `(.L_x_2480) ;  /* 0x000000000f087348 */ /* 0x000fea0003c00000 */
[----:B------:R0:W1:Y:S02]  /*10c80*/  SHFL.IDX P6, R14, R13, R12, R11 ;  /* 0x0000000c0d0e7389 */ /* 0x00006400000c000b */
[----:B01----:R-:W-:Y:S01]  /*10c90*/  ENDCOLLECTIVE ;  /* 0x000000000000791b */ /* 0x003fe20003800000 */
.L_x_2480:
        /* <DEDUP_REMOVED lines=13> */
.L_x_2481:
[----:B------:R-:W-:Y:S02]  /*10d70*/  @P0 IMAD R21, R5, 0x2, R16 ;  /* 0x0000000205150824 */ /* 0x000fe400078e0210 */
[----:B------:R-:W-:Y:S01]  /*10d80*/  IMAD.MOV.U32 R13, RZ, RZ, R0 ;  /* 0x000000ffff0d7224 */ /* 0x000fe200078e0000 */
[----:B------:R-:W-:Y:S02]  /*10d90*/  MOV R12, 0x3 ;  /* 0x00000003000c7802 */ /* 0x000fe40000000f00 */
[----:B------:R-:W-:-:S04]  /*10da0*/  @P0 LEA R14, P1, R35, R14, 0x1 ;  /* 0x0000000e230e0211 */ /* 0x000fc800078208ff */
[----:B------:R-:W-:Y:S01]  /*10db0*/  @P0 IADD3.X R9, RZ, R8, RZ, P1, !PT ;  /* 0x00000008ff090210 */ /* 0x000fe20000ffe4ff */
[----:B------:R-:W-:-:S08]  /*10dc0*/  @P0 IMAD.MOV.U32 R2, RZ, RZ, R14 ;  /* 0x000000ffff020224 */ /* 0x000fd000078e000e */
[----:B------:R-:W-:Y:S05]  /*10dd0*/  WARPSYNC.COLLECTIVE R15, `(.L_x_2482) ;  /* 0x000000000f087348 */ /* 0x000fea0003c00000 */
[----:B------:R0:W1:Y:S02]  /*10de0*/  SHFL.IDX P6, R14, R13, R12, R11 ;  /* 0x0000000c0d0e7389 */ /* 0x00006400000c000b */
[----:B01----:R-:W-:Y:S01]  /*10df0*/  ENDCOLLECTIVE ;  /* 0x000000000000791b */ /* 0x003fe20003800000 */
.L_x_2482:
        /* <DEDUP_REMOVED lines=12> */
.L_x_2483:
[----:B------:R-:W-:Y:S02]  /*10ec0*/  @P0 IMAD R25, R5, 0x2, R16 ;  /* 0x0000000205190824 */ /* 0x000fe400078e0210 */
[----:B------:R-:W-:Y:S02]  /*10ed0*/  IMAD.MOV.U32 R13, RZ, RZ, R0 ;  /* 0x000000ffff0d7224 */ /* 0x000fe400078e0000 */
[----:B------:R-:W-:Y:S01]  /*10ee0*/  IMAD.MOV.U32 R12, RZ, RZ, 0x4 ;  /* 0x00000004ff0c7424 */ /* 0x000fe200078e00ff */
[----:B------:R-:W-:-:S04]  /*10ef0*/  @P0 LEA R14, P1, R35, R14, 0x1 ;  /* 0x0000000e230e0211 */ /* 0x000fc800078208ff */
[----:B------:R-:W-:Y:S01]  /*10f00*/  @P0 MOV R2, R14 ;  /* 0x0000000e00020202 */ /* 0x000fe20000000f00 */
[----:B------:R-:W-:-:S08]  /*10f10*/  @P0 IMAD.X R9, RZ, RZ, R8, P1 ;  /* 0x000000ffff090224 */ /* 0x000fd000008e0608 */
[----:B------:R-:W-:Y:S05]  /*10f20*/  WARPSYNC.COLLECTIVE R15, `(.L_x_2484) ;  /* 0x000000000f087348 */ /* 0x000fea0003c00000 */
[----:B------:R0:W1:Y:S02]  /*10f30*/  SHFL.IDX P6, R14, R13, R12, R11 ;  /* 0x0000000c0d0e7389 */ /* 0x00006400000c000b */
[----:B01----:R-:W-:Y:S01]  /*10f40*/  ENDCOLLECTIVE ;  /* 0x000000000000791b */ /* 0x003fe20003800000 */
.L_x_2484:
        /* <DEDUP_REMOVED lines=9> */
[----:B0-----:R-:W-:Y:S05]  /*10fe0*/  WARPSYNC.COLLECTIVE R15, `(.L_x_2485) ;  /* 0x000000000f087348 */ /* 0x001fea0003c00000 */
[----:B------:R1:W2:Y:S02]  /*10ff0*/  SHFL.IDX P6, R14, R13, R12, R11 ;  /* 0x0000000c0d0e7389 */ /* 0x0002a400000c000b */
[----:B012---:R-:W-:Y:S01]  /*11000*/  ENDCOLLECTIVE ;  /* 0x000000000000791b */ /* 0x007fe20003800000 */
.L_x_2485:
[----:B------:R-:W-:Y:S01]  /*11010*/  @P0 IMAD R21, R5, 0x2, R16 ;  /* 0x0000000205150824 */ /* 0x000fe200078e0210 */
[----:B------:R-:W-:Y:S01]  /*11020*/  MOV R13, R0 ;  /* 0x00000000000d7202 */ /* 0x000fe20000000f00 */
[----:B------:R-:W-:Y:S01]  /*11030*/  IMAD.MOV.U32 R12, RZ, RZ, 0x5 ;  /* 0x00000005ff0c7424 */ /* 0x000fe200078e00ff */
[----:B------:R-:W-:-:S05]  /*11040*/  @P0 LEA R14, P1, R35, R14, 0x1 ;  /* 0x0000000e230e0211 */ /* 0x000fca00078208ff */
[----:B------:R-:W-:-:S08]  /*11050*/  @P0 IMAD.MOV.U32 R2, RZ, RZ, R14 ;  /* 0x000000ffff020224 */ /* 0x000fd000078e000e */
[----:B------:R-:W-:Y:S05]  /*11060*/  WARPSYNC.COLLECTIVE R15, `(.L_x_2486) ;  /* 0x000000000f087348 */ /* 0x000fea0003c00000 */
[----:B------:R0:W1:Y:S02]  /*11070*/  SHFL.IDX P6, R14, R13, R12, R11 ;  /* 0x0000000c0d0e7389 */ /* 0x00006400000c000b */
[----:B01----:R-:W-:Y:S01]  /*11080*/  ENDCOLLECTIVE ;  /* 0x000000000000791b */ /* 0x003fe20003800000 */
.L_x_2486:
        /* <DEDUP_REMOVED lines=13> */
.L_x_2487:
[----:B------:R-:W-:Y:S01]  /*11160*/  @P0 LEA R25, R5, R16, 0x1 ;  /* 0x0000001005190211 */ /* 0x000fe200078e08ff */
[----:B------:R-:W-:Y:S02]  /*11170*/  IMAD.MOV.U32 R13, RZ, RZ, R0 ;  /* 0x000000ffff0d7224 */ /* 0x000fe400078e0000 */
[----:B------:R-:W-:Y:S01]  /*11180*/  IMAD.MOV.U32 R12, RZ, RZ, 0x6 ;  /* 0x00000006ff0c7424 */ /* 0x000fe200078e00ff */
[----:B------:R-:W-:-:S05]  /*11190*/  @P0 LEA R14, P1, R35, R14, 0x1 ;  /* 0x0000000e230e0211 */ /* 0x000fca00078208ff */
[----:B------:R-:W-:-:S08]  /*111a0*/  @P0 IMAD.MOV.U32 R2, RZ, RZ, R14 ;  /* 0x000000ffff020224 */ /* 0x000fd000078e000e */
[----:B------:R-:W-:Y:S05]  /*111b0*/  WARPSYNC.COLLECTIVE R15, `(.L_x_2488) ;  /* 0x000000000f087348 */ /* 0x000fea0003c00000 */
[----:B------:R0:W1:Y:S02]  /*111c0*/  SHFL.IDX P6, R14, R13, R12, R11 ;  /* 0x0000000c0d0e7389 */ /* 0x00006400000c000b */
[----:B01----:R-:W-:Y:S01]  /*111d0*/  ENDCOLLECTIVE ;  /* 0x000000000000791b */ /* 0x003fe20003800000 */
.L_x_2488:
        /* <DEDUP_REMOVED lines=13> */
.L_x_2489:
        /* <DEDUP_REMOVED lines=8> */
.L_x_2490:
        /* <DEDUP_REMOVED lines=12> */
.L_x_2491:
[----:B------:R-:W-:Y:S05]  /*113f0*/  BRA `(.L_x_2492) ;  /* 0xffffffc800147947 */ /* 0x000fea000383ffff */
.L_x_2428:
[----:B------:R-:W-:Y:S01]  /*11400*/  MOV R13, R4 ;  /* 0x00000004000d7202 */ /* 0x000fe20000000f00 */
[----:B------:R-:W-:Y:S02]  /*11410*/  IMAD.MOV.U32 R12, RZ, RZ, RZ ;  /* 0x000000ffff0c7224 */ /* 0x000fe400078e00ff */
[----:B------:R-:W-:Y:S02]  /*11420*/  IMAD.MOV.U32 R11, RZ, RZ, 0x181f ;  /* 0x0000181fff0b7424 */ /* 0x000fe400078e00ff */
[----:B------:R-:W-:Y:S02]  /*11430*/  IMAD.MOV.U32 R15, RZ, RZ, -0x1 ;  /* 0xffffffffff0f7424 */ /* 0x000fe400078e00ff */
[----:B------:R-:W-:-:S07]  /*11440*/  IMAD.U32 R6, RZ, RZ, UR43 ;  /* 0x0000002bff067e24 */ /* 0x000fce000f8e00ff */
[----:B------:R-:W-:Y:S05]  /*11450*/  WARPSYNC.COLLECTIVE R15, `(.L_x_2493) ;  /* 0x000000000f087348 */ /* 0x000fea0003c00000 */
[----:B------:R0:W1:Y:S02]  /*11460*/  SHFL.IDX P6, R14, R13, R12, R11 ;  /* 0x0000000c0d0e7389 */ /* 0x00006400000c000b */
[----:B01----:R-:W-:Y:S01]  /*11470*/  ENDCOLLECTIVE ;  /* 0x000000000000791b */ /* 0x003fe20003800000 */
.L_x_2493:
[----:B------:R-:W-:-:S05]  /*11480*/  IMAD R5, R6, 0x80, R37 ;  /* 0x0000008006057824 */ /* 0x000fca00078e0225 */
[C---:B------:R-:W-:Y:S02]  /*11490*/  ISETP.GE.AND P0, PT, R5.reuse, UR38, PT ;  /* 0x0000002605007c0c */ /* 0x040fe4000bf06270 */
[----:B------:R-:W-:Y:S02]  /*114a0*/  IADD3 R6, R5, 0x10, RZ ;  /* 0x0000001005067810 */ /* 0x000fe40007ffe0ff */
[----:B------:R-:W-:Y:S01]  /*114b0*/  MOV R13, R0 ;  /* 0x00000000000d7202 */ /* 0x000fe20000000f00 */
[----:B------:R-:W-:-:S08]  /*114c0*/  IMAD.MOV.U32 R2, RZ, RZ, R14 ;  /* 0x000000ffff027224 */ /* 0x000fd000078e000e */
[----:B------:R-:W-:Y:S05]  /*114d0*/  WARPSYNC.COLLECTIVE R15, `(.L_x_2494) ;  /* 0x000000000f087348 */ /* 0x000fea0003c00000 */
[----:B------:R0:W1:Y:S02]  /*114e0*/  SHFL.IDX P6, R14, R13, R12, R11 ;  /* 0x0000000c0d0e7389 */ /* 0x00006400000c000b */
[----:B01----:R-:W-:Y:S01]  /*114f0*/  ENDCOLLECTIVE ;  /* 0x000000000000791b */ /* 0x003fe20003800000 */
.L_x_2494:
        /* <DEDUP_REMOVED lines=8> */
.L_x_2495:
        /* <DEDUP_REMOVED lines=11> */
.L_x_2496:
        /* <DEDUP_REMOVED lines=8> */
.L_x_2497:
[----:B------:R-:W-:Y:S02]  /*116b0*/  VIADD R6, R5, 0x20 ;  /* 0x0000002005067836 */ /* 0x000fe40000000000 */
[----:B------:R-:W-:-:S05]  /*116c0*/  @!P0 IMAD.MOV.U32 R3, RZ, RZ, R7 ;  /* 0x000000ffff038224 */ /* 0x000fca00078e0007 */
        /* <DEDUP_REMOVED lines=11> */
.L_x_2498:
[----:B------:R-:W-:Y:S02]  /*11780*/  IMAD.MOV.U32 R13, RZ, RZ, R4 ;  /* 0x000000ffff0d7224 */ /* 0x000fe400078e0004 */
[----:B------:R-:W-:Y:S01]  /*11790*/  IMAD.MOV.U32 R12, RZ, RZ, 0x3 ;  /* 0x00000003ff0c7424 */ /* 0x000fe200078e00ff */
[----:B------:R-:W-:-:S05]  /*117a0*/  @!P0 LEA R14, P1, R35, R14, 0x1 ;  /* 0x0000000e230e8211 */ /* 0x000fca00078208ff */
[----:B------:R-:W-:-:S08]  /*117b0*/  @!P0 IMAD.MOV.U32 R2, RZ, RZ, R14 ;  /* 0x000000ffff028224 */ /* 0x000fd000078e000e */
[----:B------:R-:W-:Y:S05]  /*117c0*/  WARPSYNC.COLLECTIVE R15, `(.L_x_2499) ;  /* 0x000000000f087348 */ /* 0x000fea0003c00000 */
[----:B------:R0:W1:Y:S02]  /*117d0*/  SHFL.IDX P6, R14, R13, R12, R11 ;  /* 0x0000000c0d0e7389 */ /* 0x00006400000c000b */
[----:B01----:R-:W-:Y:S01]  /*117e0*/  ENDCOLLECTIVE ;  /* 0x000000000000791b */ /* 0x003fe20003800000 */
.L_x_2499:
[----:B------:R-:W-:Y:S02]  /*117f0*/  @!P0 IMAD.X R7, RZ, RZ, R6, P1 ;  /* 0x000000ffff078224 */ /* 0x000fe400008e0606 */
[----:B------:R-:W-:-:S03]  /*11800*/  VIADD R6, R5, 0x30 ;  /* 0x0000003005067836 */ /* 0x000fc60000000000 */
[----:B------:R-:W-:-:S05]  /*11810*/  @!P0 MOV R3, R7 ;  /* 0x0000000700038202 */ /* 0x000fca0000000f00 */
[----:B------:R-:W-:Y:S01]  /*11820*/  @!PT LDS RZ, [RZ] ;  /* 0x00000000fffff984 */ /* 0x000fe20000000800 */
[----:B------:R-:W-:Y:S01]  /*11830*/  @!PT LDS RZ, [RZ] ;  /* 0x00000000fffff984 */ /* 0x000fe20000000800 */
[----:B------:R-:W-:Y:S01]  /*11840*/  @!PT LDS RZ, [RZ] ;  /* 0x00000000fffff984 */ /* 0x000fe20000000800 */
[----:B------:R0:W-:Y:S01]  /*11850*/  @!P0 LDGSTS.E.BYPASS.LTC128B.128 [R33+0x11400], desc[UR50][R2.64], !P4 ;  /* 0x1140000002218fae */ /* 0x0001e2000e101d72 */
[----:B------:R-:W-:-:S03]  /*11860*/  MOV R13, R0 ;  /* 0x00000000000d7202 */ /* 0x000fc60000000f00 */
[----:B------:R0:W-:Y:S01]  /*11870*/  @!P0 LDGSTS.E.BYPASS.LTC128B.128 [R33+0x15400], desc[UR50][R2.64+0x80], !P5 ;  /* 0x1540008002218fae */ /* 0x0001e2000e901d72 */
[----:B------:R-:W-:Y:S01]  /*11880*/  ISETP.GE.AND P0, PT, R6, UR38, PT ;  /* 0x0000002606007c0c */ /* 0x000fe2000bf06270 */
[----:B------:R-:W-:-:S12]  /*11890*/  IMAD.MOV.U32 R6, RZ, RZ, R14 ;  /* 0x000000ffff067224 */ /* 0x000fd800078e000e */
[----:B0-----:R-:W-:Y:S05]  /*118a0*/  WARPSYNC.COLLECTIVE R15, `(.L_x_2500) ;  /* 0x000000000f087348 */ /* 0x001fea0003c00000 */
[----:B------:R1:W2:Y:S02]  /*118b0*/  SHFL.IDX P6, R14, R13, R12, R11 ;  /* 0x0000000c0d0e7389 */ /* 0x0002a400000c000b */
[----:B012---:R-:W-:Y:S01]  /*118c0*/  ENDCOLLECTIVE ;  /* 0x000000000000791b */ /* 0x007fe20003800000 */
.L_x_2500:
[----:B------:R-:W-:Y:S01]  /*118d0*/  MOV R13, R4 ;  /* 0x00000004000d7202 */ /* 0x000fe20000000f00 */
[----:B------:R-:W-:Y:S01]  /*118e0*/  IMAD.MOV.U32 R12, RZ, RZ, 0x4 ;  /* 0x00000004ff0c7424 */ /* 0x000fe200078e00ff */
[----:B------:R-:W-:-:S05]  /*118f0*/  @!P0 LEA R14, P1, R35, R14, 0x1 ;  /* 0x0000000e230e8211 */ /* 0x000fca00078208ff */
[----:B------:R-:W-:-:S08]  /*11900*/  @!P0 IMAD.MOV.U32 R2, RZ, RZ, R14 ;  /* 0x000000ffff028224 */ /* 0x000fd000078e000e */
[----:B------:R-:W-:Y:S05]  /*11910*/  WARPSYNC.COLLECTIVE R15, `(.L_x_2501) ;  /* 0x000000000f087348 */ /* 0x000fea0003c00000 */
[----:B------:R0:W1:Y:S02]  /*11920*/  SHFL.IDX P6, R14, R13, R12, R11 ;  /* 0x0000000c0d0e7389 */ /* 0x00006400000c000b */
[----:B01----:R-:W-:Y:S01]  /*11930*/  ENDCOLLECTIVE ;  /* 0x000000000000791b */ /* 0x003fe20003800000 */
.L_x_2501:
        /* <DEDUP_REMOVED lines=14> */
.L_x_2502:
[----:B------:R-:W-:Y:S02]  /*11a20*/  IMAD.MOV.U32 R13, RZ, RZ, R4 ;  /* 0x000000ffff0d7224 */ /* 0x000fe400078e0004 */
[----:B------:R-:W-:Y:S01]  /*11a30*/  IMAD.MOV.U32 R12, RZ, RZ, 0x5 ;  /* 0x00000005ff0c7424 */ /* 0x000fe200078e00ff */
[----:B------:R-:W-:-:S04]  /*11a40*/  @!P0 LEA R14, P1, R35, R14, 0x1 ;  /* 0x0000000e230e8211 */ /* 0x000fc800078208ff */
[----:B------:R-:W-:Y:S01]  /*11a50*/  @!P0 MOV R2, R14 ;  /* 0x0000000e00028202 */ /* 0x000fe20000000f00 */
[----:B------:R-:W-:-:S08]  /*11a60*/  @!P0 IMAD.X R7, RZ, RZ, R6, P1 ;  /* 0x000000ffff078224 */ /* 0x000fd000008e0606 */
[----:B------:R-:W-:Y:S05]  /*11a70*/  WARPSYNC.COLLECTIVE R15, `(.L_x_2503) ;  /* 0x000000000f087348 */ /* 0x000fea0003c00000 */
[----:B------:R0:W1:Y:S02]  /*11a80*/  SHFL.IDX P6, R14, R13, R12, R11 ;  /* 0x0000000c0d0e7389 */ /* 0x00006400000c000b */
[----:B01----:R-:W-:Y:S01]  /*11a90*/  ENDCOLLECTIVE ;  /* 0x000000000000791b */ /* 0x003fe20003800000 */
.L_x_2503:
        /* <DEDUP_REMOVED lines=13> */
.L_x_2504:
[----:B------:R-:W-:Y:S02]  /*11b70*/  IMAD.MOV.U32 R13, RZ, RZ, R4 ;  /* 0x000000ffff0d7224 */ /* 0x000fe400078e0004 */
[----:B------:R-:W-:Y:S01]  /*11b80*/  IMAD.MOV.U32 R12, RZ, RZ, 0x6 ;  /* 0x00000006ff0c7424 */ /* 0x000fe200078e00ff */
[----:B------:R-:W-:-:S05]  /*11b90*/  @!P0 LEA R14, P1, R35, R14, 0x1 ;  /* 0x0000000e230e8211 */ /* 0x000fca00078208ff */
[----:B------:R-:W-:-:S08]  /*11ba0*/  @!P0 IMAD.MOV.U32 R2, RZ, RZ, R14 ;  /* 0x000000ffff028224 */ /* 0x000fd000078e000e */
[----:B------:R-:W-:Y:S05]  /*11bb0*/  WARPSYNC.COLLECTIVE R15, `(.L_x_2505) ;  /* 0x000000000f087348 */ /* 0x000fea0003c00000 */
[----:B------:R0:W1:Y:S02]  /*11bc0*/  SHFL.IDX P6, R14, R13, R12, R11 ;  /* 0x0000000c0d0e7389 */ /* 0x00006400000c000b */
[----:B01----:R-:W-:Y:S01]  /*11bd0*/  ENDCOLLECTIVE ;  /* 0x000000000000791b */ /* 0x003fe20003800000 */
.L_x_2505:
[----:B------:R-:W-:Y:S01]  /*11be0*/  @!P0 IMAD.X R7, RZ, RZ, R6, P1 ;  /* 0x000000ffff078224 */ /* 0x000fe200008e0606 */
[----:B------:R-:W-:-:S03]  /*11bf0*/  IADD3 R6, R5, 0x60, RZ ;  /* 0x0000006005067810 */ /* 0x000fc60007ffe0ff */
        /* <DEDUP_REMOVED lines=12> */
.L_x_2506:
        /* <DEDUP_REMOVED lines=8> */
.L_x_2507:
[----:B------:R-:W-:-:S05]  /*11d40*/  @!P0 IMAD.MOV.U32 R3, RZ, RZ, R7 ;  /* 0x000000ffff038224 */ /* 0x000fca00078e0007 */
[----:B------:R-:W-:Y:S01]  /*11d50*/  @!PT LDS RZ, [RZ] ;  /* 0x00000000fffff984 */ /* 0x000fe20000000800 */
[----:B------:R-:W-:Y:S01]  /*11d60*/  @!PT LDS RZ, [RZ] ;  /* 0x00000000fffff984 */ /* 0x000fe20000000800 */
[----:B------:R-:W-:Y:S01]  /*11d70*/  @!PT LDS RZ, [RZ] ;  /* 0x00000000fffff984 */ /* 0x000fe20000000800 */
[----:B------:R0:W-:Y:S04]  /*11d80*/  @!P0 LDGSTS.E.BYPASS.LTC128B.128 [R33+0x13400], desc[UR50][R2.64], !P4 ;  /* 0x1340000002218fae */ /* 0x0001e8000e101d72 */
[----:B------:R0:W-:Y:S01]  /*11d90*/  @!P0 LDGSTS.E.BYPASS.LTC128B.128 [R33+0x17400], desc[UR50][R2.64+0x80], !P5 ;  /* 0x1740008002218fae */ /* 0x0001e2000e901d72 */
[----:B------:R-:W-:Y:S01]  /*11da0*/  IMAD.MOV.U32 R13, RZ, RZ, R0 ;  /* 0x000000ffff0d7224 */ /* 0x000fe200078e0000 */
[----:B------:R-:W-:-:S07]  /*11db0*/  MOV R6, R14 ;  /* 0x0000000e00067202 */ /* 0x000fce0000000f00 */
[----:B0-----:R-:W-:Y:S05]  /*11dc0*/  WARPSYNC.COLLECTIVE R15, `(.L_x_2508) ;  /* 0x000000000f087348 */ /* 0x001fea0003c00000 */
[----:B------:R1:W2:Y:S02]  /*11dd0*/  SHFL.IDX P6, R14, R13, R12, R11 ;  /* 0x0000000c0d0e7389 */ /* 0x0002a400000c000b */
[----:B012---:R-:W-:Y:S01]  /*11de0*/  ENDCOLLECTIVE ;  /* 0x000000000000791b */ /* 0x007fe20003800000 */
.L_x_2508:
[----:B------:R-:W-:Y:S05]  /*11df0*/  BRA `(.L_x_2509) ;  /* 0xffffffc800387947 */ /* 0x000fea000383ffff */
.L_x_2431:
[----:B0-----:R0:W1:Y:S02]  /*11e00*/  SYNCS.PHASECHK.TRANS64.TRYWAIT P0, [R16+URZ+0x28820], R3 ;  /* 0x02882003100075a7 */ /* 0x001064000800017f */
[----:B-1----:R-:W-:Y:S05]  /*11e10*/  @!P0 NANOSLEEP.SYNCS 0x989680 ;  /* 0x009896800000895d */ /* 0x002fea0003900000 */
[----:B------:R-:W1:Y:S02]  /*11e20*/  @!P0 SYNCS.PHASECHK.TRANS64 P0, [R16+URZ+0x28820], R3 ;  /* 0x02882003100085a7 */ /* 0x000e64000800007f */
[----:B-1----:R-:W-:Y:S05]  /*11e30*/  @!P0 BRA `(.L_x_2431) ;  /* 0xfffffffc00f08947 */ /* 0x002fea000383ffff */
[----:B------:R-:W-:Y:S05]  /*11e40*/  BRA `(.L_x_2510) ;  /* 0xffffffc800907947 */ /* 0x000fea000383ffff */
.L_x_2435:
[----:B0-----:R0:W1:Y:S02]  /*11e50*/  SYNCS.PHASECHK.TRANS64.TRYWAIT P0, [R6+URZ+0x28840], R3 ;  /* 0x02884003060075a7 */ /* 0x001064000800017f */
[----:B-1----:R-:W-:Y:S05]  /*11e60*/  @!P0 NANOSLEEP.SYNCS 0x989680 ;  /* 0x009896800000895d */ /* 0x002fea0003900000 */
[----:B------:R-:W1:Y:S02]  /*11e70*/  @!P0 SYNCS.PHASECHK.TRANS64 P0, [R6+URZ+0x28840], R3 ;  /* 0x02884003060085a7 */ /* 0x000e64000800007f */
[----:B-1----:R-:W-:Y:S05]  /*11e80*/  @!P0 BRA `(.L_x_2435) ;  /* 0xfffffffc00f08947 */ /* 0x002fea000383ffff */
[----:B------:R-:W-:Y:S05]  /*11e90*/  BRA `(.L_x_2511) ;  /* 0xffffffcc00507947 */ /* 0x000fea000383ffff */
.L_x_2436:
[----:B------:R-:W-:Y:S01]  /*11ea0*/  BSSY B1, `(.L_x_2512) ;  /* 0x0000008000017945 */ /* 0x000fe20003800000 */
[----:B------:R-:W-:Y:S01]  /*11eb0*/  IMAD.MOV.U32 R13, RZ, RZ, R9 ;  /* 0x000000ffff0d7224 */ /* 0x000fe200078e0009 */
[----:B------:R-:W-:Y:S01]  /*11ec0*/  MOV R15, 0xffffffff ;  /* 0xffffffff000f7802 */ /* 0x000fe20000000f00 */
[----:B------:R-:W-:Y:S02]  /*11ed0*/  IMAD.MOV.U32 R12, RZ, RZ, RZ ;  /* 0x000000ffff0c7224 */ /* 0x000fe400078e00ff */
[----:B------:R-:W-:-:S07]  /*11ee0*/  IMAD.MOV.U32 R11, RZ, RZ, 0x181f ;  /* 0x0000181fff0b7424 */ /* 0x000fce00078e00ff */
[----:B------:R-:W-:Y:S05]  /*11ef0*/  WARPSYNC.COLLECTIVE R15, `(.L_x_2513) ;  /* 0x000000000f087348 */ /* 0x000fea0003c00000 */
[----:B------:R0:W1:Y:S02]  /*11f00*/  SHFL.IDX P6, R14, R13, R12, R11 ;  /* 0x0000000c0d0e7389 */ /* 0x00006400000c000b */
[----:B01----:R-:W-:Y:S01]  /*11f10*/  ENDCOLLECTIVE ;  /* 0x000000000000791b */ /* 0x003fe20003800000 */
.L_x_2513:
[----:B------:R-:W-:Y:S05]  /*11f20*/  BSYNC B1 ;  /* 0x0000000000017941 */ /* 0x000fea0003800000 */
.L_x_2512:
[----:B------:R-:W-:Y:S01]  /*11f30*/  IMAD.MOV.U32 R13, RZ, RZ, R8 ;  /* 0x000000ffff0d7224 */ /* 0x000fe200078e0008 */
[----:B------:R-:W-:Y:S01]  /*11f40*/  MOV R15, 0xffffffff ;  /* 0xffffffff000f7802 */ /* 0x000fe20000000f00 */
[----:B------:R-:W-:Y:S02]  /*11f50*/  IMAD.MOV.U32 R12, RZ, RZ, RZ ;  /* 0x000000ffff0c7224 */ /* 0x000fe400078e00ff */
[----:B------:R-:W-:Y:S02]  /*11f60*/  IMAD.MOV.U32 R11, RZ, RZ, 0x181f ;  /* 0x0000181fff0b7424 */ /* 0x000fe400078e00ff */
[----:B------:R-:W-:Y:S02]  /*11f70*/  IMAD.MOV.U32 R3, RZ, RZ, R14 ;  /* 0x000000ffff037224 */ /* 0x000fe400078e000e */
[----:B------:R-:W-:-:S07]  /*11f80*/  IMAD.SHL.U32 R5, R35, 0x2, RZ ;  /* 0x0000000223057824 */ /* 0x000fce00078e00ff */
[----:B------:R-:W-:Y:S05]  /*11f90*/  WARPSYNC.COLLECTIVE R15, `(.L_x_2514) ;  /* 0x000000000f087348 */ /* 0x000fea0003c00000 */
[----:B------:R0:W1:Y:S02]  /*11fa0*/  SHFL.IDX P6, R14, R13, R12, R11 ;  /* 0x0000000c0d0e7389 */ /* 0x00006400000c000b */
[----:B01----:R-:W-:Y:S01]  /*11fb0*/  ENDCOLLECTIVE ;  /* 0x000000000000791b */ /* 0x003fe20003800000 */
.L_x_2514:
[----:B------:R-:W-:Y:S01]  /*11fc0*/  IMAD R7, R7, 0x2, R16 ;  /* 0x0000000207077824 */ /* 0x000fe200078e0210 */
[----:B------:R-:W-:Y:S01]  /*11fd0*/  MOV R13, R9 ;  /* 0x00000009000d7202 */ /* 0x000fe20000000f00 */
[----:B------:R-:W-:Y:S02]  /*11fe0*/  IMAD.MOV.U32 R12, RZ, RZ, 0x1 ;  /* 0x00000001ff0c7424 */ /* 0x000fe400078e00ff */
[----:B------:R-:W-:-:S07]  /*11ff0*/  IMAD.MOV.U32 R2, RZ, RZ, R14 ;  /* 0x000000ffff027224 */ /* 0x000fce00078e000e */
[----:B------:R-:W-:Y:S05]  /*12000*/  WARPSYNC.COLLECTIVE R15, `(.L_x_2515) ;  /* 0x000000000f087348 */ /* 0x000fea0003c00000 */
[----:B------:R0:W1:Y:S02]  /*12010*/  SHFL.IDX P6, R14, R13, R12, R11 ;  /* 0x0000000c0d0e7389 */ /* 0x00006400000c000b */
[----:B01----:R-:W-:Y:S01]  /*12020*/  ENDCOLLECTIVE ;  /* 0x000000000000791b */ /* 0x003fe20003800000 */
.L_x_2515:
        /* <DEDUP_REMOVED lines=12> */
.L_x_2516:
[----:B------:R-:W-:Y:S02]  /*120f0*/  IMAD.MOV.U32 R13, RZ, RZ, R9 ;  /* 0x000000ffff0d7224 */ /* 0x000fe400078e0009 */
[----:B------:R-:W-:Y:S02]  /*12100*/  IMAD.MOV.U32 R12, RZ, RZ, 0x2 ;  /* 0x00000002ff0c7424 */ /* 0x000fe400078e00ff */
[----:B------:R-:W-:-:S07]  /*12110*/  IMAD.MOV.U32 R2, RZ, RZ, R14 ;  /* 0x000000ffff027224 */ /* 0x000fce00078e000e */
[----:B------:R-:W-:Y:S05]  /*12120*/  WARPSYNC.COLLECTIVE R15, `(.L_x_2517) ;  /* 0x000000000f087348 */ /* 0x000fea0003c00000 */
[----:B------:R0:W1:Y:S02]  /*12130*/  SHFL.IDX P6, R14, R13, R12, R11 ;  /* 0x0000000c0d0e7389 */ /* 0x00006400000c000b */
[----:B01----:R-:W-:Y:S01]  /*12140*/  ENDCOLLECTIVE ;  /* 0x000000000000791b */ /* 0x003fe20003800000 */
.L_x_2517:
        /* <DEDUP_REMOVED lines=12> */
.L_x_2518:
[----:B------:R-:W-:Y:S02]  /*12210*/  IMAD.MOV.U32 R13, RZ, RZ, R9 ;  /* 0x000000ffff0d7224 */ /* 0x000fe400078e0009 */
[----:B------:R-:W-:Y:S01]  /*12220*/  IMAD.MOV.U32 R12, RZ, RZ, 0x3 ;  /* 0x00000003ff0c7424 */ /* 0x000fe200078e00ff */
[----:B------:R-:W-:-:S07]  /*12230*/  MOV R2, R14 ;  /* 0x0000000e00027202 */ /* 0x000fce0000000f00 */
[----:B------:R-:W-:Y:S05]  /*12240*/  WARPSYNC.COLLECTIVE R15, `(.L_x_2519) ;  /* 0x000000000f087348 */ /* 0x000fea0003c00000 */
[----:B------:R0:W1:Y:S02]  /*12250*/  SHFL.IDX P6, R14, R13, R12, R11 ;  /* 0x0000000c0d0e7389 */ /* 0x00006400000c000b */
[----:B01----:R-:W-:Y:S01]  /*12260*/  ENDCOLLECTIVE ;  /* 0x000000000000791b */ /* 0x003fe20003800000 */
.L_x_2519:
        /* <DEDUP_REMOVED lines=12> */
.L_x_2520:
[----:B------:R-:W-:Y:S02]  /*12330*/  IMAD.MOV.U32 R13, RZ, RZ, R9 ;  /* 0x000000ffff0d7224 */ /* 0x000fe400078e0009 */
[----:B------:R-:W-:Y:S02]  /*12340*/  IMAD.MOV.U32 R12, RZ, RZ, 0x4 ;  /* 0x00000004ff0c7424 */ /* 0x000fe400078e00ff */
[----:B------:R-:W-:-:S07]  /*12350*/  IMAD.MOV.U32 R2, RZ, RZ, R14 ;  /* 0x000000ffff027224 */ /* 0x000fce00078e000e */
[----:B------:R-:W-:Y:S05]  /*12360*/  WARPSYNC.COLLECTIVE R15, `(.L_x_2521) ;  /* 0x000000000f087348 */ /* 0x000fea0003c00000 */
[----:B------:R0:W1:Y:S02]  /*12370*/  SHFL.IDX P6, R14, R13, R12, R11 ;  /* 0x0000000c0d0e7389 */ /* 0x00006400000c000b */
[----:B01----:R-:W-:Y:S01]  /*12380*/  ENDCOLLECTIVE ;  /* 0x000000000000791b */ /* 0x003fe20003800000 */
.L_x_2521:
        /* <DEDUP_REMOVED lines=12> */
.L_x_2522:
[----:B------:R-:W-:Y:S01]  /*12450*/  IMAD.MOV.U32 R13, RZ, RZ, R9 ;  /* 0x000000ffff0d7224 */ /* 0x000fe200078e0009 */
[----:B------:R-:W-:Y:S01]  /*12460*/  MOV R12, 0x5 ;  /* 0x00000005000c7802 */ /* 0x000fe20000000f00 */
[----:B------:R-:W-:-:S07]  /*12470*/  IMAD.MOV.U32 R2, RZ, RZ, R14 ;  /* 0x000000ffff027224 */ /* 0x000fce00078e000e */
[----:B------:R-:W-:Y:S05]  /*12480*/  WARPSYNC.COLLECTIVE R15, `(.L_x_2523) ;  /* 0x000000000f087348 */ /* 0x000fea0003c00000 */
[----:B------:R0:W1:Y:S02]  /*12490*/  SHFL.IDX P6, R14, R13, R12, R11 ;  /* 0x0000000c0d0e7389 */ /* 0x00006400000c000b */
[----:B01----:R-:W-:Y:S01]  /*124a0*/  ENDCOLLECTIVE ;  /* 0x000000000000791b */ /* 0x003fe20003800000 */
.L_x_2523:
        /* <DEDUP_REMOVED lines=12> */
.L_x_2524:
[----:B------:R-:W-:Y:S01]  /*12570*/  MOV R13, R9 ;  /* 0x00000009000d7202 */ /* 0x000fe20000000f00 */
[----:B------:R-:W-:Y:S02]  /*12580*/  IMAD.MOV.U32 R12, RZ, RZ, 0x6 ;  /* 0x00000006ff0c7424 */ /* 0x000fe400078e00ff */
[----:B------:R-:W-:-:S07]  /*12590*/  IMAD.MOV.U32 R2, RZ, RZ, R14 ;  /* 0x000000ffff027224 */ /* 0x000fce00078e000e */
[----:B------:R-:W-:Y:S05]  /*125a0*/  WARPSYNC.COLLECTIVE R15, `(.L_x_2525) ;  /* 0x000000000f087348 */ /* 0x000fea0003c00000 */
[----:B------:R0:W1:Y:S02]  /*125b0*/  SHFL.IDX P6, R14, R13, R12, R11 ;  /* 0x0000000c0d0e7389 */ /* 0x00006400000c000b */
[----:B01----:R-:W-:Y:S01]  /*125c0*/  ENDCOLLECTIVE ;  /* 0x000000000000791b */ /* 0x003fe20003800000 */
.L_x_2525:
        /* <DEDUP_REMOVED lines=12> */
.L_x_2526:
[----:B------:R-:W-:Y:S02]  /*12690*/  IMAD.MOV.U32 R13, RZ, RZ, R9 ;  /* 0x000000ffff0d7224 */ /* 0x000fe400078e0009 */
[----:B------:R-:W-:Y:S02]  /*126a0*/  IMAD.MOV.U32 R12, RZ, RZ, 0x7 ;  /* 0x00000007ff0c7424 */ /* 0x000fe400078e00ff */
[----:B------:R-:W-:-:S07]  /*126b0*/  IMAD.MOV.U32 R2, RZ, RZ, R14 ;  /* 0x000000ffff027224 */ /* 0x000fce00078e000e */
[----:B------:R-:W-:Y:S05]  /*126c0*/  WARPSYNC.COLLECTIVE R15, `(.L_x_2527) ;  /* 0x000000000f087348 */ /* 0x000fea0003c00000 */
[----:B------:R0:W1:Y:S02]  /*126d0*/  SHFL.IDX P6, R14, R13, R12, R11 ;  /* 0x0000000c0d0e7389 */ /* 0x00006400000c000b */
[----:B01----:R-:W-:Y:S01]  /*126e0*/  ENDCOLLECTIVE ;  /* 0x000000000000791b */ /* 0x003fe20003800000 */
.L_x_2527:
[----:B------:R-:W-:-:S04]  /*126f0*/  IADD3 R2, P0, R2, R5, RZ ;  /* 0x0000000502027210 */ /* 0x000fc80007f1e0ff */
[----:B------:R-:W-:-:S05]  /*12700*/  IADD3.X R3, RZ, R3, RZ, P0, !PT ;  /* 0x00000003ff037210 */ /* 0x000fca00007fe4ff */
        /* <DEDUP_REMOVED lines=10> */
.L_x_2528:
[----:B------:R-:W-:Y:S05]  /*127b0*/  BRA `(.L_x_2529) ;  /* 0xffffffc800247947 */ /* 0x000fea000383ffff */
.L_x_2441:
[----:B0-----:R0:W1:Y:S02]  /*127c0*/  SYNCS.PHASECHK.TRANS64.TRYWAIT P0, [R6+URZ+0x28860], R3 ;  /* 0x02886003060075a7 */ /* 0x001064000800017f */
[----:B-1----:R-:W-:Y:S05]  /*127d0*/  @!P0 NANOSLEEP.SYNCS 0x989680 ;  /* 0x009896800000895d */ /* 0x002fea0003900000 */
[----:B------:R-:W1:Y:S02]  /*127e0*/  @!P0 SYNCS.PHASECHK.TRANS64 P0, [R6+URZ+0x28860], R3 ;  /* 0x02886003060085a7 */ /* 0x000e64000800007f */
[----:B-1----:R-:W-:Y:S05]  /*127f0*/  @!P0 BRA `(.L_x_2441) ;  /* 0xfffffffc00f08947 */ /* 0x002fea000383ffff */
[----:B------:R-:W-:Y:S05]  /*12800*/  BRA `(.L_x_2530) ;  /* 0xffffffc800807947 */ /* 0x000fea000383ffff */
.L_x_2442:
        /* <DEDUP_REMOVED lines=8> */
.L_x_2532:
[----:B------:R-:W-:Y:S05]  /*12890*/  BSYNC B1 ;  /* 0x0000000000017941 */ /* 0x000fea0003800000 */
.L_x_2531:
[----:B------:R-:W-:Y:S01]  /*128a0*/  MOV R13, R17 ;  /* 0x00000011000d7202 */ /* 0x000fe20000000f00 */
        /* <DEDUP_REMOVED lines=8> */
.L_x_2533:
[----:B------:R-:W-:Y:S02]  /*12930*/  IMAD.MOV.U32 R13, RZ, RZ, R18 ;  /* 0x000000ffff0d7224 */ /* 0x000fe400078e0012 */
[----:B------:R-:W-:Y:S01]  /*12940*/  IMAD.MOV.U32 R12, RZ, RZ, 0x1 ;  /* 0x00000001ff0c7424 */ /* 0x000fe200078e00ff */
[----:B------:R-:W-:-:S13]  /*12950*/  IADD3 R2, P0, R14, R5, RZ ;  /* 0x000000050e027210 */ /* 0x000fda0007f1e0ff */
[----:B------:R-:W-:Y:S05]  /*12960*/  WARPSYNC.COLLECTIVE R15, `(.L_x_2534) ;  /* 0x000000000f087348 */ /* 0x000fea0003c00000 */
[----:B------:R0:W1:Y:S02]  /*12970*/  SHFL.IDX P6, R14, R13, R12, R11 ;  /* 0x0000000c0d0e7389 */ /* 0x00006400000c000b */
[----:B01----:R-:W-:Y:S01]  /*12980*/  ENDCOLLECTIVE ;  /* 0x000000000000791b */ /* 0x003fe20003800000 */
.L_x_2534:
        /* <DEDUP_REMOVED lines=13> */
.L_x_2535:
[----:B------:R-:W-:Y:S01]  /*12a60*/  IMAD.MOV.U32 R13, RZ, RZ, R18 ;  /* 0x000000ffff0d7224 */ /* 0x000fe200078e0012 */
[----:B------:R-:W-:Y:S02]  /*12a70*/  MOV R12, 0x2 ;  /* 0x00000002000c7802 */ /* 0x000fe40000000f00 */
[----:B------:R-:W-:-:S13]  /*12a80*/  IADD3 R2, P0, R14, R5, RZ ;  /* 0x000000050e027210 */ /* 0x000fda0007f1e0ff */
[----:B------:R-:W-:Y:S05]  /*12a90*/  WARPSYNC.COLLECTIVE R15, `(.L_x_2536) ;  /* 0x000000000f087348 */ /* 0x000fea0003c00000 */
[----:B------:R0:W1:Y:S02]  /*12aa0*/  SHFL.IDX P6, R14, R13, R12, R11 ;  /* 0x0000000c0d0e7389 */ /* 0x00006400000c000b */
[----:B01----:R-:W-:Y:S01]  /*12ab0*/  ENDCOLLECTIVE ;  /* 0x000000000000791b */ /* 0x003fe20003800000 */
.L_x_2536:
        /* <DEDUP_REMOVED lines=13> */
.L_x_2537:
[----:B------:R-:W-:Y:S01]  /*12b90*/  MOV R13, R18 ;  /* 0x00000012000d7202 */ /* 0x000fe20000000f00 */
[----:B------:R-:W-:Y:S01]  /*12ba0*/  IMAD.MOV.U32 R12, RZ, RZ, 0x3 ;  /* 0x00000003ff0c7424 */ /* 0x000fe200078e00ff */
[----:B------:R-:W-:-:S13]  /*12bb0*/  IADD3 R2, P0, R14, R5, RZ ;  /* 0x000000050e027210 */ /* 0x000fda0007f1e0ff */
[----:B------:R-:W-:Y:S05]  /*12bc0*/  WARPSYNC.COLLECTIVE R15, `(.L_x_2538) ;  /* 0x000000000f087348 */ /* 0x000fea0003c00000 */
[----:B------:R0:W1:Y:S02]  /*12bd0*/  SHFL.IDX P6, R14, R13, R12, R11 ;  /* 0x0000000c0d0e7389 */ /* 0x00006400000c000b */
[----:B01----:R-:W-:Y:S01]  /*12be0*/  ENDCOLLECTIVE ;  /* 0x000000000000791b */ /* 0x003fe20003800000 */
.L_x_2538:
        /* <DEDUP_REMOVED lines=13> */
.L_x_2539:
[----:B------:R-:W-:Y:S02]  /*12cc0*/  IMAD.MOV.U32 R13, RZ, RZ, R18 ;  /* 0x000000ffff0d7224 */ /* 0x000fe400078e0012 */
[----:B------:R-:W-:Y:S01]  /*12cd0*/  IMAD.MOV.U32 R12, RZ, RZ, 0x4 ;  /* 0x00000004ff0c7424 */ /* 0x000fe200078e00ff */
[----:B------:R-:W-:-:S13]  /*12ce0*/  IADD3 R2, P0, R14, R5, RZ ;  /* 0x000000050e027210 */ /* 0x000fda0007f1e0ff */
[----:B------:R-:W-:Y:S05]  /*12cf0*/  WARPSYNC.COLLECTIVE R15, `(.L_x_2540) ;  /* 0x000000000f087348 */ /* 0x000fea0003c00000 */
[----:B------:R0:W1:Y:S02]  /*12d00*/  SHFL.IDX P6, R14, R13, R12, R11 ;  /* 0x0000000c0d0e7389 */ /* 0x00006400000c000b */
[----:B01----:R-:W-:Y:S01]  /*12d10*/  ENDCOLLECTIVE ;  /* 0x000000000000791b */ /* 0x003fe20003800000 */
.L_x_2540:
        /* <DEDUP_REMOVED lines=13> */
.L_x_2541:
[----:B------:R-:W-:Y:S02]  /*12df0*/  IMAD.MOV.U32 R13, RZ, RZ, R18 ;  /* 0x000000ffff0d7224 */ /* 0x000fe400078e0012 */
[----:B------:R-:W-:Y:S01]  /*12e00*/  IMAD.MOV.U32 R12, RZ, RZ, 0x5 ;  /* 0x00000005ff0c7424 */ /* 0x000fe200078e00ff */
[----:B------:R-:W-:-:S13]  /*12e10*/  IADD3 R2, P0, R14, R5, RZ ;  /* 0x000000050e027210 */ /* 0x000fda0007f1e0ff */
[----:B------:R-:W-:Y:S05]  /*12e20*/  WARPSYNC.COLLECTIVE R15, `(.L_x_2542) ;  /* 0x000000000f087348 */ /* 0x000fea0003c00000 */
[----:B------:R0:W1:Y:S02]  /*12e30*/  SHFL.IDX P6, R14, R13, R12, R11 ;  /* 0x0000000c0d0e7389 */ /* 0x00006400000c000b */
[----:B01----:R-:W-:Y:S01]  /*12e40*/  ENDCOLLECTIVE ;  /* 0x000000000000791b */ /* 0x003fe20003800000 */
.L_x_2542:
        /* <DEDUP_REMOVED lines=13> */
.L_x_2543:
[----:B------:R-:W-:Y:S01]  /*12f20*/  IMAD.MOV.U32 R13, RZ, RZ, R18 ;  /* 0x000000ffff0d7224 */ /* 0x000fe200078e0012 */
[----:B------:R-:W-:Y:S02]  /*12f30*/  MOV R12, 0x6 ;  /* 0x00000006000c7802 */ /* 0x000fe40000000f00 */
[----:B------:R-:W-:-:S13]  /*12f40*/  IADD3 R2, P0, R14, R5, RZ ;  /* 0x000000050e027210 */ /* 0x000fda0007f1e0ff */
[----:B------:R-:W-:Y:S05]  /*12f50*/  WARPSYNC.COLLECTIVE R15, `(.L_x_2544) ;  /* 0x000000000f087348 */ /* 0x000fea0003c00000 */
[----:B------:R0:W1:Y:S02]  /*12f60*/  SHFL.IDX P6, R14, R13, R12, R11 ;  /* 0x0000000c0d0e7389 */ /* 0x00006400000c000b */
[----:B01----:R-:W-:Y:S01]  /*12f70*/  ENDCOLLECTIVE ;  /* 0x000000000000791b */ /* 0x003fe20003800000 */
.L_x_2544:
        /* <DEDUP_REMOVED lines=13> */
.L_x_2545:
[----:B------:R-:W-:Y:S01]  /*13050*/  MOV R13, R18 ;  /* 0x00000012000d7202 */ /* 0x000fe20000000f00 */
[----:B------:R-:W-:Y:S01]  /*13060*/  IMAD.MOV.U32 R12, RZ, RZ, 0x7 ;  /* 0x00000007ff0c7424 */ /* 0x000fe200078e00ff */
[----:B------:R-:W-:-:S13]  /*13070*/  IADD3 R2, P0, R14, R5, RZ ;  /* 0x000000050e027210 */ /* 0x000fda0007f1e0ff */
[----:B------:R-:W-:Y:S05]  /*13080*/  WARPSYNC.COLLECTIVE R15, `(.L_x_2546) ;  /* 0x000000000f087348 */ /* 0x000fea0003c00000 */
[----:B------:R0:W1:Y:S02]  /*13090*/  SHFL.IDX P6, R14, R13, R12, R11 ;  /* 0x0000000c0d0e7389 */ /* 0x00006400000c000b */
[----:B01----:R-:W-:Y:S01]  /*130a0*/  ENDCOLLECTIVE ;  /* 0x000000000000791b */ /* 0x003fe20003800000 */
.L_x_2546:
        /* <DEDUP_REMOVED lines=12> */
.L_x_2547:
[----:B------:R-:W-:Y:S01]  /*13170*/  @!PT LDS RZ, [RZ] ;  /* 0x00000000fffff984 */ /* 0x000fe20000000800 */
[----:B------:R-:W-:Y:S01]  /*13180*/  @!PT LDS RZ, [RZ] ;  /* 0x00000000fffff984 */ /* 0x000fe20000000800 */
[----:B------:R-:W-:Y:S01]  /*13190*/  @!PT LDS RZ, [RZ] ;  /* 0x00000000fffff984 */ /* 0x000fe20000000800 */
[----:B------:R0:W-:Y:S01]  /*131a0*/  LDGSTS.E.BYPASS.LTC128B.128 [R7+0x7400], desc[UR50][R2.64+0x80], !P0 ;  /* 0x0740008002077fae */ /* 0x0001e2000c101d72 */
[----:B------:R-:W-:Y:S05]  /*131b0*/  BRA `(.L_x_2548) ;  /* 0xffffffc400247947 */ /* 0x000fea000383ffff */
.L_x_2450:
[----:B0-----:R0:W1:Y:S02]  /*131c0*/  SYNCS.PHASECHK.TRANS64.TRYWAIT P0, [R4+URZ+0x28860], R3 ;  /* 0x02886003040075a7 */ /* 0x001064000800017f */
[----:B-1----:R-:W-:Y:S05]  /*131d0*/  @!P0 NANOSLEEP.SYNCS 0x989680 ;  /* 0x009896800000895d */ /* 0x002fea0003900000 */
[----:B------:R-:W1:Y:S02]  /*131e0*/  @!P0 SYNCS.PHASECHK.TRANS64 P0, [R4+URZ+0x28860], R3 ;  /* 0x02886003040085a7 */ /* 0x000e64000800007f */
[----:B-1----:R-:W-:Y:S05]  /*131f0*/  @!P0 BRA `(.L_x_2450) ;  /* 0xfffffffc00f08947 */ /* 0x002fea000383ffff */
[----:B------:R-:W-:Y:S05]  /*13200*/  BRA `(.L_x_2549) ;  /* 0xffffffc800447947 */ /* 0x000fea000383ffff */
.L_x_2451:
        /* <DEDUP_REMOVED lines=8> */
.L_x_2551:
[----:B------:R-:W-:Y:S05]  /*13290*/  BSYNC B0 ;  /* 0x0000000000007941 */ /* 0x000fea0003800000 */
.L_x_2550:
[----:B------:R-:W-:Y:S01]  /*132a0*/  IMAD.MOV.U32 R13, RZ, RZ, R17 ;  /* 0x000000ffff0d7224 */ /* 0x000fe200078e0011 */
[----:B------:R-:W-:Y:S01]  /*132b0*/  MOV R15, 0xffffffff ;  /* 0xffffffff000f7802 */ /* 0x000fe20000000f00 */
[----:B------:R-:W-:Y:S01]  /*132c0*/  IMAD.MOV.U32 R12, RZ, RZ, RZ ;  /* 0x000000ffff0c7224 */ /* 0x000fe200078e00ff */
[----:B------:R-:W-:Y:S01]  /*132d0*/  MOV R0, R14 ;  /* 0x0000000e00007202 */ /* 0x000fe20000000f00 */
[----:B------:R-:W-:Y:S02]  /*132e0*/  IMAD.MOV.U32 R11, RZ, RZ, 0x181f ;  /* 0x0000181fff0b7424 */ /* 0x000fe400078e00ff */
[----:B------:R-:W-:-:S07]  /*132f0*/  IMAD.SHL.U32 R6, R35, 0x2, RZ ;  /* 0x0000000223067824 */ /* 0x000fce00078e00ff */
[----:B------:R-:W-:Y:S05]  /*13300*/  WARPSYNC.COLLECTIVE R15, `(.L_x_2552) ;  /* 0x000000000f087348 */ /* 0x000fea0003c00000 */
[----:B------:R0:W1:Y:S02]  /*13310*/  SHFL.IDX P6, R14, R13, R12, R11 ;  /* 0x0000000c0d0e7389 */ /* 0x00006400000c000b */
[----:B01----:R-:W-:Y:S01]  /*13320*/  ENDCOLLECTIVE ;  /* 0x000000000000791b */ /* 0x003fe20003800000 */
.L_x_2552:
[----:B------:R-:W-:Y:S01]  /*13330*/  MOV R13, R18 ;  /* 0x00000012000d7202 */ /* 0x000fe20000000f00 */
[----:B------:R-:W-:Y:S01]  /*13340*/  IMAD.MOV.U32 R12, RZ, RZ, 0x1 ;  /* 0x00000001ff0c7424 */ /* 0x000fe200078e00ff */
[----:B------:R-:W-:-:S13]  /*13350*/  IADD3 R2, P0, R14, R6, RZ ;  /* 0x000000060e027210 */ /* 0x000fda0007f1e0ff */
[----:B------:R-:W-:Y:S05]  /*13360*/  WARPSYNC.COLLECTIVE R15, `(.L_x_2553) ;  /* 0x000000000f087348 */ /* 0x000fea0003c00000 */
[----:B------:R0:W1:Y:S02]  /*13370*/  SHFL.IDX P6, R14, R13, R12, R11 ;  /* 0x0000000c0d0e7389 */ /* 0x00006400000c000b */
[----:B01----:R-:W-:Y:S01]  /*13380*/  ENDCOLLECTIVE ;  /* 0x000000000000791b */ /* 0x003fe20003800000 */
.L_x_2553:
        /* <DEDUP_REMOVED lines=13> */
.L_x_2554:
        /* <DEDUP_REMOVED lines=10> */
.L_x_2555:
        /* <DEDUP_REMOVED lines=12> */
.L_x_2556:
        /* <DEDUP_REMOVED lines=10> */
.L_x_2557:
        /* <DEDUP_REMOVED lines=12> */
.L_x_2558:
        /* <DEDUP_REMOVED lines=10> */
.L_x_2559:
        /* <DEDUP_REMOVED lines=12> */
.L_x_2560:
        /* <DEDUP_REMOVED lines=10> */
.L_x_2561:
        /* <DEDUP_REMOVED lines=12> */
.L_x_2562:
        /* <DEDUP_REMOVED lines=10> */
.L_x_2563:
        /* <DEDUP_REMOVED lines=12> */
.L_x_2564:
        /* <DEDUP_REMOVED lines=10> */
.L_x_2565:
        /* <DEDUP_REMOVED lines=12> */
.L_x_2566:
[----:B------:R-:W-:Y:S01]  /*13ca0*/  @!PT LDS RZ, [RZ] ;  /* 0x00000000fffff984 */ /* 0x000fe20000000800 */
[----:B------:R-:W-:Y:S01]  /*13cb0*/  @!PT LDS RZ, [RZ] ;  /* 0x00000000fffff984 */ /* 0x000fe20000000800 */
[----:B------:R-:W-:Y:S01]  /*13cc0*/  @!PT LDS RZ, [RZ] ;  /* 0x00000000fffff984 */ /* 0x000fe20000000800 */
[----:B------:R0:W-:Y:S01]  /*13cd0*/  LDGSTS.E.BYPASS.LTC128B.128 [R0+0x7400], desc[UR50][R2.64+0x80], !P0 ;  /* 0x0740008002007fae */ /* 0x0001e2000c101d72 */
[----:B------:R-:W-:Y:S05]  /*13ce0*/  BRA `(.L_x_2567) ;  /* 0xffffffc000987947 */ /* 0x000fea000383ffff */
.L_x_2456:
[----:B------:R-:W-:Y:S01]  /*13cf0*/  BSSY B0, `(.L_x_2568) ;  /* 0x0000008000007945 */ /* 0x000fe20003800000 */
[----:B------:R-:W-:Y:S01]  /*13d00*/  IMAD.MOV.U32 R13, RZ, RZ, R34 ;  /* 0x000000ffff0d7224 */ /* 0x000fe200078e0022 */
[----:B------:R-:W-:Y:S01]  /*13d10*/  MOV R11, 0x1f ;  /* 0x0000001f000b7802 */ /* 0x000fe20000000f00 */
[----:B------:R-:W-:Y:S02]  /*13d20*/  IMAD.MOV.U32 R12, RZ, RZ, RZ ;  /* 0x000000ffff0c7224 */ /* 0x000fe400078e00ff */
[----:B------:R-:W-:-:S07]  /*13d30*/  IMAD.MOV.U32 R15, RZ, RZ, -0x1 ;  /* 0xffffffffff0f7424 */ /* 0x000fce00078e00ff */
[----:B-----5:R-:W-:Y:S05]  /*13d40*/  WARPSYNC.COLLECTIVE R15, `(.L_x_2569) ;  /* 0x000000000f087348 */ /* 0x020fea0003c00000 */
[----:B------:R0:W1:Y:S02]  /*13d50*/  SHFL.IDX P6, R14, R13, R12, R11 ;  /* 0x0000000c0d0e7389 */ /* 0x00006400000c000b */
[----:B01---5:R-:W-:Y:S01]  /*13d60*/  ENDCOLLECTIVE ;  /* 0x000000000000791b */ /* 0x023fe20003800000 */
.L_x_2569:
[----:B------:R-:W-:Y:S05]  /*13d70*/  BSYNC B0 ;  /* 0x0000000000007941 */ /* 0x000fea0003800000 */
.L_x_2568:
[----:B------:R-:W-:Y:S05]  /*13d80*/  BRA `(.L_x_2570) ;  /* 0xffffffc4001c7947 */ /* 0x000fea000383ffff */
.L_x_2459:
[----:B-1----:R1:W2:Y:S02]  /*13d90*/  SYNCS.PHASECHK.TRANS64.TRYWAIT P0, [R4+URZ+0x28820], R0 ;  /* 0x02882000040075a7 */ /* 0x0022a4000800017f */
[----:B--2---:R-:W-:Y:S05]  /*13da0*/  @!P0 NANOSLEEP.SYNCS 0x989680 ;  /* 0x009896800000895d */ /* 0x004fea0003900000 */
[----:B------:R-:W2:Y:S02]  /*13db0*/  @!P0 SYNCS.PHASECHK.TRANS64 P0, [R4+URZ+0x28820], R0 ;  /* 0x02882000040085a7 */ /* 0x000ea4000800007f */
[----:B--2---:R-:W-:Y:S05]  /*13dc0*/  @!P0 BRA `(.L_x_2459) ;  /* 0xfffffffc00f08947 */ /* 0x004fea000383ffff */
[----:B------:R-:W-:Y:S05]  /*13dd0*/  BRA `(.L_x_2571) ;  /* 0xffffffc400607947 */ /* 0x000fea000383ffff */
.L_x_2460:
        /* <DEDUP_REMOVED lines=8> */
[----:B01---5:R-:W-:Y:S05]  /*13e60*/  WARPSYNC.COLLECTIVE R15, `(.L_x_2573) ;  /* 0x000000000f087348 */ /* 0x023fea0003c00000 */
[----:B------:R2:W3:Y:S02]  /*13e70*/  SHFL.IDX P6, R14, R13, R12, R11 ;  /* 0x0000000c0d0e7389 */ /* 0x0004e400000c000b */
[----:B0123-5:R-:W-:Y:S01]  /*13e80*/  ENDCOLLECTIVE ;  /* 0x000000000000791b */ /* 0x02ffe20003800000 */
.L_x_2573:
[----:B------:R-:W-:Y:S05]  /*13e90*/  BSYNC B0 ;  /* 0x0000000000007941 */ /* 0x000fea0003800000 */
.L_x_2572:
[----:B------:R-:W-:Y:S05]  /*13ea0*/  BRA `(.L_x_2574) ;  /* 0xffffffc400487947 */ /* 0x000fea000383ffff */
.L_x_2463:
[----:B------:R-:W-:Y:S01]  /*13eb0*/  BSSY B1, `(.L_x_2575) ;  /* 0x0000006000017945 */ /* 0x000fe20003800000 */
[----:B------:R-:W-:-:S07]  /*13ec0*/  IMAD.MOV.U32 R15, RZ, RZ, -0x1 ;  /* 0xffffffffff0f7424 */ /* 0x000fce00078e00ff */
[----:B01---5:R-:W-:Y:S05]  /*13ed0*/  WARPSYNC.COLLECTIVE R15, `(.L_x_2576) ;  /* 0x000000000f0c7348 */ /* 0x023fea0003c00000 */
[----:B------:R-:W-:Y:S02]  /*13ee0*/  ELECT P6, UR62, PT ;  /* 0x00000000003e782f */ /* 0x000fe400038c0000 */
[----:B------:R-:W-:Y:S01]  /*13ef0*/  MOV R14, UR62 ;  /* 0x0000003e000e7c02 */ /* 0x000fe20008000f00 */
[----:B01---5:R-:W-:Y:S10]  /*13f00*/  ENDCOLLECTIVE ;  /* 0x000000000000791b */ /* 0x023ff40003800000 */
.L_x_2576:
[----:B------:R-:W-:Y:S05]  /*13f10*/  BSYNC B1 ;  /* 0x0000000000017941 */ /* 0x000fea0003800000 */
.L_x_2575:
[----:B------:R-:W-:Y:S05]  /*13f20*/  BRA `(.L_x_2577) ;  /* 0xffffffc400407947 */ /* 0x000fea000383ffff */
.L_x_2465:
[----:B-1----:R1:W2:Y:S02]  /*13f30*/  SYNCS.PHASECHK.TRANS64.TRYWAIT P1, [R5+URZ+0x28840], R0 ;  /* 0x02884000050075a7 */ /* 0x0022a4000802017f */
[----:B--2---:R-:W-:Y:S05]  /*13f40*/  @!P1 NANOSLEEP.SYNCS 0x989680 ;  /* 0x009896800000995d */ /* 0x004fea0003900000 */
[----:B------:R-:W2:Y:S02]  /*13f50*/  @!P1 SYNCS.PHASECHK.TRANS64 P1, [R5+URZ+0x28840], R0 ;  /* 0x02884000050095a7 */ /* 0x000ea4000802007f */
[----:B--2---:R-:W-:Y:S05]  /*13f60*/  @!P1 BRA `(.L_x_2465) ;  /* 0xfffffffc00f09947 */ /* 0x004fea000383ffff */
[----:B------:R-:W-:Y:S05]  /*13f70*/  BRA `(.L_x_2578) ;  /* 0xffffffc400607947 */ /* 0x000fea000383ffff */
.L_x_2467:
[----:B--2---:R2:W3:Y:S02]  /*13f80*/  SYNCS.PHASECHK.TRANS64.TRYWAIT P1, [R23+URZ+0x28840], R2 ;  /* 0x02884002170075a7 */ /* 0x0044e4000802017f */
[----:B---3--:R-:W-:Y:S05]  /*13f90*/  @!P1 NANOSLEEP.SYNCS 0x989680 ;  /* 0x009896800000995d */ /* 0x008fea0003900000 */
[----:B------:R-:W3:Y:S02]  /*13fa0*/  @!P1 SYNCS.PHASECHK.TRANS64 P1, [R23+URZ+0x28840], R2 ;  /* 0x02884002170095a7 */ /* 0x000ee4000802007f */
[----:B---3--:R-:W-:Y:S05]  /*13fb0*/  @!P1 BRA `(.L_x_2467) ;  /* 0xfffffffc00f09947 */ /* 0x008fea000383ffff */
[----:B------:R-:W-:Y:S05]  /*13fc0*/  BRA `(.L_x_2579) ;  /* 0xffffffc4006c7947 */ /* 0x000fea000383ffff */
.L_x_2469:
[----:B---3--:R3:W4:Y:S02]  /*13fd0*/  SYNCS.PHASECHK.TRANS64.TRYWAIT P1, [R5+URZ+0x28860], R0 ;  /* 0x02886000050075a7 */ /* 0x008724000802017f */
[----:B----4-:R-:W-:Y:S05]  /*13fe0*/  @!P1 NANOSLEEP.SYNCS 0x989680 ;  /* 0x009896800000995d */ /* 0x010fea0003900000 */
[----:B------:R-:W4:Y:S02]  /*13ff0*/  @!P1 SYNCS.PHASECHK.TRANS64 P1, [R5+URZ+0x28860], R0 ;  /* 0x02886000050095a7 */ /* 0x000f24000802007f */
[----:B----4-:R-:W-:Y:S05]  /*14000*/  @!P1 BRA `(.L_x_2469) ;  /* 0xfffffffc00f09947 */ /* 0x010fea000383ffff */
[----:B------:R-:W-:Y:S05]  /*14010*/  BRA `(.L_x_2580) ;  /* 0xffffffc400687947 */ /* 0x000fea000383ffff */
.L_x_2581:
        /* <DEDUP_REMOVED lines=14> */
.L_x_3484:


//--------------------- .text._ZN7cutlass13device_kernelIN5flash11enable_sm90INS1_16FlashAttnFwdSm90INS1_25CollectiveMainloopFwdSm90ILi2EN4cute5tupleIJNS5_1CILi1EEES8_S8_EEENS6_IJNS7_ILi128EEESA_SA_EEELi128ENS_6half_tEfNS_4arch4Sm90ELb1ELb0ELb1ELb1ELb1ELb0ELb0ELb1ELb1ELb1ELb0ELb0EEENS1_21CollectiveEpilogueFwdISB_S9_SC_SE_Li256ELb1ELb1ELb0ELb0EEENS1_36VarlenDynamicPersistentTileSchedulerILi128ELi128ELi256ELi128ELb0ELb1ELb1ELb1ELb1ELb1EEEEEEEEEvNT_6ParamsE --------------------------
	.section	.text._ZN7cutlass13device_kernelIN5flash11enable_sm90INS1_16FlashAttnFwdSm90INS1_25CollectiveMainloopFwdSm90ILi2EN4cute5tupleIJNS5_1CILi1EEES8_S8_EEENS6_IJNS7_ILi128EEESA_SA_EEELi128ENS_6half_tEfNS_4arch4Sm90ELb1ELb0ELb1ELb1ELb1ELb0ELb0ELb1ELb1ELb1ELb0ELb0EEENS1_21CollectiveEpilogueFwdISB_S9_SC_SE_Li256ELb1ELb1ELb0ELb0EEENS1_36VarlenDynamicPersistentTileSchedulerILi128ELi128ELi256ELi128ELb0ELb1ELb1ELb1ELb1ELb1EEEEEEEEEvNT_6ParamsE,"ax",@progbits
	.align	128
.text._ZN7cutlass13device_kernelIN5flash11enable_sm90INS1_16FlashAttnFwdSm90INS1_25CollectiveMainloopFwdSm90ILi2EN4cute5tupleIJNS5_1CILi1EEES8_S8_EEENS6_IJNS7_ILi128EEESA_SA_EEELi128ENS_6half_tEfNS_4arch4Sm90ELb1ELb0ELb1ELb1ELb1ELb0ELb0ELb1ELb1ELb1ELb0ELb0EEENS1_21CollectiveEpilogueFwdISB_S9_SC_SE_Li256ELb1ELb1ELb0ELb0EEENS1_36VarlenDynamicPersistentTileSchedulerILi128ELi128ELi256ELi128ELb0ELb1ELb1ELb1ELb1ELb1EEEEEEEEEvNT_6ParamsE:
        .type           _ZN7cutlass13device_kernelIN5flash11enable_sm90INS1_16FlashAttnFwdSm90INS1_25CollectiveMainloopFwdSm90ILi2EN4cute5tupleIJNS5_1CILi1EEES8_S8_EEENS6_IJNS7_ILi128EEESA_SA_EEELi128ENS_6half_tEfNS_4arch4Sm90ELb1ELb0ELb1ELb1ELb1ELb0ELb0ELb1ELb1ELb1ELb0ELb0EEENS1_21CollectiveEpilogueFwdISB_S9_SC_SE_Li256ELb1ELb1ELb0ELb0EEENS1_36VarlenDynamicPersistentTileSchedulerILi128ELi128ELi256ELi128ELb0ELb1ELb1ELb1ELb1ELb1EEEEEEEEEvNT_6ParamsE,@function
        .size           _ZN7cutlass13device_kernelIN5flash11enable_sm90INS1_16FlashAttnFwdSm90INS1_25CollectiveMainloopFwdSm90ILi2EN4cute5tupleIJNS5_1CILi1EEES8_S8_EEENS6_IJNS7_ILi128EEESA_SA_EEELi128ENS_6half_tEfNS_4arch4Sm90ELb1ELb0ELb1ELb1ELb1ELb0ELb0ELb1ELb1ELb1ELb0ELb0EEENS1_21CollectiveEpilogueFwdISB_S9_SC_SE_Li256ELb1ELb1ELb0ELb0EEENS1_36VarlenDynamicPersistentTileSchedulerILi128ELi128ELi256ELi128ELb0ELb1ELb1ELb1ELb1ELb1EEEEEEEEEvNT_6ParamsE,(.L_x_3485 - _ZN7cutlass13device_kernelIN5flash11enable_sm90INS1_16FlashAttnFwdSm90INS1_25CollectiveMainloopFwdSm90ILi2EN4cute5tupleIJNS5_1CILi1EEES8_S8_EEENS6_IJNS7_ILi128EEESA_SA_EEELi128ENS_6half_tEfNS_4arch4Sm90ELb1ELb0ELb1ELb1ELb1ELb0ELb0ELb1ELb1ELb1ELb0ELb0EEENS1_21CollectiveEpilogueFwdISB_S9_SC_SE_Li256ELb1ELb1ELb0ELb0EEENS1_36VarlenDynamicPersistentTileSchedulerILi128ELi128ELi256ELi128ELb0ELb1ELb1ELb1ELb1ELb1EEEEEEEEEvNT_6ParamsE)
        .other          _ZN7cutlass13device_kernelIN5flash11enable_sm90INS1_16FlashAttnFwdSm90INS1_25CollectiveMainloopFwdSm90ILi2EN4cute5tupleIJNS5_1CILi1EEES8_S8_EEENS6_IJNS7_ILi128EEESA_SA_EEELi128ENS_6half_tEfNS_4arch4Sm90ELb1ELb0ELb1ELb1ELb1ELb0ELb0ELb1ELb1ELb1ELb0ELb0EEENS1_21CollectiveEpilogueFwdISB_S9_SC_SE_Li256ELb1ELb1ELb0ELb0EEENS1_36VarlenDynamicPersistentTileSchedulerILi128ELi128ELi256ELi128ELb0ELb1ELb1ELb1ELb1ELb1EEEEEEEEEvNT_6ParamsE,@"STO_CUDA_ENTRY STV_DEFAULT"
_ZN7cutlass13device_kernelIN5flash11enable_sm90INS1_16FlashAttnFwdSm90INS1_25CollectiveMainloopFwdSm90ILi2EN4cute5tupleIJNS5_1CILi1EEES8_S8_EEENS6_IJNS7_ILi128EEESA_SA_EEELi128ENS_6half_tEfNS_4arch4Sm90ELb1ELb0ELb1ELb1ELb1ELb0ELb0ELb1ELb1ELb1ELb0ELb0EEENS1_21CollectiveEpilogueFwdISB_S9_SC_SE_Li256ELb1ELb1ELb0ELb0EEENS1_36VarlenDynamicPersistentTileSchedulerILi128ELi128ELi256ELi128ELb0ELb1ELb1ELb1ELb1ELb1EEEEEEEEEvNT_6ParamsE:
        /* <DEDUP_REMOVED lines=45> */
.L_x_2582:
        /* <DEDUP_REMOVED lines=22> */
.L_x_2583:
        /* <DEDUP_REMOVED lines=18> */
.L_x_2584:
        /* <DEDUP_REMOVED lines=22> */
.L_x_2585:
        /* <DEDUP_REMOVED lines=23> */
.L_x_2586:
        /* <DEDUP_REMOVED lines=8> */
.L_x_2588:
        /* <DEDUP_REMOVED lines=25> */
[----:B------:R-:W-:Y:S02]  /*0a30*/  UMOV UR44, URZ ;  /* 0x0000003f002c7c82 */ /* 0x000fe40008000000 */
[CC--:B------:R-:W-:Y:S02]  /*0a40*/  LEA.HI R0, R3.reuse, R190.reuse, RZ, 0x7 ;  /* 0x000000be03007211 */ /* 0x0c0fe400078f38ff */
[----:B------:R-:W-:-:S02]  /*0a50*/  LEA.HI R2, R3, R190, RZ, 0x4 ;  /* 0x000000be03027211 */ /* 0x000fc400078f20ff */
[----:B------:R-:W-:Y:S02]  /*0a60*/  LOP3.LUT R5, R0, 0xffffff80, RZ, 0xc0, !PT ;  /* 0xffffff8000057812 */ /* 0x000fe400078ec0ff */
[----:B------:R-:W-:Y:S02]  /*0a70*/  SHF.R.S32.HI R7, RZ, 0x4, R2 ;  /* 0x00000004ff077819 */ /* 0x000fe40000011402 */
[----:B------:R-:W-:Y:S01]  /*0a80*/  LEA.HI R4, R3, R190, RZ, 0x5 ;  /* 0x000000be03047211 */ /* 0x000fe200078f28ff */
[----:B------:R-:W-:Y:S01]  /*0a90*/  IMAD.IADD R184, R190, 0x1, -R5 ;  /* 0x00000001beb87824 */ /* 0x000fe200078e0a05 */
[C---:B------:R-:W-:Y:S02]  /*0aa0*/  LOP3.LUT R5, R2.reuse, 0x3fffff0, RZ, 0xc0, !PT ;  /* 0x03fffff002057812 */ /* 0x040fe400078ec0ff */
[----:B------:R-:W-:Y:S01]  /*0ab0*/  LEA.HI R2, R2, R7, RZ, 0x1 ;  /* 0x0000000702027211 */ /* 0x000fe200078f08ff */
[----:B------:R-:W-:Y:S01]  /*0ac0*/  IMAD.SHL.U32 R4, R4, 0x20, RZ ;  /* 0x0000002004047824 */ /* 0x000fe200078e00ff */
[----:B------:R-:W-:Y:S01]  /*0ad0*/  SHF.R.S32.HI R9, RZ, 0x1f, R184 ;  /* 0x0000001fff097819 */ /* 0x000fe200000114b8 */
[----:B------:R-:W-:Y:S01]  /*0ae0*/  IMAD.IADD R5, R190, 0x1, -R5 ;  /* 0x00000001be057824 */ /* 0x000fe200078e0a05 */
[----:B------:R-:W-:-:S02]  /*0af0*/  LOP3.LUT R2, R2, 0x1ffffffe, RZ, 0xc0, !PT ;  /* 0x1ffffffe02027812 */ /* 0x000fc400078ec0ff */
[----:B------:R-:W-:Y:S02]  /*0b00*/  LEA.HI R6, R9, R184, RZ, 0x2 ;  /* 0x000000b809067211 */ /* 0x000fe400078f10ff */
[----:B------:R-:W-:Y:S02]  /*0b10*/  LEA.HI R10, R3, R190, RZ, 0x2 ;  /* 0x000000be030a7211 */ /* 0x000fe400078f10ff */
[--C-:B------:R-:W-:Y:S02]  /*0b20*/  SHF.R.S32.HI R8, RZ, 0x2, R6.reuse ;  /* 0x00000002ff087819 */ /* 0x100fe40000011406 */
[----:B------:R-:W-:Y:S02]  /*0b30*/  SHF.R.S32.HI R11, RZ, 0x1f, R6 ;  /* 0x0000001fff0b7819 */ /* 0x000fe40000011406 */
[----:B------:R-:W-:Y:S02]  /*0b40*/  IADD3 R2, R7, -R2, RZ ;  /* 0x8000000207027210 */ /* 0x000fe40007ffe0ff */
[----:B------:R-:W-:-:S02]  /*0b50*/  LOP3.LUT R7, R10, 0xfffffffc, RZ, 0xc0, !PT ;  /* 0xfffffffc0a077812 */ /* 0x000fc400078ec0ff */
[----:B------:R-:W-:Y:S02]  /*0b60*/  LEA.HI R11, R11, R8, RZ, 0x3 ;  /* 0x000000080b0b7211 */ /* 0x000fe400078f18ff */
[----:B------:R-:W-:Y:S01]  /*0b70*/  SHF.R.S32.HI R185, RZ, 0x7, R0 ;  /* 0x00000007ffb97819 */ /* 0x000fe20000011400 */
[----:B------:R-:W-:Y:S01]  /*0b80*/  IMAD.IADD R7, R190, 0x1, -R7 ;  /* 0x00000001be077824 */ /* 0x000fe200078e0a07 */
[----:B------:R-:W-:Y:S02]  /*0b90*/  LEA.HI R3, R3, R190, RZ, 0x3 ;  /* 0x000000be03037211 */ /* 0x000fe400078f18ff */
[----:B------:R-:W-:Y:S02]  /*0ba0*/  LOP3.LUT R4, R4, 0xfffffc00, RZ, 0xc0, !PT ;  /* 0xfffffc0004047812 */ /* 0x000fe400078ec0ff */
[----:B------:R-:W-:Y:S02]  /*0bb0*/  LOP3.LUT R11, R11, 0xfffffff8, RZ, 0xc0, !PT ;  /* 0xfffffff80b0b7812 */ /* 0x000fe400078ec0ff */
[----:B------:R-:W-:Y:S01]  /*0bc0*/  LEA.HI R9, R9, R184, RZ, 0x5 ;  /* 0x000000b809097211 */ /* 0x000fe200078f28ff */
[----:B------:R-:W-:Y:S01]  /*0bd0*/  IMAD R5, R5, 0x40, R4 ;  /* 0x0000004005057824 */ /* 0x000fe200078e0204 */
[----:B------:R-:W-:Y:S01]  /*0be0*/  LEA.HI R0, R0, R185, RZ, 0x1 ;  /* 0x000000b900007211 */ /* 0x000fe200078f08ff */
[----:B------:R-:W-:Y:S01]  /*0bf0*/  IMAD.IADD R8, R8, 0x1, -R11 ;  /* 0x0000000108087824 */ /* 0x000fe200078e0a0b */
[----:B------:R-:W-:-:S02]  /*0c00*/  LOP3.LUT R19, R3, 0xfffffff8, RZ, 0xc0, !PT ;  /* 0xfffffff803137812 */ /* 0x000fc400078ec0ff */
[----:B------:R-:W-:Y:S02]  /*0c10*/  SHF.R.S32.HI R9, RZ, 0x5, R9 ;  /* 0x00000005ff097819 */ /* 0x000fe40000011409 */
[----:B------:R-:W-:Y:S01]  /*0c20*/  LEA.HI R4, R7, R7, RZ, 0x1 ;  /* 0x0000000707047211 */ /* 0x000fe200078f08ff */
[----:B------:R-:W-:Y:S01]  /*0c30*/  IMAD.IADD R19, R190, 0x1, -R19 ;  /* 0x00000001be137824 */ /* 0x000fe200078e0a13 */
[----:B------:R-:W-:Y:S01]  /*0c40*/  LOP3.LUT R0, R0, 0x3fffffe, RZ, 0xc0, !PT ;  /* 0x03fffffe00007812 */ /* 0x000fe200078ec0ff */
[----:B------:R-:W-:Y:S01]  /*0c50*/  IMAD R9, R9, 0x10, R8 ;  /* 0x0000001009097824 */ /* 0x000fe200078e0208 */
[----:B------:R-:W-:Y:S02]  /*0c60*/  LOP3.LUT R4, R4, 0x1ffffffe, RZ, 0xc0, !PT ;  /* 0x1ffffffe04047812 */ /* 0x000fe400078ec0ff */
[----:B------:R-:W-:Y:S01]  /*0c70*/  LEA R187, R2, R5, 0x3 ;  /* 0x0000000502bb7211 */ /* 0x000fe200078e18ff */
[----:B------:R-:W-:Y:S01]  /*0c80*/  IMAD.IADD R0, R185, 0x1, -R0 ;  /* 0x00000001b9007824 */ /* 0x000fe200078e0a00 */
[----:B------:R-:W-:Y:S01]  /*0c90*/  LOP3.LUT R5, R6, 0x7ffffffc, RZ, 0xc0, !PT ;  /* 0x7ffffffc06057812 */ /* 0x000fe200078ec0ff */
[----:B------:R-:W-:Y:S01]  /*0ca0*/  IMAD.SHL.U32 R2, R19, 0x8, RZ ;  /* 0x0000000813027824 */ /* 0x000fe200078e00ff */
[----:B------:R-:W-:Y:S01]  /*0cb0*/  SHF.R.S32.HI R22, RZ, 0x3, R3 ;  /* 0x00000003ff167819 */ /* 0x000fe20000011403 */
[----:B------:R-:W-:-:S02]  /*0cc0*/  IMAD.IADD R17, R7, 0x1, -R4 ;  /* 0x0000000107117824 */ /* 0x000fc400078e0a04 */
[----:B------:R-:W-:Y:S01]  /*0cd0*/  IMAD R186, R0, 0x40, R9 ;  /* 0x0000004000ba7824 */ /* 0x000fe200078e0209 */
[----:B------:R-:W-:Y:S01]  /*0ce0*/  SHF.R.S32.HI R189, RZ, 0x1f, R2 ;  /* 0x0000001fffbd7819 */ /* 0x000fe20000011402 */
[----:B------:R-:W-:Y:S02]  /*0cf0*/  VIADD R18, R2, 0x40 ;  /* 0x0000004002127836 */ /* 0x000fe40000000000 */
[----:B------:R-:W-:Y:S01]  /*0d00*/  IMAD.IADD R16, R184, 0x1, -R5 ;  /* 0x00000001b8107824 */ /* 0x000fe200078e0a05 */
[----:B------:R-:W-:Y:S02]  /*0d10*/  LEA R17, R17, R186, 0x3 ;  /* 0x000000ba11117211 */ /* 0x000fe400078e18ff */
[----:B------:R-:W-:-:S07]  /*0d20*/  SHF.R.S32.HI R188, RZ, 0x1f, R18 ;  /* 0x0000001fffbc7819 */ /* 0x000fce0000011412 */
.L_x_2648:
[----:B012---:R-:W0:Y:S01]  /*0d30*/  LDC.64 R4, c[0x0][0xc88] ;  /* 0x00032200ff047b82 */ /* 0x007e220000000a00 */
[----:B------:R-:W-:Y:S01]  /*0d40*/  ULDC.64 UR8, c[0x0][0xa28] ;  /* 0x00028a0000087ab9 */ /* 0x000fe20000000a00 */
[----:B------:R-:W-:Y:S01]  /*0d50*/  ULDC.64 UR10, c[0x0][0xa18] ;  /* 0x00028600000a7ab9 */ /* 0x000fe20000000a00 */
[----:B------:R-:W-:Y:S01]  /*0d60*/  ULDC UR4, c[0x0][0x424] ;  /* 0x0001090000047ab9 */ /* 0x000fe20000000800 */
        /* <DEDUP_REMOVED lines=11> */
[----:B------:R-:W-:-:S04]  /*0e20*/  @UP0 ULEA UR8, UP2, UR36, UR8, 0x2 ;  /* 0x0000000824080291 */ /* 0x000fc8000f84103f */
[----:B------:R-:W-:Y:S02]  /*0e30*/  @UP0 ULEA.HI.X UR9, UR36, UR9, UR37, 0x2, UP2 ;  /* 0x0000000924090291 */ /* 0x000fe400090f1425 */
[----:B------:R-:W-:Y:S01]  /*0e40*/  @UP1 ULEA UR10, UP0, UR36, UR10, 0x2 ;  /* 0x0000000a240a1291 */ /* 0x000fe2000f80103f */
[----:B------:R-:W-:-:S03]  /*0e50*/  IMAD.U32 R4, RZ, RZ, UR8 ;  /* 0x00000008ff047e24 */ /* 0x000fc6000f8e00ff */
[----:B------:R-:W-:Y:S01]  /*0e60*/  @UP1 ULEA.HI.X UR11, UR36, UR11, UR37, 0x2, UP0 ;  /* 0x0000000b240b1291 */ /* 0x000fe200080f1425 */
[----:B------:R-:W-:Y:S01]  /*0e70*/  IMAD.U32 R5, RZ, RZ, UR9 ;  /* 0x00000009ff057e24 */ /* 0x000fe2000f8e00ff */
[----:B------:R-:W-:Y:S01]  /*0e80*/  ULDC.64 UR8, c[0x0][0x418] ;  /* 0x0001060000087ab9 */ /* 0x000fe20000000a00 */
[----:B------:R-:W-:-:S03]  /*0e90*/  IMAD.U32 R6, RZ, RZ, UR10 ;  /* 0x0000000aff067e24 */ /* 0x000fc6000f8e00ff */
[----:B------:R-:W-:Y:S01]  /*0ea0*/  IMAD.U32 R7, RZ, RZ, UR11 ;  /* 0x0000000bff077e24 */ /* 0x000fe2000f8e00ff */
[----:B------:R-:W2:Y:S04]  /*0eb0*/  @P0 LDG.E R4, desc[UR52][R4.64] ;  /* 0x0000003404040981 */ /* 0x000ea8000c1e1900 */
[----:B---3--:R-:W3:Y:S01]  /*0ec0*/  @P2 LDG.E R6, desc[UR52][R6.64] ;  /* 0x0000003406062981 */ /* 0x008ee2000c1e1900 */
[----:B------:R-:W-:Y:S01]  /*0ed0*/  UISETP.NE.U32.AND UP0, UPT, UR8, URZ, UPT ;  /* 0x0000003f0800728c */ /* 0x000fe2000bf05070 */
[----:B------:R-:W-:Y:S01]  /*0ee0*/  UMOV UR48, URZ ;  /* 0x0000003f00307c82 */ /* 0x000fe20008000000 */
[----:B------:R-:W-:Y:S02]  /*0ef0*/  UMOV UR38, UR6 ;  /* 0x0000000600267c82 */ /* 0x000fe40008000000 */
[----:B------:R-:W-:-:S03]  /*0f00*/  UISETP.NE.AND.EX UP0, UPT, UR9, URZ, UPT, UP0 ;  /* 0x0000003f0900728c */ /* 0x000fc6000bf05300 */
[----:B------:R-:W-:Y:S01]  /*0f10*/  ULDC.64 UR8, c[0x0][0xa20] ;  /* 0x0002880000087ab9 */ /* 0x000fe20000000a00 */
[----:B------:R-:W-:Y:S01]  /*0f20*/  USEL UR4, UR4, 0x1, UP0 ;  /* 0x0000000104047887 */ /* 0x000fe20008000000 */
[----:B------:R-:W-:-:S03]  /*0f30*/  ISETP.NE.U32.AND P1, PT, RZ, UR8, PT ;  /* 0x00000008ff007c0c */ /* 0x000fc6000bf25070 */
        /* <DEDUP_REMOVED lines=12> */
[----:B------:R-:W-:Y:S01]  /*1000*/  IMAD.U32 R4, RZ, RZ, UR6 ;  /* 0x00000006ff047e24 */ /* 0x000fe2000f8e00ff */
[----:B------:R-:W-:-:S05]  /*1010*/  MOV R5, UR7 ;  /* 0x0000000700057c02 */ /* 0x000fca0008000f00 */
[----:B------:R-:W2:Y:S04]  /*1020*/  LDG.E R3, desc[UR52][R4.64] ;  /* 0x0000003404037981 */ /* 0x000ea8000c1e1900 */
[----:B------:R-:W3:Y:S01]  /*1030*/  LDG.E R0, desc[UR52][R4.64+0x4] ;  /* 0x0000043404007981 */ /* 0x000ee2000c1e1900 */
[----:B--2---:R-:W-:Y:S02]  /*1040*/  R2UR UR50, R3 ;  /* 0x00000000033272ca */ /* 0x004fe400000e0000 */
[----:B---3--:R-:W-:-:S13]  /*1050*/  R2UR UR6, R0 ;  /* 0x00000000000672ca */ /* 0x008fda00000e0000 */
[----:B------:R-:W-:-:S12]  /*1060*/  UIADD3 UR50, -UR50, UR6, URZ ;  /* 0x0000000632327290 */ /* 0x000fd8000fffe13f */
.L_x_2589:
[----:B------:R-:W-:Y:S05]  /*1070*/  @!P1 BRA `(.L_x_2590) ;  /* 0x00000000001c9947 */ /* 0x000fea0003800000 */
[----:B------:R-:W-:-:S04]  /*1080*/  ULEA UR4, UP0, UR36, UR8, 0x2 ;  /* 0x0000000824047291 */ /* 0x000fc8000f80103f */
[----:B------:R-:W-:Y:S02]  /*1090*/  ULEA.HI.X UR6, UR36, UR9, UR37, 0x2, UP0 ;  /* 0x0000000924067291 */ /* 0x000fe400080f1425 */
[----:B------:R-:W-:-:S04]  /*10a0*/  IMAD.U32 R4, RZ, RZ, UR4 ;  /* 0x00000004ff047e24 */ /* 0x000fc8000f8e00ff */
[----:B------:R-:W-:-:S05]  /*10b0*/  IMAD.U32 R5, RZ, RZ, UR6 ;  /* 0x00000006ff057e24 */ /* 0x000fca000f8e00ff */
[----:B------:R-:W2:Y:S02]  /*10c0*/  LDG.E R4, desc[UR52][R4.64] ;  /* 0x0000003404047981 */ /* 0x000ea4000c1e1900 */
[----:B--2---:R-:W-:Y:S01]  /*10d0*/  R2UR UR4, R4 ;  /* 0x00000000040472ca */ /* 0x004fe200000e0000 */
[----:B------:R-:W-:-:S14]  /*10e0*/  BRA `(.L_x_2591) ;  /* 0x0000000000347947 */ /* 0x000fdc0003800000 */
.L_x_2590:
        /* <DEDUP_REMOVED lines=13> */
.L_x_2591:
[----:B------:R-:W-:Y:S01]  /*11c0*/  UIADD3 UR48, -UR48, UR4, URZ ;  /* 0x0000000430307290 */ /* 0x000fe2000fffe13f */
[----:B------:R-:W-:Y:S01]  /*11d0*/  PLOP3.LUT P0, PT, PT, PT, PT, 0x80, 0x0 ;  /* 0x000000000000781c */ /* 0x000fe20003f0f070 */
[----:B------:R-:W-:Y:S01]  /*11e0*/  USHF.L.U32 UR39, UR5, 0x7, URZ ;  /* 0x0000000705277899 */ /* 0x000fe2000800063f */
[----:B------:R-:W-:Y:S01]  /*11f0*/  IMAD.MOV.U32 R0, RZ, RZ, RZ ;  /* 0x000000ffff007224 */ /* 0x000fe200078e00ff */
[----:B------:R-:W-:Y:S01]  /*1200*/  ULDC UR4, c[0x0][0x448] ;  /* 0x0001120000047ab9 */ /* 0x000fe20000000800 */
[----:B------:R-:W-:Y:S01]  /*1210*/  UIADD3 UR7, UR48, 0x80, -UR50 ;  /* 0x0000008030077890 */ /* 0x000fe2000fffe832 */
[----:B------:R-:W-:Y:S01]  /*1220*/  MOV R3, RZ ;  /* 0x000000ff00037202 */ /* 0x000fe20000000f00 */
[----:B------:R-:W-:Y:S01]  /*1230*/  UISETP.NE.AND UP0, UPT, UR4, 0x1, UPT ;  /* 0x000000010400788c */ /* 0x000fe2000bf05270 */
[----:B------:R-:W-:Y:S01]  /*1240*/  CS2R R150, SRZ ;  /* 0x0000000000967805 */ /* 0x000fe2000001ff00 */
[----:B------:R-:W-:Y:S01]  /*1250*/  UIADD3 UR6, UR39, 0x7f, URZ ;  /* 0x0000007f27067890 */ /* 0x000fe2000fffe03f */
[----:B------:R-:W-:Y:S01]  /*1260*/  CS2R R148, SRZ ;  /* 0x0000000000947805 */ /* 0x000fe2000001ff00 */
[----:B------:R-:W-:Y:S01]  /*1270*/  UP2UR UR51, UPR, URZ, 0x1 ;  /* 0x000000013f337883 */ /* 0x000fe20008000000 */
[----:B------:R-:W-:-:S02]  /*1280*/  CS2R R146, SRZ ;  /* 0x0000000000927805 */ /* 0x000fc4000001ff00 */
[----:B------:R-:W-:Y:S02]  /*1290*/  CS2R R144, SRZ ;  /* 0x0000000000907805 */ /* 0x000fe4000001ff00 */
[----:B------:R-:W-:Y:S02]  /*12a0*/  CS2R R142, SRZ ;  /* 0x00000000008e7805 */ /* 0x000fe4000001ff00 */
[----:B------:R-:W-:Y:S02]  /*12b0*/  CS2R R140, SRZ ;  /* 0x00000000008c7805 */ /* 0x000fe4000001ff00 */
[----:B------:R-:W-:Y:S02]  /*12c0*/  CS2R R138, SRZ ;  /* 0x00000000008a7805 */ /* 0x000fe4000001ff00 */
[----:B------:R-:W-:Y:S01]  /*12d0*/  CS2R R136, SRZ ;  /* 0x0000000000887805 */ /* 0x000fe2000001ff00 */
[----:B------:R-:W-:Y:S01]  /*12e0*/  @UP0 ULDC UR4, c[0x0][0x44c] ;  /* 0x0001130000040ab9 */ /* 0x000fe20000000800 */
[----:B------:R-:W-:Y:S01]  /*12f0*/  @UP0 ULDC UR8, c[0x0][0x450] ;  /* 0x0001140000080ab9 */ /* 0x000fe20000000800 */
[----:B------:R-:W-:Y:S01]  /*1300*/  UIMAD.WIDE.U32 UR4, UR6, UR4, URZ ;  /* 0x00000004060472a5 */ /* 0x000fe2000f8e003f */
[----:B------:R-:W-:Y:S01]  /*1310*/  CS2R R134, SRZ ;  /* 0x0000000000867805 */ /* 0x000fe2000001ff00 */
[----:B------:R-:W-:Y:S01]  /*1320*/  UIADD3 UR4, UR48, 0x7f, URZ ;  /* 0x0000007f30047890 */ /* 0x000fe2000fffe03f */
[----:B------:R-:W-:Y:S01]  /*1330*/  CS2R R132, SRZ ;  /* 0x0000000000847805 */ /* 0x000fe2000001ff00 */
[----:B------:R-:W-:Y:S01]  /*1340*/  @UP0 USHF.R.U32.HI UR6, URZ, UR8, UR5 ;  /* 0x000000083f060299 */ /* 0x000fe20008011605 */
[----:B------:R-:W-:Y:S01]  /*1350*/  CS2R R130, SRZ ;  /* 0x0000000000827805 */ /* 0x000fe2000001ff00 */
[----:B------:R-:W-:Y:S01]  /*1360*/  USHF.R.S32.HI UR5, URZ, 0x1f, UR4 ;  /* 0x0000001f3f057899 */ /* 0x000fe20008011404 */
[----:B------:R-:W-:Y:S01]  /*1370*/  CS2R R128, SRZ ;  /* 0x0000000000807805 */ /* 0x000fe2000001ff00 */
[----:B------:R-:W-:Y:S01]  /*1380*/  UIADD3 UR6, UR7, UR6, URZ ;  /* 0x0000000607067290 */ /* 0x000fe2000fffe03f */
[----:B------:R-:W-:Y:S01]  /*1390*/  CS2R R126, SRZ ;  /* 0x00000000007e7805 */ /* 0x000fe2000001ff00 */
[----:B------:R-:W-:Y:S01]  /*13a0*/  ULEA.HI UR5, UR5, UR4, URZ, 0x7 ;  /* 0x0000000405057291 */ /* 0x000fe2000f8f383f */
[----:B------:R-:W-:Y:S01]  /*13b0*/  CS2R R124, SRZ ;  /* 0x00000000007c7805 */ /* 0x000fe2000001ff00 */
[----:B------:R-:W-:Y:S01]  /*13c0*/  USHF.R.S32.HI UR7, URZ, 0x1f, UR6 ;  /* 0x0000001f3f077899 */ /* 0x000fe20008011406 */
[----:B------:R-:W-:Y:S01]  /*13d0*/  CS2R R122, SRZ ;  /* 0x00000000007a7805 */ /* 0x000fe2000001ff00 */
[----:B------:R-:W-:Y:S01]  /*13e0*/  USHF.R.S32.HI UR5, URZ, 0x7, UR5 ;  /* 0x000000073f057899 */ /* 0x000fe20008011405 */
[----:B------:R-:W-:Y:S01]  /*13f0*/  CS2R R120, SRZ ;  /* 0x0000000000787805 */ /* 0x000fe2000001ff00 */
[----:B------:R-:W-:Y:S01]  /*1400*/  ULEA.HI UR7, UR7, UR6, URZ, 0x7 ;  /* 0x0000000607077291 */ /* 0x000fe2000f8f383f */
[----:B------:R-:W-:-:S02]  /*1410*/  CS2R R118, SRZ ;  /* 0x0000000000767805 */ /* 0x000fc4000001ff00 */
[----:B------:R-:W-:Y:S02]  /*1420*/  CS2R R116, SRZ ;  /* 0x0000000000747805 */ /* 0x000fe4000001ff00 */
[----:B------:R-:W-:Y:S01]  /*1430*/  CS2R R114, SRZ ;  /* 0x0000000000727805 */ /* 0x000fe2000001ff00 */
[----:B------:R-:W-:Y:S01]  /*1440*/  USHF.R.S32.HI UR7, URZ, 0x7, UR7 ;  /* 0x000000073f077899 */ /* 0x000fe20008011407 */
[----:B------:R-:W-:Y:S02]  /*1450*/  CS2R R112, SRZ ;  /* 0x0000000000707805 */ /* 0x000fe4000001ff00 */
[----:B------:R-:W-:Y:S02]  /*1460*/  CS2R R110, SRZ ;  /* 0x00000000006e7805 */ /* 0x000fe4000001ff00 */
[----:B------:R-:W-:Y:S01]  /*1470*/  CS2R R108, SRZ ;  /* 0x00000000006c7805 */ /* 0x000fe2000001ff00 */
[----:B------:R-:W-:Y:S01]  /*1480*/  UISETP.LT.AND UP0, UPT, UR5, UR7, UPT ;  /* 0x000000070500728c */ /* 0x000fe2000bf01270 */
[----:B------:R-:W-:-:S02]  /*1490*/  CS2R R106, SRZ ;  /* 0x00000000006a7805 */ /* 0x000fc4000001ff00 */
[----:B------:R-:W-:Y:S02]  /*14a0*/  CS2R R104, SRZ ;  /* 0x0000000000687805 */ /* 0x000fe4000001ff00 */
[----:B------:R-:W-:Y:S01]  /*14b0*/  CS2R R102, SRZ ;  /* 0x0000000000667805 */ /* 0x000fe2000001ff00 */
[----:B------:R-:W-:Y:S01]  /*14c0*/  USEL UR57, UR5, UR7, UP0 ;  /* 0x0000000705397287 */ /* 0x000fe20008000000 */
[----:B------:R-:W-:Y:S02]  /*14d0*/  CS2R R100, SRZ ;  /* 0x0000000000647805 */ /* 0x000fe4000001ff00 */
[----:B------:R-:W-:Y:S02]  /*14e0*/  CS2R R98, SRZ ;  /* 0x0000000000627805 */ /* 0x000fe4000001ff00 */
[----:B------:R-:W-:Y:S01]  /*14f0*/  CS2R R96, SRZ ;  /* 0x0000000000607805 */ /* 0x000fe2000001ff00 */
[----:B------:R-:W-:Y:S01]  /*1500*/  UISETP.GE.AND UP0, UPT, UR57, 0x1, UPT ;  /* 0x000000013900788c */ /* 0x000fe2000bf06270 */
[----:B------:R-:W-:Y:S01]  /*1510*/  CS2R R6, SRZ ;  /* 0x0000000000067805 */ /* 0x000fe2000001ff00 */
[----:B------:R-:W-:Y:S01]  /*1520*/  IMAD.MOV.U32 R94, RZ, RZ, RZ ;  /* 0x000000ffff5e7224 */ /* 0x000fe200078e00ff */
[----:B------:R-:W-:Y:S01]  /*1530*/  CS2R R90, SRZ ;  /* 0x00000000005a7805 */ /* 0x000fe2000001ff00 */
[----:B------:R-:W-:Y:S01]  /*1540*/  IMAD.MOV.U32 R29, RZ, RZ, RZ ;  /* 0x000000ffff1d7224 */ /* 0x000fe200078e00ff */
[----:B------:R-:W-:-:S02]  /*1550*/  CS2R R88, SRZ ;  /* 0x0000000000587805 */ /* 0x000fc4000001ff00 */
[----:B------:R-:W-:-:S13]  /*1560*/  PLOP3.LUT P1, PT, PT, PT, UP0, 0x80, 0x0 ;  /* 0x000000000000781c */ /* 0x000fda0003f2f008 */
[----:B------:R-:W-:Y:S05]  /*1570*/  @!P1 BRA `(.L_x_2592) ;  /* 0x0000009000a89947 */ /* 0x000fea0003800000 */
        /* <DEDUP_REMOVED lines=30> */
[----:B-1----:R-:W-:Y:S05]  /*1760*/  CALL.ABS.NOINC R14 ;  /* 0x000000000e007343 */ /* 0x002fea0003c00000 */
.L_x_2593:
[----:B------:R-:W-:Y:S01]  /*1770*/  ULEA.HI UR4, UR46, UR46, URZ, 0x1 ;  /* 0x0000002e2e047291 */ /* 0x000fe2000f8f083f */
[----:B------:R-:W-:-:S03]  /*1780*/  IMAD.U32 R3, RZ, RZ, UR47 ;  /* 0x0000002fff037e24 */ /* 0x000fc6000f8e00ff */
[----:B------:R-:W-:Y:S02]  /*1790*/  ULOP3.LUT UR4, UR4, 0xfffffffe, URZ, 0xc0, !UPT ;  /* 0xfffffffe04047892 */ /* 0x000fe4000f8ec03f */
[----:B------:R-:W-:Y:S02]  /*17a0*/  ISETP.NE.AND P0, PT, R3, 0x3, PT ;  /* 0x000000030300780c */ /* 0x000fe40003f05270 */
[----:B------:R-:W-:-:S06]  /*17b0*/  UIADD3 UR4, UR46, -UR4, URZ ;  /* 0x800000042e047290 */ /* 0x000fcc000fffe03f */
[----:B------:R-:W-:-:S04]  /*17c0*/  MOV R0, UR4 ;  /* 0x0000000400007c02 */ /* 0x000fc80008000f00 */
[----:B------:R-:W-:-:S04]  /*17d0*/  SHF.L.U32 R0, R0, 0x1f, RZ ;  /* 0x0000001f00007819 */ /* 0x000fc800000006ff */
[----:B------:R-:W0:Y:S02]  /*17e0*/  SYNCS.PHASECHK.TRANS64.TRYWAIT P1, [UR41+0x28800], R0 ;  /* 0x02880000ff0075a7 */ /* 0x000e240008020169 */
[----:B0-----:R-:W-:Y:S05]  /*17f0*/  @!P1 BRA `(.L_x_2594) ;  /* 0x0000010800d49947 */ /* 0x001fea0003800000 */
.L_x_2735:
[----:B------:R-:W-:Y:S05]  /*1800*/  @!P0 BRA `(.L_x_2595) ;  /* 0x0000000000048947 */ /* 0x000fea0003800000 */
[----:B------:R-:W-:Y:S01]  /*1810*/  BPT.TRAP 0x1 ;  /* 0x000000040000795c */ /* 0x000fe20000300000 */
.L_x_2595:
[----:B0-----:R-:W-:Y:S02]  /*1820*/  IMAD.U32 R0, RZ, RZ, UR44 ;  /* 0x0000002cff007e24 */ /* 0x001fe4000f8e00ff */
[----:B------:R-:W-:-:S03]  /*1830*/  IMAD.U32 R3, RZ, RZ, UR45 ;  /* 0x0000002dff037e24 */ /* 0x000fc6000f8e00ff */
[----:B------:R-:W-:Y:S02]  /*1840*/  LEA R0, R0, UR41, 0x3 ;  /* 0x0000002900007c11 */ /* 0x000fe4000f8e18ff */
[----:B------:R-:W-:-:S04]  /*1850*/  SHF.L.U32 R3, R3, 0x1f, RZ ;  /* 0x0000001f03037819 */ /* 0x000fc800000006ff */
[----:B------:R0:W1:Y:S01]  /*1860*/  SYNCS.PHASECHK.TRANS64.TRYWAIT P1, [R0+URZ+0x28830], R3 ;  /* 0x02883003000075a7 */ /* 0x000062000802017f */
[----:B------:R-:W-:Y:S05]  /*1870*/  @!P0 BRA `(.L_x_2596) ;  /* 0x0000000000048947 */ /* 0x000fea0003800000 */
[----:B------:R-:W-:Y:S01]  /*1880*/  BPT.TRAP 0x1 ;  /* 0x000000040000795c */ /* 0x000fe20000300000 */
.L_x_2596:
[----:B-1----:R-:W-:Y:S05]  /*1890*/  @P1 BRA `(.L_x_2597) ;  /* 0x0000000000081947 */ /* 0x002fea0003800000 */
[----:B------:R-:W1:Y:S02]  /*18a0*/  SYNCS.PHASECHK.TRANS64.TRYWAIT P1, [R0+URZ+0x28830], R3 ;  /* 0x02883003000075a7 */ /* 0x000e64000802017f */
[----:B-1----:R-:W-:Y:S05]  /*18b0*/  @!P1 BRA `(.L_x_2598) ;  /* 0x0000010800bc9947 */ /* 0x002fea0003800000 */
.L_x_2597:
        /* <DEDUP_REMOVED lines=63> */
.L_x_2599:
[----:B------:R-:W-:Y:S01]  /*1cb0*/  UISETP.NE.AND UP0, UPT, UR51, URZ, UPT ;  /* 0x0000003f3300728c */ /* 0x000fe2000bf05270 */
[----:B------:R-:W-:Y:S01]  /*1cc0*/  VIADD R20, R17, UR39 ;  /* 0x0000002711147c36 */ /* 0x000fe20008000000 */
[----:B------:R-:W-:Y:S01]  /*1cd0*/  ULDC UR10, c[0x0][0x9d8] ;  /* 0x00027600000a7ab9 */ /* 0x000fe20000000800 */
[----:B------:R-:W-:Y:S01]  /*1ce0*/  R2UR UR11, R0 ;  /* 0x00000000000b72ca */ /* 0x000fe200000e0000 */
[----:B------:R-:W-:Y:S01]  /*1cf0*/  FMUL.FTZ R26, R26, UR10 ;  /* 0x0000000a1a1a7c20 */ /* 0x000fe20008410000 */
[----:B------:R-:W-:Y:S01]  /*1d00*/  FMUL.FTZ R27, R27, UR10 ;  /* 0x0000000a1b1b7c20 */ /* 0x000fe20008410000 */
[----:B------:R-:W-:Y:S01]  /*1d10*/  PLOP3.LUT P1, PT, PT, PT, UP0, 0x80, 0x0 ;  /* 0x000000000000781c */ /* 0x000fe20003f2f008 */
[----:B------:R-:W-:Y:S01]  /*1d20*/  FMUL.FTZ R30, R30, UR10 ;  /* 0x0000000a1e1e7c20 */ /* 0x000fe20008410000 */
[----:B------:R-:W-:Y:S01]  /*1d30*/  PLOP3.LUT P2, PT, PT, PT, UP0, 0x80, 0x0 ;  /* 0x000000000000781c */ /* 0x000fe20003f4f008 */
[----:B------:R-:W-:Y:S01]  /*1d40*/  FMUL.FTZ R14, R41, UR10 ;  /* 0x0000000a290e7c20 */ /* 0x000fe20008410000 */
[----:B------:R-:W2:Y:S01]  /*1d50*/  MUFU.TANH R26, R26 ;  /* 0x0000001a001a7308 */ /* 0x000ea20000002400 */
[----:B------:R-:W-:Y:S01]  /*1d60*/  @UP0 ULDC UR6, c[0x0][0x44c] ;  /* 0x0001130000060ab9 */ /* 0x000fe20000000800 */
[----:B------:R-:W-:Y:S01]  /*1d70*/  FMUL.FTZ R31, R31, UR10 ;  /* 0x0000000a1f1f7c20 */ /* 0x000fe20008410000 */
[----:B------:R-:W-:Y:S01]  /*1d80*/  FMUL.FTZ R34, R34, UR10 ;  /* 0x0000000a22227c20 */ /* 0x000fe20008410000 */
[----:B------:R-:W-:Y:S01]  /*1d90*/  FMUL.FTZ R35, R35, UR10 ;  /* 0x0000000a23237c20 */ /* 0x000fe20008410000 */
[----:B------:R-:W-:Y:S01]  /*1da0*/  FMUL.FTZ R38, R38, UR10 ;  /* 0x0000000a26267c20 */ /* 0x000fe20008410000 */
[----:B------:R-:W-:Y:S01]  /*1db0*/  FMUL.FTZ R39, R39, UR10 ;  /* 0x0000000a27277c20 */ /* 0x000fe20008410000 */
[----:B------:R-:W-:Y:S01]  /*1dc0*/  FMUL.FTZ R42, R42, UR10 ;  /* 0x0000000a2a2a7c20 */ /* 0x000fe20008410000 */
[----:B------:R-:W3:Y:S01]  /*1dd0*/  MUFU.TANH R98, R27 ;  /* 0x0000001b00627308 */ /* 0x000ee20000002400 */
[----:B------:R-:W-:Y:S01]  /*1de0*/  @P1 IMAD.HI.U32 R4, R20, UR6, RZ ;  /* 0x0000000614041c27 */ /* 0x000fe2000f8e00ff */
[----:B------:R-:W-:-:S03]  /*1df0*/  @UP0 ULDC UR6, c[0x0][0x450] ;  /* 0x0001140000060ab9 */ /* 0x000fc60000000800 */
[----:B------:R-:W-:Y:S01]  /*1e00*/  FMUL.FTZ R43, R43, UR10 ;  /* 0x0000000a2b2b7c20 */ /* 0x000fe20008410000 */
[----:B------:R-:W-:Y:S01]  /*1e10*/  FMUL.FTZ R46, R46, UR10 ;  /* 0x0000000a2e2e7c20 */ /* 0x000fe20008410000 */
[----:B------:R-:W-:Y:S01]  /*1e20*/  FMUL.FTZ R47, R47, UR10 ;  /* 0x0000000a2f2f7c20 */ /* 0x000fe20008410000 */
[----:B------:R-:W-:Y:S01]  /*1e30*/  @P2 SHF.R.U32.HI R20, RZ, UR6, R4 ;  /* 0x00000006ff142c19 */ /* 0x000fe20008011604 */
[----:B------:R-:W-:Y:S01]  /*1e40*/  UMOV UR6, 0xffffff80 ;  /* 0xffffff8000067882 */ /* 0x000fe20000000000 */
[----:B------:R-:W4:Y:S01]  /*1e50*/  MUFU.TANH R30, R30 ;  /* 0x0000001e001e7308 */ /* 0x000f220000002400 */
[----:B------:R-:W-:Y:S01]  /*1e60*/  UIMAD UR6, UR57, UR6, 0x80 ;  /* 0x00000080390674a4 */ /* 0x000fe2000f8e0206 */
[----:B------:R-:W-:Y:S01]  /*1e70*/  FMUL.FTZ R50, R50, UR10 ;  /* 0x0000000a32327c20 */ /* 0x000fe20008410000 */
[----:B------:R-:W5:Y:S01]  /*1e80*/  SHFL.IDX PT, R9, R20, 0x1, 0x1c1f ;  /* 0x003c1f0014097f89 */ /* 0x000f6200000e0000 */
[----:B------:R-:W-:Y:S01]  /*1e90*/  FMUL.FTZ R51, R51, UR10 ;  /* 0x0000000a33337c20 */ /* 0x000fe20008410000 */
[----:B------:R-:W-:Y:S01]  /*1ea0*/  UIADD3 UR7, UR6, 0x1, URZ ;  /* 0x0000000106077890 */ /* 0x000fe2000fffe03f */
[----:B------:R-:W-:Y:S01]  /*1eb0*/  FMUL.FTZ R54, R54, UR10 ;  /* 0x0000000a36367c20 */ /* 0x000fe20008410000 */
[----:B------:R-:W-:Y:S01]  /*1ec0*/  UIADD3 UR6, UR48, UR6, URZ ;  /* 0x0000000630067290 */ /* 0x000fe2000fffe03f */
[----:B------:R-:W4:Y:S01]  /*1ed0*/  MUFU.TANH R102, R31 ;  /* 0x0000001f00667308 */ /* 0x000f220000002400 */
[----:B------:R-:W-:Y:S01]  /*1ee0*/  FMUL.FTZ R55, R55, UR10 ;  /* 0x0000000a37377c20 */ /* 0x000fe20008410000 */
[----:B------:R-:W-:Y:S01]  /*1ef0*/  FMUL.FTZ R66, R66, UR10 ;  /* 0x0000000a42427c20 */ /* 0x000fe20008410000 */
[----:B------:R-:W-:-:S02]  /*1f00*/  IMAD.U32 R11, RZ, RZ, UR7 ;  /* 0x00000007ff0b7e24 */ /* 0x000fc4000f8e00ff */
[----:B------:R-:W-:Y:S01]  /*1f10*/  FMUL.FTZ R58, R58, UR10 ;  /* 0x0000000a3a3a7c20 */ /* 0x000fe20008410000 */
[----:B------:R-:W-:Y:S01]  /*1f20*/  MOV R41, UR6 ;  /* 0x0000000600297c02 */ /* 0x000fe20008000f00 */
[----:B------:R-:W-:Y:S01]  /*1f30*/  FMUL.FTZ R62, R62, UR10 ;  /* 0x0000000a3e3e7c20 */ /* 0x000fe20008410000 */
[----:B------:R-:W-:Y:S01]  /*1f40*/  IMAD R4, R16, -0x2, R11 ;  /* 0xfffffffe10047824 */ /* 0x000fe200078e020b */
[----:B------:R-:W4:Y:S01]  /*1f50*/  MUFU.TANH R34, R34 ;  /* 0x0000002200227308 */ /* 0x000f220000002400 */
[----:B------:R-:W-:Y:S02]  /*1f60*/  IMAD.U32 R11, RZ, RZ, UR50 ;  /* 0x00000032ff0b7e24 */ /* 0x000fe4000f8e00ff */
[----:B------:R-:W-:Y:S01]  /*1f70*/  FMUL.FTZ R7, R28, UR10 ;  /* 0x0000000a1c077c20 */ /* 0x000fe20008410000 */
[----:B------:R-:W-:Y:S02]  /*1f80*/  IMAD R41, R16, -0x2, R41 ;  /* 0xfffffffe10297824 */ /* 0x000fe400078e0229 */
[----:B------:R-:W-:Y:S01]  /*1f90*/  FMUL.FTZ R59, R59, UR10 ;  /* 0x0000000a3b3b7c20 */ /* 0x000fe20008410000 */
[----:B01----:R-:W-:Y:S01]  /*1fa0*/  FMUL.FTZ R3, R24, UR10 ;  /* 0x0000000a18037c20 */ /* 0x003fe20008410000 */
[----:B------:R-:W-:Y:S01]  /*1fb0*/  IADD3 R94, -R11, UR48, R4 ;  /* 0x000000300b5e7c10 */ /* 0x000fe2000fffe104 */
[----:B------:R-:W-:Y:S01]  /*1fc0*/  FMUL.FTZ R4, R70, UR10 ;  /* 0x0000000a46047c20 */ /* 0x000fe20008410000 */
[----:B------:R0:W1:Y:S01]  /*1fd0*/  MUFU.TANH R106, R35 ;  /* 0x00000023006a7308 */ /* 0x0000620000002400 */
[----:B------:R-:W-:Y:S01]  /*1fe0*/  FMUL.FTZ R63, R63, UR10 ;  /* 0x0000000a3f3f7c20 */ /* 0x000fe20008410000 */
[----:B------:R-:W-:Y:S01]  /*1ff0*/  FMUL.FTZ R67, R67, UR10 ;  /* 0x0000000a43437c20 */ /* 0x000fe20008410000 */
[--C-:B-----5:R-:W-:Y:S01]  /*2000*/  VIADDMNMX R9, R9, R94, R41.reuse, PT ;  /* 0x0000005e09097246 */ /* 0x120fe20003800129 */
[----:B------:R-:W-:Y:S01]  /*2010*/  FMUL.FTZ R10, R32, UR10 ;  /* 0x0000000a200a7c20 */ /* 0x000fe20008410000 */
[----:B------:R-:W-:Y:S01]  /*2020*/  FMUL.FTZ R71, R71, UR10 ;  /* 0x0000000a47477c20 */ /* 0x000fe20008410000 */
[----:B------:R-:W-:Y:S01]  /*2030*/  FMUL.FTZ R74, R74, UR10 ;  /* 0x0000000a4a4a7c20 */ /* 0x000fe20008410000 */
[C---:B------:R-:W-:Y:S01]  /*2040*/  ISETP.GT.AND P1, PT, R9.reuse, RZ, PT ;  /* 0x000000ff0900720c */ /* 0x040fe20003f24270 */
[----:B------:R-:W5:Y:S01]  /*2050*/  MUFU.TANH R38, R38 ;  /* 0x0000002600267308 */ /* 0x000f620000002400 */
[C---:B------:R-:W-:Y:S01]  /*2060*/  ISETP.GT.AND P2, PT, R9.reuse, 0x1, PT ;  /* 0x000000010900780c */ /* 0x040fe20003f44270 */
[----:B0-----:R-:W-:Y:S01]  /*2070*/  FMUL.FTZ R35, R52, UR10 ;  /* 0x0000000a34237c20 */ /* 0x001fe20008410000 */
[----:B------:R-:W-:Y:S01]  /*2080*/  ISETP.GT.AND P3, PT, R9, 0x8, PT ;  /* 0x000000080900780c */ /* 0x000fe20003f64270 */
[----:B------:R-:W-:Y:S01]  /*2090*/  FMUL.FTZ R13, R36, UR10 ;  /* 0x0000000a240d7c20 */ /* 0x000fe20008410000 */
[----:B--2---:R-:W-:Y:S01]  /*20a0*/  FSEL R96, R26, -INF , P1 ;  /* 0xff8000001a607808 */ /* 0x004fe20000800000 */
[----:B------:R-:W-:Y:S01]  /*20b0*/  FMUL.FTZ R75, R75, UR10 ;  /* 0x0000000a4b4b7c20 */ /* 0x000fe20008410000 */
[----:B---3--:R-:W-:Y:S01]  /*20c0*/  FSEL R98, R98, -INF , P2 ;  /* 0xff80000062627808 */ /* 0x008fe20001000000 */
[----:B------:R0:W2:Y:S01]  /*20d0*/  MUFU.TANH R92, R39 ;  /* 0x00000027005c7308 */ /* 0x0000a20000002400 */
[----:B------:R-:W-:Y:S01]  /*20e0*/  ISETP.GT.AND P1, PT, R9, 0x9, PT ;  /* 0x000000090900780c */ /* 0x000fe20003f24270 */
[----:B------:R-:W-:Y:S01]  /*20f0*/  FMUL.FTZ R15, R40, UR10 ;  /* 0x0000000a280f7c20 */ /* 0x000fe20008410000 */
[----:B----4-:R-:W-:Y:S01]  /*2100*/  FSEL R100, R30, -INF , P3 ;  /* 0xff8000001e647808 */ /* 0x010fe20001800000 */
[----:B------:R-:W-:Y:S01]  /*2110*/  FMUL.FTZ R78, R78, UR10 ;  /* 0x0000000a4e4e7c20 */ /* 0x000fe20008410000 */
[----:B------:R-:W-:Y:S01]  /*2120*/  FMNMX.FTZ R11, R96, R98, !PT ;  /* 0x00000062600b7209 */ /* 0x000fe20007810000 */
[----:B------:R-:W-:Y:S01]  /*2130*/  FMUL.FTZ R79, R79, UR10 ;  /* 0x0000000a4f4f7c20 */ /* 0x000fe20008410000 */
[C---:B------:R-:W-:Y:S01]  /*2140*/  ISETP.GT.AND P2, PT, R9.reuse, 0x10, PT ;  /* 0x000000100900780c */ /* 0x040fe20003f44270 */
[----:B------:R-:W3:Y:S01]  /*2150*/  MUFU.TANH R42, R42 ;  /* 0x0000002a002a7308 */ /* 0x000ee20000002400 */
[----:B------:R-:W-:Y:S01]  /*2160*/  FSEL R102, R102, -INF , P1 ;  /* 0xff80000066667808 */ /* 0x000fe20000800000 */
[----:B0-----:R-:W-:Y:S01]  /*2170*/  FMUL.FTZ R39, R56, UR10 ;  /* 0x0000000a38277c20 */ /* 0x001fe20008410000 */
[----:B------:R-:W-:Y:S01]  /*2180*/  FMNMX.FTZ R11, R100, R11, !PT ;  /* 0x0000000b640b7209 */ /* 0x000fe20007810000 */
[----:B------:R-:W-:Y:S01]  /*2190*/  FMUL.FTZ R31, R48, UR10 ;  /* 0x0000000a301f7c20 */ /* 0x000fe20008410000 */
[C---:B------:R-:W-:Y:S01]  /*21a0*/  ISETP.GT.AND P1, PT, R9.reuse, 0x11, PT ;  /* 0x000000110900780c */ /* 0x040fe20003f24270 */
[----:B------:R-:W-:Y:S01]  /*21b0*/  FMUL.FTZ R82, R82, UR10 ;  /* 0x0000000a52527c20 */ /* 0x000fe20008410000 */
[----:B------:R-:W-:Y:S01]  /*21c0*/  FSEL R104, R34, -INF , P2 ;  /* 0xff80000022687808 */ /* 0x000fe20001000000 */
[----:B------:R-:W0:Y:S01]  /*21d0*/  MUFU.TANH R43, R43 ;  /* 0x0000002b002b7308 */ /* 0x000e220000002400 */
[----:B------:R-:W-:Y:S01]  /*21e0*/  FMNMX.FTZ R11, R102, R11, !PT ;  /* 0x0000000b660b7209 */ /* 0x000fe20007810000 */
[----:B------:R-:W-:Y:S01]  /*21f0*/  FMUL.FTZ R27, R44, UR10 ;  /* 0x0000000a2c1b7c20 */ /* 0x000fe20008410000 */
[----:B------:R-:W-:Y:S01]  /*2200*/  ISETP.GT.AND P2, PT, R9, 0x18, PT ;  /* 0x000000180900780c */ /* 0x000fe20003f44270 */
[----:B------:R-:W-:Y:S01]  /*2210*/  FMUL.FTZ R83, R83, UR10 ;  /* 0x0000000a53537c20 */ /* 0x000fe20008410000 */
[----:B-1----:R-:W-:Y:S01]  /*2220*/  FSEL R106, R106, -INF , P1 ;  /* 0xff8000006a6a7808 */ /* 0x002fe20000800000 */
[----:B------:R-:W-:Y:S01]  /*2230*/  FMUL.FTZ R86, R86, UR10 ;  /* 0x0000000a56567c20 */ /* 0x000fe20008410000 */
[----:B------:R-:W-:Y:S01]  /*2240*/  FMNMX.FTZ R11, R104, R11, !PT ;  /* 0x0000000b680b7209 */ /* 0x000fe20007810000 */
[----:B------:R-:W1:Y:S01]  /*2250*/  MUFU.TANH R46, R46 ;  /* 0x0000002e002e7308 */ /* 0x000e620000002400 */
[----:B------:R-:W-:Y:S01]  /*2260*/  ISETP.GT.AND P1, PT, R9, 0x19, PT ;  /* 0x000000190900780c */ /* 0x000fe20003f24270 */
[----:B------:R-:W-:Y:S01]  /*2270*/  FMUL.FTZ R87, R87, UR10 ;  /* 0x0000000a57577c20 */ /* 0x000fe20008410000 */
[----:B-----5:R-:W-:Y:S01]  /*2280*/  FSEL R108, R38, -INF , P2 ;  /* 0xff800000266c7808 */ /* 0x020fe20001000000 */
[----:B------:R-:W4:Y:S01]  /*2290*/  SHFL.IDX PT, R20, R20, RZ, 0x1c1f ;  /* 0x001c1fff14147589 */ /* 0x000f2200000e0000 */
[----:B------:R-:W-:Y:S01]  /*22a0*/  FMNMX.FTZ R11, R106, R11, !PT ;  /* 0x0000000b6a0b7209 */ /* 0x000fe20007810000 */
[----:B------:R-:W-:Y:S01]  /*22b0*/  FMUL.FTZ R5, R25, UR10 ;  /* 0x0000000a19057c20 */ /* 0x000fe20008410000 */
[----:B------:R-:W-:Y:S01]  /*22c0*/  ISETP.GT.AND P2, PT, R9, 0x20, PT ;  /* 0x000000200900780c */ /* 0x000fe20003f44270 */
[----:B------:R-:W5:Y:S01]  /*22d0*/  MUFU.TANH R47, R47 ;  /* 0x0000002f002f7308 */ /* 0x000f620000002400 */
[----:B--2---:R-:W-:Y:S01]  /*22e0*/  FSEL R92, R92, -INF , P1 ;  /* 0xff8000005c5c7808 */ /* 0x004fe20000800000 */
[----:B------:R-:W-:Y:S01]  /*22f0*/  ULDC UR6, c[0x0][0x988] ;  /* 0x0002620000067ab9 */ /* 0x000fe20000000800 */
[----:B------:R-:W-:Y:S01]  /*2300*/  FMNMX.FTZ R11, R108, R11, !PT ;  /* 0x0000000b6c0b7209 */ /* 0x000fe20007810000 */
[----:B------:R-:W-:Y:S01]  /*2310*/  FMUL.FTZ R6, R29, UR10 ;  /* 0x0000000a1d067c20 */ /* 0x000fe20008410000 */
[----:B------:R-:W-:Y:S01]  /*2320*/  ISETP.GT.AND P1, PT, R9, 0x21, PT ;  /* 0x000000210900780c */ /* 0x000fe20003f24270 */
[----:B------:R-:W-:Y:S01]  /*2330*/  FMUL.FTZ R8, R33, UR10 ;  /* 0x0000000a21087c20 */ /* 0x000fe20008410000 */
[----:B---3--:R-:W-:Y:S01]  /*2340*/  FSEL R90, R42, -INF , P2 ;  /* 0xff8000002a5a7808 */ /* 0x008fe20001000000 */
[----:B------:R-:W-:Y:S01]  /*2350*/  MUFU.TANH R50, R50 ;  /* 0x0000003200327308 */ /* 0x000fe20000002400 */
        /* <DEDUP_REMOVED lines=10> */
[----:B-1----:R-:W-:Y:S01]  /*2400*/  FSEL R70, R46, -INF , P2 ;  /* 0xff8000002e467808 */ /* 0x002fe20001000000 */
[----:B------:R-:W-:Y:S01]  /*2410*/  FMUL.FTZ R33, R53, UR10 ;  /* 0x0000000a35217c20 */ /* 0x000fe20008410000 */
[----:B------:R-:W-:Y:S01]  /*2420*/  FMNMX.FTZ R11, R88, R11, !PT ;  /* 0x0000000b580b7209 */ /* 0x000fe20007810000 */
[----:B------:R-:W-:Y:S01]  /*2430*/  FMUL.FTZ R37, R57, UR10 ;  /* 0x0000000a39257c20 */ /* 0x000fe20008410000 */
[----:B------:R-:W-:Y:S01]  /*2440*/  ISETP.GT.AND P2, PT, R9, 0x30, PT ;  /* 0x000000300900780c */ /* 0x000fe20003f44270 */
[----:B------:R-:W-:Y:S01]  /*2450*/  MUFU.TANH R54, R54 ;  /* 0x0000003600367308 */ /* 0x000fe20000002400 */
[----:B------:R-:W-:Y:S01]  /*2460*/  FMNMX.FTZ R11, R70, R11, !PT ;  /* 0x0000000b460b7209 */ /* 0x000fe20007810000 */
[----:B------:R-:W-:Y:S01]  /*2470*/  FMUL.FTZ R61, R61, UR10 ;  /* 0x0000000a3d3d7c20 */ /* 0x000fe20008410000 */
[----:B----4-:R-:W-:Y:S01]  /*2480*/  VIADDMNMX R41, R20, R94, R41, PT ;  /* 0x0000005e14297246 */ /* 0x010fe20003800129 */
[----:B------:R-:W-:Y:S01]  /*2490*/  FMUL.FTZ R64, R64, UR10 ;  /* 0x0000000a40407c20 */ /* 0x000fe20008410000 */
[----:B------:R-:W-:Y:S01]  /*24a0*/  FMUL.FTZ R65, R65, UR10 ;  /* 0x0000000a41417c20 */ /* 0x000fe20008410000 */
[----:B------:R-:W-:Y:S01]  /*24b0*/  FMUL.FTZ R68, R68, UR10 ;  /* 0x0000000a44447c20 */ /* 0x000fe20008410000 */
[----:B------:R-:W-:Y:S01]  /*24c0*/  ISETP.GT.AND P3, PT, R41, 0x8, PT ;  /* 0x000000082900780c */ /* 0x000fe20003f64270 */
        /* <DEDUP_REMOVED lines=8> */
[----:B------:R5:W-:Y:S01]  /*2550*/  MUFU.TANH R30, R66 ;  /* 0x00000042001e7308 */ /* 0x000be20000002400 */
[----:B------:R-:W-:Y:S01]  /*2560*/  FMUL.FTZ R84, R84, UR10 ;  /* 0x0000000a54547c20 */ /* 0x000fe20008410000 */
[----:B------:R-:W-:Y:S01]  /*2570*/  FMUL.FTZ R85, R85, UR10 ;  /* 0x0000000a55557c20 */ /* 0x000fe20008410000 */
[----:B------:R-:W-:Y:S01]  /*2580*/  @UP0 ULDC UR14, c[0x0][0x450] ;  /* 0x00011400000e0ab9 */ /* 0x000fe20000000800 */
[----:B------:R-:W-:Y:S01]  /*2590*/  UMOV UR10, UR39 ;  /* 0x00000027000a7c82 */ /* 0x000fe20008000000 */
[----:B------:R-:W-:Y:S01]  /*25a0*/  UIADD3 UR57, UR57, -0x2, URZ ;  /* 0xfffffffe39397890 */ /* 0x000fe2000fffe03f */
[----:B------:R-:W-:-:S02]  /*25b0*/  CS2R R150, SRZ ;  /* 0x0000000000967805 */ /* 0x000fc4000001ff00 */
[----:B------:R-:W-:Y:S01]  /*25c0*/  CS2R R148, SRZ ;  /* 0x0000000000947805 */ /* 0x000fe2000001ff00 */
[----:B------:R0:W2:Y:S01]  /*25d0*/  MUFU.TANH R21, R58 ;  /* 0x0000003a00157308 */ /* 0x0000a20000002400 */
[----:B-----5:R-:W-:Y:S02]  /*25e0*/  FSEL R66, R47, -INF , P1 ;  /* 0xff8000002f427808 */ /* 0x020fe40000800000 */
[----:B------:R-:W-:Y:S02]  /*25f0*/  CS2R R146, SRZ ;  /* 0x0000000000927805 */ /* 0x000fe4000001ff00 */
[----:B------:R-:W-:Y:S02]  /*2600*/  ISETP.GT.AND P1, PT, R9, 0x31, PT ;  /* 0x000000310900780c */ /* 0x000fe40003f24270 */
[----:B------:R-:W-:Y:S02]  /*2610*/  CS2R R144, SRZ ;  /* 0x0000000000907805 */ /* 0x000fe4000001ff00 */
[----:B------:R-:W-:-:S02]  /*2620*/  FMNMX.FTZ R11, R66, R11, !PT ;  /* 0x0000000b420b7209 */ /* 0x000fc40007810000 */
[----:B------:R-:W-:Y:S02]  /*2630*/  CS2R R142, SRZ ;  /* 0x00000000008e7805 */ /* 0x000fe4000001ff00 */
[----:B------:R-:W-:Y:S01]  /*2640*/  CS2R R140, SRZ ;  /* 0x00000000008c7805 */ /* 0x000fe2000001ff00 */
[----:B------:R3:W-:Y:S01]  /*2650*/  MUFU.TANH R28, R62 ;  /* 0x0000003e001c7308 */ /* 0x0007e20000002400 */
[----:B0-----:R-:W-:Y:S02]  /*2660*/  FSEL R58, R51, -INF , P1 ;  /* 0xff800000333a7808 */ /* 0x001fe40000800000 */
[----:B------:R-:W-:Y:S02]  /*2670*/  CS2R R138, SRZ ;  /* 0x00000000008a7805 */ /* 0x000fe4000001ff00 */
[----:B------:R-:W-:Y:S02]  /*2680*/  ISETP.GT.AND P1, PT, R9, 0x39, PT ;  /* 0x000000390900780c */ /* 0x000fe40003f24270 */
[----:B------:R-:W-:-:S02]  /*2690*/  CS2R R136, SRZ ;  /* 0x0000000000887805 */ /* 0x000fc4000001ff00 */
[----:B------:R-:W-:Y:S02]  /*26a0*/  CS2R R134, SRZ ;  /* 0x0000000000867805 */ /* 0x000fe4000001ff00 */
[----:B------:R-:W-:Y:S02]  /*26b0*/  CS2R R132, SRZ ;  /* 0x0000000000847805 */ /* 0x000fe4000001ff00 */
[----:B-1----:R-:W-:Y:S01]  /*26c0*/  FSEL R52, R52, -INF , P1 ;  /* 0xff80000034347808 */ /* 0x002fe20000800000 */
[----:B------:R-:W0:Y:S01]  /*26d0*/  MUFU.TANH R24, R59 ;  /* 0x0000003b00187308 */ /* 0x000e220000002400 */
[----:B---3--:R-:W-:Y:S02]  /*26e0*/  FSEL R62, R50, -INF , P2 ;  /* 0xff800000323e7808 */ /* 0x008fe40001000000 */
[----:B------:R-:W-:Y:S02]  /*26f0*/  CS2R R130, SRZ ;  /* 0x0000000000827805 */ /* 0x000fe4000001ff00 */
[----:B------:R-:W-:-:S02]  /*2700*/  ISETP.GT.AND P2, PT, R9, 0x38, PT ;  /* 0x000000380900780c */ /* 0x000fc40003f44270 */
[----:B------:R-:W-:Y:S02]  /*2710*/  CS2R R128, SRZ ;  /* 0x0000000000807805 */ /* 0x000fe4000001ff00 */
[----:B------:R-:W-:Y:S02]  /*2720*/  FMNMX.FTZ R11, R62, R11, !PT ;  /* 0x0000000b3e0b7209 */ /* 0x000fe40007810000 */
[----:B------:R-:W-:Y:S02]  /*2730*/  CS2R R126, SRZ ;  /* 0x00000000007e7805 */ /* 0x000fe4000001ff00 */
[----:B------:R-:W-:Y:S01]  /*2740*/  FSEL R56, R54, -INF , P2 ;  /* 0xff80000036387808 */ /* 0x000fe20001000000 */
[----:B------:R-:W1:Y:S01]  /*2750*/  MUFU.TANH R63, R63 ;  /* 0x0000003f003f7308 */ /* 0x000e620000002400 */
[----:B------:R-:W-:Y:S02]  /*2760*/  FMNMX.FTZ R11, R58, R11, !PT ;  /* 0x0000000b3a0b7209 */ /* 0x000fe40007810000 */
[----:B------:R-:W-:-:S02]  /*2770*/  CS2R R124, SRZ ;  /* 0x00000000007c7805 */ /* 0x000fc4000001ff00 */
[C---:B------:R-:W-:Y:S02]  /*2780*/  ISETP.GT.AND P2, PT, R9.reuse, 0x40, PT ;  /* 0x000000400900780c */ /* 0x040fe40003f44270 */
[----:B------:R-:W-:Y:S02]  /*2790*/  CS2R R122, SRZ ;  /* 0x00000000007a7805 */ /* 0x000fe4000001ff00 */
[----:B------:R-:W-:Y:S02]  /*27a0*/  FMNMX.FTZ R11, R56, R11, !PT ;  /* 0x0000000b380b7209 */ /* 0x000fe40007810000 */
[----:B------:R-:W-:Y:S02]  /*27b0*/  CS2R R120, SRZ ;  /* 0x0000000000787805 */ /* 0x000fe4000001ff00 */
[----:B------:R-:W-:Y:S01]  /*27c0*/  ISETP.GT.AND P1, PT, R9, 0x41, PT ;  /* 0x000000410900780c */ /* 0x000fe20003f24270 */
[----:B------:R-:W3:Y:S01]  /*27d0*/  MUFU.TANH R32, R67 ;  /* 0x0000004300207308 */ /* 0x000ee20000002400 */
[----:B--2---:R-:W-:-:S02]  /*27e0*/  FSEL R54, R21, -INF , P2 ;  /* 0xff80000015367808 */ /* 0x004fc40001000000 */
[----:B------:R-:W-:Y:S02]  /*27f0*/  CS2R R118, SRZ ;  /* 0x0000000000767805 */ /* 0x000fe4000001ff00 */
[----:B------:R-:W-:Y:S02]  /*2800*/  FMNMX.FTZ R11, R52, R11, !PT ;  /* 0x0000000b340b7209 */ /* 0x000fe40007810000 */
[----:B------:R-:W-:Y:S02]  /*2810*/  CS2R R116, SRZ ;  /* 0x0000000000747805 */ /* 0x000fe4000001ff00 */
[----:B------:R-:W-:Y:S02]  /*2820*/  ISETP.GT.AND P2, PT, R9, 0x48, PT ;  /* 0x000000480900780c */ /* 0x000fe40003f44270 */
[----:B------:R-:W-:Y:S02]  /*2830*/  CS2R R114, SRZ ;  /* 0x0000000000727805 */ /* 0x000fe4000001ff00 */
[----:B0-----:R-:W-:Y:S01]  /*2840*/  FSEL R24, R24, -INF , P1 ;  /* 0xff80000018187808 */ /* 0x001fe20000800000 */
[----:B------:R-:W0:Y:S01]  /*2850*/  MUFU.TANH R4, R4 ;  /* 0x0000000400047308 */ /* 0x000e220000002400 */
[----:B------:R-:W-:-:S02]  /*2860*/  FMNMX.FTZ R11, R54, R11, !PT ;  /* 0x0000000b360b7209 */ /* 0x000fc40007810000 */
[----:B------:R-:W-:Y:S02]  /*2870*/  CS2R R112, SRZ ;  /* 0x0000000000707805 */ /* 0x000fe4000001ff00 */
[C---:B------:R-:W-:Y:S02]  /*2880*/  ISETP.GT.AND P1, PT, R9.reuse, 0x49, PT ;  /* 0x000000490900780c */ /* 0x040fe40003f24270 */
[----:B------:R-:W-:Y:S02]  /*2890*/  CS2R R110, SRZ ;  /* 0x00000000006e7805 */ /* 0x000fe4000001ff00 */
[----:B------:R-:W-:Y:S02]  /*28a0*/  FSEL R26, R28, -INF , P2 ;  /* 0xff8000001c1a7808 */ /* 0x000fe40001000000 */
[----:B------:R-:W-:Y:S02]  /*28b0*/  CS2R R94, SRZ ;  /* 0x00000000005e7805 */ /* 0x000fe4000001ff00 */
[----:B------:R-:W-:Y:S01]  /*28c0*/  FMNMX.FTZ R11, R24, R11, !PT ;  /* 0x0000000b180b7209 */ /* 0x000fe20007810000 */
[----:B------:R-:W2:Y:S01]  /*28d0*/  MUFU.TANH R38, R71 ;  /* 0x0000004700267308 */ /* 0x000ea20000002400 */
        /* <DEDUP_REMOVED lines=8> */
[----:B---3--:R-:W-:Y:S01]  /*2960*/  FSEL R32, R32, -INF , P1 ;  /* 0xff80000020207808 */ /* 0x008fe20000800000 */
[----:B------:R-:W3:Y:S01]  /*2970*/  MUFU.TANH R40, R75 ;  /* 0x0000004b00287308 */ /* 0x000ee20000002400 */
[----:B------:R-:W-:Y:S02]  /*2980*/  FMNMX.FTZ R11, R30, R11, !PT ;  /* 0x0000000b1e0b7209 */ /* 0x000fe40007810000 */
[C---:B------:R-:W-:Y:S02]  /*2990*/  ISETP.GT.AND P1, PT, R9.reuse, 0x59, PT ;  /* 0x000000590900780c */ /* 0x040fe40003f24270 */
[----:B0-----:R-:W-:Y:S02]  /*29a0*/  FSEL R34, R4, -INF , P2 ;  /* 0xff80000004227808 */ /* 0x001fe40001000000 */
[----:B------:R-:W-:Y:S01]  /*29b0*/  FMNMX.FTZ R11, R32, R11, !PT ;  /* 0x0000000b200b7209 */ /* 0x000fe20007810000 */
[----:B------:R-:W0:Y:S01]  /*29c0*/  MUFU.TANH R42, R78 ;  /* 0x0000004e002a7308 */ /* 0x000e220000002400 */
[----:B------:R-:W-:-:S02]  /*29d0*/  ISETP.GT.AND P2, PT, R9, 0x60, PT ;  /* 0x000000600900780c */ /* 0x000fc40003f44270 */
[----:B--2---:R-:W-:Y:S02]  /*29e0*/  FSEL R38, R38, -INF , P1 ;  /* 0xff80000026267808 */ /* 0x004fe40000800000 */
[----:B------:R-:W-:Y:S02]  /*29f0*/  FMNMX.FTZ R11, R34, R11, !PT ;  /* 0x0000000b220b7209 */ /* 0x000fe40007810000 */
[C---:B------:R-:W-:Y:S01]  /*2a00*/  ISETP.GT.AND P1, PT, R9.reuse, 0x61, PT ;  /* 0x000000610900780c */ /* 0x040fe20003f24270 */
[----:B------:R-:W2:Y:S01]  /*2a10*/  MUFU.TANH R48, R79 ;  /* 0x0000004f00307308 */ /* 0x000ea20000002400 */
[----:B-1----:R-:W-:Y:S02]  /*2a20*/  FSEL R36, R36, -INF , P2 ;  /* 0xff80000024247808 */ /* 0x002fe40001000000 */
[----:B------:R-:W-:Y:S02]  /*2a30*/  FMNMX.FTZ R11, R38, R11, !PT ;  /* 0x0000000b260b7209 */ /* 0x000fe40007810000 */
[----:B------:R-:W-:-:S02]  /*2a40*/  ISETP.GT.AND P2, PT, R9, 0x68, PT ;  /* 0x000000680900780c */ /* 0x000fc40003f44270 */
[----:B---3--:R-:W-:Y:S01]  /*2a50*/  FSEL R40, R40, -INF , P1 ;  /* 0xff80000028287808 */ /* 0x008fe20000800000 */
[----:B------:R-:W1:Y:S01]  /*2a60*/  MUFU.TANH R44, R82 ;  /* 0x00000052002c7308 */ /* 0x000e620000002400 */
        /* <DEDUP_REMOVED lines=13> */
[----:B------:R-:W-:Y:S01]  /*2b40*/  FMNMX.FTZ R11, R44, R11, !PT ;  /* 0x0000000b2c0b7209 */ /* 0x000fe20007810000 */
[----:B------:R-:W1:Y:S01]  /*2b50*/  MUFU.TANH R87, R87 ;  /* 0x0000005700577308 */ /* 0x000e620000002400 */
[----:B0-----:R-:W-:Y:S02]  /*2b60*/  FSEL R46, R46, -INF , P1 ;  /* 0xff8000002e2e7808 */ /* 0x001fe40000800000 */
[----:B------:R-:W-:Y:S02]  /*2b70*/  ISETP.GT.AND P1, PT, R9, 0x79, PT ;  /* 0x000000790900780c */ /* 0x000fe40003f24270 */
[----:B------:R-:W-:-:S03]  /*2b80*/  FMNMX.FTZ R9, R46, R11, !PT ;  /* 0x0000000b2e097209 */ /* 0x000fc60007810000 */
[----:B------:R-:W-:Y:S01]  /*2b90*/  MUFU.TANH R3, R3 ;  /* 0x0000000300037308 */ /* 0x000fe20000002400 */
[----:B--2---:R-:W-:Y:S02]  /*2ba0*/  FSEL R50, R50, -INF , P2 ;  /* 0xff80000032327808 */ /* 0x004fe40001000000 */
[----:B------:R-:W-:Y:S02]  /*2bb0*/  ISETP.GT.AND P2, PT, R41, 0x1, PT ;  /* 0x000000012900780c */ /* 0x000fe40003f44270 */
[----:B------:R-:W-:-:S03]  /*2bc0*/  FMNMX.FTZ R4, R50, R9, !PT ;  /* 0x0000000932047209 */ /* 0x000fc60007810000 */
[----:B------:R-:W0:Y:S01]  /*2bd0*/  MUFU.TANH R5, R5 ;  /* 0x0000000500057308 */ /* 0x000e220000002400 */
[----:B-1----:R-:W-:-:S04]  /*2be0*/  FSEL R11, R87, -INF , P1 ;  /* 0xff800000570b7808 */ /* 0x002fc80000800000 */
[----:B------:R-:W-:-:S03]  /*2bf0*/  FMNMX.FTZ R4, R11, R4, !PT ;  /* 0x000000040b047209 */ /* 0x000fc60007810000 */
[----:B------:R-:W1:Y:S02]  /*2c00*/  MUFU.TANH R7, R7 ;  /* 0x0000000700077308 */ /* 0x000e640000002400 */
[----:B------:R-:W2:Y:S06]  /*2c10*/  SHFL.BFLY PT, R9, R4, 0x2, 0x1f ;  /* 0x0c401f0004097f89 */ /* 0x000eac00000e0000 */
[----:B------:R-:W-:Y:S01]  /*2c20*/  MUFU.TANH R6, R6 ;  /* 0x0000000600067308 */ /* 0x000fe20000002400 */
[----:B0-----:R-:W-:Y:S02]  /*2c30*/  FSEL R5, R5, -INF , P2 ;  /* 0xff80000005057808 */ /* 0x001fe40001000000 */
[----:B------:R-:W-:-:S05]  /*2c40*/  ISETP.GT.AND P2, PT, R41, 0x10, PT ;  /* 0x000000102900780c */ /* 0x000fca0003f44270 */
[----:B------:R-:W0:Y:S01]  /*2c50*/  MUFU.TANH R10, R10 ;  /* 0x0000000a000a7308 */ /* 0x000e220000002400 */
[----:B-1----:R-:W-:-:S07]  /*2c60*/  FSEL R43, R7, -INF , P3 ;  /* 0xff800000072b7808 */ /* 0x002fce0001800000 */
[----:B------:R-:W-:Y:S01]  /*2c70*/  MUFU.TANH R8, R8 ;  /* 0x0000000800087308 */ /* 0x000fe20000002400 */
[----:B--2---:R-:W-:-:S05]  /*2c80*/  FMNMX.FTZ R21, R4, R9, !PT ;  /* 0x0000000904157209 */ /* 0x004fca0007810000 */
[----:B------:R-:W1:Y:S02]  /*2c90*/  SHFL.BFLY PT, R4, R21, 0x1, 0x1f ;  /* 0x0c201f0015047f89 */ /* 0x000e6400000e0000 */
[----:B------:R-:W2:Y:S01]  /*2ca0*/  MUFU.TANH R13, R13 ;  /* 0x0000000d000d7308 */ /* 0x000ea20000002400 */
[----:B0-----:R-:W-:Y:S02]  /*2cb0*/  FSEL R47, R10, -INF , P2 ;  /* 0xff8000000a2f7808 */ /* 0x001fe40001000000 */
[----:B------:R-:W-:-:S05]  /*2cc0*/  ISETP.GT.AND P2, PT, R41, 0x18, PT ;  /* 0x000000182900780c */ /* 0x000fca0003f44270 */
[----:B------:R0:W-:Y:S08]  /*2cd0*/  MUFU.TANH R55, R60 ;  /* 0x0000003c00377308 */ /* 0x0001f00000002400 */
[----:B------:R-:W3:Y:S01]  /*2ce0*/  MUFU.TANH R12, R12 ;  /* 0x0000000c000c7308 */ /* 0x000ee20000002400 */
[----:B--2---:R-:W-:Y:S02]  /*2cf0*/  FSEL R13, R13, -INF , P2 ;  /* 0xff8000000d0d7808 */ /* 0x004fe40001000000 */
[----:B------:R-:W-:-:S02]  /*2d00*/  ISETP.GT.AND P2, PT, R41, 0x20, PT ;  /* 0x000000202900780c */ /* 0x000fc40003f44270 */
[----:B-1----:R-:W-:Y:S01]  /*2d10*/  FMNMX.FTZ R9, R21, R4, !PT ;  /* 0x0000000415097209 */ /* 0x002fe20007810000 */
[----:B------:R-:W-:Y:S02]  /*2d20*/  IMAD.U32 R4, RZ, RZ, UR6 ;  /* 0x00000006ff047e24 */ /* 0x000fe4000f8e00ff */
[----:B------:R-:W1:Y:S01]  /*2d30*/  MUFU.TANH R15, R15 ;  /* 0x0000000f000f7308 */ /* 0x000e620000002400 */
[----:B------:R-:W-:Y:S01]  /*2d40*/  @UP0 ULDC UR6, c[0x0][0x44c] ;  /* 0x0001130000060ab9 */ /* 0x000fe20000000800 */
[C---:B------:R-:W-:Y:S01]  /*2d50*/  FSETP.NEU.FTZ.AND P1, PT, R9.reuse, -INF , PT ;  /* 0xff8000000900780b */ /* 0x040fe20003f3d000 */
[----:B------:R-:W-:Y:S01]  /*2d60*/  FMUL.FTZ R21, R9, R4 ;  /* 0x0000000409157220 */ /* 0x000fe20000410000 */
[----:B------:R-:W-:Y:S02]  /*2d70*/  UIMAD.WIDE.U32 UR6, UR39, UR6, URZ ;  /* 0x00000006270672a5 */ /* 0x000fe4000f8e003f */
[----:B------:R-:W-:Y:S02]  /*2d80*/  UIADD3 UR6, UR11, 0x28840, URZ ;  /* 0x000288400b067890 */ /* 0x000fe4000fffe03f */
[----:B------:R-:W-:Y:S01]  /*2d90*/  FSEL R21, R21, RZ, P1 ;  /* 0x000000ff15157208 */ /* 0x000fe20000800000 */
[----:B------:R-:W2:Y:S01]  /*2da0*/  MUFU.TANH R14, R14 ;  /* 0x0000000e000e7308 */ /* 0x000ea20000002400 */
[----:B------:R-:W-:Y:S01]  /*2db0*/  ISETP.GT.AND P1, PT, R41, RZ, PT ;  /* 0x000000ff2900720c */ /* 0x000fe20003f24270 */
[----:B------:R-:W-:-:S02]  /*2dc0*/  @UP0 USHF.R.U32.HI UR10, URZ, UR14, UR7 ;  /* 0x0000000e3f0a0299 */ /* 0x000fc40008011607 */
[-CC-:B------:R-:W-:Y:S01]  /*2dd0*/  FFMA.FTZ R165, R54, R4.reuse, -R21.reuse ;  /* 0x0000000436a57223 */ /* 0x180fe20000010815 */
[----:B------:R-:W-:Y:S01]  /*2de0*/  FSEL R3, R3, -INF , P1 ;  /* 0xff80000003037808 */ /* 0x000fe20000800000 */
[-CC-:B------:R-:W-:Y:S01]  /*2df0*/  FFMA.FTZ R161, R30, R4.reuse, -R21.reuse ;  /* 0x000000041ea17223 */ /* 0x180fe20000010815 */
[----:B------:R-:W-:Y:S01]  /*2e00*/  ISETP.GT.AND P1, PT, R41, 0x9, PT ;  /* 0x000000092900780c */ /* 0x000fe20003f24270 */
[----:B------:R-:W4:Y:S01]  /*2e10*/  MUFU.TANH R27, R27 ;  /* 0x0000001b001b7308 */ /* 0x000f220000002400 */
[----:B0-----:R-:W-:Y:S01]  /*2e20*/  FMNMX.FTZ R60, R3, R5, !PT ;  /* 0x00000005033c7209 */ /* 0x001fe20007810000 */
[-CC-:B------:R-:W-:Y:S01]  /*2e30*/  FFMA.FTZ R30, R38, R4.reuse, -R21.reuse ;  /* 0x00000004261e7223 */ /* 0x180fe20000010815 */
[----:B------:R-:W-:Y:S01]  /*2e40*/  FSEL R45, R6, -INF , P1 ;  /* 0xff800000062d7808 */ /* 0x000fe20000800000 */
[--C-:B------:R-:W-:Y:S01]  /*2e50*/  FFMA.FTZ R181, R96, R4, -R21.reuse ;  /* 0x0000000460b57223 */ /* 0x100fe20000010815 */
[----:B------:R-:W-:Y:S01]  /*2e60*/  FMNMX.FTZ R60, R43, R60, !PT ;  /* 0x0000003c2b3c7209 */ /* 0x000fe20007810000 */
[--C-:B------:R-:W-:Y:S01]  /*2e70*/  FFMA.FTZ R20, R98, R4, -R21.reuse ;  /* 0x0000000462147223 */ /* 0x100fe20000010815 */
[----:B------:R-:W-:Y:S01]  /*2e80*/  ISETP.GT.AND P1, PT, R41, 0x11, PT ;  /* 0x000000112900780c */ /* 0x000fe20003f24270 */
[----:B------:R-:W0:Y:S01]  /*2e90*/  MUFU.TANH R25, R25 ;  /* 0x0000001900197308 */ /* 0x000e220000002400 */
[----:B------:R-:W-:Y:S01]  /*2ea0*/  FMNMX.FTZ R60, R45, R60, !PT ;  /* 0x0000003c2d3c7209 */ /* 0x000fe20007810000 */
[-CC-:B------:R-:W-:Y:S01]  /*2eb0*/  FFMA.FTZ R183, R100, R4.reuse, -R21.reuse ;  /* 0x0000000464b77223 */ /* 0x180fe20000010815 */
[----:B------:R-:W-:Y:S01]  /*2ec0*/  FSEL R49, R8, -INF , P1 ;  /* 0xff80000008317808 */ /* 0x000fe20000800000 */
[--C-:B------:R-:W-:Y:S01]  /*2ed0*/  FFMA.FTZ R6, R102, R4, -R21.reuse ;  /* 0x0000000466067223 */ /* 0x100fe20000010815 */
[----:B------:R-:W-:Y:S01]  /*2ee0*/  FMNMX.FTZ R60, R47, R60, !PT ;  /* 0x0000003c2f3c7209 */ /* 0x000fe20007810000 */
[--C-:B------:R-:W-:Y:S01]  /*2ef0*/  FFMA.FTZ R177, R104, R4, -R21.reuse ;  /* 0x0000000468b17223 */ /* 0x100fe20000010815 */
[----:B------:R-:W-:Y:S01]  /*2f00*/  ISETP.GT.AND P1, PT, R41, 0x19, PT ;  /* 0x000000192900780c */ /* 0x000fe20003f24270 */
[----:B------:R-:W5:Y:S01]  /*2f10*/  MUFU.TANH R31, R31 ;  /* 0x0000001f001f7308 */ /* 0x000f620000002400 */
[----:B------:R-:W-:Y:S01]  /*2f20*/  FMNMX.FTZ R60, R49, R60, !PT ;  /* 0x0000003c313c7209 */ /* 0x000fe20007810000 */
[-CC-:B------:R-:W-:Y:S01]  /*2f30*/  FFMA.FTZ R8, R106, R4.reuse, -R21.reuse ;  /* 0x000000046a087223 */ /* 0x180fe20000010815 */
[----:B---3--:R-:W-:Y:S01]  /*2f40*/  FSEL R51, R12, -INF , P1 ;  /* 0xff8000000c337808 */ /* 0x008fe20000800000 */
[--C-:B------:R-:W-:Y:S01]  /*2f50*/  FFMA.FTZ R167, R26, R4, -R21.reuse ;  /* 0x000000041aa77223 */ /* 0x100fe20000010815 */
[----:B------:R-:W-:Y:S01]  /*2f60*/  FMNMX.FTZ R60, R13, R60, !PT ;  /* 0x0000003c0d3c7209 */ /* 0x000fe20007810000 */
[-CC-:B------:R-:W-:Y:S01]  /*2f70*/  FFMA.FTZ R26, R28, R4.reuse, -R21.reuse ;  /* 0x000000041c1a7223 */ /* 0x180fe20000010815 */
[----:B------:R-:W-:Y:S01]  /*2f80*/  ISETP.GT.AND P1, PT, R41, 0x21, PT ;  /* 0x000000212900780c */ /* 0x000fe20003f24270 */
[----:B------:R-:W3:Y:S01]  /*2f90*/  MUFU.TANH R29, R29 ;  /* 0x0000001d001d7308 */ /* 0x000ee20000002400 */
[----:B-1----:R-:W-:Y:S01]  /*2fa0*/  FSEL R15, R15, -INF , P2 ;  /* 0xff8000000f0f7808 */ /* 0x002fe20001000000 */
[--C-:B------:R-:W-:Y:S01]  /*2fb0*/  FFMA.FTZ R179, R108, R4, -R21.reuse ;  /* 0x000000046cb37223 */ /* 0x100fe20000010815 */
[----:B------:R-:W-:Y:S01]  /*2fc0*/  FMNMX.FTZ R60, R51, R60, !PT ;  /* 0x0000003c333c7209 */ /* 0x000fe20007810000 */
[-CC-:B------:R-:W-:Y:S01]  /*2fd0*/  FFMA.FTZ R28, R32, R4.reuse, -R21.reuse ;  /* 0x00000004201c7223 */ /* 0x180fe20000010815 */
[----:B------:R-:W-:Y:S01]  /*2fe0*/  ISETP.GT.AND P2, PT, R41, 0x28, PT ;  /* 0x000000282900780c */ /* 0x000fe20003f44270 */
[--C-:B------:R-:W-:Y:S01]  /*2ff0*/  FFMA.FTZ R32, R40, R4, -R21.reuse ;  /* 0x0000000428207223 */ /* 0x100fe20000010815 */
[----:B--2---:R-:W-:Y:S01]  /*3000*/  FSEL R53, R14, -INF , P1 ;  /* 0xff8000000e357808 */ /* 0x004fe20000800000 */
[----:B------:R-:W1:Y:S01]  /*3010*/  MUFU.TANH R35, R35 ;  /* 0x0000002300237308 */ /* 0x000e620000002400 */
[----:B------:R-:W-:Y:S01]  /*3020*/  FMNMX.FTZ R60, R15, R60, !PT ;  /* 0x0000003c0f3c7209 */ /* 0x000fe20007810000 */
[-CC-:B------:R-:W-:Y:S01]  /*3030*/  FFMA.FTZ R155, R42, R4.reuse, -R21.reuse ;  /* 0x000000042a9b7223 */ /* 0x180fe20000010815 */
[----:B------:R-:W-:Y:S01]  /*3040*/  ISETP.GT.AND P1, PT, R41, 0x29, PT ;  /* 0x000000292900780c */ /* 0x000fe20003f24270 */
[-CC-:B------:R-:W-:Y:S01]  /*3050*/  FFMA.FTZ R10, R92, R4.reuse, -R21.reuse ;  /* 0x000000045c0a7223 */ /* 0x180fe20000010815 */
[----:B----4-:R-:W-:Y:S01]  /*3060*/  FSEL R27, R27, -INF , P2 ;  /* 0xff8000001b1b7808 */ /* 0x010fe20001000000 */
[--C-:B------:R-:W-:Y:S01]  /*3070*/  FFMA.FTZ R173, R90, R4, -R21.reuse ;  /* 0x000000045aad7223 */ /* 0x100fe20000010815 */
[----:B------:R-:W-:Y:S01]  /*3080*/  FMNMX.FTZ R60, R53, R60, !PT ;  /* 0x0000003c353c7209 */ /* 0x000fe20007810000 */
[----:B------:R-:W2:Y:S01]  /*3090*/  MUFU.TANH R33, R33 ;  /* 0x0000002100217308 */ /* 0x000ea20000002400 */
[----:B------:R-:W-:Y:S01]  /*30a0*/  ISETP.GT.AND P2, PT, R41, 0x30, PT ;  /* 0x000000302900780c */ /* 0x000fe20003f44270 */
[-CC-:B------:R-:W-:Y:S01]  /*30b0*/  FFMA.FTZ R12, R88, R4.reuse, -R21.reuse ;  /* 0x00000004580c7223 */ /* 0x180fe20000010815 */
[----:B0-----:R-:W-:Y:S01]  /*30c0*/  FSEL R25, R25, -INF , P1 ;  /* 0xff80000019197808 */ /* 0x001fe20000800000 */
[--C-:B------:R-:W-:Y:S01]  /*30d0*/  FFMA.FTZ R175, R70, R4, -R21.reuse ;  /* 0x0000000446af7223 */ /* 0x100fe20000010815 */
[----:B------:R-:W-:Y:S01]  /*30e0*/  FMNMX.FTZ R60, R27, R60, !PT ;  /* 0x0000003c1b3c7209 */ /* 0x000fe20007810000 */
[-CC-:B------:R-:W-:Y:S01]  /*30f0*/  FFMA.FTZ R14, R66, R4.reuse, -R21.reuse ;  /* 0x00000004420e7223 */ /* 0x180fe20000010815 */
[----:B------:R-:W-:Y:S01]  /*3100*/  ISETP.GT.AND P1, PT, R41, 0x31, PT ;  /* 0x000000312900780c */ /* 0x000fe20003f24270 */
[----:B------:R-:W0:Y:S01]  /*3110*/  MUFU.TANH R39, R39 ;  /* 0x0000002700277308 */ /* 0x000e220000002400 */
[----:B-----5:R-:W-:Y:S01]  /*3120*/  FSEL R31, R31, -INF , P2 ;  /* 0xff8000001f1f7808 */ /* 0x020fe20001000000 */
[--C-:B------:R-:W-:Y:S01]  /*3130*/  FFMA.FTZ R163, R34, R4, -R21.reuse ;  /* 0x0000000422a37223 */ /* 0x100fe20000010815 */
[----:B------:R-:W-:Y:S01]  /*3140*/  FMNMX.FTZ R60, R25, R60, !PT ;  /* 0x0000003c193c7209 */ /* 0x000fe20007810000 */
[-CC-:B------:R-:W-:Y:S01]  /*3150*/  FFMA.FTZ R153, R36, R4.reuse, -R21.reuse ;  /* 0x0000000424997223 */ /* 0x180fe20000010815 */
[----:B------:R-:W-:Y:S01]  /*3160*/  ISETP.GT.AND P2, PT, R41, 0x38, PT ;  /* 0x000000382900780c */ /* 0x000fe20003f44270 */
[--C-:B------:R-:W-:Y:S01]  /*3170*/  FFMA.FTZ R169, R62, R4, -R21.reuse ;  /* 0x000000043ea97223 */ /* 0x100fe20000010815 */
[----:B---3--:R-:W-:Y:S01]  /*3180*/  FSEL R29, R29, -INF , P1 ;  /* 0xff8000001d1d7808 */ /* 0x008fe20000800000 */
[----:B------:R-:W3:Y:S01]  /*3190*/  MUFU.TANH R37, R37 ;  /* 0x0000002500257308 */ /* 0x000ee20000002400 */
[----:B------:R-:W-:Y:S01]  /*31a0*/  FMNMX.FTZ R60, R31, R60, !PT ;  /* 0x0000003c1f3c7209 */ /* 0x000fe20007810000 */
[-CC-:B------:R-:W-:Y:S01]  /*31b0*/  FFMA.FTZ R58, R58, R4.reuse, -R21.reuse ;  /* 0x000000043a3a7223 */ /* 0x180fe20000010815 */
[----:B------:R-:W-:Y:S01]  /*31c0*/  ISETP.GT.AND P1, PT, R41, 0x39, PT ;  /* 0x000000392900780c */ /* 0x000fe20003f24270 */
[-CC-:B------:R-:W-:Y:S01]  /*31d0*/  FFMA.FTZ R171, R56, R4.reuse, -R21.reuse ;  /* 0x0000000438ab7223 */ /* 0x180fe20000010815 */
[----:B-1----:R-:W-:Y:S01]  /*31e0*/  FSEL R35, R35, -INF , P2 ;  /* 0xff80000023237808 */ /* 0x002fe20001000000 */
[--C-:B------:R-:W-:Y:S01]  /*31f0*/  FFMA.FTZ R52, R52, R4, -R21.reuse ;  /* 0x0000000434347223 */ /* 0x100fe20000010815 */
[----:B------:R-:W-:Y:S01]  /*3200*/  FMNMX.FTZ R60, R29, R60, !PT ;  /* 0x0000003c1d3c7209 */ /* 0x000fe20007810000 */
[----:B------:R-:W1:Y:S01]  /*3210*/  MUFU.TANH R57, R61 ;  /* 0x0000003d00397308 */ /* 0x000e620000002400 */
        /* <DEDUP_REMOVED lines=8> */
[----:B0-----:R-:W-:Y:S01]  /*32a0*/  FSEL R39, R39, -INF , P2 ;  /* 0xff80000027277808 */ /* 0x001fe20001000000 */
[--C-:B------:R-:W-:Y:S01]  /*32b0*/  FFMA.FTZ R36, R46, R4, -R21.reuse ;  /* 0x000000042e247223 */ /* 0x100fe20000010815 */
[----:B------:R-:W-:Y:S01]  /*32c0*/  FMNMX.FTZ R60, R33, R60, !PT ;  /* 0x0000003c213c7209 */ /* 0x000fe20007810000 */
[-CC-:B------:R-:W-:Y:S01]  /*32d0*/  FFMA.FTZ R159, R50, R4.reuse, -R21.reuse ;  /* 0x00000004329f7223 */ /* 0x180fe20000010815 */
[----:B------:R-:W-:Y:S01]  /*32e0*/  ISETP.GT.AND P2, PT, R41, 0x48, PT ;  /* 0x000000482900780c */ /* 0x000fe20003f44270 */
[----:B------:R-:W-:Y:S01]  /*32f0*/  FFMA.FTZ R11, R11, R4, -R21 ;  /* 0x000000040b0b7223 */ /* 0x000fe20000010815 */
[----:B---3--:R-:W-:Y:S01]  /*3300*/  FSEL R37, R37, -INF , P1 ;  /* 0xff80000025257808 */ /* 0x008fe20000800000 */
[----:B------:R-:W0:Y:S01]  /*3310*/  MUFU.TANH R65, R65 ;  /* 0x0000004100417308 */ /* 0x000e220000002400 */
[----:B------:R-:W-:Y:S01]  /*3320*/  FMNMX.FTZ R60, R39, R60, !PT ;  /* 0x0000003c273c7209 */ /* 0x000fe20007810000 */
[----:B------:R-:W-:Y:S01]  /*3330*/  UIADD3 UR7, UR10, UR48, -UR50 ;  /* 0x000000300a077290 */ /* 0x000fe2000fffe832 */
[----:B------:R-:W-:Y:S01]  /*3340*/  ISETP.GT.AND P1, PT, R41, 0x49, PT ;  /* 0x000000492900780c */ /* 0x000fe20003f24270 */
[----:B------:R-:W-:Y:S01]  /*3350*/  UPRMT UR6, UR40, 0x654, UR6 ;  /* 0x0000065428067896 */ /* 0x000fe20008000006 */
[----:B------:R-:W-:Y:S01]  /*3360*/  FSEL R55, R55, -INF , P2 ;  /* 0xff80000037377808 */ /* 0x000fe20001000000 */
[----:B------:R-:W-:Y:S01]  /*3370*/  USHF.R.S32.HI UR10, URZ, 0x1f, UR7 ;  /* 0x0000001f3f0a7899 */ /* 0x000fe20008011407 */
[----:B------:R-:W-:Y:S01]  /*3380*/  FMNMX.FTZ R60, R37, R60, !PT ;  /* 0x0000003c253c7209 */ /* 0x000fe20007810000 */
[----:B------:R-:W3:Y:S01]  /*3390*/  MUFU.TANH R63, R68 ;  /* 0x00000044003f7308 */ /* 0x000ee20000002400 */
[----:B------:R-:W-:Y:S01]  /*33a0*/  ISETP.GT.AND P2, PT, R41, 0x50, PT ;  /* 0x000000502900780c */ /* 0x000fe20003f44270 */
[----:B------:R-:W-:Y:S01]  /*33b0*/  ULEA.HI UR10, UR10, UR7, URZ, 0x7 ;  /* 0x000000070a0a7291 */ /* 0x000fe2000f8f383f */
[----:B-1----:R-:W-:-:S02]  /*33c0*/  FSEL R57, R57, -INF , P1 ;  /* 0xff80000039397808 */ /* 0x002fc40000800000 */
[----:B------:R-:W-:Y:S02]  /*33d0*/  CS2R R108, SRZ ;  /* 0x00000000006c7805 */ /* 0x000fe4000001ff00 */
[----:B------:R-:W-:Y:S01]  /*33e0*/  FMNMX.FTZ R60, R55, R60, !PT ;  /* 0x0000003c373c7209 */ /* 0x000fe20007810000 */
[----:B------:R-:W-:Y:S01]  /*33f0*/  USHF.R.S32.HI UR10, URZ, 0x7, UR10 ;  /* 0x000000073f0a7899 */ /* 0x000fe2000801140a */
[----:B------:R-:W-:Y:S01]  /*3400*/  ISETP.GT.AND P1, PT, R41, 0x51, PT ;  /* 0x000000512900780c */ /* 0x000fe20003f24270 */
[----:B------:R-:W1:Y:S01]  /*3410*/  MUFU.TANH R69, R69 ;  /* 0x0000004500457308 */ /* 0x000e620000002400 */
[----:B--2---:R-:W-:Y:S01]  /*3420*/  FSEL R59, R59, -INF , P2 ;  /* 0xff8000003b3b7808 */ /* 0x004fe20001000000 */
[----:B------:R-:W-:Y:S01]  /*3430*/  UISETP.LT.AND UP0, UPT, URZ, UR10, UPT ;  /* 0x0000000a3f00728c */ /* 0x000fe2000bf01270 */
[----:B------:R-:W-:Y:S01]  /*3440*/  FMNMX.FTZ R60, R57, R60, !PT ;  /* 0x0000003c393c7209 */ /* 0x000fe20007810000 */
[----:B------:R-:W-:Y:S01]  /*3450*/  SYNCS.ARRIVE.TRANS64.RED.A1T0 RZ, [UR6], RZ ;  /* 0x000000ffffff79a7 */ /* 0x000fe20008100406 */
[----:B------:R-:W-:Y:S01]  /*3460*/  ISETP.GT.AND P2, PT, R41, 0x58, PT ;  /* 0x000000582900780c */ /* 0x000fe20003f44270 */
[----:B------:R-:W-:Y:S01]  /*3470*/  USEL UR55, URZ, UR10, !UP0 ;  /* 0x0000000a3f377287 */ /* 0x000fe2000c000000 */
[----:B0-----:R-:W-:Y:S01]  /*3480*/  FSEL R61, R65, -INF , P1 ;  /* 0xff800000413d7808 */ /* 0x001fe20000800000 */
[----:B------:R-:W0:Y:S01]  /*3490*/  MUFU.TANH R67, R72 ;  /* 0x0000004800437308 */ /* 0x000e220000002400 */
[----:B------:R-:W-:Y:S01]  /*34a0*/  FMNMX.FTZ R60, R59, R60, !PT ;  /* 0x0000003c3b3c7209 */ /* 0x000fe20007810000 */
[----:B------:R-:W-:Y:S01]  /*34b0*/  UISETP.GE.AND UP0, UPT, UR57, UR55, UPT ;  /* 0x000000373900728c */ /* 0x000fe2000bf06270 */
[----:B------:R-:W-:-:S02]  /*34c0*/  ISETP.GT.AND P1, PT, R41, 0x59, PT ;  /* 0x000000592900780c */ /* 0x000fc40003f24270 */
[----:B------:R-:W-:Y:S02]  /*34d0*/  CS2R R106, SRZ ;  /* 0x00000000006a7805 */ /* 0x000fe4000001ff00 */
[----:B---3--:R-:W-:Y:S02]  /*34e0*/  FSEL R63, R63, -INF , P2 ;  /* 0xff8000003f3f7808 */ /* 0x008fe40001000000 */
[----:B------:R-:W-:Y:S02]  /*34f0*/  CS2R R104, SRZ ;  /* 0x0000000000687805 */ /* 0x000fe4000001ff00 */
[----:B------:R-:W-:Y:S01]  /*3500*/  FMNMX.FTZ R60, R61, R60, !PT ;  /* 0x0000003c3d3c7209 */ /* 0x000fe20007810000 */
[----:B------:R-:W2:Y:S01]  /*3510*/  MUFU.TANH R73, R73 ;  /* 0x0000004900497308 */ /* 0x000ea20000002400 */
[----:B------:R-:W-:Y:S02]  /*3520*/  ISETP.GT.AND P2, PT, R41, 0x60, PT ;  /* 0x000000602900780c */ /* 0x000fe40003f44270 */
[----:B------:R-:W-:-:S02]  /*3530*/  CS2R R102, SRZ ;  /* 0x0000000000667805 */ /* 0x000fc4000001ff00 */
[----:B-1----:R-:W-:Y:S02]  /*3540*/  FSEL R65, R69, -INF , P1 ;  /* 0xff80000045417808 */ /* 0x002fe40000800000 */
[----:B------:R-:W-:Y:S02]  /*3550*/  CS2R R100, SRZ ;  /* 0x0000000000647805 */ /* 0x000fe4000001ff00 */
[----:B------:R-:W-:Y:S02]  /*3560*/  FMNMX.FTZ R60, R63, R60, !PT ;  /* 0x0000003c3f3c7209 */ /* 0x000fe40007810000 */
[----:B------:R-:W-:Y:S02]  /*3570*/  CS2R R98, SRZ ;  /* 0x0000000000627805 */ /* 0x000fe4000001ff00 */
[----:B------:R-:W-:Y:S01]  /*3580*/  ISETP.GT.AND P1, PT, R41, 0x61, PT ;  /* 0x000000612900780c */ /* 0x000fe20003f24270 */
[----:B------:R-:W1:Y:S01]  /*3590*/  MUFU.TANH R71, R76 ;  /* 0x0000004c00477308 */ /* 0x000e620000002400 */
[----:B0-----:R-:W-:-:S02]  /*35a0*/  FSEL R67, R67, -INF , P2 ;  /* 0xff80000043437808 */ /* 0x001fc40001000000 */
[----:B------:R-:W-:Y:S02]  /*35b0*/  CS2R R96, SRZ ;  /* 0x0000000000607805 */ /* 0x000fe4000001ff00 */
[----:B------:R-:W-:Y:S02]  /*35c0*/  FMNMX.FTZ R60, R65, R60, !PT ;  /* 0x0000003c413c7209 */ /* 0x000fe40007810000 */
[----:B------:R-:W-:Y:S02]  /*35d0*/  CS2R R92, SRZ ;  /* 0x00000000005c7805 */ /* 0x000fe4000001ff00 */
[----:B------:R-:W-:Y:S02]  /*35e0*/  ISETP.GT.AND P2, PT, R41, 0x68, PT ;  /* 0x000000682900780c */ /* 0x000fe40003f44270 */
[----:B------:R-:W-:Y:S02]  /*35f0*/  CS2R R90, SRZ ;  /* 0x00000000005a7805 */ /* 0x000fe4000001ff00 */
[----:B------:R-:W-:Y:S01]  /*3600*/  FMNMX.FTZ R60, R67, R60, !PT ;  /* 0x0000003c433c7209 */ /* 0x000fe20007810000 */
[----:B------:R-:W0:Y:S01]  /*3610*/  MUFU.TANH R77, R77 ;  /* 0x0000004d004d7308 */ /* 0x000e220000002400 */
[----:B--2---:R-:W-:-:S02]  /*3620*/  FSEL R69, R73, -INF , P1 ;  /* 0xff80000049457808 */ /* 0x004fc40000800000 */
[----:B------:R-:W-:Y:S02]  /*3630*/  CS2R R88, SRZ ;  /* 0x0000000000587805 */ /* 0x000fe4000001ff00 */
[----:B------:R-:W-:Y:S02]  /*3640*/  ISETP.GT.AND P1, PT, R41, 0x69, PT ;  /* 0x000000692900780c */ /* 0x000fe40003f24270 */
[----:B------:R-:W-:Y:S01]  /*3650*/  FMNMX.FTZ R60, R69, R60, !PT ;  /* 0x0000003c453c7209 */ /* 0x000fe20007810000 */
[----:B------:R-:W2:Y:S01]  /*3660*/  MUFU.TANH R75, R80 ;  /* 0x00000050004b7308 */ /* 0x000ea20000002400 */
[----:B-1----:R-:W-:Y:S02]  /*3670*/  FSEL R71, R71, -INF , P2 ;  /* 0xff80000047477808 */ /* 0x002fe40001000000 */
[----:B------:R-:W-:Y:S02]  /*3680*/  ISETP.GT.AND P2, PT, R41, 0x70, PT ;  /* 0x000000702900780c */ /* 0x000fe40003f44270 */
[----:B------:R-:W-:-:S03]  /*3690*/  FMNMX.FTZ R60, R71, R60, !PT ;  /* 0x0000003c473c7209 */ /* 0x000fc60007810000 */
[----:B------:R-:W1:Y:S01]  /*36a0*/  MUFU.TANH R81, R81 ;  /* 0x0000005100517308 */ /* 0x000e620000002400 */
[----:B0-----:R-:W-:Y:S02]  /*36b0*/  FSEL R73, R77, -INF , P1 ;  /* 0xff8000004d497808 */ /* 0x001fe40000800000 */
[----:B------:R-:W-:Y:S02]  /*36c0*/  ISETP.GT.AND P1, PT, R41, 0x71, PT ;  /* 0x000000712900780c */ /* 0x000fe40003f24270 */
[----:B------:R-:W-:-:S03]  /*36d0*/  FMNMX.FTZ R60, R73, R60, !PT ;  /* 0x0000003c493c7209 */ /* 0x000fc60007810000 */
[----:B------:R-:W0:Y:S01]  /*36e0*/  MUFU.TANH R84, R84 ;  /* 0x0000005400547308 */ /* 0x000e220000002400 */
[----:B--2---:R-:W-:Y:S02]  /*36f0*/  FSEL R75, R75, -INF , P2 ;  /* 0xff8000004b4b7808 */ /* 0x004fe40001000000 */
[----:B------:R-:W-:Y:S02]  /*3700*/  ISETP.GT.AND P2, PT, R41, 0x78, PT ;  /* 0x000000782900780c */ /* 0x000fe40003f44270 */
[----:B------:R-:W-:-:S03]  /*3710*/  FMNMX.FTZ R60, R75, R60, !PT ;  /* 0x0000003c4b3c7209 */ /* 0x000fc60007810000 */
[----:B------:R-:W2:Y:S01]  /*3720*/  MUFU.TANH R79, R85 ;  /* 0x00000055004f7308 */ /* 0x000ea20000002400 */
[----:B-1----:R-:W-:Y:S02]  /*3730*/  FSEL R77, R81, -INF , P1 ;  /* 0xff800000514d7808 */ /* 0x002fe40000800000 */
[----:B------:R-:W-:Y:S02]  /*3740*/  ISETP.GT.AND P1, PT, R41, 0x79, PT ;  /* 0x000000792900780c */ /* 0x000fe40003f24270 */
[----:B------:R-:W-:-:S03]  /*3750*/  FMNMX.FTZ R60, R77, R60, !PT ;  /* 0x0000003c4d3c7209 */ /* 0x000fc60007810000 */
[----:B------:R-:W-:Y:S01]  /*3760*/  MUFU.EX2 R181, R181 ;  /* 0x000000b500b57308 */ /* 0x000fe20000000800 */
[----:B0-----:R-:W-:-:S04]  /*3770*/  FSEL R41, R84, -INF , P2 ;  /* 0xff80000054297808 */ /* 0x001fc80001000000 */
[----:B------:R-:W-:-:S03]  /*3780*/  FMNMX.FTZ R60, R41, R60, !PT ;  /* 0x0000003c293c7209 */ /* 0x000fc60007810000 */
[----:B------:R-:W0:Y:S01]  /*3790*/  MUFU.EX2 R20, R20 ;  /* 0x0000001400147308 */ /* 0x000e220000000800 */
[----:B--2---:R-:W-:-:S04]  /*37a0*/  FSEL R79, R79, -INF , P1 ;  /* 0xff8000004f4f7808 */ /* 0x004fc80000800000 */
        /* <DEDUP_REMOVED lines=65> */
[----:B------:R0:W-:Y:S01]  /*3bc0*/  MUFU.EX2 R174, R25 ;  /* 0x0000001900ae7308 */ /* 0x0001e20000000800 */
        /* <DEDUP_REMOVED lines=9> */
[----:B------:R-:W-:-:S03]  /*3c60*/  F2FP.F16.F32.PACK_AB R177, R8, R177 ;  /* 0x000000b108b1723e */ /* 0x000fc600000000ff */
[----:B------:R-:W-:-:S03]  /*3c70*/  FADD.FTZ R40, R8, R25 ;  /* 0x0000001908287221 */ /* 0x000fc60000010000 */
[----:B------:R-:W2:Y:S01]  /*3c80*/  MUFU.EX2 R172, R53 ;  /* 0x0000003500ac7308 */ /* 0x000ea20000000800 */
[----:B------:R-:W-:Y:S01]  /*3c90*/  FADD.FTZ R21, R179, R40 ;  /* 0x00000028b3157221 */ /* 0x000fe20000010000 */
[----:B-1----:R-:W-:Y:S01]  /*3ca0*/  FADD.FTZ R0, R178, R5 ;  /* 0x00000005b2007221 */ /* 0x002fe20000010000 */
[C---:B------:R-:W-:Y:S02]  /*3cb0*/  F2FP.F16.F32.PACK_AB R179, R10.reuse, R179 ;  /* 0x000000b30ab3723e */ /* 0x040fe400000000ff */
[----:B------:R-:W-:Y:S01]  /*3cc0*/  FADD.FTZ R40, R10, R21 ;  /* 0x000000150a287221 */ /* 0x000fe20000010000 */
[----:B------:R-:W-:Y:S02]  /*3cd0*/  F2FP.F16.F32.PACK_AB R178, R178, R13 ;  /* 0x0000000db2b2723e */ /* 0x000fe400000000ff */
        /* <DEDUP_REMOVED lines=8> */
[----:B------:R-:W-:-:S05]  /*3d60*/  F2FP.F16.F32.PACK_AB R172, R172, R15 ;  /* 0x0000000facac723e */ /* 0x000fca00000000ff */
[----:B------:R-:W2:Y:S01]  /*3d70*/  MUFU.EX2 R31, R31 ;  /* 0x0000001f001f7308 */ /* 0x000ea20000000800 */
[----:B-1----:R-:W-:-:S04]  /*3d80*/  FADD.FTZ R5, R27, R0 ;  /* 0x000000001b057221 */ /* 0x002fc80000010000 */
[C---:B------:R-:W-:Y:S01]  /*3d90*/  FADD.FTZ R0, R174.reuse, R5 ;  /* 0x00000005ae007221 */ /* 0x040fe20000010000 */
[----:B------:R-:W-:Y:S02]  /*3da0*/  F2FP.F16.F32.PACK_AB R174, R174, R27 ;  /* 0x0000001baeae723e */ /* 0x000fe400000000ff */
        /* <DEDUP_REMOVED lines=107> */
[----:B------:R-:W-:-:S06]  /*4460*/  ULDC UR54, c[0x0][0x9d8] ;  /* 0x0002760000367ab9 */ /* 0x000fcc0000000800 */
.L_x_2611:
[----:B------:R-:W-:Y:S01]  /*4470*/  ISETP.NE.AND P2, PT, RZ, UR43, PT ;  /* 0x0000002bff007c0c */ /* 0x000fe2000bf45270 */
[----:B------:R-:W-:-:S04]  /*4480*/  UISETP.NE.AND UP0, UPT, UR56, 0x1, UPT ;  /* 0x000000013800788c */ /* 0x000fc8000bf05270 */
[----:B------:R-:W-:-:S04]  /*4490*/  USEL UR45, URZ, 0x1, UP0 ;  /* 0x000000013f2d7887 */ /* 0x000fc80008000000 */
[----:B------:R-:W-:-:S04]  /*44a0*/  ULOP3.LUT UR45, UR58, UR45, URZ, 0x3c, !UPT ;  /* 0x0000002d3a2d7292 */ /* 0x000fc8000f8e3c3f */
[----:B------:R-:W-:Y:S08]  /*44b0*/  @P2 BRA `(.L_x_2601) ;  /* 0x0000000000382947 */ /* 0x000ff00003800000 */
[----:B------:R-:W-:Y:S05]  /*44c0*/  @!P0 BRA `(.L_x_2602) ;  /* 0x0000000000048947 */ /* 0x000fea0003800000 */
[----:B------:R-:W-:Y:S01]  /*44d0*/  BPT.TRAP 0x1 ;  /* 0x000000040000795c */ /* 0x000fe20000300000 */
.L_x_2602:
        /* <DEDUP_REMOVED lines=9> */
.L_x_2603:
[----:B-1----:R-:W-:Y:S05]  /*4570*/  @P1 BRA `(.L_x_2601) ;  /* 0x0000000000081947 */ /* 0x002fea0003800000 */
[----:B------:R-:W1:Y:S02]  /*4580*/  SYNCS.PHASECHK.TRANS64.TRYWAIT P1, [UR6+0x28830], R4 ;  /* 0x02883004ff0075a7 */ /* 0x000e640008020146 */
[----:B-1----:R-:W-:Y:S05]  /*4590*/  @!P1 BRA `(.L_x_2604) ;  /* 0x000000dc00989947 */ /* 0x002fea0003800000 */
.L_x_2601:
        /* <DEDUP_REMOVED lines=48> */
.L_x_2606:
[----:B------:R-:W-:Y:S01]  /*48a0*/  ULEA UR6, UR56, UR41, 0x3 ;  /* 0x0000002938067291 */ /* 0x000fe2000f8e183f */
[----:B------:R-:W-:-:S05]  /*48b0*/  IMAD.U32 R4, RZ, RZ, UR58 ;  /* 0x0000003aff047e24 */ /* 0x000fca000f8e00ff */
[----:B------:R-:W-:-:S04]  /*48c0*/  SHF.L.U32 R4, R4, 0x1f, RZ ;  /* 0x0000001f04047819 */ /* 0x000fc800000006ff */
[----:B------:R0:W1:Y:S01]  /*48d0*/  SYNCS.PHASECHK.TRANS64.TRYWAIT P1, [UR6+0x28850], R4 ;  /* 0x02885004ff0075a7 */ /* 0x0000620008020146 */
[----:B------:R-:W-:Y:S05]  /*48e0*/  @!P0 BRA `(.L_x_2607) ;  /* 0x0000000000048947 */ /* 0x000fea0003800000 */
[----:B------:R-:W-:Y:S01]  /*48f0*/  BPT.TRAP 0x1 ;  /* 0x000000040000795c */ /* 0x000fe20000300000 */
.L_x_2607:
[----:B-1----:R-:W-:Y:S05]  /*4900*/  @P1 BRA `(.L_x_2605) ;  /* 0x0000000000081947 */ /* 0x002fea0003800000 */
[----:B------:R-:W1:Y:S02]  /*4910*/  SYNCS.PHASECHK.TRANS64.TRYWAIT P1, [UR6+0x28850], R4 ;  /* 0x02885004ff0075a7 */ /* 0x000e640008020146 */
[----:B-1----:R-:W-:Y:S05]  /*4920*/  @!P1 BRA `(.L_x_2608) ;  /* 0x000000d800cc9947 */ /* 0x002fea0003800000 */
.L_x_2605:
        /* <DEDUP_REMOVED lines=49> */
.L_x_2609:
[----:B------:R-:W-:Y:S01]  /*4c40*/  UISETP.NE.AND UP0, UPT, UR51, URZ, UPT ;  /* 0x0000003f3300728c */ /* 0x000fe2000bf05270 */
[----:B------:R-:W-:Y:S02]  /*4c50*/  VIADD R13, R17, UR39 ;  /* 0x00000027110d7c36 */ /* 0x000fe40008000000 */
[----:B------:R-:W-:Y:S01]  /*4c60*/  FMUL.FTZ R24, R24, UR54 ;  /* 0x0000003618187c20 */ /* 0x000fe20008410000 */
[----:B------:R-:W-:Y:S01]  /*4c70*/  FMUL.FTZ R12, R31, UR54 ;  /* 0x000000361f0c7c20 */ /* 0x000fe20008410000 */
[----:B------:R-:W-:Y:S01]  /*4c80*/  FMUL.FTZ R25, R25, UR54 ;  /* 0x0000003619197c20 */ /* 0x000fe20008410000 */
[----:B------:R-:W-:Y:S01]  /*4c90*/  FMUL.FTZ R28, R28, UR54 ;  /* 0x000000361c1c7c20 */ /* 0x000fe20008410000 */
[----:B------:R-:W-:Y:S01]  /*4ca0*/  PLOP3.LUT P1, PT, PT, PT, UP0, 0x80, 0x0 ;  /* 0x000000000000781c */ /* 0x000fe20003f2f008 */
[----:B------:R1:W2:Y:S01]  /*4cb0*/  MUFU.TANH R11, R24 ;  /* 0x00000018000b7308 */ /* 0x0002a20000002400 */
[----:B------:R-:W-:Y:S01]  /*4cc0*/  PLOP3.LUT P2, PT, PT, PT, UP0, 0x80, 0x0 ;  /* 0x000000000000781c */ /* 0x000fe20003f4f008 */
[----:B------:R-:W-:Y:S01]  /*4cd0*/  FMUL.FTZ R29, R29, UR54 ;  /* 0x000000361d1d7c20 */ /* 0x000fe20008410000 */
[----:B------:R-:W-:Y:S01]  /*4ce0*/  FMUL.FTZ R32, R32, UR54 ;  /* 0x0000003620207c20 */ /* 0x000fe20008410000 */
[----:B------:R-:W-:Y:S01]  /*4cf0*/  @UP0 ULDC UR6, c[0x0][0x44c] ;  /* 0x0001130000060ab9 */ /* 0x000fe20000000800 */
[----:B------:R-:W-:Y:S01]  /*4d00*/  FMUL.FTZ R33, R33, UR54 ;  /* 0x0000003621217c20 */ /* 0x000fe20008410000 */
[----:B------:R-:W-:Y:S01]  /*4d10*/  FMUL.FTZ R40, R40, UR54 ;  /* 0x0000003628287c20 */ /* 0x000fe20008410000 */
[----:B------:R-:W-:Y:S01]  /*4d20*/  FMUL.FTZ R36, R36, UR54 ;  /* 0x0000003624247c20 */ /* 0x000fe20008410000 */
[----:B------:R-:W3:Y:S01]  /*4d30*/  MUFU.TANH R175, R25 ;  /* 0x0000001900af7308 */ /* 0x000ee20000002400 */
[----:B-1----:R-:W-:Y:S01]  /*4d40*/  FMUL.FTZ R24, R42, UR54 ;  /* 0x000000362a187c20 */ /* 0x002fe20008410000 */
        /* <DEDUP_REMOVED lines=12> */
[----:B------:R-:W1:Y:S01]  /*4e10*/  SHFL.IDX PT, R7, R13, RZ, 0x1c1f ;  /* 0x001c1fff0d077589 */ /* 0x000e6200000e0000 */
[----:B------:R-:W-:Y:S01]  /*4e20*/  FMUL.FTZ R52, R52, UR54 ;  /* 0x0000003634347c20 */ /* 0x000fe20008410000 */
[----:B------:R-:W4:Y:S01]  /*4e30*/  MUFU.TANH R29, R29 ;  /* 0x0000001d001d7308 */ /* 0x000f220000002400 */
[----:B------:R-:W-:Y:S01]  /*4e40*/  FMUL.FTZ R53, R53, UR54 ;  /* 0x0000003635357c20 */ /* 0x000fe20008410000 */
[----:B------:R-:W-:-:S02]  /*4e50*/  IMAD.U32 R31, RZ, RZ, UR6 ;  /* 0x00000006ff1f7e24 */ /* 0x000fc4000f8e00ff */
[----:B------:R-:W-:Y:S01]  /*4e60*/  FMUL.FTZ R56, R56, UR54 ;  /* 0x0000003638387c20 */ /* 0x000fe20008410000 */
[----:B------:R-:W-:Y:S01]  /*4e70*/  FMUL.FTZ R57, R57, UR54 ;  /* 0x0000003639397c20 */ /* 0x000fe20008410000 */
[----:B------:R-:W-:Y:S01]  /*4e80*/  FMUL.FTZ R60, R60, UR54 ;  /* 0x000000363c3c7c20 */ /* 0x000fe20008410000 */
[----:B------:R-:W-:Y:S02]  /*4e90*/  IMAD R42, R16, -0x2, R31 ;  /* 0xfffffffe102a7824 */ /* 0x000fe400078e021f */
[----:B------:R-:W-:Y:S01]  /*4ea0*/  FMUL.FTZ R65, R65, UR54 ;  /* 0x0000003641417c20 */ /* 0x000fe20008410000 */
[----:B------:R-:W-:Y:S01]  /*4eb0*/  IMAD.U32 R31, RZ, RZ, UR50 ;  /* 0x00000032ff1f7e24 */ /* 0x000fe2000f8e00ff */
[----:B------:R-:W5:Y:S01]  /*4ec0*/  MUFU.TANH R169, R32 ;  /* 0x0000002000a97308 */ /* 0x000f620000002400 */
[----:B------:R-:W-:Y:S01]  /*4ed0*/  FMUL.FTZ R9, R27, UR54 ;  /* 0x000000361b097c20 */ /* 0x000fe20008410000 */
[----:B------:R-:W-:Y:S01]  /*4ee0*/  FMUL.FTZ R14, R34, UR54 ;  /* 0x00000036220e7c20 */ /* 0x000fe20008410000 */
[----:B------:R-:W-:Y:S01]  /*4ef0*/  FMUL.FTZ R27, R47, UR54 ;  /* 0x000000362f1b7c20 */ /* 0x000fe20008410000 */
[----:B------:R-:W-:Y:S01]  /*4f00*/  IADD3 R42, -R31, UR48, R42 ;  /* 0x000000301f2a7c10 */ /* 0x000fe2000fffe12a */
[----:B------:R-:W-:Y:S01]  /*4f10*/  FMUL.FTZ R34, R55, UR54 ;  /* 0x0000003637227c20 */ /* 0x000fe20008410000 */
[----:B------:R-:W-:Y:S01]  /*4f20*/  FMUL.FTZ R61, R61, UR54 ;  /* 0x000000363d3d7c20 */ /* 0x000fe20008410000 */
[----:B------:R-:W-:Y:S01]  /*4f30*/  FMUL.FTZ R10, R30, UR54 ;  /* 0x000000361e0a7c20 */ /* 0x000fe20008410000 */
[----:B------:R-:W5:Y:S01]  /*4f40*/  MUFU.TANH R33, R33 ;  /* 0x0000002100217308 */ /* 0x000f620000002400 */
[----:B------:R-:W-:Y:S01]  /*4f50*/  FMUL.FTZ R64, R64, UR54 ;  /* 0x0000003640407c20 */ /* 0x000fe20008410000 */
[----:B------:R-:W-:Y:S01]  /*4f60*/  FMUL.FTZ R30, R51, UR54 ;  /* 0x00000036331e7c20 */ /* 0x000fe20008410000 */
[----:B------:R-:W-:Y:S01]  /*4f70*/  FMUL.FTZ R20, R38, UR54 ;  /* 0x0000003626147c20 */ /* 0x000fe20008410000 */
[----:B------:R-:W-:Y:S01]  /*4f80*/  FMUL.FTZ R38, R59, UR54 ;  /* 0x000000363b267c20 */ /* 0x000fe20008410000 */
[----:B-1----:R-:W-:Y:S01]  /*4f90*/  IADD3 R4, R42, R7, RZ ;  /* 0x000000072a047210 */ /* 0x002fe20007ffe0ff */
[----:B------:R-:W-:Y:S01]  /*4fa0*/  FMUL.FTZ R7, R69, UR54 ;  /* 0x0000003645077c20 */ /* 0x000fe20008410000 */
[----:B------:R-:W-:Y:S01]  /*4fb0*/  FMUL.FTZ R68, R68, UR54 ;  /* 0x0000003644447c20 */ /* 0x000fe20008410000 */
[----:B------:R1:W-:Y:S01]  /*4fc0*/  MUFU.TANH R161, R40 ;  /* 0x0000002800a17308 */ /* 0x0003e20000002400 */
[----:B------:R-:W-:Y:S01]  /*4fd0*/  ISETP.GT.AND P1, PT, R4, RZ, PT ;  /* 0x000000ff0400720c */ /* 0x000fe20003f24270 */
[----:B------:R-:W-:Y:S01]  /*4fe0*/  FMUL.FTZ R72, R72, UR54 ;  /* 0x0000003648487c20 */ /* 0x000fe20008410000 */
[C---:B------:R-:W-:Y:S01]  /*4ff0*/  ISETP.GT.AND P2, PT, R4.reuse, 0x1, PT ;  /* 0x000000010400780c */ /* 0x040fe20003f44270 */
[----:B------:R-:W-:Y:S01]  /*5000*/  FMUL.FTZ R73, R73, UR54 ;  /* 0x0000003649497c20 */ /* 0x000fe20008410000 */
[----:B--2---:R-:W-:Y:S01]  /*5010*/  FSEL R11, R11, -INF , P1 ;  /* 0xff8000000b0b7808 */ /* 0x004fe20000800000 */
[----:B------:R-:W-:Y:S01]  /*5020*/  FMUL.FTZ R21, R39, UR54 ;  /* 0x0000003627157c20 */ /* 0x000fe20008410000 */
[----:B------:R-:W-:Y:S01]  /*5030*/  ISETP.GT.AND P1, PT, R4, 0x8, PT ;  /* 0x000000080400780c */ /* 0x000fe20003f24270 */
[----:B------:R-:W2:Y:S01]  /*5040*/  MUFU.TANH R165, R36 ;  /* 0x0000002400a57308 */ /* 0x000ea20000002400 */
[----:B---3--:R-:W-:Y:S01]  /*5050*/  FSEL R175, R175, -INF , P2 ;  /* 0xff800000afaf7808 */ /* 0x008fe20001000000 */
[----:B------:R-:W-:Y:S01]  /*5060*/  FMUL.FTZ R76, R76, UR54 ;  /* 0x000000364c4c7c20 */ /* 0x000fe20008410000 */
[----:B-1----:R-:W-:Y:S01]  /*5070*/  FMNMX.FTZ R40, R11, R5, !PT ;  /* 0x000000050b287209 */ /* 0x002fe20007810000 */
[----:B------:R-:W-:Y:S01]  /*5080*/  FMUL.FTZ R77, R77, UR54 ;  /* 0x000000364d4d7c20 */ /* 0x000fe20008410000 */
[----:B------:R-:W-:Y:S01]  /*5090*/  ISETP.GT.AND P2, PT, R4, 0x9, PT ;  /* 0x000000090400780c */ /* 0x000fe20003f44270 */
[----:B------:R-:W-:Y:S01]  /*50a0*/  FMUL.FTZ R25, R43, UR54 ;  /* 0x000000362b197c20 */ /* 0x000fe20008410000 */
[----:B0-----:R-:W-:Y:S01]  /*50b0*/  FSEL R173, R173, -INF , P1 ;  /* 0xff800000adad7808 */ /* 0x001fe20000800000 */
[----:B------:R-:W0:Y:S01]  /*50c0*/  MUFU.TANH R37, R37 ;  /* 0x0000002500257308 */ /* 0x000e220000002400 */
[----:B------:R-:W-:Y:S01]  /*50d0*/  FMNMX.FTZ R40, R175, R40, !PT ;  /* 0x00000028af287209 */ /* 0x000fe20007810000 */
[----:B------:R-:W-:Y:S01]  /*50e0*/  FMUL.FTZ R80, R80, UR54 ;  /* 0x0000003650507c20 */ /* 0x000fe20008410000 */
[C---:B------:R-:W-:Y:S01]  /*50f0*/  ISETP.GT.AND P1, PT, R4.reuse, 0x10, PT ;  /* 0x000000100400780c */ /* 0x040fe20003f24270 */
[----:B------:R-:W-:Y:S01]  /*5100*/  FMUL.FTZ R81, R81, UR54 ;  /* 0x0000003651517c20 */ /* 0x000fe20008410000 */
[----:B----4-:R-:W-:Y:S01]  /*5110*/  FSEL R171, R29, -INF , P2 ;  /* 0xff8000001dab7808 */ /* 0x010fe20001000000 */
[----:B------:R-:W-:Y:S01]  /*5120*/  FMUL.FTZ R15, R35, UR54 ;  /* 0x00000036230f7c20 */ /* 0x000fe20008410000 */
[----:B------:R-:W-:Y:S01]  /*5130*/  FMNMX.FTZ R40, R173, R40, !PT ;  /* 0x00000028ad287209 */ /* 0x000fe20007810000 */
[----:B------:R-:W1:Y:S01]  /*5140*/  MUFU.TANH R41, R41 ;  /* 0x0000002900297308 */ /* 0x000e620000002400 */
[----:B------:R-:W-:Y:S01]  /*5150*/  ISETP.GT.AND P2, PT, R4, 0x11, PT ;  /* 0x000000110400780c */ /* 0x000fe20003f44270 */
[----:B------:R-:W-:Y:S01]  /*5160*/  FMUL.FTZ R84, R84, UR54 ;  /* 0x0000003654547c20 */ /* 0x000fe20008410000 */
[----:B-----5:R-:W-:Y:S01]  /*5170*/  FSEL R169, R169, -INF , P1 ;  /* 0xff800000a9a97808 */ /* 0x020fe20000800000 */
[----:B------:R-:W-:Y:S01]  /*5180*/  FMUL.FTZ R85, R85, UR54 ;  /* 0x0000003655557c20 */ /* 0x000fe20008410000 */
[----:B------:R-:W-:Y:S01]  /*5190*/  FMNMX.FTZ R40, R171, R40, !PT ;  /* 0x00000028ab287209 */ /* 0x000fe20007810000 */
[----:B------:R-:W3:Y:S01]  /*51a0*/  SHFL.IDX PT, R13, R13, 0x1, 0x1c1f ;  /* 0x003c1f000d0d7f89 */ /* 0x000ee200000e0000 */
[----:B------:R-:W-:Y:S01]  /*51b0*/  ISETP.GT.AND P1, PT, R4, 0x18, PT ;  /* 0x000000180400780c */ /* 0x000fe20003f24270 */
[----:B------:R-:W4:Y:S01]  /*51c0*/  MUFU.TANH R44, R44 ;  /* 0x0000002c002c7308 */ /* 0x000f220000002400 */
[----:B------:R-:W-:Y:S01]  /*51d0*/  FSEL R167, R33, -INF , P2 ;  /* 0xff80000021a77808 */ /* 0x000fe20001000000 */
[----:B------:R-:W-:Y:S01]  /*51e0*/  FMUL.FTZ R8, R26, UR54 ;  /* 0x000000361a087c20 */ /* 0x000fe20008410000 */
[----:B------:R-:W-:Y:S01]  /*51f0*/  FMNMX.FTZ R40, R169, R40, !PT ;  /* 0x00000028a9287209 */ /* 0x000fe20007810000 */
[----:B------:R-:W-:Y:S01]  /*5200*/  FMUL.FTZ R26, R46, UR54 ;  /* 0x000000362e1a7c20 */ /* 0x000fe20008410000 */
[----:B------:R-:W-:Y:S01]  /*5210*/  ISETP.GT.AND P2, PT, R4, 0x19, PT ;  /* 0x000000190400780c */ /* 0x000fe20003f44270 */
[----:B------:R-:W-:Y:S01]  /*5220*/  FMUL.FTZ R28, R50, UR54 ;  /* 0x00000036321c7c20 */ /* 0x000fe20008410000 */
[----:B--2---:R-:W-:Y:S01]  /*5230*/  FSEL R165, R165, -INF , P1 ;  /* 0xff800000a5a57808 */ /* 0x004fe20000800000 */
[----:B------:R-:W2:Y:S01]  /*5240*/  MUFU.TANH R45, R45 ;  /* 0x0000002d002d7308 */ /* 0x000ea20000002400 */
        /* <DEDUP_REMOVED lines=13> */
[----:B---3--:R-:W-:Y:S01]  /*5320*/  IMAD.IADD R42, R42, 0x1, R13 ;  /* 0x000000012a2a7824 */ /* 0x008fe200078e020d */
[----:B------:R-:W-:Y:S01]  /*5330*/  ISETP.GT.AND P1, PT, R4, 0x28, PT ;  /* 0x000000280400780c */ /* 0x000fe20003f24270 */
[----:B------:R-:W3:Y:S01]  /*5340*/  MUFU.TANH R49, R49 ;  /* 0x0000003100317308 */ /* 0x000ee20000002400 */
[----:B-1----:R-:W-:Y:S01]  /*5350*/  FSEL R159, R41, -INF , P2 ;  /* 0xff800000299f7808 */ /* 0x002fe20001000000 */
[----:B------:R-:W-:Y:S01]  /*5360*/  FMUL.FTZ R46, R82, UR54 ;  /* 0x00000036522e7c20 */ /* 0x000fe20008410000 */
[----:B------:R-:W-:Y:S01]  /*5370*/  FMNMX.FTZ R40, R161, R40, !PT ;  /* 0x00000028a1287209 */ /* 0x000fe20007810000 */
[----:B------:R-:W-:Y:S01]  /*5380*/  ULEA UR6, UR44, UR41, 0x3 ;  /* 0x000000292c067291 */ /* 0x000fe2000f8e183f */
[----:B------:R-:W-:-:S02]  /*5390*/  ISETP.GT.AND P2, PT, R4, 0x29, PT ;  /* 0x000000290400780c */ /* 0x000fc40003f44270 */
[----:B----4-:R-:W-:Y:S01]  /*53a0*/  FSEL R157, R44, -INF , P1 ;  /* 0xff8000002c9d7808 */ /* 0x010fe20000800000 */
[----:B------:R-:W1:Y:S01]  /*53b0*/  MUFU.TANH R52, R52 ;  /* 0x0000003400347308 */ /* 0x000e620000002400 */
[----:B------:R-:W-:Y:S01]  /*53c0*/  FMNMX.FTZ R40, R159, R40, !PT ;  /* 0x000000289f287209 */ /* 0x000fe20007810000 */
[----:B------:R-:W-:Y:S01]  /*53d0*/  FMUL.FTZ R44, R78, UR54 ;  /* 0x000000364e2c7c20 */ /* 0x000fe20008410000 */
[C---:B------:R-:W-:Y:S01]  /*53e0*/  ISETP.GT.AND P1, PT, R4.reuse, 0x30, PT ;  /* 0x000000300400780c */ /* 0x040fe20003f24270 */
[----:B------:R-:W-:Y:S01]  /*53f0*/  UIADD3 UR6, UR6, 0x28840, URZ ;  /* 0x0002884006067890 */ /* 0x000fe2000fffe03f */
[----:B--2---:R-:W-:Y:S02]  /*5400*/  FSEL R155, R45, -INF , P2 ;  /* 0xff8000002d9b7808 */ /* 0x004fe40001000000 */
[----:B------:R-:W-:Y:S01]  /*5410*/  FMNMX.FTZ R40, R157, R40, !PT ;  /* 0x000000289d287209 */ /* 0x000fe20007810000 */
[----:B------:R-:W-:Y:S01]  /*5420*/  MUFU.TANH R53, R53 ;  /* 0x0000003500357308 */ /* 0x000fe20000002400 */
[----:B------:R-:W-:Y:S01]  /*5430*/  ISETP.GT.AND P2, PT, R4, 0x31, PT ;  /* 0x000000310400780c */ /* 0x000fe20003f44270 */
[----:B------:R-:W-:Y:S01]  /*5440*/  UPRMT UR6, UR40, 0x654, UR6 ;  /* 0x0000065428067896 */ /* 0x000fe20008000006 */
[----:B0-----:R-:W-:Y:S01]  /*5450*/  FSEL R153, R48, -INF , P1 ;  /* 0xff80000030997808 */ /* 0x001fe20000800000 */
[----:B------:R-:W-:Y:S01]  /*5460*/  FMUL.FTZ R48, R79, UR54 ;  /* 0x000000364f307c20 */ /* 0x000fe20008410000 */
[----:B------:R-:W-:-:S02]  /*5470*/  FMNMX.FTZ R40, R155, R40, !PT ;  /* 0x000000289b287209 */ /* 0x000fc40007810000 */
[C---:B------:R-:W-:Y:S01]  /*5480*/  ISETP.GT.AND P1, PT, R4.reuse, 0x38, PT ;  /* 0x000000380400780c */ /* 0x040fe20003f24270 */
[----:B------:R-:W0:Y:S01]  /*5490*/  MUFU.TANH R56, R56 ;  /* 0x0000003800387308 */ /* 0x000e220000002400 */
[----:B---3--:R-:W-:Y:S02]  /*54a0*/  FSEL R69, R49, -INF , P2 ;  /* 0xff80000031457808 */ /* 0x008fe40001000000 */
[----:B------:R-:W-:Y:S01]  /*54b0*/  FMNMX.FTZ R40, R153, R40, !PT ;  /* 0x0000002899287209 */ /* 0x000fe20007810000 */
[----:B------:R-:W-:Y:S01]  /*54c0*/  SYNCS.ARRIVE.TRANS64.RED.A1T0 RZ, [UR6], RZ ;  /* 0x000000ffffff79a7 */ /* 0x000fe20008100406 */
[----:B------:R-:W-:Y:S02]  /*54d0*/  ISETP.GT.AND P2, PT, R4, 0x39, PT ;  /* 0x000000390400780c */ /* 0x000fe40003f44270 */
[----:B------:R-:W-:Y:S01]  /*54e0*/  FMNMX.FTZ R40, R69, R40, !PT ;  /* 0x0000002845287209 */ /* 0x000fe20007810000 */
[----:B------:R-:W2:Y:S01]  /*54f0*/  MUFU.TANH R57, R57 ;  /* 0x0000003900397308 */ /* 0x000ea20000002400 */
[----:B------:R-:W-:-:S07]  /*5500*/  ISETP.GT.AND P3, PT, R42, 0x1, PT ;  /* 0x000000012a00780c */ /* 0x000fce0003f64270 */
[----:B------:R3:W4:Y:S08]  /*5510*/  MUFU.TANH R55, R60 ;  /* 0x0000003c00377308 */ /* 0x0007300000002400 */
[----:B------:R1:W-:Y:S01]  /*5520*/  MUFU.TANH R47, R65 ;  /* 0x00000041002f7308 */ /* 0x0003e20000002400 */
[----:B---3--:R-:W-:-:S07]  /*5530*/  FMUL.FTZ R60, R63, UR54 ;  /* 0x000000363f3c7c20 */ /* 0x008fce0008410000 */
[----:B------:R3:W5:Y:S01]  /*5540*/  MUFU.TANH R51, R61 ;  /* 0x0000003d00337308 */ /* 0x0007620000002400 */
[----:B-1----:R-:W-:Y:S01]  /*5550*/  FSEL R65, R52, -INF , P1 ;  /* 0xff80000034417808 */ /* 0x002fe20000800000 */
        /* <DEDUP_REMOVED lines=12> */
[----:B------:R-:W1:Y:S01]  /*5620*/  MUFU.TANH R68, R68 ;  /* 0x0000004400447308 */ /* 0x000e620000002400 */
[----:B--2---:R-:W-:-:S02]  /*5630*/  FSEL R57, R57, -INF , P2 ;  /* 0xff80000039397808 */ /* 0x004fc40001000000 */
[----:B------:R-:W-:Y:S02]  /*5640*/  FMNMX.FTZ R40, R59, R40, !PT ;  /* 0x000000283b287209 */ /* 0x000fe40007810000 */
[C---:B------:R-:W-:Y:S02]  /*5650*/  ISETP.GT.AND P2, PT, R4.reuse, 0x49, PT ;  /* 0x000000490400780c */ /* 0x040fe40003f44270 */
[----:B----4-:R-:W-:Y:S01]  /*5660*/  FSEL R55, R55, -INF , P1 ;  /* 0xff80000037377808 */ /* 0x010fe20000800000 */
[----:B------:R-:W2:Y:S01]  /*5670*/  MUFU.TANH R7, R7 ;  /* 0x0000000700077308 */ /* 0x000ea20000002400 */
        /* <DEDUP_REMOVED lines=14> */
[----:B-1----:R-:W-:Y:S01]  /*5760*/  FSEL R49, R68, -INF , P1 ;  /* 0xff80000044317808 */ /* 0x002fe20000800000 */
[----:B------:R-:W1:Y:S01]  /*5770*/  MUFU.TANH R41, R76 ;  /* 0x0000004c00297308 */ /* 0x000e620000002400 */
[----:B------:R-:W-:Y:S01]  /*5780*/  FMNMX.FTZ R40, R47, R40, !PT ;  /* 0x000000282f287209 */ /* 0x000fe20007810000 */
[----:B------:R-:W-:Y:S01]  /*5790*/  FMUL.FTZ R68, R66, UR54 ;  /* 0x0000003642447c20 */ /* 0x000fe20008410000 */
[----:B------:R-:W-:Y:S01]  /*57a0*/  ISETP.GT.AND P1, PT, R4, 0x60, PT ;  /* 0x000000600400780c */ /* 0x000fe20003f24270 */
[----:B------:R-:W-:Y:S01]  /*57b0*/  FMUL.FTZ R66, R67, UR54 ;  /* 0x0000003643427c20 */ /* 0x000fe20008410000 */
[----:B--2---:R-:W-:-:S02]  /*57c0*/  FSEL R43, R7, -INF , P2 ;  /* 0xff800000072b7808 */ /* 0x004fc40001000000 */
[----:B------:R-:W-:Y:S01]  /*57d0*/  FMNMX.FTZ R40, R49, R40, !PT ;  /* 0x0000002831287209 */ /* 0x000fe20007810000 */
[----:B------:R-:W2:Y:S01]  /*57e0*/  MUFU.TANH R31, R77 ;  /* 0x0000004d001f7308 */ /* 0x000ea20000002400 */
        /* <DEDUP_REMOVED lines=8> */
[----:B-1----:R-:W-:Y:S01]  /*5870*/  FSEL R41, R41, -INF , P1 ;  /* 0xff80000029297808 */ /* 0x002fe20000800000 */
[----:B------:R-:W0:Y:S01]  /*5880*/  MUFU.TANH R35, R81 ;  /* 0x0000005100237308 */ /* 0x000e220000002400 */
[----:B------:R-:W-:Y:S02]  /*5890*/  FMNMX.FTZ R40, R39, R40, !PT ;  /* 0x0000002827287209 */ /* 0x000fe40007810000 */
[----:B------:R-:W-:Y:S02]  /*58a0*/  ISETP.GT.AND P1, PT, R4, 0x70, PT ;  /* 0x000000700400780c */ /* 0x000fe40003f24270 */
[----:B--2---:R-:W-:-:S02]  /*58b0*/  FSEL R31, R31, -INF , P2 ;  /* 0xff8000001f1f7808 */ /* 0x004fc40001000000 */
        /* <DEDUP_REMOVED lines=359> */
.L_x_2610:
        /* <DEDUP_REMOVED lines=107> */
[----:B------:R-:W-:Y:S01]  /*75e0*/  F2FP.F16.F32.PACK_AB R159, R8, R40 ;  /* 0x00000028089f723e */ /* 0x000fe200000000ff */
[----:B------:R-:W-:Y:S06]  /*75f0*/  @P1 BRA `(.L_x_2611) ;  /* 0xffffffcc009c1947 */ /* 0x000fec000383ffff */
[----:B------:R-:W-:-:S05]  /*7600*/  UMOV UR57, UR7 ;  /* 0x0000000700397c82 */ /* 0x000fca0008000000 */
.L_x_2600:
[----:B------:R-:W-:-:S13]  /*7610*/  ISETP.LE.AND P1, PT, RZ, UR57, PT ;  /* 0x00000039ff007c0c */ /* 0x000fda000bf23270 */
[----:B------:R-:W-:Y:S05]  /*7620*/  @!P1 BRA `(.L_x_2612) ;  /* 0x0000002800049947 */ /* 0x000fea0003800000 */
[----:B------:R-:W-:Y:S01]  /*7630*/  IMAD.MOV.U32 R8, RZ, RZ, R9 ;  /* 0x000000ffff087224 */ /* 0x000fe200078e0009 */
[----:B------:R-:W-:Y:S01]  /*7640*/  UMOV UR51, UR45 ;  /* 0x0000002d00337c82 */ /* 0x000fe20008000000 */
[----:B------:R-:W-:Y:S01]  /*7650*/  IMAD.MOV.U32 R6, RZ, RZ, R7 ;  /* 0x000000ffff067224 */ /* 0x000fe200078e0007 */
[----:B------:R-:W-:Y:S01]  /*7660*/  UMOV UR50, UR44 ;  /* 0x0000002c00327c82 */ /* 0x000fe20008000000 */
[----:B------:R-:W-:-:S05]  /*7670*/  ULDC UR48, c[0x0][0x9d8] ;  /* 0x0002760000307ab9 */ /* 0x000fca0000000800 */
.L_x_2623:
        /* <DEDUP_REMOVED lines=9> */
.L_x_2614:
[----:B------:R-:W-:Y:S01]  /*7710*/  ULEA UR6, UR44, UR41, 0x3 ;  /* 0x000000292c067291 */ /* 0x000fe2000f8e183f */
[----:B------:R-:W-:-:S04]  /*7720*/  MOV R4, UR45 ;  /* 0x0000002d00047c02 */ /* 0x000fc80008000f00 */
[----:B------:R-:W-:-:S04]  /*7730*/  SHF.L.U32 R4, R4, 0x1f, RZ ;  /* 0x0000001f04047819 */ /* 0x000fc800000006ff */
[----:B------:R0:W1:Y:S01]  /*7740*/  SYNCS.PHASECHK.TRANS64.TRYWAIT P1, [UR6+0x28830], R4 ;  /* 0x02883004ff0075a7 */ /* 0x0000620008020146 */
[----:B------:R-:W-:Y:S05]  /*7750*/  @!P0 BRA `(.L_x_2615) ;  /* 0x0000000000048947 */ /* 0x000fea0003800000 */
[----:B------:R-:W-:Y:S01]  /*7760*/  BPT.TRAP 0x1 ;  /* 0x000000040000795c */ /* 0x000fe20000300000 */
.L_x_2615:
[----:B-1----:R-:W-:Y:S05]  /*7770*/  @P1 BRA `(.L_x_2613) ;  /* 0x0000000000081947 */ /* 0x002fea0003800000 */
[----:B------:R-:W1:Y:S02]  /*7780*/  SYNCS.PHASECHK.TRANS64.TRYWAIT P1, [UR6+0x28830], R4 ;  /* 0x02883004ff0075a7 */ /* 0x000e640008020146 */
[----:B-1----:R-:W-:Y:S05]  /*7790*/  @!P1 BRA `(.L_x_2616) ;  /* 0x000000ac00489947 */ /* 0x002fea0003800000 */
.L_x_2613:
        /* <DEDUP_REMOVED lines=45> */
.L_x_2618:
[----:B------:R-:W-:Y:S01]  /*7a70*/  ULEA UR6, UR50, UR41, 0x3 ;  /* 0x0000002932067291 */ /* 0x000fe2000f8e183f */
[----:B------:R-:W-:-:S05]  /*7a80*/  IMAD.U32 R4, RZ, RZ, UR51 ;  /* 0x00000033ff047e24 */ /* 0x000fca000f8e00ff */
[----:B------:R-:W-:-:S04]  /*7a90*/  SHF.L.U32 R4, R4, 0x1f, RZ ;  /* 0x0000001f04047819 */ /* 0x000fc800000006ff */
[----:B------:R0:W1:Y:S01]  /*7aa0*/  SYNCS.PHASECHK.TRANS64.TRYWAIT P1, [UR6+0x28850], R4 ;  /* 0x02885004ff0075a7 */ /* 0x0000620008020146 */
[----:B------:R-:W-:Y:S05]  /*7ab0*/  @!P0 BRA `(.L_x_2619) ;  /* 0x0000000000048947 */ /* 0x000fea0003800000 */
[----:B------:R-:W-:Y:S01]  /*7ac0*/  BPT.TRAP 0x1 ;  /* 0x000000040000795c */ /* 0x000fe20000300000 */
.L_x_2619:
[----:B-1----:R-:W-:Y:S05]  /*7ad0*/  @P1 BRA `(.L_x_2617) ;  /* 0x0000000000081947 */ /* 0x002fea0003800000 */
[----:B------:R-:W1:Y:S02]  /*7ae0*/  SYNCS.PHASECHK.TRANS64.TRYWAIT P1, [UR6+0x28850], R4 ;  /* 0x02885004ff0075a7 */ /* 0x000e640008020146 */
[----:B-1----:R-:W-:Y:S05]  /*7af0*/  @!P1 BRA `(.L_x_2620) ;  /* 0x000000a800889947 */ /* 0x002fea0003800000 */
.L_x_2617:
        /* <DEDUP_REMOVED lines=49> */
.L_x_2621:
        /* <DEDUP_REMOVED lines=407> */
.L_x_2622:
        /* <DEDUP_REMOVED lines=108> */
.L_x_2612:
[----:B------:R-:W-:Y:S06]  /*9e40*/  BAR.ARV 0x8, 0x180 ;  /* 0x0206000000007b1d */ /* 0x000fec0000002000 */
[----:B------:R-:W-:Y:S05]  /*9e50*/  @!P0 BRA `(.L_x_2624) ;  /* 0x0000000000048947 */ /* 0x000fea0003800000 */
[----:B------:R-:W-:Y:S01]  /*9e60*/  BPT.TRAP 0x1 ;  /* 0x000000040000795c */ /* 0x000fe20000300000 */
.L_x_2624:
[----:B------:R-:W-:Y:S01]  /*9e70*/  ULEA UR5, UR44, UR41, 0x3 ;  /* 0x000000292c057291 */ /* 0x000fe2000f8e183f */
[----:B------:R-:W-:-:S05]  /*9e80*/  IMAD.U32 R5, RZ, RZ, UR45 ;  /* 0x0000002dff057e24 */ /* 0x000fca000f8e00ff */
[----:B------:R-:W-:-:S04]  /*9e90*/  SHF.L.U32 R5, R5, 0x1f, RZ ;  /* 0x0000001f05057819 */ /* 0x000fc800000006ff */
[----:B------:R0:W1:Y:S01]  /*9ea0*/  SYNCS.PHASECHK.TRANS64.TRYWAIT P1, [UR5+0x28850], R5 ;  /* 0x02885005ff0075a7 */ /* 0x0000620008020145 */
[----:B------:R-:W-:Y:S05]  /*9eb0*/  @!P0 BRA `(.L_x_2625) ;  /* 0x0000000000048947 */ /* 0x000fea0003800000 */
[----:B------:R-:W-:Y:S01]  /*9ec0*/  BPT.TRAP 0x1 ;  /* 0x000000040000795c */ /* 0x000fe20000300000 */
.L_x_2625:
[----:B-1----:R-:W-:Y:S05]  /*9ed0*/  @P1 BRA `(.L_x_2626) ;  /* 0x0000000000081947 */ /* 0x002fea0003800000 */
[----:B------:R-:W1:Y:S02]  /*9ee0*/  SYNCS.PHASECHK.TRANS64.TRYWAIT P1, [UR5+0x28850], R5 ;  /* 0x02885005ff0075a7 */ /* 0x000e640008020145 */
[----:B-1----:R-:W-:Y:S05]  /*9ef0*/  @!P1 BRA `(.L_x_2627) ;  /* 0x0000008400a09947 */ /* 0x002fea0003800000 */
.L_x_2626:
        /* <DEDUP_REMOVED lines=72> */
.L_x_2628:
        /* <DEDUP_REMOVED lines=74> */
.L_x_2592:
        /* <DEDUP_REMOVED lines=16> */
[----:B------:R-:W-:Y:S01]  /*a920*/  USHF.L.U32 UR10, UR36, 0x2, URZ ;  /* 0x00000002240a7899 */ /* 0x000fe2000800063f */
[----:B------:R-:W-:Y:S01]  /*a930*/  F2FP.F16.F32.PACK_AB R129, R131, R130 ;  /* 0x000000828381723e */ /* 0x000fe200000000ff */
[----:B------:R-:W-:Y:S01]  /*a940*/  UISETP.NE.AND.EX UP0, UPT, UR9, URZ, UPT, UP0 ;  /* 0x0000003f0900728c */ /* 0x000fe2000bf05300 */
[----:B------:R-:W-:Y:S01]  /*a950*/  F2FP.F16.F32.PACK_AB R136, R137, R136 ;  /* 0x000000888988723e */ /* 0x000fe200000000ff */
[----:B------:R-:W-:Y:S01]  /*a960*/  USHF.L.U64.HI UR11, UR36, 0x2, UR37 ;  /* 0x00000002240b7899 */ /* 0x000fe20008010225 */
[----:B------:R-:W-:Y:S01]  /*a970*/  F2FP.F16.F32.PACK_AB R130, R133, R132 ;  /* 0x000000848582723e */ /* 0x000fe200000000ff */
[----:B------:R-:W-:Y:S01]  /*a980*/  UIADD3 UR4, UP1, UR10, UR8, URZ ;  /* 0x000000080a047290 */ /* 0x000fe2000ff3e03f */
[----:B------:R-:W-:Y:S01]  /*a990*/  F2FP.F16.F32.PACK_AB R131, R135, R134 ;  /* 0x000000868783723e */ /* 0x000fe200000000ff */
[----:B------:R-:W1:Y:S01]  /*a9a0*/  LDC R53, c[0x0][0xbe8] ;  /* 0x0002fa00ff357b82 */ /* 0x000e620000000800 */
[----:B------:R-:W-:Y:S01]  /*a9b0*/  F2FP.F16.F32.PACK_AB R137, R139, R138 ;  /* 0x0000008a8b89723e */ /* 0x000fe200000000ff */
[----:B------:R-:W-:Y:S01]  /*a9c0*/  UIADD3.X UR7, UR11, UR9, URZ, UP1, !UPT ;  /* 0x000000090b077290 */ /* 0x000fe20008ffe43f */
[----:B------:R-:W-:-:S02]  /*a9d0*/  F2FP.F16.F32.PACK_AB R144, R145, R144 ;  /* 0x000000909190723e */ /* 0x000fc400000000ff */
[----:B------:R-:W-:Y:S01]  /*a9e0*/  F2FP.F16.F32.PACK_AB R138, R141, R140 ;  /* 0x0000008c8d8a723e */ /* 0x000fe200000000ff */
[----:B------:R-:W-:Y:S01]  /*a9f0*/  ULDC.64 UR8, c[0x0][0xc08] ;  /* 0x0003020000087ab9 */ /* 0x000fe20000000a00 */
[----:B------:R-:W-:Y:S02]  /*aa00*/  F2FP.F16.F32.PACK_AB R139, R143, R142 ;  /* 0x0000008e8f8b723e */ /* 0x000fe400000000ff */
[----:B------:R-:W-:Y:S02]  /*aa10*/  F2FP.F16.F32.PACK_AB R145, R147, R146 ;  /* 0x000000929391723e */ /* 0x000fe400000000ff */
[----:B------:R-:W-:Y:S02]  /*aa20*/  F2FP.F16.F32.PACK_AB R146, R149, R148 ;  /* 0x000000949592723e */ /* 0x000fe400000000ff */
[----:B------:R-:W-:Y:S02]  /*aa30*/  F2FP.F16.F32.PACK_AB R147, R151, R150 ;  /* 0x000000969793723e */ /* 0x000fe400000000ff */
[----:B------:R-:W-:-:S02]  /*aa40*/  MOV R20, R28 ;  /* 0x0000001c00147202 */ /* 0x000fc40000000f00 */
[----:B0-----:R-:W-:-:S03]  /*aa50*/  MOV R21, R5 ;  /* 0x0000000500157202 */ /* 0x001fc60000000f00 */
[----:B------:R-:W-:-:S03]  /*aa60*/  IMAD.WIDE R4, R187, 0x2, R20 ;  /* 0x00000002bb047825 */ /* 0x000fc600078e0214 */
[C---:B------:R-:W-:Y:S02]  /*aa70*/  IADD3 R33, P6, R4.reuse, 0x20, RZ ;  /* 0x0000002004217810 */ /* 0x040fe40007fde0ff */
[C---:B------:R-:W-:Y:S02]  /*aa80*/  IADD3 R35, P5, R4.reuse, 0x40, RZ ;  /* 0x0000004004237810 */ /* 0x040fe40007fbe0ff */
[----:B------:R-:W-:Y:S01]  /*aa90*/  IADD3 R37, P4, R4, 0x60, RZ ;  /* 0x0000006004257810 */ /* 0x000fe20007f9e0ff */
[--C-:B------:R-:W-:Y:S01]  /*aaa0*/  IMAD.X R31, RZ, RZ, R5.reuse, P6 ;  /* 0x000000ffff1f7224 */ /* 0x100fe200030e0605 */
[----:B------:R-:W-:Y:S01]  /*aab0*/  LOP3.LUT R8, R33, 0x380, RZ, 0xc0, !PT ;  /* 0x0000038021087812 */ /* 0x000fe200078ec0ff */
[----:B------:R-:W-:Y:S01]  /*aac0*/  IMAD.X R27, RZ, RZ, R5, P5 ;  /* 0x000000ffff1b7224 */ /* 0x000fe200028e0605 */
[----:B------:R-:W-:Y:S02]  /*aad0*/  LOP3.LUT R10, R35, 0x380, RZ, 0xc0, !PT ;  /* 0x00000380230a7812 */ /* 0x000fe400078ec0ff */
[----:B------:R-:W-:-:S02]  /*aae0*/  LOP3.LUT R12, R37, 0x380, RZ, 0xc0, !PT ;  /* 0x00000380250c7812 */ /* 0x000fc400078ec0ff */
[----:B------:R-:W-:Y:S02]  /*aaf0*/  SHF.R.U64 R8, R8, 0x3, RZ ;  /* 0x0000000308087819 */ /* 0x000fe400000012ff */
[C---:B------:R-:W-:Y:S02]  /*ab00*/  LOP3.LUT R9, R4.reuse, 0x380, RZ, 0xc0, !PT ;  /* 0x0000038004097812 */ /* 0x040fe400078ec0ff */
[----:B------:R-:W-:Y:S02]  /*ab10*/  IADD3 R41, P2, R4, 0x4020, RZ ;  /* 0x0000402004297810 */ /* 0x000fe40007f5e0ff */
[----:B------:R-:W-:Y:S02]  /*ab20*/  SHF.R.U64 R10, R10, 0x3, RZ ;  /* 0x000000030a0a7819 */ /* 0x000fe400000012ff */
[----:B------:R-:W-:Y:S01]  /*ab30*/  SHF.R.U64 R12, R12, 0x3, RZ ;  /* 0x000000030c0c7819 */ /* 0x000fe200000012ff */
[----:B------:R-:W-:Y:S01]  /*ab40*/  IMAD.X R13, RZ, RZ, R5, P2 ;  /* 0x000000ffff0d7224 */ /* 0x000fe200010e0605 */
[----:B------:R-:W-:-:S02]  /*ab50*/  IADD3 R43, P1, R4, 0x4040, RZ ;  /* 0x00004040042b7810 */ /* 0x000fc40007f3e0ff */
[C---:B------:R-:W-:Y:S02]  /*ab60*/  IADD3 R32, P0, R4.reuse, 0x4060, RZ ;  /* 0x0000406004207810 */ /* 0x040fe40007f1e0ff */
[----:B------:R-:W-:Y:S01]  /*ab70*/  IADD3 R39, P3, R4, 0x4000, RZ ;  /* 0x0000400004277810 */ /* 0x000fe20007f7e0ff */
[--C-:B------:R-:W-:Y:S01]  /*ab80*/  IMAD.X R11, RZ, RZ, R5.reuse, P1 ;  /* 0x000000ffff0b7224 */ /* 0x100fe200008e0605 */
[----:B------:R-:W-:Y:S02]  /*ab90*/  LOP3.LUT R30, R8, R33, RZ, 0x3c, !PT ;  /* 0x00000021081e7212 */ /* 0x000fe400078e3cff */
[----:B------:R-:W-:Y:S01]  /*aba0*/  SHF.R.U64 R9, R9, 0x3, RZ ;  /* 0x0000000309097819 */ /* 0x000fe200000012ff */
[----:B------:R-:W-:Y:S01]  /*abb0*/  IMAD.X R15, RZ, RZ, R5, P3 ;  /* 0x000000ffff0f7224 */ /* 0x000fe200018e0605 */
[----:B------:R-:W-:Y:S02]  /*abc0*/  LOP3.LUT R26, R10, R35, RZ, 0x3c, !PT ;  /* 0x000000230a1a7212 */ /* 0x000fe400078e3cff */
[----:B------:R-:W-:-:S02]  /*abd0*/  LOP3.LUT R24, R12, R37, RZ, 0x3c, !PT ;  /* 0x000000250c187212 */ /* 0x000fc400078e3cff */
[----:B------:R-:W-:Y:S02]  /*abe0*/  LOP3.LUT R8, R41, 0x380, RZ, 0xc0, !PT ;  /* 0x0000038029087812 */ /* 0x000fe400078ec0ff */
[----:B------:R-:W-:Y:S02]  /*abf0*/  LOP3.LUT R10, R43, 0x380, RZ, 0xc0, !PT ;  /* 0x000003802b0a7812 */ /* 0x000fe400078ec0ff */
[----:B------:R-:W-:Y:S02]  /*ac00*/  LOP3.LUT R12, R32, 0x380, RZ, 0xc0, !PT ;  /* 0x00000380200c7812 */ /* 0x000fe400078ec0ff */
[----:B------:R-:W-:Y:S02]  /*ac10*/  LOP3.LUT R14, R39, 0x380, RZ, 0xc0, !PT ;  /* 0x00000380270e7812 */ /* 0x000fe400078ec0ff */
[----:B------:R-:W-:Y:S01]  /*ac20*/  LOP3.LUT R4, R9, R4, RZ, 0x3c, !PT ;  /* 0x0000000409047212 */ /* 0x000fe200078e3cff */
[----:B------:R-:W-:Y:S01]  /*ac30*/  IMAD.X R9, RZ, RZ, R5, P0 ;  /* 0x000000ffff097224 */ /* 0x000fe200000e0605 */
[----:B------:R-:W-:-:S02]  /*ac40*/  SHF.R.U64 R8, R8, 0x3, RZ ;  /* 0x0000000308087819 */ /* 0x000fc400000012ff */
[----:B------:R-:W-:Y:S02]  /*ac50*/  SHF.R.U64 R10, R10, 0x3, RZ ;  /* 0x000000030a0a7819 */ /* 0x000fe400000012ff */
[----:B------:R-:W-:Y:S02]  /*ac60*/  SHF.R.U64 R29, R12, 0x3, RZ ;  /* 0x000000030c1d7819 */ /* 0x000fe400000012ff */
[----:B------:R-:W-:Y:S02]  /*ac70*/  SHF.R.U64 R14, R14, 0x3, RZ ;  /* 0x000000030e0e7819 */ /* 0x000fe400000012ff */
[-C--:B------:R-:W-:Y:S02]  /*ac80*/  IADD3.X R25, RZ, R5.reuse, RZ, P4, !PT ;  /* 0x00000005ff197210 */ /* 0x080fe400027fe4ff */
[----:B------:R-:W-:Y:S02]  /*ac90*/  MOV R36, R4 ;  /* 0x0000000400247202 */ /* 0x000fe40000000f00 */
[----:B------:R-:W-:-:S02]  /*aca0*/  LOP3.LUT R12, R8, R41, RZ, 0x3c, !PT ;  /* 0x00000029080c7212 */ /* 0x000fc400078e3cff */
[----:B------:R-:W-:Y:S02]  /*acb0*/  F2FP.F16.F32.PACK_AB R4, R89, R88 ;  /* 0x000000585904723e */ /* 0x000fe400000000ff */
[----:B------:R-:W-:Y:S01]  /*acc0*/  F2FP.F16.F32.PACK_AB R5, R91, R90 ;  /* 0x0000005a5b05723e */ /* 0x000fe200000000ff */
[----:B------:R-:W-:Y:S01]  /*acd0*/  BAR.SYNC.DEFER_BLOCKING 0x1, 0x100 ;  /* 0x0044000000007b1d */ /* 0x000fe20000010000 */
[----:B------:R-:W-:Y:S02]  /*ace0*/  LOP3.LUT R10, R10, R43, RZ, 0x3c, !PT ;  /* 0x0000002b0a0a7212 */ /* 0x000fe400078e3cff */
[----:B------:R-:W-:Y:S02]  /*acf0*/  LOP3.LUT R8, R29, R32, RZ, 0x3c, !PT ;  /* 0x000000201d087212 */ /* 0x000fe400078e3cff */
[----:B------:R-:W-:Y:S02]  /*ad00*/  LOP3.LUT R14, R14, R39, RZ, 0x3c, !PT ;  /* 0x000000270e0e7212 */ /* 0x000fe400078e3cff */
        /* <DEDUP_REMOVED lines=8> */
[----:B------:R-:W-:Y:S01]  /*ad90*/  MOV R32, R14 ;  /* 0x0000000e00207202 */ /* 0x000fe20000000f00 */
[----:B------:R0:W-:Y:S01]  /*ada0*/  STSM.16.M88.4 [R36], R4 ;  /* 0x0000000424007844 */ /* 0x0001e20000000200 */
[----:B------:R-:W-:Y:S02]  /*adb0*/  MOV R31, R12 ;  /* 0x0000000c001f7202 */ /* 0x000fe40000000f00 */
[----:B------:R-:W-:Y:S01]  /*adc0*/  MOV R33, R24 ;  /* 0x0000001800217202 */ /* 0x000fe20000000f00 */
[----:B------:R-:W-:Y:S01]  /*add0*/  STSM.16.M88.4 [R35], R8 ;  /* 0x0000000823007844 */ /* 0x000fe20000000200 */
[----:B------:R-:W-:Y:S02]  /*ade0*/  F2FP.F16.F32.PACK_AB R12, R113, R112 ;  /* 0x00000070710c723e */ /* 0x000fe400000000ff */
[----:B------:R-:W-:-:S02]  /*adf0*/  F2FP.F16.F32.PACK_AB R13, R115, R114 ;  /* 0x00000072730d723e */ /* 0x000fc400000000ff */
[----:B------:R-:W-:Y:S02]  /*ae00*/  F2FP.F16.F32.PACK_AB R14, R117, R116 ;  /* 0x00000074750e723e */ /* 0x000fe400000000ff */
[----:B------:R-:W-:Y:S02]  /*ae10*/  F2FP.F16.F32.PACK_AB R15, R119, R118 ;  /* 0x00000076770f723e */ /* 0x000fe400000000ff */
[----:B------:R-:W-:Y:S02]  /*ae20*/  F2FP.F16.F32.PACK_AB R24, R121, R120 ;  /* 0x000000787918723e */ /* 0x000fe400000000ff */
[----:B------:R-:W-:Y:S02]  /*ae30*/  F2FP.F16.F32.PACK_AB R25, R123, R122 ;  /* 0x0000007a7b19723e */ /* 0x000fe400000000ff */
[----:B0-----:R-:W-:Y:S02]  /*ae40*/  F2FP.F16.F32.PACK_AB R4, R105, R104 ;  /* 0x000000686904723e */ /* 0x001fe400000000ff */
[----:B------:R-:W-:-:S02]  /*ae50*/  F2FP.F16.F32.PACK_AB R5, R107, R106 ;  /* 0x0000006a6b05723e */ /* 0x000fc400000000ff */
[----:B------:R-:W-:Y:S02]  /*ae60*/  F2FP.F16.F32.PACK_AB R6, R109, R108 ;  /* 0x0000006c6d06723e */ /* 0x000fe400000000ff */
[----:B------:R-:W-:Y:S02]  /*ae70*/  F2FP.F16.F32.PACK_AB R7, R111, R110 ;  /* 0x0000006e6f07723e */ /* 0x000fe400000000ff */
[----:B------:R-:W-:Y:S02]  /*ae80*/  F2FP.F16.F32.PACK_AB R26, R125, R124 ;  /* 0x0000007c7d1a723e */ /* 0x000fe400000000ff */
[----:B------:R-:W-:Y:S01]  /*ae90*/  F2FP.F16.F32.PACK_AB R27, R127, R126 ;  /* 0x0000007e7f1b723e */ /* 0x000fe200000000ff */
[----:B------:R0:W-:Y:S01]  /*aea0*/  STSM.16.M88.4 [R34], R4 ;  /* 0x0000000422007844 */ /* 0x0001e20000000200 */
[----:B------:R-:W-:-:S03]  /*aeb0*/  PLOP3.LUT P0, PT, PT, PT, UP0, 0x80, 0x0 ;  /* 0x000000000000781c */ /* 0x000fc60003f0f008 */
[----:B------:R2:W-:Y:S04]  /*aec0*/  STSM.16.M88.4 [R33], R12 ;  /* 0x0000000c21007844 */ /* 0x0005e80000000200 */
[----:B------:R2:W-:Y:S04]  /*aed0*/  STSM.16.M88.4 [R32], R24 ;  /* 0x0000001820007844 */ /* 0x0005e80000000200 */
[----:B------:R2:W-:Y:S04]  /*aee0*/  STSM.16.M88.4 [R31], R128 ;  /* 0x000000801f007844 */ /* 0x0005e80000000200 */
[----:B------:R2:W-:Y:S01]  /*aef0*/  STSM.16.M88.4 [R30], R136 ;  /* 0x000000881e007844 */ /* 0x0005e20000000200 */
[----:B0-----:R-:W-:Y:S01]  /*af00*/  IMAD.U32 R4, RZ, RZ, UR4 ;  /* 0x00000004ff047e24 */ /* 0x001fe2000f8e00ff */
[----:B------:R-:W-:-:S02]  /*af10*/  MOV R5, UR7 ;  /* 0x0000000700057c02 */ /* 0x000fc40008000f00 */
[----:B------:R2:W-:Y:S01]  /*af20*/  STSM.16.M88.4 [R29], R144 ;  /* 0x000000901d007844 */ /* 0x0005e20000000200 */
        /* <DEDUP_REMOVED lines=9> */
[----:B------:R-:W-:-:S04]  /*afc0*/  @UP1 UIADD3 UR8, UP2, UR10, UR8, URZ ;  /* 0x000000080a081290 */ /* 0x000fc8000ff5e03f */
[----:B------:R-:W-:Y:S02]  /*afd0*/  @UP1 UIADD3.X UR9, UR11, UR9, URZ, UP2, !UPT ;  /* 0x000000090b091290 */ /* 0x000fe400097fe43f */
[----:B------:R-:W-:Y:S01]  /*afe0*/  IMAD.U32 R10, RZ, RZ, UR8 ;  /* 0x00000008ff0a7e24 */ /* 0x000fe2000f8e00ff */
[----:B------:R-:W1:Y:S03]  /*aff0*/  @P1 LDC R8, c[0x0][0xbf0] ;  /* 0x0002fc00ff081b82 */ /* 0x000e660000000800 */
        /* <DEDUP_REMOVED lines=9> */
.L_x_2631:
[----:B------:R-:W-:Y:S01]  /*b090*/  USHF.R.S32.HI UR14, URZ, 0x1f, UR38 ;  /* 0x0000001f3f0e7899 */ /* 0x000fe20008011426 */
[----:B--2---:R-:W-:Y:S01]  /*b0a0*/  VIADD R10, R17, UR39 ;  /* 0x00000027110a7c36 */ /* 0x004fe20008000000 */
[----:B------:R-:W-:Y:S01]  /*b0b0*/  ULDC.64 UR12, c[0x0][0xb90] ;  /* 0x0002e400000c7ab9 */ /* 0x000fe20000000a00 */
[----:B------:R-:W-:Y:S01]  /*b0c0*/  USHF.R.S32.HI UR11, URZ, 0x1f, UR4 ;  /* 0x0000001f3f0b7899 */ /* 0x000fe20008011404 */
[----:B------:R-:W-:Y:S01]  /*b0d0*/  VIADD R24, R186, UR39 ;  /* 0x00000027ba187c36 */ /* 0x000fe20008000000 */
[----:B------:R-:W-:Y:S01]  /*b0e0*/  UIMAD UR7, UR14, UR12, URZ ;  /* 0x0000000c0e0772a4 */ /* 0x000fe2000f8e023f */
[----:B------:R-:W-:Y:S01]  /*b0f0*/  @P1 IMAD.HI.U32 R5, R10, R7, RZ ;  /* 0x000000070a051227 */ /* 0x000fe200078e00ff */
[----:B------:R-:W-:Y:S01]  /*b100*/  UMOV UR10, UR4 ;  /* 0x00000004000a7c82 */ /* 0x000fe20008000000 */
[----:B------:R-:W-:Y:S01]  /*b110*/  USEL UR37, UR37, URZ, !UP0 ;  /* 0x0000003f25257287 */ /* 0x000fe2000c000000 */
[----:B------:R-:W-:Y:S01]  /*b120*/  MOV R4, R10 ;  /* 0x0000000a00047202 */ /* 0x000fe20000000f00 */
[----:B------:R-:W-:Y:S01]  /*b130*/  UIMAD.WIDE.U32 UR8, UR38, UR12, UR10 ;  /* 0x0000000c260872a5 */ /* 0x000fe2000f8e000a */
[----:B------:R-:W-:Y:S01]  /*b140*/  @P1 SHF.R.U32.HI R4, RZ, R8, R5 ;  /* 0x00000008ff041219 */ /* 0x000fe20000011605 */
[----:B------:R-:W-:Y:S01]  /*b150*/  UIMAD UR7, UR38, UR13, UR7 ;  /* 0x0000000d260772a4 */ /* 0x000fe2000f8e0207 */
[----:B------:R-:W-:Y:S01]  /*b160*/  IMAD R5, R22, 0x40, R2 ;  /* 0x0000004016057824 */ /* 0x000fe200078e0202 */
[----:B------:R-:W-:Y:S01]  /*b170*/  USEL UR36, UR36, URZ, !UP0 ;  /* 0x0000003f24247287 */ /* 0x000fe2000c000000 */
[----:B-----5:R-:W-:Y:S01]  /*b180*/  IMAD R55, R6, R53, RZ ;  /* 0x0000003506377224 */ /* 0x020fe200078e02ff */
        /* <DEDUP_REMOVED lines=10> */
[----:B------:R-:W-:Y:S01]  /*b230*/  ULDC.64 UR12, c[0x0][0xaa0] ;  /* 0x0002a800000c7ab9 */ /* 0x000fe20000000a00 */
[----:B------:R-:W-:-:S02]  /*b240*/  IADD3 R4, P2, R4, UR8, RZ ;  /* 0x0000000804047c10 */ /* 0x000fc4000ff5e0ff */
[----:B------:R-:W-:Y:S01]  /*b250*/  IMAD.U32 R10, RZ, RZ, UR7 ;  /* 0x00000007ff0a7e24 */ /* 0x000fe2000f8e00ff */
[----:B------:R-:W-:Y:S02]  /*b260*/  SHF.R.S32.HI R8, RZ, 0x1f, R7 ;  /* 0x0000001fff087819 */ /* 0x000fe40000011407 */
[----:B------:R-:W-:Y:S02]  /*b270*/  LOP3.LUT R9, R11, 0x380, RZ, 0xc0, !PT ;  /* 0x000003800b097812 */ /* 0x000fe400078ec0ff */
[----:B------:R-:W-:Y:S01]  /*b280*/  IADD3.X R5, R5, UR9, R10, P2, !PT ;  /* 0x0000000905057c10 */ /* 0x000fe200097fe40a */
[----:B------:R-:W-:Y:S01]  /*b290*/  ULDC.64 UR8, c[0x0][0xb88] ;  /* 0x0002e20000087ab9 */ /* 0x000fe20000000a00 */
[----:B------:R-:W-:Y:S01]  /*b2a0*/  IADD3 R13, P0, R20, 0x1000, RZ ;  /* 0x00001000140d7810 */ /* 0x000fe20007f1e0ff */
[----:B------:R-:W-:Y:S01]  /*b2b0*/  IMAD R10, R8, UR8, RZ ;  /* 0x00000008080a7c24 */ /* 0x000fe2000f8e02ff */
[----:B------:R-:W-:Y:S01]  /*b2c0*/  SHF.R.U64 R8, R9, 0x3, RZ ;  /* 0x0000000309087819 */ /* 0x000fe200000012ff */
[----:B------:R-:W-:Y:S01]  /*b2d0*/  IMAD.WIDE.U32 R4, R7, UR8, R4 ;  /* 0x0000000807047c25 */ /* 0x000fe2000f8e0004 */
[----:B------:R-:W-:-:S02]  /*b2e0*/  LOP3.LUT R12, R13, 0x380, RZ, 0xc0, !PT ;  /* 0x000003800d0c7812 */ /* 0x000fc400078ec0ff */
[C---:B------:R-:W-:Y:S01]  /*b2f0*/  IADD3 R45, P6, R20.reuse, 0x4000, RZ ;  /* 0x00004000142d7810 */ /* 0x040fe20007fde0ff */
[----:B------:R-:W-:Y:S01]  /*b300*/  IMAD R9, R7, UR9, R10 ;  /* 0x0000000907097c24 */ /* 0x000fe2000f8e020a */
[----:B------:R-:W-:Y:S01]  /*b310*/  ULDC.64 UR8, c[0x0][0xb50] ;  /* 0x0002d40000087ab9 */ /* 0x000fe20000000a00 */
[----:B------:R-:W-:Y:S02]  /*b320*/  IADD3 R7, P2, R20, 0x3000, RZ ;  /* 0x0000300014077810 */ /* 0x000fe40007f5e0ff */
[----:B------:R-:W-:Y:S01]  /*b330*/  IMAD.IADD R9, R5, 0x1, R9 ;  /* 0x0000000105097824 */ /* 0x000fe200078e0209 */
[----:B------:R-:W-:Y:S02]  /*b340*/  LEA R10, P4, R4, UR8, 0x2 ;  /* 0x00000008040a7c11 */ /* 0x000fe4000f8810ff */
[----:B------:R-:W-:Y:S02]  /*b350*/  SHF.R.U64 R12, R12, 0x3, RZ ;  /* 0x000000030c0c7819 */ /* 0x000fe400000012ff */
[----:B------:R-:W-:Y:S01]  /*b360*/  LEA.HI.X R14, R4, UR9, R9, 0x2, P4 ;  /* 0x00000009040e7c11 */ /* 0x000fe2000a0f1409 */
[----:B------:R-:W-:Y:S01]  /*b370*/  SHFL.IDX PT, R30, R10, RZ, 0x1c1f ;  /* 0x001c1fff0a1e7589 */ /* 0x000fe200000e0000 */
[----:B------:R-:W-:Y:S01]  /*b380*/  LOP3.LUT R5, R7, 0x380, RZ, 0xc0, !PT ;  /* 0x0000038007057812 */ /* 0x000fe200078ec0ff */
[--C-:B------:R-:W-:Y:S01]  /*b390*/  IMAD.X R9, RZ, RZ, R21.reuse, P3 ;  /* 0x000000ffff097224 */ /* 0x100fe200018e0615 */
[----:B------:R-:W-:Y:S01]  /*b3a0*/  LOP3.LUT R12, R12, R13, RZ, 0x3c, !PT ;  /* 0x0000000d0c0c7212 */ /* 0x000fe200078e3cff */
[----:B------:R-:W0:Y:S01]  /*b3b0*/  SHFL.IDX PT, R31, R14, RZ, 0x1c1f ;  /* 0x001c1fff0e1f7589 */ /* 0x000e2200000e0000 */
[----:B------:R-:W-:Y:S01]  /*b3c0*/  SHF.R.U64 R4, R5, 0x3, RZ ;  /* 0x0000000305047819 */ /* 0x000fe200000012ff */
[----:B------:R-:W-:Y:S01]  /*b3d0*/  IMAD.X R5, RZ, RZ, R21, P2 ;  /* 0x000000ffff057224 */ /* 0x000fe200010e0615 */
[----:B------:R-:W-:Y:S01]  /*b3e0*/  IADD3.X R13, RZ, R21, RZ, P0, !PT ;  /* 0x00000015ff0d7210 */ /* 0x000fe200007fe4ff */
[----:B------:R-:W-:Y:S01]  /*b3f0*/  SHFL.IDX PT, R48, R10, 0x1, 0x1c1f ;  /* 0x003c1f000a307f89 */ /* 0x000fe200000e0000 */
[----:B------:R-:W-:-:S02]  /*b400*/  LOP3.LUT P0, RZ, R184, 0x3, RZ, 0xc0, !PT ;  /* 0x00000003b8ff7812 */ /* 0x000fc4000780c0ff */
[----:B------:R-:W-:Y:S01]  /*b410*/  LOP3.LUT R4, R4, R7, RZ, 0x3c, !PT ;  /* 0x0000000704047212 */ /* 0x000fe200078e3cff */
[----:B------:R-:W1:Y:S01]  /*b420*/  SHFL.IDX PT, R49, R14, 0x1, 0x1c1f ;  /* 0x003c1f000e317f89 */ /* 0x000e6200000e0000 */
[C---:B------:R-:W-:Y:S01]  /*b430*/  VIADD R7, R24.reuse, 0x8 ;  /* 0x0000000818077836 */ /* 0x040fe20000000000 */
[-C--:B------:R-:W-:Y:S02]  /*b440*/  ISETP.GE.OR P2, PT, R24, R55.reuse, P0 ;  /* 0x000000371800720c */ /* 0x080fe40000746670 */
[C---:B------:R-:W-:Y:S02]  /*b450*/  IADD3 R41, P5, R20.reuse, 0x5000, RZ ;  /* 0x0000500014297810 */ /* 0x040fe40007fbe0ff */
[----:B------:R-:W-:Y:S02]  /*b460*/  ISETP.GE.OR P0, PT, R7, R55, P0 ;  /* 0x000000370700720c */ /* 0x000fe40000706670 */
[C---:B------:R-:W-:Y:S02]  /*b470*/  IADD3 R37, P4, R20.reuse, 0x6000, RZ ;  /* 0x0000600014257810 */ /* 0x040fe40007f9e0ff */
[----:B------:R-:W-:-:S02]  /*b480*/  LOP3.LUT R15, R20, 0x380, RZ, 0xc0, !PT ;  /* 0x00000380140f7812 */ /* 0x000fc400078ec0ff */
[----:B------:R-:W-:Y:S02]  /*b490*/  LOP3.LUT R44, R45, 0x380, RZ, 0xc0, !PT ;  /* 0x000003802d2c7812 */ /* 0x000fe400078ec0ff */
[----:B------:R-:W-:Y:S02]  /*b4a0*/  LOP3.LUT R40, R41, 0x380, RZ, 0xc0, !PT ;  /* 0x0000038029287812 */ /* 0x000fe400078ec0ff */
[----:B------:R-:W-:Y:S01]  /*b4b0*/  LOP3.LUT R36, R37, 0x380, RZ, 0xc0, !PT ;  /* 0x0000038025247812 */ /* 0x000fe200078ec0ff */
[----:B0-----:R0:W-:Y:S01]  /*b4c0*/  @!P2 ST.E desc[UR52][R30.64], R3 ;  /* 0x000000031e00a985 */ /* 0x0011e2000c101934 */
[----:B------:R-:W-:Y:S02]  /*b4d0*/  SHF.R.U64 R15, R15, 0x3, RZ ;  /* 0x000000030f0f7819 */ /* 0x000fe400000012ff */
[----:B------:R-:W-:Y:S02]  /*b4e0*/  LOP3.LUT R8, R8, R11, RZ, 0x3c, !PT ;  /* 0x0000000b08087212 */ /* 0x000fe400078e3cff */
[----:B------:R-:W-:-:S02]  /*b4f0*/  IADD3 R11, P3, R20, 0x7000, RZ ;  /* 0x00007000140b7810 */ /* 0x000fc40007f7e0ff */
[----:B------:R-:W-:Y:S01]  /*b500*/  SHF.R.U64 R44, R44, 0x3, RZ ;  /* 0x000000032c2c7819 */ /* 0x000fe200000012ff */
[----:B-1----:R1:W-:Y:S01]  /*b510*/  @!P0 ST.E desc[UR52][R48.64], R0 ;  /* 0x0000000030008985 */ /* 0x0023e2000c101934 */
[----:B------:R-:W-:Y:S01]  /*b520*/  SHF.R.U64 R40, R40, 0x3, RZ ;  /* 0x0000000328287819 */ /* 0x000fe200000012ff */
[--C-:B------:R-:W-:Y:S01]  /*b530*/  IMAD.X R33, RZ, RZ, R21.reuse, P3 ;  /* 0x000000ffff217224 */ /* 0x100fe200018e0615 */
[----:B------:R-:W-:Y:S01]  /*b540*/  SHF.R.U64 R36, R36, 0x3, RZ ;  /* 0x0000000324247819 */ /* 0x000fe200000012ff */
[----:B0-----:R-:W0:Y:S01]  /*b550*/  @P1 LDC R30, c[0x0][0xbec] ;  /* 0x0002fb00ff1e1b82 */ /* 0x001e220000000800 */
[----:B------:R-:W-:Y:S02]  /*b560*/  LOP3.LUT R20, R15, R20, RZ, 0x3c, !PT ;  /* 0x000000140f147212 */ /* 0x000fe400078e3cff */
[----:B------:R-:W-:Y:S01]  /*b570*/  LOP3.LUT R44, R44, R45, RZ, 0x3c, !PT ;  /* 0x0000002d2c2c7212 */ /* 0x000fe200078e3cff */
[--C-:B------:R-:W-:Y:S01]  /*b580*/  IMAD.X R45, RZ, RZ, R21.reuse, P6 ;  /* 0x000000ffff2d7224 */ /* 0x100fe200030e0615 */
[----:B------:R-:W-:Y:S01]  /*b590*/  LOP3.LUT R40, R40, R41, RZ, 0x3c, !PT ;  /* 0x0000002928287212 */ /* 0x000fe200078e3cff */
[----:B------:R-:W-:Y:S01]  /*b5a0*/  IMAD.X R41, RZ, RZ, R21, P5 ;  /* 0x000000ffff297224 */ /* 0x000fe200028e0615 */
[----:B------:R-:W-:Y:S01]  /*b5b0*/  LOP3.LUT R36, R36, R37, RZ, 0x3c, !PT ;  /* 0x0000002524247212 */ /* 0x000fe200078e3cff */
[----:B------:R2:W5:Y:S01]  /*b5c0*/  LD.E.128 R24, desc[UR52][R20.64] ;  /* 0x0000003414187980 */ /* 0x000562000c101d00 */
[----:B------:R-:W-:Y:S01]  /*b5d0*/  IADD3.X R37, RZ, R21, RZ, P4, !PT ;  /* 0x00000015ff257210 */ /* 0x000fe200027fe4ff */
[----:B------:R-:W-:-:S02]  /*b5e0*/  UIMAD UR7, UR11, UR12, URZ ;  /* 0x0000000c0b0772a4 */ /* 0x000fc4000f8e023f */
[----:B------:R-:W-:Y:S01]  /*b5f0*/  UIMAD.WIDE.U32 UR8, UR4, UR12, URZ ;  /* 0x0000000c040872a5 */ /* 0x000fe2000f8e003f */
[----:B-1----:R-:W-:Y:S01]  /*b600*/  IMAD R0, R19, 0x20, R22 ;  /* 0x0000002013007824 */ /* 0x002fe200078e0216 */
[----:B------:R-:W-:Y:S01]  /*b610*/  LOP3.LUT R6, R11, 0x380, RZ, 0xc0, !PT ;  /* 0x000003800b067812 */ /* 0x000fe200078ec0ff */
[----:B------:R-:W5:Y:S01]  /*b620*/  LD.E.128 R12, desc[UR52][R12.64] ;  /* 0x000000340c0c7980 */ /* 0x000f62000c101d00 */
[----:B--2---:R-:W1:Y:S01]  /*b630*/  @P1 LDC R21, c[0x0][0xbf0] ;  /* 0x0002fc00ff151b82 */ /* 0x004e620000000800 */
[----:B------:R-:W-:Y:S02]  /*b640*/  UIMAD UR7, UR4, UR13, UR7 ;  /* 0x0000000d040772a4 */ /* 0x000fe4000f8e0207 */
[----:B------:R-:W5:Y:S01]  /*b650*/  LD.E.128 R44, desc[UR52][R44.64] ;  /* 0x000000342c2c7980 */ /* 0x000f62000c101d00 */
[----:B------:R-:W-:Y:S01]  /*b660*/  ULDC.64 UR10, c[0x0][0xae8] ;  /* 0x0002ba00000a7ab9 */ /* 0x000fe20000000a00 */
[----:B------:R-:W-:Y:S01]  /*b670*/  VIADD R29, R0, UR39 ;  /* 0x00000027001d7c36 */ /* 0x000fe20008000000 */
[----:B------:R-:W-:Y:S01]  /*b680*/  UIADD3 UR9, UR9, UR7, URZ ;  /* 0x0000000709097290 */ /* 0x000fe2000fffe03f */
[----:B------:R-:W-:Y:S01]  /*b690*/  SHF.R.U64 R6, R6, 0x3, RZ ;  /* 0x0000000306067819 */ /* 0x000fe200000012ff */
[----:B------:R-:W-:Y:S01]  /*b6a0*/  UIMAD UR4, UR14, UR10, URZ ;  /* 0x0000000a0e0472a4 */ /* 0x000fe2000f8e023f */
[----:B------:R-:W5:Y:S01]  /*b6b0*/  LD.E.128 R40, desc[UR52][R40.64] ;  /* 0x0000003428287980 */ /* 0x000f62000c101d00 */
[----:B------:R-:W-:Y:S01]  /*b6c0*/  UIMAD.WIDE.U32 UR8, UR38, UR10, UR8 ;  /* 0x0000000a260872a5 */ /* 0x000fe2000f8e0008 */
[----:B0-----:R-:W-:Y:S01]  /*b6d0*/  @P1 IMAD.HI.U32 R0, R29, R30, RZ ;  /* 0x0000001e1d001227 */ /* 0x001fe200078e00ff */
[----:B------:R-:W-:Y:S01]  /*b6e0*/  UIMAD UR4, UR38, UR11, UR4 ;  /* 0x0000000b260472a4 */ /* 0x000fe2000f8e0204 */
[----:B------:R-:W-:Y:S01]  /*b6f0*/  LOP3.LUT R32, R6, R11, RZ, 0x3c, !PT ;  /* 0x0000000b06207212 */ /* 0x000fe200078e3cff */
[----:B------:R-:W5:Y:S01]  /*b700*/  LD.E.128 R36, desc[UR52][R36.64] ;  /* 0x0000003424247980 */ /* 0x000f62000c101d00 */
[----:B------:R-:W-:Y:S01]  /*b710*/  ULDC.64 UR10, c[0x0][0xaf0] ;  /* 0x0002bc00000a7ab9 */ /* 0x000fe20000000a00 */
[----:B------:R-:W-:-:S02]  /*b720*/  UIADD3 UR9, UR9, UR4, URZ ;  /* 0x0000000409097290 */ /* 0x000fc4000fffe03f */
[----:B------:R-:W-:Y:S01]  /*b730*/  UIMAD UR4, UR37, UR10, URZ ;  /* 0x0000000a250472a4 */ /* 0x000fe2000f8e023f */
[----:B------:R-:W-:Y:S01]  /*b740*/  IMAD.MOV.U32 R3, RZ, RZ, R29 ;  /* 0x000000ffff037224 */ /* 0x000fe200078e001d */
[----:B------:R-:W-:Y:S01]  /*b750*/  UIMAD.WIDE.U32 UR8, UR36, UR10, UR8 ;  /* 0x0000000a240872a5 */ /* 0x000fe2000f8e0008 */
[----:B------:R-:W5:Y:S01]  /*b760*/  LD.E.128 R8, desc[UR52][R8.64] ;  /* 0x0000003408087980 */ /* 0x000f62000c101d00 */
[----:B------:R-:W-:Y:S01]  /*b770*/  UIMAD UR4, UR36, UR11, UR4 ;  /* 0x0000000b240472a4 */ /* 0x000fe2000f8e0204 */
[----:B-1----:R-:W-:-:S03]  /*b780*/  @P1 SHF.R.U32.HI R3, RZ, R21, R0 ;  /* 0x00000015ff031219 */ /* 0x002fc60000011600 */
[----:B------:R-:W-:Y:S01]  /*b790*/  UIADD3 UR4, UR9, UR4, URZ ;  /* 0x0000000409047290 */ /* 0x000fe2000fffe03f */
[----:B------:R-:W5:Y:S01]  /*b7a0*/  LD.E.128 R4, desc[UR52][R4.64] ;  /* 0x0000003404047980 */ /* 0x000f62000c101d00 */
[----:B------:R-:W-:Y:S01]  /*b7b0*/  ULDC.64 UR10, c[0x0][0xae0] ;  /* 0x0002b800000a7ab9 */ /* 0x000fe20000000a00 */
[--C-:B------:R-:W-:Y:S01]  /*b7c0*/  SHF.R.S32.HI R0, RZ, 0x1f, R3.reuse ;  /* 0x0000001fff007819 */ /* 0x100fe20000011403 */
[----:B------:R-:W-:Y:S01]  /*b7d0*/  IMAD.MOV R30, RZ, RZ, -R3 ;  /* 0x000000ffff1e7224 */ /* 0x000fe200078e0a03 */
[----:B------:R-:W-:Y:S01]  /*b7e0*/  MOV R20, UR8 ;  /* 0x0000000800147c02 */ /* 0x000fe20008000f00 */
[----:B------:R-:W-:Y:S01]  /*b7f0*/  IMAD.U32 R21, RZ, RZ, UR9 ;  /* 0x00000009ff157e24 */ /* 0x000fe2000f8e00ff */
[----:B------:R-:W5:Y:S01]  /*b800*/  LD.E.128 R32, desc[UR52][R32.64] ;  /* 0x0000003420207980 */ /* 0x000f62000c101d00 */
[----:B------:R-:W-:Y:S01]  /*b810*/  IMAD R0, R0, UR10, RZ ;  /* 0x0000000a00007c24 */ /* 0x000fe2000f8e02ff */
[----:B------:R-:W-:Y:S01]  /*b820*/  ULDC.64 UR8, c[0x0][0xad8] ;  /* 0x0002b60000087ab9 */ /* 0x000fe20000000a00 */
[----:B------:R-:W-:Y:S01]  /*b830*/  IMAD R29, R53, R30, R29 ;  /* 0x0000001e351d7224 */ /* 0x000fe200078e021d */
[----:B------:R-:W-:Y:S01]  /*b840*/  @!PT LDS RZ, [RZ] ;  /* 0x00000000fffff984 */ /* 0x000fe20000000800 */
[----:B------:R-:W-:Y:S01]  /*b850*/  @!PT LDS RZ, [RZ] ;  /* 0x00000000fffff984 */ /* 0x000fe20000000800 */
[----:B------:R-:W-:Y:S01]  /*b860*/  @!PT LDS RZ, [RZ] ;  /* 0x00000000fffff984 */ /* 0x000fe20000000800 */
[----:B------:R-:W-:Y:S01]  /*b870*/  @!PT LDS RZ, [RZ] ;  /* 0x00000000fffff984 */ /* 0x000fe20000000800 */
[----:B------:R0:W-:Y:S06]  /*b880*/  MEMBAR.ALL.CTA ;  /* 0x0000000000007992 */ /* 0x0001ec0000008000 */
[----:B0-----:R-:W0:Y:S01]  /*b890*/  FENCE.VIEW.ASYNC.S ;  /* 0x00000000000073c6 */ /* 0x001e220000000000 */
[----:B------:R-:W-:-:S02]  /*b8a0*/  IMAD.U32 R21, RZ, RZ, UR4 ;  /* 0x00000004ff157e24 */ /* 0x000fc4000f8e00ff */
        /* <DEDUP_REMOVED lines=33> */
.L_x_2633:
[----:B------:R-:W-:Y:S05]  /*bac0*/  BSYNC B1 ;  /* 0x0000000000017941 */ /* 0x000fea0003800000 */
.L_x_2632:
        /* <DEDUP_REMOVED lines=13> */
.L_x_2635:
[----:B------:R-:W-:Y:S05]  /*bba0*/  BSYNC B1 ;  /* 0x0000000000017941 */ /* 0x000fea0003800000 */
.L_x_2634:
        /* <DEDUP_REMOVED lines=13> */
.L_x_2637:
[----:B------:R-:W-:Y:S05]  /*bc80*/  BSYNC B1 ;  /* 0x0000000000017941 */ /* 0x000fea0003800000 */
.L_x_2636:
        /* <DEDUP_REMOVED lines=16> */
.L_x_2630:
        /* <DEDUP_REMOVED lines=11> */
[----:B------:R-:W-:-:S03]  /*be40*/  UISETP.NE.U32.AND UP1, UPT, UR8, URZ, UPT ;  /* 0x0000003f0800728c */ /* 0x000fc6000bf25070 */
[----:B------:R-:W2:Y:S01]  /*be50*/  @P2 LDG.E R3, desc[UR52][R4.64] ;  /* 0x0000003404032981 */ /* 0x000ea2000c1e1900 */
[----:B------:R-:W-:Y:S01]  /*be60*/  UISETP.NE.AND.EX UP1, UPT, UR9, URZ, UPT, UP1 ;  /* 0x0000003f0900728c */ /* 0x000fe2000bf25310 */
[----:B------:R-:W-:-:S05]  /*be70*/  MOV R0, UR4 ;  /* 0x0000000400007c02 */ /* 0x000fca0008000f00 */
        /* <DEDUP_REMOVED lines=17> */
[----:B--2---:R-:W-:-:S07]  /*bf90*/  IMAD.IADD R0, R0, 0x1, -R3 ;  /* 0x0000000100007824 */ /* 0x004fce00078e0a03 */
.L_x_2639:
[----:B------:R-:W-:Y:S01]  /*bfa0*/  USEL UR36, UR36, URZ, !UP0 ;  /* 0x0000003f24247287 */ /* 0x000fe2000c000000 */
[----:B------:R-:W-:Y:S01]  /*bfb0*/  BSSY B1, `(.L_x_2640) ;  /* 0x000002c000017945 */ /* 0x000fe20003800000 */
[----:B------:R-:W-:-:S03]  /*bfc0*/  USEL UR37, UR37, URZ, !UP0 ;  /* 0x0000003f25257287 */ /* 0x000fc6000c000000 */
[----:B------:R-:W-:Y:S09]  /*bfd0*/  @P1 BRA `(.L_x_2641) ;  /* 0x0000000000a41947 */ /* 0x000ff20003800000 */
        /* <DEDUP_REMOVED lines=41> */
.L_x_2641:
[----:B------:R-:W-:Y:S05]  /*c270*/  BSYNC B1 ;  /* 0x0000000000017941 */ /* 0x000fea0003800000 */
.L_x_2640:
[----:B------:R-:W1:Y:S01]  /*c280*/  @P0 LDC R5, c[0x0][0xbf0] ;  /* 0x0002fc00ff050b82 */ /* 0x000e620000000800 */
[----:B------:R-:W-:Y:S01]  /*c290*/  ULDC.64 UR12, c[0x0][0xaa0] ;  /* 0x0002a800000c7ab9 */ /* 0x000fe20000000a00 */
[----:B0-----:R-:W-:Y:S01]  /*c2a0*/  IMAD R3, R19, 0x20, R22 ;  /* 0x0000002013037824 */ /* 0x001fe200078e0216 */
        /* <DEDUP_REMOVED lines=8> */
[----:B------:R-:W-:Y:S01]  /*c330*/  UIMAD UR4, UR11, UR12, URZ ;  /* 0x0000000c0b0472a4 */ /* 0x000fe2000f8e023f */
[----:B------:R-:W-:Y:S01]  /*c340*/  MOV R3, R8 ;  /* 0x0000000800037202 */ /* 0x000fe20000000f00 */
[----:B------:R-:W-:Y:S02]  /*c350*/  UIMAD.WIDE.U32 UR8, UR38, UR12, UR8 ;  /* 0x0000000c260872a5 */ /* 0x000fe4000f8e0008 */
        /* <DEDUP_REMOVED lines=13> */
[----:B------:R-:W-:Y:S01]  /*c430*/  IMAD.U32 R4, RZ, RZ, UR8 ;  /* 0x00000008ff047e24 */ /* 0x000fe2000f8e00ff */
[----:B------:R-:W-:Y:S01]  /*c440*/  ULDC.64 UR8, c[0x0][0xad8] ;  /* 0x0002b60000087ab9 */ /* 0x000fe20000000a00 */
[----:B------:R-:W-:Y:S02]  /*c450*/  IMAD.U32 R5, RZ, RZ, UR4 ;  /* 0x00000004ff057e24 */ /* 0x000fe4000f8e00ff */
[----:B------:R-:W-:Y:S01]  /*c460*/  IMAD R7, R11, R7, R8 ;  /* 0x000000070b077224 */ /* 0x000fe200078e0208 */
[----:B------:R-:W-:Y:S01]  /*c470*/  IADD3 R8, R22, UR39, RZ ;  /* 0x0000002716087c10 */ /* 0x000fe2000fffe0ff */
[----:B------:R-:W-:-:S02]  /*c480*/  IMAD R9, R3, UR11, R6 ;  /* 0x0000000b03097c24 */ /* 0x000fc4000f8e0206 */
[----:B------:R-:W-:Y:S01]  /*c490*/  IMAD.WIDE.U32 R4, R3, UR10, R4 ;  /* 0x0000000a03047c25 */ /* 0x000fe2000f8e0004 */
[----:B------:R-:W-:-:S03]  /*c4a0*/  SHF.R.S32.HI R3, RZ, 0x1f, R7 ;  /* 0x0000001fff037819 */ /* 0x000fc60000011407 */
[----:B------:R-:W-:Y:S02]  /*c4b0*/  IMAD.IADD R5, R5, 0x1, R9 ;  /* 0x0000000105057824 */ /* 0x000fe400078e0209 */
[----:B------:R-:W-:Y:S02]  /*c4c0*/  IMAD R6, R3, UR8, RZ ;  /* 0x0000000803067c24 */ /* 0x000fe4000f8e02ff */
[----:B-----5:R-:W-:Y:S02]  /*c4d0*/  IMAD R11, R0, R11, RZ ;  /* 0x0000000b000b7224 */ /* 0x020fe400078e02ff */
[C---:B------:R-:W-:Y:S02]  /*c4e0*/  IMAD R3, R7.reuse, UR9, R6 ;  /* 0x0000000907037c24 */ /* 0x040fe4000f8e0206 */
[----:B------:R-:W-:Y:S01]  /*c4f0*/  IMAD.WIDE.U32 R4, R7, UR8, R4 ;  /* 0x0000000807047c25 */ /* 0x000fe2000f8e0004 */
[----:B------:R-:W-:Y:S01]  /*c500*/  ISETP.GE.AND P2, PT, R8, R11, PT ;  /* 0x0000000b0800720c */ /* 0x000fe20003f46270 */
[----:B------:R-:W-:-:S02]  /*c510*/  ULDC.64 UR8, c[0x0][0xa80] ;  /* 0x0002a00000087ab9 */ /* 0x000fc40000000a00 */
[----:B------:R-:W-:Y:S01]  /*c520*/  IMAD.IADD R3, R5, 0x1, R3 ;  /* 0x0000000105037824 */ /* 0x000fe200078e0203 */
[----:B------:R-:W-:Y:S01]  /*c530*/  LEA R6, P3, R4, UR8, 0x1 ;  /* 0x0000000804067c11 */ /* 0x000fe2000f8608ff */
[----:B------:R-:W-:-:S03]  /*c540*/  VIADD R0, R8, 0x20 ;  /* 0x0000002008007836 */ /* 0x000fc60000000000 */
[----:B------:R-:W-:Y:S01]  /*c550*/  LEA.HI.X R3, R4, UR9, R3, 0x1, P3 ;  /* 0x0000000904037c11 */ /* 0x000fe200098f0c03 */
[----:B------:R0:W1:Y:S01]  /*c560*/  SHFL.IDX PT, R7, R6, RZ, 0x181f ;  /* 0x00181fff06077589 */ /* 0x00006200000e0000 */
[-C--:B------:R-:W-:Y:S01]  /*c570*/  ISETP.GE.AND P1, PT, R0, R11.reuse, PT ;  /* 0x0000000b0000720c */ /* 0x080fe20003f26270 */
[----:B------:R-:W-:Y:S02]  /*c580*/  VIADD R0, R8, 0x40 ;  /* 0x0000004008007836 */ /* 0x000fe40000000000 */
[----:B------:R0:W2:Y:S03]  /*c590*/  SHFL.IDX PT, R5, R3, RZ, 0x181f ;  /* 0x00181fff03057589 */ /* 0x0000a600000e0000 */
[----:B------:R-:W-:Y:S01]  /*c5a0*/  ISETP.GE.AND P0, PT, R0, R11, PT ;  /* 0x0000000b0000720c */ /* 0x000fe20003f06270 */
[----:B------:R-:W-:-:S12]  /*c5b0*/  @P2 BRA `(.L_x_2643) ;  /* 0x0000000000242947 */ /* 0x000fd80003800000 */
        /* <DEDUP_REMOVED lines=9> */
.L_x_2643:
[----:B------:R-:W-:Y:S05]  /*c650*/  BSYNC B1 ;  /* 0x0000000000017941 */ /* 0x000fea0003800000 */
.L_x_2642:
        /* <DEDUP_REMOVED lines=13> */
.L_x_2645:
[----:B------:R-:W-:Y:S05]  /*c730*/  BSYNC B1 ;  /* 0x0000000000017941 */ /* 0x000fea0003800000 */
.L_x_2644:
        /* <DEDUP_REMOVED lines=13> */
.L_x_2647:
[----:B------:R-:W-:Y:S05]  /*c810*/  BSYNC B1 ;  /* 0x0000000000017941 */ /* 0x000fea0003800000 */
.L_x_2646:
        /* <DEDUP_REMOVED lines=14> */
.L_x_2638:
[----:B------:R-:W-:Y:S05]  /*c900*/  BSYNC B0 ;  /* 0x0000000000007941 */ /* 0x000fea0003800000 */
.L_x_2629:
[----:B------:R-:W-:Y:S02]  /*c910*/  ULDC UR4, c[0x0][0xc3c] ;  /* 0x00030f0000047ab9 */ /* 0x000fe40000000800 */
[----:B------:R-:W-:-:S13]  /*c920*/  ISETP.GE.AND P0, PT, R51, UR4, PT ;  /* 0x0000000433007c0c */ /* 0x000fda000bf06270 */
[----:B------:R-:W-:Y:S05]  /*c930*/  @!P0 BRA `(.L_x_2648) ;  /* 0xffffff4000fc8947 */ /* 0x000fea000383ffff */
[----:B------:R-:W-:Y:S05]  /*c940*/  EXIT ;  /* 0x000000000000794d */ /* 0x000fea0003800000 */
.L_x_2587:
        /* <DEDUP_REMOVED lines=13> */
[----:B------:R-:W1:Y:S01]  /*ca20*/  LDS.128 R16, [UR4+0x288d0] ;  /* 0x0288d004ff107984 */ /* 0x000e620008000c00 */
[----:B------:R-:W-:Y:S06]  /*ca30*/  BAR.ARV 0x4, 0x180 ;  /* 0x0106000000007b1d */ /* 0x000fec0000002000 */
[----:B------:R-:W-:Y:S05]  /*ca40*/  BRA `(.L_x_2650) ;  /* 0x00000008008c7947 */ /* 0x000fea0003800000 */
.L_x_2649:
        /* <DEDUP_REMOVED lines=34> */
[----:B-1----:R-:W-:Y:S02]  /*cc70*/  ISETP.GT.AND P6, PT, R4, UR6, PT ;  /* 0x0000000604007c0c */ /* 0x002fe4000bfc4270 */
[----:B------:R-:W-:-:S11]  /*cc80*/  MOV R3, R4 ;  /* 0x0000000400037202 */ /* 0x000fd60000000f00 */
[----:B------:R-:W-:Y:S05]  /*cc90*/  @P6 BRA `(.L_x_2651) ;  /* 0x0000000000906947 */ /* 0x000fea0003800000 */
[----:B------:R-:W-:Y:S01]  /*cca0*/  IMAD.MOV.U32 R4, RZ, RZ, R3 ;  /* 0x000000ffff047224 */ /* 0x000fe200078e0003 */
[----:B------:R-:W-:Y:S01]  /*ccb0*/  UMOV UR4, URZ ;  /* 0x0000003f00047c82 */ /* 0x000fe20008000000 */
[----:B------:R-:W-:-:S05]  /*ccc0*/  ULDC UR5, c[0x0][0xc38] ;  /* 0x00030e0000057ab9 */ /* 0x000fca0000000800 */
.L_x_2655:
        /* <DEDUP_REMOVED lines=12> */
.L_x_2654:
[----:B------:R-:W-:Y:S05]  /*cd90*/  BSYNC B0 ;  /* 0x0000000000007941 */ /* 0x000fea0003800000 */
.L_x_2653:
        /* <DEDUP_REMOVED lines=20> */
.L_x_2651:
        /* <DEDUP_REMOVED lines=15> */
[----:B0-----:R-:W-:-:S06]  /*cfd0*/  IADD3 R10, R9, 0xffffffe, RZ ;  /* 0x0ffffffe090a7810 */ /* 0x001fcc0007ffe0ff */
[----:B------:R0:W1:Y:S01]  /*cfe0*/  F2I.FTZ.U32.TRUNC.NTZ R3, R10 ;  /* 0x0000000a00037305 */ /* 0x000062000021f000 */
[----:B------:R-:W-:Y:S05]  /*cff0*/  @!P0 BRA `(.L_x_2656) ;  /* 0x0000000000088947 */ /* 0x000fea0003800000 */
[----:B------:R-:W-:-:S05]  /*d000*/  VIADD R9, R13, 0xffffffff ;  /* 0xffffffff0d097836 */ /* 0x000fca0000000000 */
[----:B------:R2:W3:Y:S02]  /*d010*/  SHFL.IDX PT, R16, R6, R9, 0x1f ;  /* 0x00001f0906107589 */ /* 0x0004e400000e0000 */
.L_x_2656:
        /* <DEDUP_REMOVED lines=34> */
[----:B0-----:R-:W-:-:S06]  /*d240*/  IADD3 R3, R6, 0xffffffe, RZ ;  /* 0x0ffffffe06037810 */ /* 0x001fcc0007ffe0ff */
        /* <DEDUP_REMOVED lines=21> */
[----:B------:R-:W-:-:S03]  /*d3a0*/  IMAD R18, R2, R18, R3 ;  /* 0x0000001202127224 */ /* 0x000fc600078e0203 */
[----:B------:R-:W-:Y:S01]  /*d3b0*/  IADD3 R17, R0, R17, RZ ;  /* 0x0000001100117210 */ /* 0x000fe20007ffe0ff */
[----:B------:R-:W-:Y:S06]  /*d3c0*/  BRA `(.L_x_2657) ;  /* 0x0000000000147947 */ /* 0x000fec0003800000 */
.L_x_2652:
[----:B------:R-:W-:Y:S01]  /*d3d0*/  ULDC UR4, c[0x0][0xc3c] ;  /* 0x00030f0000047ab9 */ /* 0x000fe20000000800 */
[----:B------:R-:W-:Y:S02]  /*d3e0*/  IMAD.MOV.U32 R17, RZ, RZ, RZ ;  /* 0x000000ffff117224 */ /* 0x000fe400078e00ff */
[----:B------:R-:W-:Y:S02]  /*d3f0*/  IMAD.U32 R16, RZ, RZ, UR6 ;  /* 0x00000006ff107e24 */ /* 0x000fe4000f8e00ff */
[----:B------:R-:W-:Y:S02]  /*d400*/  IMAD.MOV.U32 R18, RZ, RZ, RZ ;  /* 0x000000ffff127224 */ /* 0x000fe400078e00ff */
[----:B------:R-:W-:-:S07]  /*d410*/  IMAD.U32 R19, RZ, RZ, UR4 ;  /* 0x00000004ff137e24 */ /* 0x000fce000f8e00ff */
.L_x_2657:
[----:B------:R-:W-:-:S13]  /*d420*/  ISETP.NE.AND P0, PT, R5, RZ, PT ;  /* 0x000000ff0500720c */ /* 0x000fda0003f05270 */
[----:B------:R-:W0:Y:S01]  /*d430*/  @!P0 S2R R3, SR_CgaCtaId ;  /* 0x0000000000038919 */ /* 0x000e220000008800 */
[----:B------:R-:W-:-:S04]  /*d440*/  @!P0 MOV R0, 0x400 ;  /* 0x0000040000008802 */ /* 0x000fc80000000f00 */
[----:B0-----:R-:W-:-:S05]  /*d450*/  @!P0 LEA R0, R3, R0, 0x18 ;  /* 0x0000000003008211 */ /* 0x001fca00078ec0ff */
[----:B------:R0:W-:Y:S01]  /*d460*/  @!P0 STS.128 [R0+0x288d0], R16 ;  /* 0x0288d01000008388 */ /* 0x0001e20000000c00 */
[----:B------:R-:W-:Y:S06]  /*d470*/  BAR.ARV 0x5, 0x180 ;  /* 0x0146000000007b1d */ /* 0x000fec0000002000 */
.L_x_2650:
[----:B------:R2:W-:Y:S01]  /*d480*/  STL [R1+0x18], RZ ;  /* 0x000018ff01007387 */ /* 0x0005e20000100800 */
[----:B------:R-:W-:Y:S01]  /*d490*/  ULDC UR4, c[0x0][0xc3c] ;  /* 0x00030f0000047ab9 */ /* 0x000fe20000000800 */
[----:B------:R-:W-:Y:S01]  /*d4a0*/  IMAD.MOV.U32 R28, RZ, RZ, 0x1 ;  /* 0x00000001ff1c7424 */ /* 0x000fe200078e00ff */
[----:B-1----:R-:W-:Y:S02]  /*d4b0*/  ISETP.GE.AND P0, PT, R19, UR4, PT ;  /* 0x0000000413007c0c */ /* 0x002fe4000bf06270 */
[----:B------:R-:W-:-:S11]  /*d4c0*/  MOV R25, RZ ;  /* 0x000000ff00197202 */ /* 0x000fd60000000f00 */
[----:B--2---:R-:W-:Y:S05]  /*d4d0*/  @P0 BRA `(.L_x_2658) ;  /* 0x0000004800b40947 */ /* 0x004fea0003800000 */
[----:B------:R-:W1:Y:S01]  /*d4e0*/  S2R R3, SR_TID.X ;  /* 0x0000000000037919 */ /* 0x000e620000002100 */
        /* <DEDUP_REMOVED lines=10> */
[C---:B-1----:R-:W-:Y:S01]  /*d590*/  LOP3.LUT R4, R3.reuse, 0x7f, RZ, 0xc0, !PT ;  /* 0x0000007f03047812 */ /* 0x042fe200078ec0ff */
[C---:B------:R-:W-:Y:S02]  /*d5a0*/  IMAD.SHL.U32 R30, R3.reuse, 0x8, RZ ;  /* 0x00000008031e7824 */ /* 0x040fe400078e00ff */
[----:B------:R-:W-:-:S03]  /*d5b0*/  IMAD.SHL.U32 R2, R3, 0x10, RZ ;  /* 0x0000001003027824 */ /* 0x000fc600078e00ff */
[----:B0-----:R-:W-:Y:S02]  /*d5c0*/  LOP3.LUT R0, R30, 0x1f8, RZ, 0xc0, !PT ;  /* 0x000001f81e007812 */ /* 0x001fe400078ec0ff */
[----:B------:R-:W-:Y:S02]  /*d5d0*/  LOP3.LUT R2, R2, 0x70, RZ, 0xc0, !PT ;  /* 0x0000007002027812 */ /* 0x000fe400078ec0ff */
[----:B------:R-:W-:Y:S02]  /*d5e0*/  LOP3.LUT R3, R0, 0x38, R3, 0x78, !PT ;  /* 0x0000003800037812 */ /* 0x000fe400078e7803 */
[----:B------:R-:W-:Y:S02]  /*d5f0*/  SHF.R.U32.HI R0, RZ, 0x3, R4 ;  /* 0x00000003ff007819 */ /* 0x000fe40000011604 */
[----:B------:R-:W-:Y:S02]  /*d600*/  LOP3.LUT R34, R3, 0x200, R30, 0xf8, !PT ;  /* 0x0000020003227812 */ /* 0x000fe400078ef81e */
[----:B------:R-:W-:-:S02]  /*d610*/  LOP3.LUT R2, R0, R2, RZ, 0xfc, !PT ;  /* 0x0000000200027212 */ /* 0x000fc400078efcff */
[----:B------:R-:W-:Y:S02]  /*d620*/  LEA R0, R34, R22, 0x1 ;  /* 0x0000001622007211 */ /* 0x000fe400078e08ff */
[----:B------:R-:W-:-:S03]  /*d630*/  LOP3.LUT R30, R30, 0x38, RZ, 0xc0, !PT ;  /* 0x000000381e1e7812 */ /* 0x000fc600078ec0ff */
[----:B------:R3:W-:Y:S01]  /*d640*/  STL [R1], R0 ;  /* 0x0000000001007387 */ /* 0x0007e20000100800 */
[----:B------:R-:W-:-:S07]  /*d650*/  LOP3.LUT R29, R30, 0x40, RZ, 0xfc, !PT ;  /* 0x000000401e1d7812 */ /* 0x000fce00078efcff */
.L_x_2721:
[----:B0-----:R-:W0:Y:S02]  /*d660*/  LDC.64 R2, c[0x0][0xc88] ;  /* 0x00032200ff027b82 */ /* 0x001e240000000a00 */
[----:B0-----:R-:W-:-:S05]  /*d670*/  IMAD.WIDE R2, R19, 0x4, R2 ;  /* 0x0000000413027825 */ /* 0x001fca00078e0202 */
[----:B------:R-:W3:Y:S01]  /*d680*/  LDG.E R31, desc[UR52][R2.64] ;  /* 0x00000034021f7981 */ /* 0x000ee2000c1e1900 */
        /* <DEDUP_REMOVED lines=15> */
[----:B------:R-:W-:Y:S01]  /*d780*/  LOP3.LUT R27, R27, 0xffffffef, RZ, 0xc0, !PT ;  /* 0xffffffef1b1b7812 */ /* 0x000fe200078ec0ff */
[----:B0-----:R-:W-:Y:S01]  /*d790*/  IMAD.MOV.U32 R0, RZ, RZ, RZ ;  /* 0x000000ffff007224 */ /* 0x001fe200078e00ff */
[----:B------:R-:W-:Y:S02]  /*d7a0*/  ISETP.NE.AND.EX P2, PT, RZ, UR5, PT, P0 ;  /* 0x00000005ff007c0c */ /* 0x000fe4000bf45300 */
[----:B------:R-:W-:Y:S02]  /*d7b0*/  ISETP.NE.U32.AND P0, PT, RZ, UR6, PT ;  /* 0x00000006ff007c0c */ /* 0x000fe4000bf05070 */
[----:B-1----:R-:W-:Y:S02]  /*d7c0*/  IADD3 R2, P1, R23, UR4, RZ ;  /* 0x0000000417027c10 */ /* 0x002fe4000ff3e0ff */
[----:B------:R-:W-:-:S02]  /*d7d0*/  ISETP.NE.AND.EX P0, PT, RZ, UR7, PT, P0 ;  /* 0x00000007ff007c0c */ /* 0x000fc4000bf05300 */
[----:B------:R-:W-:Y:S01]  /*d7e0*/  IADD3.X R3, R24, UR5, RZ, P1, !PT ;  /* 0x0000000518037c10 */ /* 0x000fe20008ffe4ff */
[----:B------:R-:W-:-:S04]  /*d7f0*/  ULDC.64 UR4, c[0x0][0x418] ;  /* 0x0001060000047ab9 */ /* 0x000fc80000000a00 */
[----:B------:R-:W-:Y:S01]  /*d800*/  @P2 LOP3.LUT R27, R27, 0x10, RZ, 0xfc, !PT ;  /* 0x000000101b1b2812 */ /* 0x000fe200078efcff */
[----:B--2---:R-:W2:Y:S05]  /*d810*/  @P2 LDG.E R0, desc[UR52][R2.64] ;  /* 0x0000003402002981 */ /* 0x004eaa000c1e1900 */
        /* <DEDUP_REMOVED lines=19> */
[----:B--2---:R-:W-:-:S05]  /*d950*/  IADD3 R0, -R5, R0, RZ ;  /* 0x0000000005007210 */ /* 0x004fca0007ffe1ff */
[----:B------:R2:W-:Y:S02]  /*d960*/  STL [R1+0x8], R0 ;  /* 0x0000080001007387 */ /* 0x0005e40000100800 */
.L_x_2659:
        /* <DEDUP_REMOVED lines=9> */
.L_x_2660:
        /* <DEDUP_REMOVED lines=8> */
[----:B---3--:R-:W-:-:S07]  /*da80*/  IMAD.IADD R35, R0, 0x1, -R35 ;  /* 0x0000000100237824 */ /* 0x008fce00078e0a23 */
.L_x_2661:
[----:B------:R-:W4:Y:S01]  /*da90*/  LDL R4, [R1+0x8] ;  /* 0x0000080001047983 */ /* 0x000f220000100800 */
[----:B012---:R-:W0:Y:S01]  /*daa0*/  LDC R0, c[0x0][0x448] ;  /* 0x00011200ff007b82 */ /* 0x007e220000000800 */
[----:B-----5:R-:W-:Y:S01]  /*dab0*/  IMAD.IADD R35, R35, 0x1, -R36 ;  /* 0x0000000123237824 */ /* 0x020fe200078e0a24 */
[----:B------:R-:W-:Y:S01]  /*dac0*/  LOP3.LUT R27, R27, 0xffffffdf, RZ, 0xc0, !PT ;  /* 0xffffffdf1b1b7812 */ /* 0x000fe200078ec0ff */
[----:B------:R-:W-:Y:S01]  /*dad0*/  BSSY B7, `(.L_x_2662) ;  /* 0x000038b000077945 */ /* 0x000fe20003800000 */
[----:B0-----:R-:W-:Y:S01]  /*dae0*/  ISETP.NE.AND P0, PT, R0, 0x1, PT ;  /* 0x000000010000780c */ /* 0x001fe20003f05270 */
[----:B------:R-:W-:-:S04]  /*daf0*/  IMAD.SHL.U32 R0, R17, 0x80, RZ ;  /* 0x0000008011007824 */ /* 0x000fc800078e00ff */
[----:B------:R-:W-:-:S08]  /*db00*/  VIADD R0, R0, 0x7f ;  /* 0x0000007f00007836 */ /* 0x000fd00000000000 */
[----:B---3--:R-:W0:Y:S01]  /*db10*/  @P0 LDC R3, c[0x0][0x44c] ;  /* 0x00011300ff030b82 */ /* 0x008e220000000800 */
[----:B------:R-:W-:-:S07]  /*db20*/  @P0 LOP3.LUT R27, R27, 0x20, RZ, 0xfc, !PT ;  /* 0x000000201b1b0812 */ /* 0x000fce00078efcff */
[----:B------:R-:W1:Y:S01]  /*db30*/  @P0 LDC R5, c[0x0][0x450] ;  /* 0x00011400ff050b82 */ /* 0x000e620000000800 */
[----:B0-----:R-:W-:-:S05]  /*db40*/  @P0 IMAD.HI.U32 R2, R0, R3, RZ ;  /* 0x0000000300020227 */ /* 0x001fca00078e00ff */
[----:B-1----:R-:W-:Y:S02]  /*db50*/  @P0 SHF.R.U32.HI R0, RZ, R5, R2 ;  /* 0x00000005ff000219 */ /* 0x002fe40000011602 */
[----:B----4-:R-:W-:-:S04]  /*db60*/  IADD3 R3, R35, 0x80, -R4 ;  /* 0x0000008023037810 */ /* 0x010fc80007ffe804 */
[----:B------:R-:W-:Y:S01]  /*db70*/  IADD3 R2, R3, R0, RZ ;  /* 0x0000000003027210 */ /* 0x000fe20007ffe0ff */
[----:B------:R-:W-:-:S03]  /*db80*/  VIADD R0, R35, 0x7f ;  /* 0x0000007f23007836 */ /* 0x000fc60000000000 */
[----:B------:R-:W-:Y:S02]  /*db90*/  SHF.R.S32.HI R5, RZ, 0x1f, R2 ;  /* 0x0000001fff057819 */ /* 0x000fe40000011402 */
[----:B------:R-:W-:Y:S02]  /*dba0*/  SHF.R.S32.HI R3, RZ, 0x1f, R0 ;  /* 0x0000001fff037819 */ /* 0x000fe40000011400 */
[----:B------:R-:W-:Y:S02]  /*dbb0*/  LEA.HI R5, R5, R2, RZ, 0x7 ;  /* 0x0000000205057211 */ /* 0x000fe400078f38ff */
[----:B------:R-:W-:Y:S02]  /*dbc0*/  LEA.HI R3, R3, R0, RZ, 0x7 ;  /* 0x0000000003037211 */ /* 0x000fe400078f38ff */
[----:B------:R-:W-:Y:S02]  /*dbd0*/  SHF.R.S32.HI R0, RZ, 0x7, R5 ;  /* 0x00000007ff007819 */ /* 0x000fe40000011405 */
[----:B------:R-:W-:-:S04]  /*dbe0*/  SHF.R.S32.HI R3, RZ, 0x7, R3 ;  /* 0x00000007ff037819 */ /* 0x000fc80000011403 */
[----:B------:R-:W-:-:S04]  /*dbf0*/  VIMNMX R32, R3, R0, PT ;  /* 0x0000000003207248 */ /* 0x000fc80003fe0100 */
[----:B------:R-:W-:Y:S01]  /*dc00*/  ISETP.GT.AND P0, PT, R32, RZ, PT ;  /* 0x000000ff2000720c */ /* 0x000fe20003f04270 */
[----:B------:R0:W-:-:S12]  /*dc10*/  STL [R1+0xc], R32 ;  /* 0x00000c2001007387 */ /* 0x0001d80000100800 */
        /* <DEDUP_REMOVED lines=18> */
.L_x_2663:
        /* <DEDUP_REMOVED lines=10> */
[----:B------:R-:W0:Y:S01]  /*dde0*/  LDC.64 R2, c[0x4][R2] ;  /* 0x0100000002027b82 */ /* 0x000e220000000a00 */
[----:B------:R-:W-:Y:S02]  /*ddf0*/  IMAD.U32 R5, RZ, RZ, UR7 ;  /* 0x00000007ff057e24 */ /* 0x000fe4000f8e00ff */
[----:B------:R-:W-:Y:S02]  /*de00*/  IMAD.U32 R6, RZ, RZ, UR8 ;  /* 0x00000008ff067e24 */ /* 0x000fe4000f8e00ff */
[----:B------:R-:W-:-:S02]  /*de10*/  IMAD.U32 R10, RZ, RZ, UR4 ;  /* 0x00000004ff0a7e24 */ /* 0x000fc4000f8e00ff */
[----:B------:R-:W-:Y:S02]  /*de20*/  IMAD.U32 R11, RZ, RZ, UR5 ;  /* 0x00000005ff0b7e24 */ /* 0x000fe4000f8e00ff */
[----:B------:R-:W-:Y:S02]  /*de30*/  IMAD.MOV.U32 R8, RZ, RZ, 0x70 ;  /* 0x00000070ff087424 */ /* 0x000fe400078e00ff */
[----:B------:R-:W-:Y:S02]  /*de40*/  IMAD.MOV.U32 R12, RZ, RZ, 0x1 ;  /* 0x00000001ff0c7424 */ /* 0x000fe400078e00ff */
[----:B------:R-:W-:-:S07]  /*de50*/  IMAD.MOV.U32 R13, RZ, RZ, RZ ;  /* 0x000000ffff0d7224 */ /* 0x000fce00078e00ff */
[----:B------:R-:W-:-:S07]  /*de60*/  LEPC R20, `(.L_x_2666) ;  /* 0x000000001014794e */ /* 0x000fce0000000000 */
[----:B0-----:R-:W-:Y:S05]  /*de70*/  CALL.ABS.NOINC R2 ;  /* 0x0000000002007343 */ /* 0x001fea0003c00000 */
.L_x_2666:
[----:B------:R-:W-:Y:S05]  /*de80*/  BSYNC B6 ;  /* 0x0000000000067941 */ /* 0x000fea0003800000 */
.L_x_2665:
        /* <DEDUP_REMOVED lines=20> */
.L_x_2669:
[----:B------:R0:W1:Y:S01]  /*dfd0*/  LDC.64 R2, c[0x4][R26] ;  /* 0x010000001a027b82 */ /* 0x0000620000000a00 */
[----:B------:R-:W-:Y:S01]  /*dfe0*/  ULDC.64 UR6, c[0x4][0x80] ;  /* 0x0100200000067ab9 */ /* 0x000fe20000000a00 */
[----:B------:R-:W-:Y:S01]  /*dff0*/  ULDC.64 UR8, c[0x4][0x88] ;  /* 0x0100220000087ab9 */ /* 0x000fe20000000a00 */
[----:B------:R-:W-:Y:S01]  /*e000*/  ULDC.64 UR4, c[0x4][0x18] ;  /* 0x0100060000047ab9 */ /* 0x000fe20000000a00 */
        /* <DEDUP_REMOVED lines=8> */
[----:B0-----:R-:W-:-:S07]  /*e090*/  IMAD.MOV.U32 R12, RZ, RZ, 0x1 ;  /* 0x00000001ff0c7424 */ /* 0x001fce00078e00ff */
[----:B------:R-:W-:-:S07]  /*e0a0*/  LEPC R20, `(.L_x_2668) ;  /* 0x000000001014794e */ /* 0x000fce0000000000 */
[----:B-1----:R-:W-:Y:S05]  /*e0b0*/  CALL.ABS.NOINC R2 ;  /* 0x0000000002007343 */ /* 0x002fea0003c00000 */
.L_x_2668:
[----:B------:R-:W-:Y:S05]  /*e0c0*/  BSYNC B6 ;  /* 0x0000000000067941 */ /* 0x000fea0003800000 */
.L_x_2667:
[----:B------:R-:W-:Y:S01]  /*e0d0*/  ULDC.64 UR4, c[0x0][0x9f8] ;  /* 0x00027e0000047ab9 */ /* 0x000fe20000000a00 */
[----:B------:R-:W0:Y:S01]  /*e0e0*/  S2R R20, SR_TID.X ;  /* 0x0000000000147919 */ /* 0x000e220000002100 */
[----:B------:R-:W-:Y:S01]  /*e0f0*/  ISETP.NE.U32.AND P0, PT, RZ, UR4, PT ;  /* 0x00000004ff007c0c */ /* 0x000fe2000bf05070 */
[----:B------:R-:W1:Y:S03]  /*e100*/  LDC R9, c[0x0][0x430] ;  /* 0x00010c00ff097b82 */ /* 0x000e660000000800 */
[----:B------:R-:W-:-:S13]  /*e110*/  ISETP.NE.AND.EX P0, PT, RZ, UR5, PT, P0 ;  /* 0x00000005ff007c0c */ /* 0x000fda000bf05300 */
[----:B------:R-:W-:Y:S01]  /*e120*/  @P0 IADD3 R2, P1, R23, UR4, RZ ;  /* 0x0000000417020c10 */ /* 0x000fe2000ff3e0ff */
[----:B------:R-:W2:Y:S01]  /*e130*/  S2R R21, SR_TID.X ;  /* 0x0000000000157919 */ /* 0x000ea20000002100 */
[----:B------:R-:W-:Y:S01]  /*e140*/  VIADD R26, R32, 0xffffffff ;  /* 0xffffffff201a7836 */ /* 0x000fe20000000000 */
[----:B------:R-:W-:Y:S01]  /*e150*/  LOP3.LUT R27, R27, 0xfffffff7, RZ, 0xc0, !PT ;  /* 0xfffffff71b1b7812 */ /* 0x000fe200078ec0ff */
[----:B------:R-:W-:Y:S01]  /*e160*/  IMAD.U32 R10, RZ, RZ, UR36 ;  /* 0x00000024ff0a7e24 */ /* 0x000fe2000f8e00ff */
[----:B------:R-:W-:Y:S01]  /*e170*/  @P0 IADD3.X R3, R24, UR5, RZ, P1, !PT ;  /* 0x0000000518030c10 */ /* 0x000fe20008ffe4ff */
[----:B------:R-:W-:-:S04]  /*e180*/  ULDC UR4, c[0x0][0x2f4] ;  /* 0x0000bd0000047ab9 */ /* 0x000fc80000000800 */
[----:B------:R3:W4:Y:S01]  /*e190*/  @P0 LDG.E R33, desc[UR52][R2.64] ;  /* 0x0000003402210981 */ /* 0x000722000c1e1900 */
[----:B-1----:R-:W-:Y:S01]  /*e1a0*/  ISETP.NE.AND P2, PT, R9, 0x1, PT ;  /* 0x000000010900780c */ /* 0x002fe20003f45270 */
[----:B------:R-:W-:Y:S01]  /*e1b0*/  IMAD.SHL.U32 R8, R26, 0x80, RZ ;  /* 0x000000801a087824 */ /* 0x000fe200078e00ff */
[----:B0-----:R-:W-:-:S04]  /*e1c0*/  LOP3.LUT R20, R20, 0x7f, RZ, 0xc0, !PT ;  /* 0x0000007f14147812 */ /* 0x001fc800078ec0ff */
[----:B------:R-:W-:-:S07]  /*e1d0*/  SHF.R.U32.HI R20, RZ, 0x3, R20 ;  /* 0x00000003ff147819 */ /* 0x000fce0000011614 */
[----:B------:R-:W3:Y:S01]  /*e1e0*/  @P2 LDC R7, c[0x0][0x434] ;  /* 0x00010d00ff072b82 */ /* 0x000ee20000000800 */
[----:B------:R-:W-:-:S07]  /*e1f0*/  @P2 LOP3.LUT R27, R27, 0x8, RZ, 0xfc, !PT ;  /* 0x000000081b1b2812 */ /* 0x000fce00078efcff */
[----:B------:R-:W0:Y:S01]  /*e200*/  @P2 LDC R0, c[0x0][0x438] ;  /* 0x00010e00ff002b82 */ /* 0x000e220000000800 */
[----:B--2---:R-:W-:-:S05]  /*e210*/  IMAD.SHL.U32 R21, R21, 0x10, RZ ;  /* 0x0000001015157824 */ /* 0x004fca00078e00ff */
[----:B------:R-:W-:-:S04]  /*e220*/  LOP3.LUT R21, R21, 0x70, RZ, 0xc0, !PT ;  /* 0x0000007015157812 */ /* 0x000fc800078ec0ff */
[----:B------:R-:W-:-:S04]  /*e230*/  LOP3.LUT R6, R8, R20, R21, 0xfe, !PT ;  /* 0x0000001408067212 */ /* 0x000fc800078efe15 */
[C---:B------:R-:W-:Y:S01]  /*e240*/  ISETP.GE.AND P0, PT, R6.reuse, R35, PT ;  /* 0x000000230600720c */ /* 0x040fe20003f06270 */
[----:B------:R-:W-:-:S04]  /*e250*/  IMAD.IADD R6, R6, 0x1, R36 ;  /* 0x0000000106067824 */ /* 0x000fc800078e0224 */
[----:B---3--:R-:W-:-:S04]  /*e260*/  @P2 IMAD.HI.U32 R3, R6, R7, RZ ;  /* 0x0000000706032227 */ /* 0x008fc800078e00ff */
[----:B------:R-:W-:Y:S01]  /*e270*/  IMAD.MOV.U32 R2, RZ, RZ, R6 ;  /* 0x000000ffff027224 */ /* 0x000fe200078e0006 */
[----:B0-----:R-:W-:-:S03]  /*e280*/  @P2 SHF.R.U32.HI R2, RZ, R0, R3 ;  /* 0x00000000ff022219 */ /* 0x001fc60000011603 */
[----:B------:R-:W4:Y:S01]  /*e290*/  @!P0 LDC.64 R4, c[0x0][0x428] ;  /* 0x00010a00ff048b82 */ /* 0x000f220000000a00 */
[----:B------:R-:W-:-:S05]  /*e2a0*/  IADD3 R3, -R2, RZ, RZ ;  /* 0x000000ff02037210 */ /* 0x000fca0007ffe1ff */
[----:B------:R-:W-:Y:S01]  /*e2b0*/  IMAD R0, R9, R3, R6 ;  /* 0x0000000309007224 */ /* 0x000fe200078e0206 */
[----:B------:R-:W-:Y:S02]  /*e2c0*/  @!P0 SHF.R.S32.HI R3, RZ, 0x1f, R2 ;  /* 0x0000001fff038819 */ /* 0x000fe40000011402 */
[----:B------:R-:W-:Y:S02]  /*e2d0*/  ISETP.NE.AND P2, PT, R10, 0x3, PT ;  /* 0x000000030a00780c */ /* 0x000fe40003f45270 */
[----:B------:R-:W-:-:S11]  /*e2e0*/  LOP3.LUT R27, R27, 0xfffffffb, RZ, 0xc0, !PT ;  /* 0xfffffffb1b1b7812 */ /* 0x000fd600078ec0ff */
[----:B------:R-:W-:-:S04]  /*e2f0*/  @P2 LOP3.LUT R27, R27, 0x4, RZ, 0xfc, !PT ;  /* 0x000000041b1b2812 */ /* 0x000fc800078efcff */
[----:B------:R-:W-:Y:S01]  /*e300*/  LOP3.LUT R27, R27, 0xfffffffd, RZ, 0xc0, !PT ;  /* 0xfffffffd1b1b7812 */ /* 0x000fe200078ec0ff */
[----:B------:R-:W-:Y:S01]  /*e310*/  UMOV UR5, 0xffffffff ;  /* 0xffffffff00057882 */ /* 0x000fe20000000000 */
[-C--:B----4-:R-:W-:Y:S01]  /*e320*/  @!P0 IMAD.WIDE.U32 R6, R33, R4.reuse, R2 ;  /* 0x0000000421068225 */ /* 0x090fe200078e0002 */
[----:B------:R-:W-:Y:S01]  /*e330*/  SHF.R.S32.HI R37, RZ, 0x1f, R33 ;  /* 0x0000001fff257819 */ /* 0x000fe20000011421 */
[----:B------:R-:W0:Y:S04]  /*e340*/  @!P0 LDC.64 R2, c[0x0][0x418] ;  /* 0x00010600ff028b82 */ /* 0x000e280000000a00 */
[----:B------:R-:W-:Y:S02]  /*e350*/  @!P0 IMAD R9, R37, R4, RZ ;  /* 0x0000000425098224 */ /* 0x000fe400078e02ff */
[----:B------:R-:W-:-:S02]  /*e360*/  IMAD.MOV.U32 R4, RZ, RZ, RZ ;  /* 0x000000ffff047224 */ /* 0x000fc400078e00ff */
[----:B------:R-:W-:-:S04]  /*e370*/  @!P0 IMAD R5, R33, R5, R9 ;  /* 0x0000000521058224 */ /* 0x000fc800078e0209 */
[----:B------:R-:W-:Y:S01]  /*e380*/  @!P0 IMAD.IADD R5, R7, 0x1, R5 ;  /* 0x0000000107058824 */ /* 0x000fe200078e0205 */
[----:B0-----:R-:W-:-:S04]  /*e390*/  @!P0 LEA R2, P1, R6, R2, 0x2 ;  /* 0x0000000206028211 */ /* 0x001fc800078210ff */
[----:B------:R-:W-:-:S05]  /*e3a0*/  @!P0 LEA.HI.X R3, R6, R3, R5, 0x2, P1 ;  /* 0x0000000306038211 */ /* 0x000fca00008f1405 */
[----:B------:R0:W5:Y:S01]  /*e3b0*/  @!P0 LDG.E R4, desc[UR52][R2.64] ;  /* 0x0000003402048981 */ /* 0x000162000c1e1900 */
[----:B------:R-:W-:-:S13]  /*e3c0*/  ISETP.GE.AND P0, PT, R30, UR4, PT ;  /* 0x000000041e007c0c */ /* 0x000fda000bf06270 */
[----:B------:R-:W-:Y:S02]  /*e3d0*/  @P0 LOP3.LUT R27, R27, 0x2, RZ, 0xfc, !PT ;  /* 0x000000021b1b0812 */ /* 0x000fe400078efcff */
[----:B------:R-:W-:Y:S02]  /*e3e0*/  ISETP.GE.AND P0, PT, R29, UR4, PT ;  /* 0x000000041d007c0c */ /* 0x000fe4000bf06270 */
[----:B------:R-:W-:-:S11]  /*e3f0*/  LOP3.LUT R27, R27, 0xfffffffe, RZ, 0xc0, !PT ;  /* 0xfffffffe1b1b7812 */ /* 0x000fd600078ec0ff */
[----:B------:R-:W-:Y:S01]  /*e400*/  @P0 LOP3.LUT R27, R27, 0x1, RZ, 0xfc, !PT ;  /* 0x000000011b1b0812 */ /* 0x000fe200078efcff */
[----:B0-----:R-:W-:Y:S06]  /*e410*/  BRA.DIV UR5, `(.L_x_2670) ;  /* 0x0000004205707947 */ /* 0x001fec000b800000 */
.L_x_2738:
[----:B------:R-:W-:Y:S01]  /*e420*/  SHF.R.S32.HI R32, RZ, 0x1f, R18 ;  /* 0x0000001fff207819 */ /* 0x000fe20000011412 */
[----:B------:R-:W-:Y:S06]  /*e430*/  @!P2 BRA `(.L_x_2671) ;  /* 0x000000000004a947 */ /* 0x000fec0003800000 */
[----:B------:R-:W-:Y:S01]  /*e440*/  BPT.TRAP 0x1 ;  /* 0x000000040000795c */ /* 0x000fe20000300000 */
.L_x_2671:
        /* <DEDUP_REMOVED lines=19> */
[----:B------:R-:W-:-:S04]  /*e580*/  IADD3 R7, R3, R7, RZ ;  /* 0x0000000703077210 */ /* 0x000fc80007ffe0ff */
[----:B------:R-:W-:Y:S01]  /*e590*/  LEA.HI.X R24, R2, UR5, R7, 0x1, P0 ;  /* 0x0000000502187c11 */ /* 0x000fe200080f0c07 */
[----:B------:R-:W-:Y:S01]  /*e5a0*/  IMAD R7, R25, 0x8, R22 ;  /* 0x0000000819077824 */ /* 0x000fe200078e0216 */
[----:B------:R-:W-:-:S04]  /*e5b0*/  SHF.L.U32 R2, R28, 0x1f, RZ ;  /* 0x0000001f1c027819 */ /* 0x000fc800000006ff */
[----:B------:R-:W0:Y:S02]  /*e5c0*/  SYNCS.PHASECHK.TRANS64.TRYWAIT P0, [R7+URZ+0x28840], R2 ;  /* 0x02884002070075a7 */ /* 0x000e24000800017f */
[----:B0-----:R-:W-:Y:S05]  /*e5d0*/  @!P0 BRA `(.L_x_2673) ;  /* 0x0000004000348947 */ /* 0x001fea0003800000 */
.L_x_2739:
[----:B------:R-:W-:Y:S05]  /*e5e0*/  BSYNC B0 ;  /* 0x0000000000007941 */ /* 0x000fea0003800000 */
.L_x_2672:
[----:B------:R-:W1:Y:S01]  /*e5f0*/  S2R R9, SR_TID.X ;  /* 0x0000000000097919 */ /* 0x000e620000002100 */
[----:B------:R-:W-:Y:S01]  /*e600*/  ULDC.64 UR4, c[0x0][0x300] ;  /* 0x0000c00000047ab9 */ /* 0x000fe20000000a00 */
[----:B------:R-:W-:Y:S01]  /*e610*/  LOP3.LUT P3, RZ, R27, 0x2, RZ, 0xc0, !PT ;  /* 0x000000021bff7812 */ /* 0x000fe2000786c0ff */
        /* <DEDUP_REMOVED lines=28> */
[----:B0-----:R-:W-:-:S04]  /*e7e0*/  @P0 LEA R3, P1, R30, R3, 0x1 ;  /* 0x000000031e030211 */ /* 0x001fc800078208ff */
[----:B-1----:R-:W-:Y:S02]  /*e7f0*/  @P0 IADD3.X R2, RZ, R2, RZ, P1, !PT ;  /* 0x00000002ff020210 */ /* 0x002fe40000ffe4ff */
[----:B------:R-:W-:Y:S02]  /*e800*/  ISETP.GE.AND P1, PT, R6, 0x11, PT ;  /* 0x000000110600780c */ /* 0x000fe40003f26270 */
        /* <DEDUP_REMOVED lines=73> */
.L_x_2757:
        /* <DEDUP_REMOVED lines=11> */
.L_x_2675:
        /* <DEDUP_REMOVED lines=11> */
.L_x_2676:
[----:B0-----:R0:W5:Y:S01]  /*ee00*/  LDL.LU R4, [R1+0x10] ;  /* 0x0000100001047983 */ /* 0x0011620000300800 */
[----:B------:R0:W-:Y:S03]  /*ee10*/  SYNCS.ARRIVE.TRANS64.A1T0 RZ, [R7+URZ+0x28830], RZ ;  /* 0x028830ff07ff79a7 */ /* 0x0001e6000810003f */
[----:B-1----:R0:W5:Y:S02]  /*ee20*/  LDL.LU R3, [R1+0x4] ;  /* 0x0000040001037983 */ /* 0x0021640000300800 */
[----:B------:R-:W-:Y:S05]  /*ee30*/  WARPSYNC.ALL ;  /* 0x0000000000007948 */ /* 0x000fea0003800000 */
[----:B------:R-:W-:Y:S01]  /*ee40*/  ULDC.64 UR4, c[0x0][0x298] ;  /* 0x0000a60000047ab9 */ /* 0x000fe20000000a00 */
[----:B------:R-:W-:Y:S01]  /*ee50*/  BAR.SYNC.DEFER_BLOCKING 0x8, 0x180 ;  /* 0x0206000000007b1d */ /* 0x000fe20000010000 */
[----:B------:R-:W-:Y:S01]  /*ee60*/  LOP3.LUT P0, RZ, R27, 0x10, RZ, 0xc0, !PT ;  /* 0x000000101bff7812 */ /* 0x000fe2000780c0ff */
[----:B------:R-:W-:-:S03]  /*ee70*/  VIADD R2, R22, 0x10400 ;  /* 0x0001040016027836 */ /* 0x000fc60000000000 */
[----:B------:R-:W-:Y:S01]  /*ee80*/  SEL R31, R31, RZ, !P0 ;  /* 0x000000ff1f1f7207 */ /* 0x000fe20004000000 */
[----:B------:R-:W-:Y:S01]  /*ee90*/  BSSY B6, `(.L_x_2677) ;  /* 0x000001c000067945 */ /* 0x000fe20003800000 */
[----:B-----5:R-:W-:Y:S02]  /*eea0*/  SEL R4, R4, RZ, !P0 ;  /* 0x000000ff04047207 */ /* 0x020fe40004000000 */
[----:B------:R-:W-:Y:S02]  /*eeb0*/  LOP3.LUT P0, RZ, R2, 0x3ff, RZ, 0xc0, !PT ;  /* 0x000003ff02ff7812 */ /* 0x000fe4000780c0ff */
[----:B------:R-:W-:Y:S01]  /*eec0*/  SHF.R.S32.HI R0, RZ, 0x1f, R3 ;  /* 0x0000001fff007819 */ /* 0x000fe20000011403 */
[----:B------:R1:W-:Y:S04]  /*eed0*/  STL [R1+0x1c], R4 ;  /* 0x00001c0401007387 */ /* 0x0003e80000100800 */
[----:B------:R-:W-:-:S04]  /*eee0*/  IMAD R0, R0, UR4, RZ ;  /* 0x0000000400007c24 */ /* 0x000fc8000f8e02ff */
[C---:B------:R-:W-:Y:S02]  /*eef0*/  IMAD R0, R3.reuse, UR5, R0 ;  /* 0x0000000503007c24 */ /* 0x040fe4000f8e0200 */
[----:B------:R-:W-:-:S05]  /*ef00*/  IMAD.WIDE.U32 R2, R3, UR4, RZ ;  /* 0x0000000403027c25 */ /* 0x000fca000f8e00ff */
[----:B------:R-:W-:Y:S01]  /*ef10*/  IADD3 R0, R3, R0, RZ ;  /* 0x0000000003007210 */ /* 0x000fe20007ffe0ff */
[----:B------:R1:W-:Y:S04]  /*ef20*/  STL.64 [R1+0x10], R2 ;  /* 0x0000100201007387 */ /* 0x0003e80000100a00 */
[----:B------:R1:W-:Y:S01]  /*ef30*/  STL [R1+0x4], R0 ;  /* 0x0000040001007387 */ /* 0x0003e20000100800 */
[----:B------:R-:W-:Y:S05]  /*ef40*/  @!P0 BRA `(.L_x_2678) ;  /* 0x0000000000408947 */ /* 0x000fea0003800000 */
[----:B-1----:R-:W-:Y:S01]  /*ef50*/  MOV R2, 0x0 ;  /* 0x0000000000027802 */ /* 0x002fe20000000f00 */
[----:B------:R-:W-:Y:S01]  /*ef60*/  ULDC.64 UR4, c[0x4][0x80] ;  /* 0x0100200000047ab9 */ /* 0x000fe20000000a00 */
[----:B------:R-:W-:Y:S01]  /*ef70*/  ULDC.64 UR6, c[0x4][0x88] ;  /* 0x0100220000067ab9 */ /* 0x000fe20000000a00 */
[----:B------:R-:W-:Y:S01]  /*ef80*/  ULDC.64 UR8, c[0x4][0x20] ;  /* 0x0100080000087ab9 */ /* 0x000fe20000000a00 */
[----:B------:R-:W-:Y:S01]  /*ef90*/  IMAD.U32 R4, RZ, RZ, UR4 ;  /* 0x00000004ff047e24 */ /* 0x000fe2000f8e00ff */
[----:B------:R-:W-:Y:S01]  /*efa0*/  MOV R11, UR9 ;  /* 0x00000009000b7c02 */ /* 0x000fe20008000f00 */
[----:B------:R-:W1:Y:S01]  /*efb0*/  LDC.64 R2, c[0x4][R2] ;  /* 0x0100000002027b82 */ /* 0x000e620000000a00 */
[----:B------:R-:W-:Y:S02]  /*efc0*/  IMAD.U32 R5, RZ, RZ, UR5 ;  /* 0x00000005ff057e24 */ /* 0x000fe4000f8e00ff */
[----:B------:R-:W-:Y:S02]  /*efd0*/  IMAD.U32 R6, RZ, RZ, UR6 ;  /* 0x00000006ff067e24 */ /* 0x000fe4000f8e00ff */
[----:B0-----:R-:W-:-:S02]  /*efe0*/  IMAD.U32 R7, RZ, RZ, UR7 ;  /* 0x00000007ff077e24 */ /* 0x001fc4000f8e00ff */
[----:B------:R-:W-:Y:S02]  /*eff0*/  IMAD.U32 R10, RZ, RZ, UR8 ;  /* 0x00000008ff0a7e24 */ /* 0x000fe4000f8e00ff */
[----:B------:R-:W-:Y:S02]  /*f000*/  IMAD.MOV.U32 R8, RZ, RZ, 0x70 ;  /* 0x00000070ff087424 */ /* 0x000fe400078e00ff */
[----:B------:R-:W-:Y:S02]  /*f010*/  IMAD.MOV.U32 R12, RZ, RZ, 0x1 ;  /* 0x00000001ff0c7424 */ /* 0x000fe400078e00ff */
[----:B------:R-:W-:-:S07]  /*f020*/  IMAD.MOV.U32 R13, RZ, RZ, RZ ;  /* 0x000000ffff0d7224 */ /* 0x000fce00078e00ff */
[----:B------:R-:W-:-:S07]  /*f030*/  LEPC R20, `(.L_x_2678) ;  /* 0x000000001014794e */ /* 0x000fce0000000000 */
[----:B-1----:R-:W-:Y:S05]  /*f040*/  CALL.ABS.NOINC R2 ;  /* 0x0000000002007343 */ /* 0x002fea0003c00000 */
.L_x_2678:
[----:B------:R-:W-:Y:S05]  /*f050*/  BSYNC B6 ;  /* 0x0000000000067941 */ /* 0x000fea0003800000 */
.L_x_2677:
[----:B------:R-:W2:Y:S01]  /*f060*/  LDL.LU R21, [R1+0x1c] ;  /* 0x00001c0001157983 */ /* 0x000ea20000300800 */
[----:B-1----:R-:W1:Y:S01]  /*f070*/  LDC R4, c[0x0][0x448] ;  /* 0x00011200ff047b82 */ /* 0x002e620000000800 */
[----:B------:R-:W-:Y:S02]  /*f080*/  ULDC.64 UR4, c[0x0][0x2d8] ;  /* 0x0000b60000047ab9 */ /* 0x000fe40000000a00 */
[----:B------:R-:W3:Y:S04]  /*f090*/  LDL.LU R20, [R1+0x4] ;  /* 0x0000040001147983 */ /* 0x000ee80000300800 */
[----:B------:R-:W3:Y:S01]  /*f0a0*/  LDL.LU.64 R2, [R1+0x10] ;  /* 0x0000100001027983 */ /* 0x000ee20000300a00 */
[----:B------:R-:W-:-:S03]  /*f0b0*/  IMAD R0, R32, UR4, RZ ;  /* 0x0000000420007c24 */ /* 0x000fc6000f8e02ff */
[----:B------:R4:W5:Y:S01]  /*f0c0*/  LDL R10, [R1+0x8] ;  /* 0x00000800010a7983 */ /* 0x0009620000100800 */
[----:B------:R-:W-:-:S03]  /*f0d0*/  IMAD R5, R18, UR5, R0 ;  /* 0x0000000512057c24 */ /* 0x000fc6000f8e0200 */
[----:B------:R4:W5:Y:S01]  /*f0e0*/  LDL R8, [R1] ;  /* 0x0000000001087983 */ /* 0x0009620000100800 */
[----:B-1----:R-:W-:-:S13]  /*f0f0*/  ISETP.NE.AND P6, PT, R4, 0x1, PT ;  /* 0x000000010400780c */ /* 0x002fda0003fc5270 */
[----:B------:R-:W1:Y:S01]  /*f100*/  @P6 LDC R4, c[0x0][0x450] ;  /* 0x00011400ff046b82 */ /* 0x000e620000000800 */
[----:B---3--:R-:W-:Y:S02]  /*f110*/  IMAD.MOV.U32 R3, RZ, RZ, R20 ;  /* 0x000000ffff037224 */ /* 0x008fe400078e0014 */
[----:B------:R-:W3:Y:S01]  /*f120*/  S2R R20, SR_TID.X ;  /* 0x0000000000147919 */ /* 0x000ee20000002100 */
[----:B------:R-:W-:Y:S01]  /*f130*/  IMAD.WIDE.U32 R2, R18, UR4, R2 ;  /* 0x0000000412027c25 */ /* 0x000fe2000f8e0002 */
[----:B------:R-:W-:-:S03]  /*f140*/  ULDC.64 UR4, c[0x0][0x2e0] ;  /* 0x0000b80000047ab9 */ /* 0x000fc60000000a00 */
[----:B--2---:R-:W-:Y:S02]  /*f150*/  IMAD R0, R21, UR4, RZ ;  /* 0x0000000415007c24 */ /* 0x004fe4000f8e02ff */
[----:B------:R-:W2:Y:S01]  /*f160*/  S2R R21, SR_TID.X ;  /* 0x0000000000157919 */ /* 0x000ea20000002100 */
[----:B------:R-:W-:Y:S02]  /*f170*/  IMAD.IADD R3, R3, 0x1, R5 ;  /* 0x0000000103037824 */ /* 0x000fe400078e0205 */
[----:B------:R-:W0:Y:S01]  /*f180*/  @P6 LDC R5, c[0x0][0x44c] ;  /* 0x00011300ff056b82 */ /* 0x000e220000000800 */
[C---:B------:R-:W-:Y:S02]  /*f190*/  IMAD R0, R31.reuse, UR5, R0 ;  /* 0x000000051f007c24 */ /* 0x040fe4000f8e0200 */
[----:B------:R-:W-:Y:S01]  /*f1a0*/  IMAD.WIDE.U32 R2, R31, UR4, R2 ;  /* 0x000000041f027c25 */ /* 0x000fe2000f8e0002 */
[----:B------:R-:W-:-:S03]  /*f1b0*/  ULDC.64 UR4, c[0x0][0x2d0] ;  /* 0x0000b40000047ab9 */ /* 0x000fc60000000a00 */
[----:B------:R-:W-:Y:S01]  /*f1c0*/  IMAD.IADD R3, R3, 0x1, R0 ;  /* 0x0000000103037824 */ /* 0x000fe200078e0200 */
[----:B---3--:R-:W-:-:S04]  /*f1d0*/  LOP3.LUT R20, R20, 0x7f, RZ, 0xc0, !PT ;  /* 0x0000007f14147812 */ /* 0x008fc800078ec0ff */
[----:B------:R-:W-:Y:S02]  /*f1e0*/  SHF.R.U32.HI R20, RZ, 0x3, R20 ;  /* 0x00000003ff147819 */ /* 0x000fe40000011614 */
[----:B--2---:R-:W-:-:S04]  /*f1f0*/  SHF.L.U32 R21, R21, 0x4, RZ ;  /* 0x0000000415157819 */ /* 0x004fc800000006ff */
[----:B------:R-:W-:-:S04]  /*f200*/  LOP3.LUT R21, R21, 0x70, RZ, 0xc0, !PT ;  /* 0x0000007015157812 */ /* 0x000fc800078ec0ff */
[----:B------:R-:W-:-:S05]  /*f210*/  LOP3.LUT R20, R20, R21, RZ, 0xfc, !PT ;  /* 0x0000001514147212 */ /* 0x000fca00078efcff */
[----:B------:R-:W-:-:S04]  /*f220*/  IMAD R0, R17, 0x80, R20 ;  /* 0x0000008011007824 */ /* 0x000fc800078e0214 */
[----:B0-----:R-:W-:-:S04]  /*f230*/  @P6 IMAD.HI.U32 R5, R0, R5, RZ ;  /* 0x0000000500056227 */ /* 0x001fc800078e00ff */
[----:B------:R-:W-:Y:S01]  /*f240*/  IMAD.MOV.U32 R6, RZ, RZ, R0 ;  /* 0x000000ffff067224 */ /* 0x000fe200078e0000 */
[----:B-1----:R-:W-:Y:S02]  /*f250*/  @P6 SHF.R.U32.HI R6, RZ, R4, R5 ;  /* 0x00000004ff066219 */ /* 0x002fe40000011605 */
        /* <DEDUP_REMOVED lines=16> */
[----:B------:R-:W-:Y:S01]  /*f360*/  ULDC UR4, c[0x0][0x2b8] ;  /* 0x0000ae0000047ab9 */ /* 0x000fe20000000800 */
[----:B------:R-:W-:Y:S02]  /*f370*/  IADD3 R3, R3, R6, RZ ;  /* 0x0000000603037210 */ /* 0x000fe40007ffe0ff */
        /* <DEDUP_REMOVED lines=8> */
[----:B-----5:R-:W-:Y:S02]  /*f400*/  IMAD R5, R10, R5, RZ ;  /* 0x000000050a057224 */ /* 0x020fe400078e02ff */
[----:B------:R-:W-:Y:S01]  /*f410*/  IMAD R17, R17, 0x80, R9 ;  /* 0x0000008011117824 */ /* 0x000fe200078e0209 */
[----:B------:R-:W1:Y:S03]  /*f420*/  SHFL.IDX PT, R2, R4, RZ, 0x181f ;  /* 0x00181fff04027589 */ /* 0x000e6600000e0000 */
[C---:B------:R-:W-:Y:S01]  /*f430*/  VIADD R6, R17.reuse, 0x10 ;  /* 0x0000001011067836 */ /* 0x040fe20000000000 */
[----:B------:R-:W-:-:S13]  /*f440*/  ISETP.GE.AND P2, PT, R17, R5, PT ;  /* 0x000000051100720c */ /* 0x000fda0003f46270 */
[----:B0-----:R-:W-:-:S05]  /*f450*/  @!P2 LEA R14, P3, R30, R14, 0x1 ;  /* 0x0000000e1e0ea211 */ /* 0x001fca00078608ff */
[----:B-1----:R-:W-:Y:S02]  /*f460*/  @!P2 IMAD.X R3, RZ, RZ, R2, P3 ;  /* 0x000000ffff03a224 */ /* 0x002fe400018e0602 */
[----:B------:R-:W-:Y:S02]  /*f470*/  @!P2 IMAD.MOV.U32 R2, RZ, RZ, R14 ;  /* 0x000000ffff02a224 */ /* 0x000fe400078e000e */
[----:B------:R-:W0:Y:S04]  /*f480*/  SHFL.IDX PT, R14, R0, 0x1, 0x181f ;  /* 0x00381f00000e7f89 */ /* 0x000e2800000e0000 */
[----:B------:R-:W-:Y:S04]  /*f490*/  @!P2 LDGSTS.E.BYPASS.LTC128B.128 [R8+0x10400], desc[UR52][R2.64], !P0 ;  /* 0x104000000208afae */ /* 0x000fe8000c101d74 */
[----:B------:R1:W-:Y:S01]  /*f4a0*/  @!P2 LDGSTS.E.BYPASS.LTC128B.128 [R8+0x14400], desc[UR52][R2.64+0x80], !P1 ;  /* 0x144000800208afae */ /* 0x0003e2000c901d74 */
[----:B------:R-:W-:Y:S01]  /*f4b0*/  ISETP.GE.AND P2, PT, R6, R5, PT ;  /* 0x000000050600720c */ /* 0x000fe20003f46270 */
[----:B------:R-:W-:-:S02]  /*f4c0*/  VIADD R6, R17, 0x20 ;  /* 0x0000002011067836 */ /* 0x000fc40000000000 */
[----:B-1----:R-:W1:Y:S10]  /*f4d0*/  SHFL.IDX PT, R2, R4, 0x1, 0x181f ;  /* 0x00381f0004027f89 */ /* 0x002e7400000e0000 */
[----:B0-----:R-:W-:-:S05]  /*f4e0*/  @!P2 LEA R14, P3, R30, R14, 0x1 ;  /* 0x0000000e1e0ea211 */ /* 0x001fca00078608ff */
[----:B-1----:R-:W-:Y:S01]  /*f4f0*/  @!P2 IMAD.X R7, RZ, RZ, R2, P3 ;  /* 0x000000ffff07a224 */ /* 0x002fe200018e0602 */
[----:B------:R-:W-:Y:S02]  /*f500*/  @!P2 MOV R2, R14 ;  /* 0x0000000e0002a202 */ /* 0x000fe40000000f00 */
[----:B------:R-:W0:Y:S01]  /*f510*/  SHFL.IDX PT, R14, R0, 0x2, 0x181f ;  /* 0x00581f00000e7f89 */ /* 0x000e2200000e0000 */
[----:B------:R-:W-:-:S05]  /*f520*/  @!P2 IMAD.MOV.U32 R3, RZ, RZ, R7 ;  /* 0x000000ffff03a224 */ /* 0x000fca00078e0007 */
[----:B------:R-:W-:Y:S04]  /*f530*/  @!P2 LDGSTS.E.BYPASS.LTC128B.128 [R8+0x10c00], desc[UR52][R2.64], !P0 ;  /* 0x10c000000208afae */ /* 0x000fe8000c101d74 */
[----:B------:R1:W-:Y:S01]  /*f540*/  @!P2 LDGSTS.E.BYPASS.LTC128B.128 [R8+0x14c00], desc[UR52][R2.64+0x80], !P1 ;  /* 0x14c000800208afae */ /* 0x0003e2000c901d74 */
[----:B------:R-:W-:Y:S02]  /*f550*/  ISETP.GE.AND P2, PT, R6, R5, PT ;  /* 0x000000050600720c */ /* 0x000fe40003f46270 */
[----:B------:R-:W-:Y:S01]  /*f560*/  IADD3 R6, R17, 0x30, RZ ;  /* 0x0000003011067810 */ /* 0x000fe20007ffe0ff */
        /* <DEDUP_REMOVED lines=48> */
.L_x_2774:
        /* <DEDUP_REMOVED lines=11> */
.L_x_2681:
[----:B------:R-:W-:Y:S05]  /*f920*/  BSYNC B0 ;  /* 0x0000000000007941 */ /* 0x000fea0003800000 */
.L_x_2680:
[----:B------:R-:W-:Y:S01]  /*f930*/  NOP ;  /* 0x0000000000007918 */ /* 0x000fe20000000000 */
[----:B------:R-:W-:-:S13]  /*f940*/  PLOP3.LUT P0, PT, PT, PT, PT, 0x80, 0x0 ;  /* 0x000000000000781c */ /* 0x000fda0003f0f070 */
.L_x_2682:
        /* <DEDUP_REMOVED lines=14> */
[----:B0-----:R-:W3:Y:S01]  /*fa30*/  LDL R2, [R1+0xc] ;  /* 0x00000c0001027983 */ /* 0x001ee20000100800 */
[----:B------:R0:W-:Y:S01]  /*fa40*/  SYNCS.ARRIVE.TRANS64.A1T0 RZ, [R22+URZ+0x28800], RZ ;  /* 0x028800ff16ff79a7 */ /* 0x0001e2000810003f */
[----:B------:R-:W-:Y:S01]  /*fa50*/  BSSY B0, `(.L_x_2683) ;  /* 0x0000004000007945 */ /* 0x000fe20003800000 */
[----:B------:R-:W1:Y:S01]  /*fa60*/  SYNCS.PHASECHK.TRANS64.TRYWAIT P1, [R22+URZ+0x28820], R3 ;  /* 0x02882003160075a7 */ /* 0x000e62000802017f */
[----:B---3--:R-:W-:Y:S02]  /*fa70*/  ISETP.GE.AND P0, PT, R2, 0x2, PT ;  /* 0x000000020200780c */ /* 0x008fe40003f06270 */
[----:B01----:R-:W-:Y:S11]  /*fa80*/  @!P1 BRA `(.L_x_2684) ;  /* 0x0000004000749947 */ /* 0x003ff60003800000 */
.L_x_2775:
[----:B------:R-:W-:Y:S05]  /*fa90*/  BSYNC B0 ;  /* 0x0000000000007941 */ /* 0x000fea0003800000 */
.L_x_2683:
        /* <DEDUP_REMOVED lines=8> */
[----:B------:R-:W-:Y:S02]  /*fb20*/  IMAD.MOV.U32 R31, RZ, RZ, R26 ;  /* 0x000000ffff1f7224 */ /* 0x000fe400078e001a */
[----:B---3--:R-:W-:-:S10]  /*fb30*/  VIADD R6, R0, 0xfffffffe ;  /* 0xfffffffe00067836 */ /* 0x008fd40000000000 */
.L_x_2699:
[----:B0-----:R-:W0:Y:S01]  /*fb40*/  S2R R3, SR_TID.X ;  /* 0x0000000000037919 */ /* 0x001e220000002100 */
[----:B------:R-:W1:Y:S01]  /*fb50*/  LDC R4, c[0x0][0x430] ;  /* 0x00010c00ff047b82 */ /* 0x000e620000000800 */
[----:B------:R-:W-:Y:S05]  /*fb60*/  YIELD ;  /* 0x0000000000007946 */ /* 0x000fea0003800000 */
[----:B------:R-:W-:Y:S01]  /*fb70*/  ULDC.64 UR4, c[0x0][0x428] ;  /* 0x00010a0000047ab9 */ /* 0x000fe20000000a00 */
[----:B------:R-:W-:Y:S01]  /*fb80*/  VIADD R25, R10, 0x1 ;  /* 0x000000010a197836 */ /* 0x000fe20000000000 */
[----:B-1----:R-:W-:Y:S02]  /*fb90*/  ISETP.NE.AND P0, PT, R4, 0x1, PT ;  /* 0x000000010400780c */ /* 0x002fe40003f05270 */
[----:B0-----:R-:W-:-:S02]  /*fba0*/  LOP3.LUT R0, R3, 0x7f, RZ, 0xc0, !PT ;  /* 0x0000007f03007812 */ /* 0x001fc400078ec0ff */
[----:B------:R-:W-:Y:S02]  /*fbb0*/  SHF.L.U32 R4, R3, 0x4, RZ ;  /* 0x0000000403047819 */ /* 0x000fe400000006ff */
[----:B------:R-:W-:-:S07]  /*fbc0*/  SHF.R.U32.HI R5, RZ, 0x3, R0 ;  /* 0x00000003ff057819 */ /* 0x000fce0000011600 */
[----:B------:R-:W0:Y:S01]  /*fbd0*/  @P0 LDC R0, c[0x0][0x434] ;  /* 0x00010d00ff000b82 */ /* 0x000e220000000800 */
[----:B------:R-:W-:Y:S01]  /*fbe0*/  LOP3.LUT R4, R4, 0x70, RZ, 0xc0, !PT ;  /* 0x0000007004047812 */ /* 0x000fe200078ec0ff */
[----:B------:R-:W-:-:S06]  /*fbf0*/  IMAD R7, R6, 0x80, R5 ;  /* 0x0000008006077824 */ /* 0x000fcc00078e0205 */
[----:B------:R-:W1:Y:S01]  /*fc00*/  @P0 LDC R3, c[0x0][0x438] ;  /* 0x00010e00ff030b82 */ /* 0x000e620000000800 */
[----:B------:R-:W-:-:S05]  /*fc10*/  IADD3 R7, R4, R7, R36 ;  /* 0x0000000704077210 */ /* 0x000fca0007ffe024 */
        /* <DEDUP_REMOVED lines=26> */
.L_x_2687:
[----:B------:R-:W-:Y:S01]  /*fdc0*/  IMAD R6, R25, 0x8, R22 ;  /* 0x0000000819067824 */ /* 0x000fe200078e0216 */
[----:B------:R-:W-:Y:S01]  /*fdd0*/  SHF.L.U32 R3, R28, 0x1f, RZ ;  /* 0x0000001f1c037819 */ /* 0x000fe200000006ff */
[----:B------:R-:W-:Y:S03]  /*fde0*/  BSSY B1, `(.L_x_2688) ;  /* 0x0000003000017945 */ /* 0x000fe60003800000 */
[----:B------:R-:W0:Y:S02]  /*fdf0*/  SYNCS.PHASECHK.TRANS64.TRYWAIT P0, [R6+URZ+0x28840], R3 ;  /* 0x02884003060075a7 */ /* 0x000e24000800017f */
[----:B0-----:R-:W-:Y:S05]  /*fe00*/  @!P0 BRA `(.L_x_2689) ;  /* 0x0000003c00a88947 */ /* 0x001fea0003800000 */
.L_x_2776:
[----:B------:R-:W-:Y:S05]  /*fe10*/  BSYNC B1 ;  /* 0x0000000000017941 */ /* 0x000fea0003800000 */
.L_x_2688:
        /* <DEDUP_REMOVED lines=71> */
.L_x_2794:
        /* <DEDUP_REMOVED lines=9> */
.L_x_2691:
[----:B------:R-:W-:Y:S02]  /*10320*/  PLOP3.LUT P3, PT, P3, P0, PT, 0xa2, 0x0 ;  /* 0x000000000000781c */ /* 0x000fe40001f61472 */
[----:B------:R-:W-:-:S08]  /*10330*/  @P0 R2UR P3, UR4, R6 ;  /* 0x00000000060402ca */ /* 0x000fd00000060000 */
[----:B------:R-:W-:-:S05]  /*10340*/  @P0 PLOP3.LUT P0, PT, P3, PT, PT, 0x80, 0x0 ;  /* 0x000000000000081c */ /* 0x000fca0001f0f070 */
[----:B------:R-:W-:Y:S01]  /*10350*/  @!P3 SYNCS.ARRIVE.TRANS64.RED.A0T1 RZ, [UR4+0x28830], RZ ;  /* 0x028830ffffffb9a7 */ /* 0x000fe20008200404 */
[----:B------:R-:W-:Y:S07]  /*10360*/  @!P3 ARRIVES.LDGSTSBAR.64.TRANSCNT [UR4+0x28830] ;  /* 0x02883000ff00b9b0 */ /* 0x000fee0008000a84 */
[----:B------:R-:W-:Y:S05]  /*10370*/  @P0 BRA.U.ANY `(.L_x_2691) ;  /* 0xfffffffd00e80947 */ /* 0x000fea000393ffff */
[----:B------:R-:W-:Y:S01]  /*10380*/  NOP ;  /* 0x0000000000007918 */ /* 0x000fe20000000000 */
[----:B-1----:R-:W-:-:S04]  /*10390*/  MOV R2, UR36 ;  /* 0x0000002400027c02 */ /* 0x002fc80008000f00 */
[----:B------:R-:W-:-:S13]  /*103a0*/  ISETP.NE.AND P4, PT, R2, 0x3, PT ;  /* 0x000000030200780c */ /* 0x000fda0003f85270 */
[----:B------:R-:W-:Y:S05]  /*103b0*/  @!P4 BRA `(.L_x_2692) ;  /* 0x000000000004c947 */ /* 0x000fea0003800000 */
[----:B------:R-:W-:Y:S01]  /*103c0*/  BPT.TRAP 0x1 ;  /* 0x000000040000795c */ /* 0x000fe20000300000 */
.L_x_2692:
[----:B------:R1:W-:Y:S01]  /*103d0*/  SYNCS.ARRIVE.TRANS64.A1T0 RZ, [R6+URZ+0x28830], RZ ;  /* 0x028830ff06ff79a7 */ /* 0x0003e2000810003f */
[----:B------:R-:W-:Y:S05]  /*103e0*/  @!P4 BRA `(.L_x_2693) ;  /* 0x000000000004c947 */ /* 0x000fea0003800000 */
[----:B------:R-:W-:Y:S01]  /*103f0*/  BPT.TRAP 0x1 ;  /* 0x000000040000795c */ /* 0x000fe20000300000 */
.L_x_2693:
[----:B------:R-:W-:Y:S01]  /*10400*/  SHF.L.U32 R2, R17, 0x1f, RZ ;  /* 0x0000001f11027819 */ /* 0x000fe200000006ff */
[----:B-1----:R-:W-:Y:S01]  /*10410*/  IMAD R6, R10, 0x8, R22 ;  /* 0x000000080a067824 */ /* 0x002fe200078e0216 */
[----:B------:R-:W-:Y:S01]  /*10420*/  BSSY B1, `(.L_x_2694) ;  /* 0x0000004000017945 */ /* 0x000fe20003800000 */
[----:B------:R-:W-:Y:S02]  /*10430*/  IMAD R8, R31, -0x80, R35 ;  /* 0xffffff801f087824 */ /* 0x000fe400078e0223 */
[----:B------:R-:W1:Y:S02]  /*10440*/  SYNCS.PHASECHK.TRANS64.TRYWAIT P0, [R6+URZ+0x28860], R2 ;  /* 0x02886002060075a7 */ /* 0x000e64000800017f */
[----:B-1----:R-:W-:Y:S05]  /*10450*/  @!P0 BRA `(.L_x_2695) ;  /* 0x0000004000748947 */ /* 0x002fea0003800000 */
.L_x_2795:
[----:B------:R-:W-:Y:S05]  /*10460*/  BSYNC B1 ;  /* 0x0000000000017941 */ /* 0x000fea0003800000 */
.L_x_2694:
[----:B------:R-:W3:Y:S01]  /*10470*/  S2R R3, SR_TID.X ;  /* 0x0000000000037919 */ /* 0x000ee20000002100 */
[----:B------:R-:W-:Y:S01]  /*10480*/  UMOV UR4, 0xffffffff ;  /* 0xffffffff00047882 */ /* 0x000fe20000000000 */
        /* <DEDUP_REMOVED lines=64> */
.L_x_2813:
[----:B01----:R-:W-:Y:S01]  /*10890*/  IADD3 R2, P0, R14, R5, RZ ;  /* 0x000000050e027210 */ /* 0x003fe20007f1e0ff */
        /* <DEDUP_REMOVED lines=28> */
.L_x_2697:
        /* <DEDUP_REMOVED lines=11> */
.L_x_2698:
[C---:B------:R-:W-:Y:S01]  /*10b10*/  ISETP.GT.AND P0, PT, R26.reuse, RZ, PT ;  /* 0x000000ff1a00720c */ /* 0x040fe20003f04270 */
[----:B------:R0:W-:Y:S01]  /*10b20*/  SYNCS.ARRIVE.TRANS64.A1T0 RZ, [R6+URZ+0x28850], RZ ;  /* 0x028850ff06ff79a7 */ /* 0x0001e2000810003f */
[----:B------:R-:W-:Y:S01]  /*10b30*/  MOV R17, R28 ;  /* 0x0000001c00117202 */ /* 0x000fe20000000f00 */
[----:B------:R-:W-:Y:S02]  /*10b40*/  IMAD.MOV.U32 R10, RZ, RZ, R25 ;  /* 0x000000ffff0a7224 */ /* 0x000fe400078e0019 */
[----:B------:R-:W-:Y:S02]  /*10b50*/  IMAD.MOV.U32 R31, RZ, RZ, R26 ;  /* 0x000000ffff1f7224 */ /* 0x000fe400078e001a */
[----:B0-----:R-:W-:-:S06]  /*10b60*/  VIADD R6, R26, 0xffffffff ;  /* 0xffffffff1a067836 */ /* 0x001fcc0000000000 */
[----:B------:R-:W-:Y:S05]  /*10b70*/  @P0 BRA `(.L_x_2699) ;  /* 0xffffffec00f00947 */ /* 0x000fea000383ffff */
.L_x_2686:
[----:B------:R-:W-:Y:S05]  /*10b80*/  BSYNC B0 ;  /* 0x0000000000007941 */ /* 0x000fea0003800000 */
.L_x_2685:
        /* <DEDUP_REMOVED lines=17> */
.L_x_2701:
[----:B------:R-:W-:Y:S05]  /*10ca0*/  BSYNC B0 ;  /* 0x0000000000007941 */ /* 0x000fea0003800000 */
.L_x_2700:
[----:B------:R-:W-:-:S05]  /*10cb0*/  IMAD.U32 R0, RZ, RZ, UR36 ;  /* 0x00000024ff007e24 */ /* 0x000fca000f8e00ff */
[----:B------:R-:W-:-:S13]  /*10cc0*/  ISETP.NE.AND P0, PT, R0, 0x3, PT ;  /* 0x000000030000780c */ /* 0x000fda0003f05270 */
[----:B------:R-:W-:Y:S05]  /*10cd0*/  @!P0 BRA `(.L_x_2702) ;  /* 0x0000000000048947 */ /* 0x000fea0003800000 */
[----:B------:R-:W-:Y:S01]  /*10ce0*/  BPT.TRAP 0x1 ;  /* 0x000000040000795c */ /* 0x000fe20000300000 */
.L_x_2702:
[----:B------:R-:W-:Y:S01]  /*10cf0*/  IMAD R0, R25, 0x8, R22 ;  /* 0x0000000819007824 */ /* 0x000fe200078e0216 */
[----:B0-----:R-:W-:Y:S01]  /*10d00*/  SHF.L.U32 R3, R28, 0x1f, RZ ;  /* 0x0000001f1c037819 */ /* 0x001fe200000006ff */
[----:B------:R-:W-:Y:S01]  /*10d10*/  BSSY B0, `(.L_x_2703) ;  /* 0x0000004000007945 */ /* 0x000fe20003800000 */
[----:B------:R-:W-:Y:S02]  /*10d20*/  IMAD R6, R26, -0x80, R35 ;  /* 0xffffff801a067824 */ /* 0x000fe400078e0223 */
[----:B------:R-:W0:Y:S02]  /*10d30*/  SYNCS.PHASECHK.TRANS64.TRYWAIT P0, [R0+URZ+0x28860], R3 ;  /* 0x02886003000075a7 */ /* 0x000e24000800017f */
[----:B0-----:R-:W-:Y:S05]  /*10d40*/  @!P0 BRA `(.L_x_2704) ;  /* 0x0000004000d48947 */ /* 0x001fea0003800000 */
.L_x_2814:
[----:B------:R-:W-:Y:S05]  /*10d50*/  BSYNC B0 ;  /* 0x0000000000007941 */ /* 0x000fea0003800000 */
.L_x_2703:
        /* <DEDUP_REMOVED lines=70> */
.L_x_2832:
        /* <DEDUP_REMOVED lines=11> */
.L_x_2706:
        /* <DEDUP_REMOVED lines=11> */
.L_x_2707:
[----:B------:R0:W-:Y:S01]  /*11320*/  SYNCS.ARRIVE.TRANS64.A1T0 RZ, [R0+URZ+0x28850], RZ ;  /* 0x028850ff00ff79a7 */ /* 0x0001e2000810003f */
[----:B------:R-:W-:-:S04]  /*11330*/  IADD3 R25, R25, 0x1, RZ ;  /* 0x0000000119197810 */ /* 0x000fc80007ffe0ff */
[----:B------:R-:W-:-:S04]  /*11340*/  ISETP.NE.AND P0, PT, R25, 0x2, PT ;  /* 0x000000021900780c */ /* 0x000fc80003f05270 */
[----:B------:R-:W-:Y:S02]  /*11350*/  SEL R3, RZ, 0x1, P0 ;  /* 0x00000001ff037807 */ /* 0x000fe40000000000 */
[----:B------:R-:W-:Y:S02]  /*11360*/  SEL R25, R25, RZ, P0 ;  /* 0x000000ff19197207 */ /* 0x000fe40000000000 */
[----:B0-----:R-:W-:-:S07]  /*11370*/  LOP3.LUT R28, R28, R3, RZ, 0x3c, !PT ;  /* 0x000000031c1c7212 */ /* 0x001fce00078e3cff */
.L_x_2664:
[----:B------:R-:W-:Y:S05]  /*11380*/  BSYNC B7 ;  /* 0x0000000000077941 */ /* 0x000fea0003800000 */
.L_x_2662:
        /* <DEDUP_REMOVED lines=8> */
[----:B------:R2:W3:Y:S01]  /*11410*/  LDS.128 R16, [R22+0x288d0] ;  /* 0x0288d00016107984 */ /* 0x0004e20000000c00 */
[----:B------:R-:W-:Y:S06]  /*11420*/  BAR.ARV 0x4, 0x180 ;  /* 0x0106000000007b1d */ /* 0x000fec0000002000 */
[----:B------:R-:W-:Y:S05]  /*11430*/  BRA `(.L_x_2709) ;  /* 0x0000000800cc7947 */ /* 0x000fea0003800000 */
.L_x_2708:
[----:B------:R-:W0:Y:S01]  /*11440*/  S2R R0, SR_TID.X ;  /* 0x0000000000007919 */ /* 0x000e220000002100 */
[----:B------:R-:W-:Y:S01]  /*11450*/  UMOV UR4, 0xffffffff ;  /* 0xffffffff00047882 */ /* 0x000fe20000000000 */
[----:B0-----:R-:W-:-:S04]  /*11460*/  LOP3.LUT R8, R0, 0x1f, RZ, 0xc0, !PT ;  /* 0x0000001f00087812 */ /* 0x001fc800078ec0ff */
[----:B------:R-:W-:Y:S01]  /*11470*/  ISETP.NE.AND P0, PT, R8, 0x1f, PT ;  /* 0x0000001f0800780c */ /* 0x000fe20003f05270 */
[----:B------:R-:W-:-:S12]  /*11480*/  BRA.DIV UR4, `(.L_x_2710) ;  /* 0x0000004604947947 */ /* 0x000fd8000b800000 */
[----:B------:R-:W-:Y:S01]  /*11490*/  IMAD.IADD R5, R19, 0x1, R8 ;  /* 0x0000000113057824 */ /* 0x000fe200078e0208 */
        /* <DEDUP_REMOVED lines=13> */
[----:B------:R-:W0:Y:S02]  /*11570*/  SHFL.UP PT, R14, R4, 0x1, RZ ;  /* 0x04200000040e7989 */ /* 0x000e2400000e00ff */
[----:B0-----:R-:W-:-:S05]  /*11580*/  SEL R5, R14, RZ, P1 ;  /* 0x000000ff0e057207 */ /* 0x001fca0000800000 */
[----:B------:R-:W-:Y:S02]  /*11590*/  IMAD.IADD R6, R4, 0x1, R5 ;  /* 0x0000000104067824 */ /* 0x000fe400078e0205 */
[----:B------:R-:W-:Y:S04]  /*115a0*/  SHFL.IDX PT, R5, R16, RZ, 0x1f ;  /* 0x00001fff10057589 */ /* 0x000fe800000e0000 */
        /* <DEDUP_REMOVED lines=12> */
[----:B------:R0:W1:Y:S02]  /*11670*/  SHFL.IDX PT, R14, R6, 0x1f, 0x1f ;  /* 0x03e01f00060e7f89 */ /* 0x00006400000e0000 */
.L_x_2842:
[----:B------:R-:W-:Y:S02]  /*11680*/  ULDC UR4, c[0x0][0xc38] ;  /* 0x00030e0000047ab9 */ /* 0x000fe40000000800 */
[----:B------:R-:W-:-:S04]  /*11690*/  IMAD.U32 R7, RZ, RZ, UR4 ;  /* 0x00000004ff077e24 */ /* 0x000fc8000f8e00ff */
[----:B-1----:R-:W-:-:S04]  /*116a0*/  IMAD R3, R14, R7, RZ ;  /* 0x000000070e037224 */ /* 0x002fc800078e02ff */
[----:B------:R-:W-:-:S05]  /*116b0*/  IMAD.IADD R8, R0, 0x1, R3 ;  /* 0x0000000100087824 */ /* 0x000fca00078e0203 */
[----:B------:R-:W-:-:S13]  /*116c0*/  ISETP.GT.AND P6, PT, R8, R5, PT ;  /* 0x000000050800720c */ /* 0x000fda0003fc4270 */
[----:B------:R-:W-:Y:S05]  /*116d0*/  @P6 BRA `(.L_x_2711) ;  /* 0x00000000009c6947 */ /* 0x000fea0003800000 */
.L_x_2716:
[----:B------:R-:W1:Y:S01]  /*116e0*/  LDC R0, c[0x0][0xc3c] ;  /* 0x00030f00ff007b82 */ /* 0x000e620000000800 */
[----:B------:R-:W-:-:S04]  /*116f0*/  IADD3 R19, R19, 0x1f, RZ ;  /* 0x0000001f13137810 */ /* 0x000fc80007ffe0ff */
[----:B-1----:R-:W-:-:S13]  /*11700*/  ISETP.GE.AND P6, PT, R19, R0, PT ;  /* 0x000000001300720c */ /* 0x002fda0003fc6270 */
[----:B------:R-:W-:Y:S05]  /*11710*/  @P6 BRA `(.L_x_2712) ;  /* 0x0000000400d06947 */ /* 0x000fea0003800000 */
[----:B------:R-:W1:Y:S01]  /*11720*/  S2R R2, SR_TID.X ;  /* 0x0000000000027919 */ /* 0x000e620000002100 */
[----:B------:R-:W-:Y:S01]  /*11730*/  BSSY B0, `(.L_x_2713) ;  /* 0x0000009000007945 */ /* 0x000fe20003800000 */
[----:B------:R-:W-:Y:S01]  /*11740*/  IMAD.MOV.U32 R4, RZ, RZ, RZ ;  /* 0x000000ffff047224 */ /* 0x000fe200078e00ff */
[----:B-1----:R-:W-:-:S05]  /*11750*/  LOP3.LUT R2, R2, 0x1f, RZ, 0xc0, !PT ;  /* 0x0000001f02027812 */ /* 0x002fca00078ec0ff */
[----:B------:R-:W-:-:S05]  /*11760*/  IMAD.IADD R7, R19, 0x1, R2 ;  /* 0x0000000113077824 */ /* 0x000fca00078e0202 */
[----:B------:R-:W-:-:S13]  /*11770*/  ISETP.GE.OR P6, PT, R7, R0, !P0 ;  /* 0x000000000700720c */ /* 0x000fda00047c6670 */
[----:B------:R-:W-:Y:S05]  /*11780*/  @P6 BRA `(.L_x_2714) ;  /* 0x00000000000c6947 */ /* 0x000fea0003800000 */
[----:B------:R-:W1:Y:S02]  /*11790*/  LDC.64 R2, c[0x0][0xc80] ;  /* 0x00032000ff027b82 */ /* 0x000e640000000a00 */
[----:B-1----:R-:W-:-:S05]  /*117a0*/  IMAD.WIDE R2, R7, 0x4, R2 ;  /* 0x0000000407027825 */ /* 0x002fca00078e0202 */
[----:B------:R1:W5:Y:S02]  /*117b0*/  LDG.E R4, desc[UR52][R2.64] ;  /* 0x0000003402047981 */ /* 0x000364000c1e1900 */
.L_x_2714:
[----:B------:R-:W-:Y:S05]  /*117c0*/  BSYNC B0 ;  /* 0x0000000000007941 */ /* 0x000fea0003800000 */
.L_x_2713:
[----:B------:R-:W-:-:S03]  /*117d0*/  UMOV UR4, 0xffffffff ;  /* 0xffffffff00047882 */ /* 0x000fc60000000000 */
[----:B------:R-:W-:Y:S05]  /*117e0*/  BRA.DIV UR4, `(.L_x_2715) ;  /* 0x0000004604e07947 */ /* 0x000fea000b800000 */
[----:B-----5:R-:W2:Y:S02]  /*117f0*/  SHFL.UP PT, R14, R4, 0x1, RZ ;  /* 0x04200000040e7989 */ /* 0x020ea400000e00ff */
        /* <DEDUP_REMOVED lines=14> */
[----:B------:R0:W1:Y:S02]  /*118e0*/  SHFL.IDX PT, R14, R6, 0x1f, 0x1f ;  /* 0x03e01f00060e7f89 */ /* 0x00006400000e0000 */
.L_x_2850:
[----:B------:R-:W-:Y:S02]  /*118f0*/  ULDC UR4, c[0x0][0xc38] ;  /* 0x00030e0000047ab9 */ /* 0x000fe40000000800 */
[----:B------:R-:W-:-:S04]  /*11900*/  IMAD.U32 R7, RZ, RZ, UR4 ;  /* 0x00000004ff077e24 */ /* 0x000fc8000f8e00ff */
[----:B-1----:R-:W-:-:S04]  /*11910*/  IMAD R3, R14, R7, RZ ;  /* 0x000000070e037224 */ /* 0x002fc800078e02ff */
[----:B------:R-:W-:-:S05]  /*11920*/  IMAD.IADD R8, R3, 0x1, R8 ;  /* 0x0000000103087824 */ /* 0x000fca00078e0208 */
[----:B------:R-:W-:-:S13]  /*11930*/  ISETP.GT.AND P6, PT, R8, R5, PT ;  /* 0x000000050800720c */ /* 0x000fda0003fc4270 */
[----:B------:R-:W-:Y:S05]  /*11940*/  @!P6 BRA `(.L_x_2716) ;  /* 0xfffffffc0064e947 */ /* 0x000fea000383ffff */
.L_x_2711:
[----:B------:R-:W-:Y:S01]  /*11950*/  IMAD.IADD R16, R8, 0x1, -R3 ;  /* 0x0000000108107824 */ /* 0x000fe200078e0a03 */
[----:B------:R-:W-:-:S03]  /*11960*/  UMOV UR4, 0xffffffff ;  /* 0xffffffff00047882 */ /* 0x000fc60000000000 */
[----:B------:R-:W-:-:S05]  /*11970*/  IMAD R0, R6, R7, R16 ;  /* 0x0000000706007224 */ /* 0x000fca00078e0210 */
[----:B------:R-:W-:Y:S01]  /*11980*/  ISETP.GT.AND P6, PT, R0, R5, PT ;  /* 0x000000050000720c */ /* 0x000fe20003fc4270 */
[----:B------:R-:W-:-:S12]  /*11990*/  BRA.DIV UR4, `(.L_x_2717) ;  /* 0x0000004a04307947 */ /* 0x000fd8000b800000 */
[----:B------:R-:W-:-:S04]  /*119a0*/  VOTE.ANY R0, PT, !P6 ;  /* 0x0000000000007806 */ /* 0x000fc800070e0100 */
[----:B------:R-:W1:Y:S02]  /*119b0*/  POPC R8, R0 ;  /* 0x0000000000087309 */ /* 0x000e640000000000 */
[----:B-1----:R1:W2:Y:S02]  /*119c0*/  SHFL.IDX PT, R4, R4, R8, 0x1f ;  /* 0x00001f0804047589 */ /* 0x0022a400000e0000 */
.L_x_2854:
[----:B------:R-:W-:Y:S01]  /*119d0*/  ISETP.NE.AND P0, PT, R0, RZ, PT ;  /* 0x000000ff0000720c */ /* 0x000fe20003f05270 */
[----:B------:R-:W-:-:S12]  /*119e0*/  IMAD.MOV.U32 R14, RZ, RZ, RZ ;  /* 0x000000ffff0e7224 */ /* 0x000fd800078e00ff */
[----:B------:R-:W-:Y:S05]  /*119f0*/  @!P0 BRA `(.L_x_2718) ;  /* 0x0000000000108947 */ /* 0x000fea0003800000 */
[----:B------:R-:W-:Y:S01]  /*11a00*/  UMOV UR4, 0xffffffff ;  /* 0xffffffff00047882 */ /* 0x000fe20000000000 */
[----:B------:R-:W-:Y:S02]  /*11a10*/  IADD3 R12, R8, -0x1, RZ ;  /* 0xffffffff080c7810 */ /* 0x000fe40007ffe0ff */
[----:B------:R-:W-:Y:S05]  /*11a20*/  BRA.DIV UR4, `(.L_x_2719) ;  /* 0x0000004a04547947 */ /* 0x000fea000b800000 */
[----:B------:R3:W4:Y:S02]  /*11a30*/  SHFL.IDX PT, R14, R6, R12, 0x1f ;  /* 0x00001f0c060e7589 */ /* 0x00072400000e0000 */
.L_x_2718:
[----:B------:R-:W5:Y:S01]  /*11a40*/  LDC.64 R2, c[0x0][0xc90] ;  /* 0x00032400ff027b82 */ /* 0x000f620000000a00 */
[----:B------:R-:W-:-:S04]  /*11a50*/  IMAD.IADD R19, R8, 0x1, R19 ;  /* 0x0000000108137824 */ /* 0x000fc800078e0213 */
[----:B-----5:R-:W-:-:S05]  /*11a60*/  IMAD.WIDE R2, R19, 0x4, R2 ;  /* 0x0000000413027825 */ /* 0x020fca00078e0202 */
[----:B0--3--:R0:W2:Y:S01]  /*11a70*/  LDG.E R6, desc[UR52][R2.64] ;  /* 0x0000003402067981 */ /* 0x0090a2000c1e1900 */
[----:B----4-:R-:W-:-:S04]  /*11a80*/  IMAD R16, R14, R7, R16 ;  /* 0x000000070e107224 */ /* 0x010fc800078e0210 */
[----:B------:R-:W-:Y:S02]  /*11a90*/  IMAD.IADD R5, R5, 0x1, -R16 ;  /* 0x0000000105057824 */ /* 0x000fe400078e0a10 */
[----:B0-----:R-:W-:Y:S02]  /*11aa0*/  IMAD.MOV.U32 R2, RZ, RZ, RZ ;  /* 0x000000ffff027224 */ /* 0x001fe400078e00ff */
[----:B--2---:R-:W-:-:S05]  /*11ab0*/  IMAD R0, R4, R6, RZ ;  /* 0x0000000604007224 */ /* 0x004fca00078e02ff */
[----:B-1----:R-:W-:-:S04]  /*11ac0*/  IABS R8, R0 ;  /* 0x0000000000087213 */ /* 0x002fc80000000000 */
[----:B------:R-:W0:Y:S08]  /*11ad0*/  I2F.RP R9, R8 ;  /* 0x0000000800097306 */ /* 0x000e300000209400 */
[----:B0-----:R-:W0:Y:S02]  /*11ae0*/  MUFU.RCP R9, R9 ;  /* 0x0000000900097308 */ /* 0x001e240000001000 */
[----:B0-----:R-:W-:Y:S01]  /*11af0*/  VIADD R10, R9, 0xffffffe ;  /* 0x0ffffffe090a7836 */ /* 0x001fe20000000000 */
[----:B------:R-:W-:-:S05]  /*11b00*/  IABS R9, R0 ;  /* 0x0000000000097213 */ /* 0x000fca0000000000 */
[----:B------:R-:W0:Y:S01]  /*11b10*/  F2I.FTZ.U32.TRUNC.NTZ R3, R10 ;  /* 0x0000000a00037305 */ /* 0x000e22000021f000 */
[----:B------:R-:W-:Y:S01]  /*11b20*/  IADD3 R9, RZ, -R9, RZ ;  /* 0x80000009ff097210 */ /* 0x000fe20007ffe0ff */
[----:B0-----:R-:W-:-:S04]  /*11b30*/  IMAD.MOV R11, RZ, RZ, -R3 ;  /* 0x000000ffff0b7224 */ /* 0x001fc800078e0a03 */
[----:B------:R-:W-:-:S04]  /*11b40*/  IMAD R11, R11, R8, RZ ;  /* 0x000000080b0b7224 */ /* 0x000fc800078e02ff */
[----:B------:R-:W-:Y:S01]  /*11b50*/  IMAD.HI.U32 R2, R3, R11, R2 ;  /* 0x0000000b03027227 */ /* 0x000fe200078e0002 */
[----:B------:R-:W-:-:S05]  /*11b60*/  IABS R3, R5 ;  /* 0x0000000500037213 */ /* 0x000fca0000000000 */
        /* <DEDUP_REMOVED lines=21> */
[----:B0-----:R-:W-:-:S06]  /*11cc0*/  IADD3 R3, R9, 0xffffffe, RZ ;  /* 0x0ffffffe09037810 */ /* 0x001fcc0007ffe0ff */
        /* <DEDUP_REMOVED lines=25> */
.L_x_2712:
[----:B------:R-:W-:Y:S01]  /*11e60*/  UMOV UR4, URZ ;  /* 0x0000003f00047c82 */ /* 0x000fe20008000000 */
[----:B------:R-:W-:Y:S01]  /*11e70*/  UMOV UR5, URZ ;  /* 0x0000003f00057c82 */ /* 0x000fe20008000000 */
[----:B------:R-:W-:Y:S01]  /*11e80*/  ULDC UR6, c[0x0][0xc3c] ;  /* 0x00030f0000067ab9 */ /* 0x000fe20000000800 */
[----:B------:R-:W-:Y:S01]  /*11e90*/  MOV R16, R5 ;  /* 0x0000000500107202 */ /* 0x000fe20000000f00 */
[----:B------:R-:W-:Y:S02]  /*11ea0*/  IMAD.U32 R17, RZ, RZ, UR4 ;  /* 0x00000004ff117e24 */ /* 0x000fe4000f8e00ff */
[----:B------:R-:W-:Y:S02]  /*11eb0*/  IMAD.U32 R18, RZ, RZ, UR5 ;  /* 0x00000005ff127e24 */ /* 0x000fe4000f8e00ff */
[----:B------:R-:W-:-:S07]  /*11ec0*/  IMAD.U32 R19, RZ, RZ, UR6 ;  /* 0x00000006ff137e24 */ /* 0x000fce000f8e00ff */
.L_x_2720:
[----:B------:R-:W1:Y:S01]  /*11ed0*/  S2R R0, SR_TID.X ;  /* 0x0000000000007919 */ /* 0x000e620000002100 */
        /* <DEDUP_REMOVED lines=9> */
.L_x_2709:
[----:B------:R-:W-:Y:S02]  /*11f70*/  ULDC UR4, c[0x0][0xc3c] ;  /* 0x00030f0000047ab9 */ /* 0x000fe40000000800 */
[----:B---3--:R-:W-:-:S13]  /*11f80*/  ISETP.GE.AND P0, PT, R19, UR4, PT ;  /* 0x0000000413007c0c */ /* 0x008fda000bf06270 */
[----:B------:R-:W-:Y:S05]  /*11f90*/  @!P0 BRA `(.L_x_2721) ;  /* 0xffffffb400b08947 */ /* 0x000fea000383ffff */
[----:B------:R-:W-:Y:S05]  /*11fa0*/  BSYNC B8 ;  /* 0x0000000000087941 */ /* 0x000fea0003800000 */
.L_x_2658:
[----:B0-----:R-:W3:Y:S01]  /*11fb0*/  LDL.LU R0, [R1+0x18] ;  /* 0x0000180001007983 */ /* 0x001ee20000300800 */
[----:B------:R-:W-:Y:S01]  /*11fc0*/  BSSY B0, `(.L_x_2722) ;  /* 0x000000b000007945 */ /* 0x000fe20003800000 */
[----:B------:R-:W0:Y:S01]  /*11fd0*/  S2R R5, SR_CgaCtaId ;  /* 0x0000000000057919 */ /* 0x000e220000008800 */
[----:B---3--:R-:W-:-:S05]  /*11fe0*/  VIADD R0, R0, 0x1 ;  /* 0x0000000100007836 */ /* 0x008fca0000000000 */
[----:B------:R-:W-:-:S04]  /*11ff0*/  LEA.HI R2, R0, R0, RZ, 0x1 ;  /* 0x0000000000027211 */ /* 0x000fc800078f08ff */
[----:B------:R-:W-:Y:S02]  /*12000*/  LOP3.LUT R3, R2, 0xfffffffe, RZ, 0xc0, !PT ;  /* 0xfffffffe02037812 */ /* 0x000fe400078ec0ff */
[----:B------:R-:W-:-:S03]  /*12010*/  MOV R2, 0x400 ;  /* 0x0000040000027802 */ /* 0x000fc60000000f00 */
[----:B------:R-:W-:Y:S01]  /*12020*/  IMAD.IADD R0, R0, 0x1, -R3 ;  /* 0x0000000100007824 */ /* 0x000fe200078e0a03 */
[----:B0-----:R-:W-:-:S04]  /*12030*/  LEA R4, R5, R2, 0x18 ;  /* 0x0000000205047211 */ /* 0x001fc800078ec0ff */
[----:B------:R-:W-:-:S04]  /*12040*/  SHF.L.U32 R0, R0, 0x1f, RZ ;  /* 0x0000001f00007819 */ /* 0x000fc800000006ff */
[----:B------:R-:W0:Y:S02]  /*12050*/  SYNCS.PHASECHK.TRANS64.TRYWAIT P0, [R4+URZ+0x28820], R0 ;  /* 0x02882000040075a7 */ /* 0x000e24000800017f */
[----:B0-----:R-:W-:Y:S05]  /*12060*/  @!P0 BRA `(.L_x_2723) ;  /* 0x0000004000e88947 */ /* 0x001fea0003800000 */
.L_x_2857:
[----:B------:R-:W-:Y:S05]  /*12070*/  BSYNC B0 ;  /* 0x0000000000007941 */ /* 0x000fea0003800000 */
.L_x_2722:
[----:B------:R-:W-:-:S03]  /*12080*/  UMOV UR4, 0xffffffff ;  /* 0xffffffff00047882 */ /* 0x000fc60000000000 */
[----:B------:R-:W-:Y:S05]  /*12090*/  BRA.DIV UR4, `(.L_x_2724) ;  /* 0x0000004204f07947 */ /* 0x000fea000b800000 */
[----:B0-----:R-:W0:Y:S02]  /*120a0*/  S2R R0, SR_TID.X ;  /* 0x0000000000007919 */ /* 0x001e240000002100 */
[----:B0-----:R-:W-:-:S04]  /*120b0*/  SHF.R.U32.HI R0, RZ, 0x5, R0 ;  /* 0x00000005ff007819 */ /* 0x001fc80000011600 */
[----:B------:R-:W-:-:S05]  /*120c0*/  LOP3.LUT R0, R0, 0x3, RZ, 0xc0, !PT ;  /* 0x0000000300007812 */ /* 0x000fca00078ec0ff */
[----:B------:R0:W3:Y:S02]  /*120d0*/  SHFL.IDX PT, R14, R0, RZ, 0x1f ;  /* 0x00001fff000e7589 */ /* 0x0000e400000e0000 */
.L_x_2860:
[----:B---3--:R-:W-:Y:S01]  /*120e0*/  ISETP.NE.AND P0, PT, R14, RZ, PT ;  /* 0x000000ff0e00720c */ /* 0x008fe20003f05270 */
[----:B------:R-:W-:-:S12]  /*120f0*/  BSSY B0, `(.L_x_2725) ;  /* 0x0000024000007945 */ /* 0x000fd80003800000 */
[----:B------:R-:W-:Y:S05]  /*12100*/  @P0 BRA `(.L_x_2726) ;  /* 0x0000000000880947 */ /* 0x000fea0003800000 */
[----:B------:R-:W-:-:S03]  /*12110*/  UMOV UR4, 0xffffffff ;  /* 0xffffffff00047882 */ /* 0x000fc60000000000 */
[----:B------:R-:W-:Y:S05]  /*12120*/  BRA.DIV UR4, `(.L_x_2727) ;  /* 0x0000004604007947 */ /* 0x000fea000b800000 */
[----:B------:R-:W-:-:S13]  /*12130*/  ELECT P6, URZ, PT ;  /* 0x00000000003f782f */ /* 0x000fda00038c0000 */
.L_x_2863:
[----:B------:R-:W-:Y:S05]  /*12140*/  @!P6 BRA `(.L_x_2726) ;  /* 0x000000000078e947 */ /* 0x000fea0003800000 */
[----:B------:R-:W-:-:S06]  /*12150*/  ULOP3.LUT UR4, UR42, 0x2, URZ, 0xfc, !UPT ;  /* 0x000000022a047892 */ /* 0x000fcc000f8efc3f */
[----:B0-----:R-:W-:-:S04]  /*12160*/  MOV R0, UR4 ;  /* 0x0000000400007c02 */ /* 0x001fc80008000f00 */
[----:B------:R-:W-:-:S13]  /*12170*/  ISETP.NE.AND P0, PT, R0, 0x3, PT ;  /* 0x000000030000780c */ /* 0x000fda0003f05270 */
[----:B------:R-:W-:Y:S05]  /*12180*/  @!P0 BRA `(.L_x_2728) ;  /* 0x0000000000048947 */ /* 0x000fea0003800000 */
[----:B------:R-:W-:Y:S01]  /*12190*/  BPT.TRAP 0x1 ;  /* 0x000000040000795c */ /* 0x000fe20000300000 */
.L_x_2728:
[C---:B------:R-:W-:Y:S01]  /*121a0*/  IMAD R5, R25.reuse, 0x8, R4 ;  /* 0x0000000819057824 */ /* 0x040fe200078e0204 */
[----:B------:R-:W-:Y:S01]  /*121b0*/  SHF.L.U32 R0, R28, 0x1f, RZ ;  /* 0x0000001f1c007819 */ /* 0x000fe200000006ff */
[----:B------:R-:W-:-:S03]  /*121c0*/  VIADD R25, R25, 0x1 ;  /* 0x0000000119197836 */ /* 0x000fc60000000000 */
[----:B------:R-:W0:Y:S02]  /*121d0*/  SYNCS.PHASECHK.TRANS64.TRYWAIT P1, [R5+URZ+0x28840], R0 ;  /* 0x02884000050075a7 */ /* 0x000e24000802017f */
[----:B------:R-:W-:-:S04]  /*121e0*/  ISETP.NE.AND P2, PT, R25, 0x2, PT ;  /* 0x000000021900780c */ /* 0x000fc80003f45270 */
[----:B------:R-:W-:Y:S01]  /*121f0*/  SEL R3, RZ, 0x1, P2 ;  /* 0x00000001ff037807 */ /* 0x000fe20001000000 */
[----:B0-----:R-:W-:Y:S08]  /*12200*/  @!P1 BRA `(.L_x_2729) ;  /* 0x0000004000e89947 */ /* 0x001ff00003800000 */
.L_x_2864:
[----:B------:R-:W-:Y:S02]  /*12210*/  SEL R25, R25, RZ, P2 ;  /* 0x000000ff19197207 */ /* 0x000fe40001000000 */
[----:B------:R-:W-:Y:S01]  /*12220*/  LOP3.LUT R2, R28, R3, RZ, 0x3c, !PT ;  /* 0x000000031c027212 */ /* 0x000fe200078e3cff */
[----:B------:R-:W-:Y:S06]  /*12230*/  @!P0 BRA `(.L_x_2730) ;  /* 0x0000000000048947 */ /* 0x000fec0003800000 */
[----:B------:R-:W-:Y:S01]  /*12240*/  BPT.TRAP 0x1 ;  /* 0x000000040000795c */ /* 0x000fe20000300000 */
.L_x_2730:
[----:B------:R-:W-:Y:S01]  /*12250*/  IMAD R25, R25, 0x8, R4 ;  /* 0x0000000819197824 */ /* 0x000fe200078e0204 */
[----:B------:R-:W-:-:S04]  /*12260*/  SHF.L.U32 R2, R2, 0x1f, RZ ;  /* 0x0000001f02027819 */ /* 0x000fc800000006ff */
[----:B------:R-:W3:Y:S02]  /*12270*/  SYNCS.PHASECHK.TRANS64.TRYWAIT P1, [R25+URZ+0x28840], R2 ;  /* 0x02884002190075a7 */ /* 0x000ee4000802017f */
[----:B---3--:R-:W-:Y:S05]  /*12280*/  @!P1 BRA `(.L_x_2731) ;  /* 0x0000004000dc9947 */ /* 0x008fea0003800000 */
.L_x_2865:
[----:B------:R-:W-:Y:S05]  /*12290*/  @!P0 BRA `(.L_x_2732) ;  /* 0x0000000000048947 */ /* 0x000fea0003800000 */
[----:B------:R-:W-:Y:S01]  /*122a0*/  BPT.TRAP 0x1 ;  /* 0x000000040000795c */ /* 0x000fe20000300000 */
.L_x_2732:
[----:B------:R-:W4:Y:S02]  /*122b0*/  SYNCS.PHASECHK.TRANS64.TRYWAIT P1, [R5+URZ+0x28860], R0 ;  /* 0x02886000050075a7 */ /* 0x000f24000802017f */
[----:B----4-:R-:W-:Y:S05]  /*122c0*/  @!P1 BRA `(.L_x_2733) ;  /* 0x0000004000e09947 */ /* 0x010fea0003800000 */
.L_x_2866:
[----:B------:R-:W-:Y:S05]  /*122d0*/  @!P0 BRA `(.L_x_2734) ;  /* 0x0000000000048947 */ /* 0x000fea0003800000 */
[----:B------:R-:W-:Y:S01]  /*122e0*/  BPT.TRAP 0x1 ;  /* 0x000000040000795c */ /* 0x000fe20000300000 */
.L_x_2734:
[----:B------:R0:W0:Y:S02]  /*122f0*/  SYNCS.PHASECHK.TRANS64.TRYWAIT P0, [R25+URZ+0x28860], R2 ;  /* 0x02886002190075a7 */ /* 0x000024000800017f */
[----:B0-----:R-:W-:Y:S05]  /*12300*/  @!P0 NANOSLEEP.SYNCS 0x989680 ;  /* 0x009896800000895d */ /* 0x001fea0003900000 */
[----:B------:R-:W0:Y:S02]  /*12310*/  @!P0 SYNCS.PHASECHK.TRANS64 P0, [R25+URZ+0x28860], R2 ;  /* 0x02886002190085a7 */ /* 0x000e24000800007f */
[----:B0-----:R-:W-:Y:S05]  /*12320*/  @!P0 BRA `(.L_x_2734) ;  /* 0xfffffffc00f08947 */ /* 0x001fea000383ffff */
.L_x_2726:
[----:B------:R-:W-:Y:S05]  /*12330*/  BSYNC B0 ;  /* 0x0000000000007941 */ /* 0x000fea0003800000 */
.L_x_2725:
[----:B------:R-:W-:Y:S05]  /*12340*/  EXIT ;  /* 0x000000000000794d */ /* 0x000fea0003800000 */
.L_x_2594:
[----:B0-----:R-:W-:-:S04]  /*12350*/  IMAD.U32 R3, RZ, RZ, UR41 ;  /* 0x00000029ff037e24 */ /* 0x001fc8000f8e00ff */
[----:B------:R0:W1:Y:S03]  /*12360*/  SYNCS.PHASECHK.TRANS64.TRYWAIT P1, [R3+URZ+0x28800], R0 ;  /* 0x02880000030075a7 */ /* 0x000066000802017f */
[----:B-1----:R-:W-:Y:S05]  /*12370*/  @!P1 NANOSLEEP.SYNCS 0x989680 ;  /* 0x009896800000995d */ /* 0x002fea0003900000 */
[----:B------:R-:W1:Y:S02]  /*12380*/  @!P1 SYNCS.PHASECHK.TRANS64 P1, [R3+URZ+0x28800], R0 ;  /* 0x02880000030095a7 */ /* 0x000e64000802007f */
[----:B-1----:R-:W-:Y:S05]  /*12390*/  @!P1 BRA `(.L_x_2594) ;  /* 0xfffffffc00ec9947 */ /* 0x002fea000383ffff */
[----:B------:R-:W-:Y:S05]  /*123a0*/  BRA `(.L_x_2735) ;  /* 0xfffffef400147947 */ /* 0x000fea000383ffff */
.L_x_2598:
[----:B-1----:R1:W2:Y:S02]  /*123b0*/  SYNCS.PHASECHK.TRANS64.TRYWAIT P1, [R0+URZ+0x28830], R3 ;  /* 0x02883003000075a7 */ /* 0x0022a4000802017f */
[----:B--2---:R-:W-:Y:S05]  /*123c0*/  @!P1 NANOSLEEP.SYNCS 0x989680 ;  /* 0x009896800000995d */ /* 0x004fea0003900000 */
[----:B------:R-:W2:Y:S02]  /*123d0*/  @!P1 SYNCS.PHASECHK.TRANS64 P1, [R0+URZ+0x28830], R3 ;  /* 0x02883003000095a7 */ /* 0x000ea4000802007f */
[----:B--2---:R-:W-:Y:S05]  /*123e0*/  @!P1 BRA `(.L_x_2598) ;  /* 0xfffffffc00f09947 */ /* 0x004fea000383ffff */
[----:B------:R-:W-:Y:S05]  /*123f0*/  BRA `(.L_x_2597) ;  /* 0xfffffef400307947 */ /* 0x000fea000383ffff */
.L_x_2604:
[----:B-1----:R-:W-:-:S04]  /*12400*/  IMAD.U32 R7, RZ, RZ, UR6 ;  /* 0x00000006ff077e24 */ /* 0x002fc8000f8e00ff */
[----:B------:R1:W2:Y:S03]  /*12410*/  SYNCS.PHASECHK.TRANS64.TRYWAIT P1, [R7+URZ+0x28830], R4 ;  /* 0x02883004070075a7 */ /* 0x0002a6000802017f */
[----:B--2---:R-:W-:Y:S05]  /*12420*/  @!P1 NANOSLEEP.SYNCS 0x989680 ;  /* 0x009896800000995d */ /* 0x004fea0003900000 */
[----:B------:R-:W2:Y:S02]  /*12430*/  @!P1 SYNCS.PHASECHK.TRANS64 P1, [R7+URZ+0x28830], R4 ;  /* 0x02883004070095a7 */ /* 0x000ea4000802007f */
[----:B--2---:R-:W-:Y:S05]  /*12440*/  @!P1 BRA `(.L_x_2604) ;  /* 0xfffffffc00ec9947 */ /* 0x004fea000383ffff */
[----:B------:R-:W-:Y:S05]  /*12450*/  BRA `(.L_x_2601) ;  /* 0xffffff2000507947 */ /* 0x000fea000383ffff */
.L_x_2608:
[----:B-1----:R-:W-:-:S04]  /*12460*/  MOV R7, UR6 ;  /* 0x0000000600077c02 */ /* 0x002fc80008000f00 */
[----:B------:R1:W2:Y:S03]  /*12470*/  SYNCS.PHASECHK.TRANS64.TRYWAIT P1, [R7+URZ+0x28850], R4 ;  /* 0x02885004070075a7 */ /* 0x0002a6000802017f */
[----:B--2---:R-:W-:Y:S05]  /*12480*/  @!P1 NANOSLEEP.SYNCS 0x989680 ;  /* 0x009896800000995d */ /* 0x004fea0003900000 */
[----:B------:R-:W2:Y:S02]  /*12490*/  @!P1 SYNCS.PHASECHK.TRANS64 P1, [R7+URZ+0x28850], R4 ;  /* 0x02885004070095a7 */ /* 0x000ea4000802007f */
[----:B--2---:R-:W-:Y:S05]  /*124a0*/  @!P1 BRA `(.L_x_2608) ;  /* 0xfffffffc00ec9947 */ /* 0x004fea000383ffff */
[----:B------:R-:W-:Y:S05]  /*124b0*/  BRA `(.L_x_2605) ;  /* 0xffffff24001c7947 */ /* 0x000fea000383ffff */
.L_x_2616:
[----:B-1----:R-:W-:-:S04]  /*124c0*/  IMAD.U32 R5, RZ, RZ, UR6 ;  /* 0x00000006ff057e24 */ /* 0x002fc8000f8e00ff */
[----:B------:R1:W2:Y:S03]  /*124d0*/  SYNCS.PHASECHK.TRANS64.TRYWAIT P1, [R5+URZ+0x28830], R4 ;  /* 0x02883004050075a7 */ /* 0x0002a6000802017f */
[----:B--2---:R-:W-:Y:S05]  /*124e0*/  @!P1 NANOSLEEP.SYNCS 0x989680 ;  /* 0x009896800000995d */ /* 0x004fea0003900000 */
[----:B------:R-:W2:Y:S02]  /*124f0*/  @!P1 SYNCS.PHASECHK.TRANS64 P1, [R5+URZ+0x28830], R4 ;  /* 0x02883004050095a7 */ /* 0x000ea4000802007f */
[----:B--2---:R-:W-:Y:S05]  /*12500*/  @!P1 BRA `(.L_x_2616) ;  /* 0xfffffffc00ec9947 */ /* 0x004fea000383ffff */
[----:B------:R-:W-:Y:S05]  /*12510*/  BRA `(.L_x_2613) ;  /* 0xffffff5000a07947 */ /* 0x000fea000383ffff */
.L_x_2620:
[----:B-1----:R-:W-:-:S04]  /*12520*/  IMAD.U32 R5, RZ, RZ, UR6 ;  /* 0x00000006ff057e24 */ /* 0x002fc8000f8e00ff */
[----:B------:R1:W2:Y:S03]  /*12530*/  SYNCS.PHASECHK.TRANS64.TRYWAIT P1, [R5+URZ+0x28850], R4 ;  /* 0x02885004050075a7 */ /* 0x0002a6000802017f */
[----:B--2---:R-:W-:Y:S05]  /*12540*/  @!P1 NANOSLEEP.SYNCS 0x989680 ;  /* 0x009896800000995d */ /* 0x004fea0003900000 */
[----:B------:R-:W2:Y:S02]  /*12550*/  @!P1 SYNCS.PHASECHK.TRANS64 P1, [R5+URZ+0x28850], R4 ;  /* 0x02885004050095a7 */ /* 0x000ea4000802007f */
[----:B--2---:R-:W-:Y:S05]  /*12560*/  @!P1 BRA `(.L_x_2620) ;  /* 0xfffffffc00ec9947 */ /* 0x004fea000383ffff */
[----:B------:R-:W-:Y:S05]  /*12570*/  BRA `(.L_x_2617) ;  /* 0xffffff5400607947 */ /* 0x000fea000383ffff */
.L_x_2627:
[----:B-1----:R-:W-:-:S04]  /*12580*/  IMAD.U32 R6, RZ, RZ, UR5 ;  /* 0x00000005ff067e24 */ /* 0x002fc8000f8e00ff */
[----:B------:R1:W2:Y:S03]  /*12590*/  SYNCS.PHASECHK.TRANS64.TRYWAIT P1, [R6+URZ+0x28850], R5 ;  /* 0x02885005060075a7 */ /* 0x0002a6000802017f */
[----:B--2---:R-:W-:Y:S05]  /*125a0*/  @!P1 NANOSLEEP.SYNCS 0x989680 ;  /* 0x009896800000995d */ /* 0x004fea0003900000 */
[----:B------:R-:W2:Y:S02]  /*125b0*/  @!P1 SYNCS.PHASECHK.TRANS64 P1, [R6+URZ+0x28850], R5 ;  /* 0x02885005060095a7 */ /* 0x000ea4000802007f */
[----:B--2---:R-:W-:Y:S05]  /*125c0*/  @!P1 BRA `(.L_x_2627) ;  /* 0xfffffffc00ec9947 */ /* 0x004fea000383ffff */
[----:B------:R-:W-:Y:S05]  /*125d0*/  BRA `(.L_x_2626) ;  /* 0xffffff7800487947 */ /* 0x000fea000383ffff */
.L_x_2670:
        /* <DEDUP_REMOVED lines=11> */
.L_x_2737:
[----:B------:R-:W-:Y:S05]  /*12690*/  BSYNC B0 ;  /* 0x0000000000007941 */ /* 0x000fea0003800000 */
.L_x_2736:
[----:B------:R-:W-:Y:S05]  /*126a0*/  BRA `(.L_x_2738) ;  /* 0xffffffbc005c7947 */ /* 0x000fea000383ffff */
.L_x_2673:
[----:B0-----:R0:W1:Y:S02]  /*126b0*/  SYNCS.PHASECHK.TRANS64.TRYWAIT P0, [R7+URZ+0x28840], R2 ;  /* 0x02884002070075a7 */ /* 0x001064000800017f */
[----:B-1----:R-:W-:Y:S05]  /*126c0*/  @!P0 NANOSLEEP.SYNCS 0x989680 ;  /* 0x009896800000895d */ /* 0x002fea0003900000 */
[----:B------:R-:W1:Y:S02]  /*126d0*/  @!P0 SYNCS.PHASECHK.TRANS64 P0, [R7+URZ+0x28840], R2 ;  /* 0x02884002070085a7 */ /* 0x000e64000800007f */
[----:B-1----:R-:W-:Y:S05]  /*126e0*/  @!P0 BRA `(.L_x_2673) ;  /* 0xfffffffc00f08947 */ /* 0x002fea000383ffff */
[----:B------:R-:W-:Y:S05]  /*126f0*/  BRA `(.L_x_2739) ;  /* 0xffffffbc00b87947 */ /* 0x000fea000383ffff */
.L_x_2674:
        /* <DEDUP_REMOVED lines=8> */
.L_x_2741:
[----:B------:R-:W-:Y:S05]  /*12780*/  BSYNC B0 ;  /* 0x0000000000007941 */ /* 0x000fea0003800000 */
.L_x_2740:
        /* <DEDUP_REMOVED lines=9> */
.L_x_2742:
[----:B------:R-:W-:Y:S02]  /*12820*/  IMAD.MOV.U32 R13, RZ, RZ, R0 ;  /* 0x000000ffff0d7224 */ /* 0x000fe400078e0000 */
[----:B------:R-:W-:Y:S02]  /*12830*/  IMAD.MOV.U32 R12, RZ, RZ, 0x1 ;  /* 0x00000001ff0c7424 */ /* 0x000fe400078e00ff */
[----:B------:R-:W-:-:S07]  /*12840*/  IMAD.MOV.U32 R3, RZ, RZ, R14 ;  /* 0x000000ffff037224 */ /* 0x000fce00078e000e */
[----:B------:R-:W-:Y:S05]  /*12850*/  WARPSYNC.COLLECTIVE R15, `(.L_x_2743) ;  /* 0x000000000f087348 */ /* 0x000fea0003c00000 */
[----:B------:R0:W1:Y:S02]  /*12860*/  SHFL.IDX P6, R14, R13, R12, R11 ;  /* 0x0000000c0d0e7389 */ /* 0x00006400000c000b */
[----:B01----:R-:W-:Y:S01]  /*12870*/  ENDCOLLECTIVE ;  /* 0x000000000000791b */ /* 0x003fe20003800000 */
.L_x_2743:
[----:B------:R-:W-:-:S04]  /*12880*/  @P0 LEA R3, P1, R30, R3, 0x1 ;  /* 0x000000031e030211 */ /* 0x000fc800078208ff */
[----:B------:R-:W-:Y:S02]  /*12890*/  @P0 IADD3.X R2, RZ, R2, RZ, P1, !PT ;  /* 0x00000002ff020210 */ /* 0x000fe40000ffe4ff */
[----:B------:R-:W-:Y:S02]  /*128a0*/  ISETP.GE.AND P1, PT, R6, 0x11, PT ;  /* 0x000000110600780c */ /* 0x000fe40003f26270 */
        /* <DEDUP_REMOVED lines=13> */
.L_x_2744:
[----:B------:R-:W-:Y:S02]  /*12980*/  @P1 IMAD R8, R5, 0x2, R22 ;  /* 0x0000000205081824 */ /* 0x000fe400078e0216 */
[----:B------:R-:W-:Y:S02]  /*12990*/  IMAD.MOV.U32 R13, RZ, RZ, R0 ;  /* 0x000000ffff0d7224 */ /* 0x000fe400078e0000 */
[----:B------:R-:W-:Y:S01]  /*129a0*/  IMAD.MOV.U32 R12, RZ, RZ, 0x2 ;  /* 0x00000002ff0c7424 */ /* 0x000fe200078e00ff */
[----:B------:R-:W-:-:S07]  /*129b0*/  MOV R3, R14 ;  /* 0x0000000e00037202 */ /* 0x000fce0000000f00 */
[----:B------:R-:W-:Y:S05]  /*129c0*/  WARPSYNC.COLLECTIVE R15, `(.L_x_2745) ;  /* 0x000000000f087348 */ /* 0x000fea0003c00000 */
[----:B------:R0:W1:Y:S02]  /*129d0*/  SHFL.IDX P6, R14, R13, R12, R11 ;  /* 0x0000000c0d0e7389 */ /* 0x00006400000c000b */
[----:B01----:R-:W-:Y:S01]  /*129e0*/  ENDCOLLECTIVE ;  /* 0x000000000000791b */ /* 0x003fe20003800000 */
.L_x_2745:
        /* <DEDUP_REMOVED lines=16> */
.L_x_2746:
[----:B------:R-:W-:Y:S02]  /*12af0*/  @P1 IMAD R8, R5, 0x2, R22 ;  /* 0x0000000205081824 */ /* 0x000fe400078e0216 */
[----:B------:R-:W-:Y:S02]  /*12b00*/  IMAD.MOV.U32 R13, RZ, RZ, R0 ;  /* 0x000000ffff0d7224 */ /* 0x000fe400078e0000 */
[----:B------:R-:W-:Y:S02]  /*12b10*/  IMAD.MOV.U32 R12, RZ, RZ, 0x3 ;  /* 0x00000003ff0c7424 */ /* 0x000fe400078e00ff */
[----:B------:R-:W-:-:S07]  /*12b20*/  IMAD.MOV.U32 R3, RZ, RZ, R14 ;  /* 0x000000ffff037224 */ /* 0x000fce00078e000e */
[----:B------:R-:W-:Y:S05]  /*12b30*/  WARPSYNC.COLLECTIVE R15, `(.L_x_2747) ;  /* 0x000000000f087348 */ /* 0x000fea0003c00000 */
[----:B------:R0:W1:Y:S02]  /*12b40*/  SHFL.IDX P6, R14, R13, R12, R11 ;  /* 0x0000000c0d0e7389 */ /* 0x00006400000c000b */
[----:B01----:R-:W-:Y:S01]  /*12b50*/  ENDCOLLECTIVE ;  /* 0x000000000000791b */ /* 0x003fe20003800000 */
.L_x_2747:
        /* <DEDUP_REMOVED lines=16> */
.L_x_2748:
[----:B------:R-:W-:Y:S02]  /*12c60*/  @P1 IMAD R8, R5, 0x2, R22 ;  /* 0x0000000205081824 */ /* 0x000fe400078e0216 */
[----:B------:R-:W-:Y:S01]  /*12c70*/  IMAD.MOV.U32 R13, RZ, RZ, R0 ;  /* 0x000000ffff0d7224 */ /* 0x000fe200078e0000 */
[----:B------:R-:W-:Y:S01]  /*12c80*/  MOV R12, 0x4 ;  /* 0x00000004000c7802 */ /* 0x000fe20000000f00 */
[----:B------:R-:W-:-:S07]  /*12c90*/  IMAD.MOV.U32 R3, RZ, RZ, R14 ;  /* 0x000000ffff037224 */ /* 0x000fce00078e000e */
[----:B------:R-:W-:Y:S05]  /*12ca0*/  WARPSYNC.COLLECTIVE R15, `(.L_x_2749) ;  /* 0x000000000f087348 */ /* 0x000fea0003c00000 */
[----:B------:R0:W1:Y:S02]  /*12cb0*/  SHFL.IDX P6, R14, R13, R12, R11 ;  /* 0x0000000c0d0e7389 */ /* 0x00006400000c000b */
[----:B01----:R-:W-:Y:S01]  /*12cc0*/  ENDCOLLECTIVE ;  /* 0x000000000000791b */ /* 0x003fe20003800000 */
.L_x_2749:
        /* <DEDUP_REMOVED lines=16> */
.L_x_2750:
[----:B------:R-:W-:Y:S01]  /*12dd0*/  @P1 IMAD R8, R5, 0x2, R22 ;  /* 0x0000000205081824 */ /* 0x000fe200078e0216 */
[----:B------:R-:W-:Y:S01]  /*12de0*/  MOV R13, R0 ;  /* 0x00000000000d7202 */ /* 0x000fe20000000f00 */
[----:B------:R-:W-:Y:S02]  /*12df0*/  IMAD.MOV.U32 R12, RZ, RZ, 0x5 ;  /* 0x00000005ff0c7424 */ /* 0x000fe400078e00ff */
[----:B------:R-:W-:-:S07]  /*12e00*/  IMAD.MOV.U32 R3, RZ, RZ, R14 ;  /* 0x000000ffff037224 */ /* 0x000fce00078e000e */
[----:B------:R-:W-:Y:S05]  /*12e10*/  WARPSYNC.COLLECTIVE R15, `(.L_x_2751) ;  /* 0x000000000f087348 */ /* 0x000fea0003c00000 */
[----:B------:R0:W1:Y:S02]  /*12e20*/  SHFL.IDX P6, R14, R13, R12, R11 ;  /* 0x0000000c0d0e7389 */ /* 0x00006400000c000b */
[----:B01----:R-:W-:Y:S01]  /*12e30*/  ENDCOLLECTIVE ;  /* 0x000000000000791b */ /* 0x003fe20003800000 */
.L_x_2751:
        /* <DEDUP_REMOVED lines=16> */
.L_x_2752:
[----:B------:R-:W-:Y:S01]  /*12f40*/  @P1 LEA R8, R5, R22, 0x1 ;  /* 0x0000001605081211 */ /* 0x000fe200078e08ff */
[----:B------:R-:W-:Y:S02]  /*12f50*/  IMAD.MOV.U32 R13, RZ, RZ, R0 ;  /* 0x000000ffff0d7224 */ /* 0x000fe400078e0000 */
[----:B------:R-:W-:Y:S02]  /*12f60*/  IMAD.MOV.U32 R12, RZ, RZ, 0x6 ;  /* 0x00000006ff0c7424 */ /* 0x000fe400078e00ff */
[----:B------:R-:W-:-:S07]  /*12f70*/  IMAD.MOV.U32 R3, RZ, RZ, R14 ;  /* 0x000000ffff037224 */ /* 0x000fce00078e000e */
[----:B------:R-:W-:Y:S05]  /*12f80*/  WARPSYNC.COLLECTIVE R15, `(.L_x_2753) ;  /* 0x000000000f087348 */ /* 0x000fea0003c00000 */
[----:B------:R0:W1:Y:S02]  /*12f90*/  SHFL.IDX P6, R14, R13, R12, R11 ;  /* 0x0000000c0d0e7389 */ /* 0x00006400000c000b */
[----:B01----:R-:W-:Y:S01]  /*12fa0*/  ENDCOLLECTIVE ;  /* 0x000000000000791b */ /* 0x003fe20003800000 */
.L_x_2753:
        /* <DEDUP_REMOVED lines=16> */
.L_x_2754:
[----:B------:R-:W-:Y:S02]  /*130b0*/  @P1 IMAD R8, R5, 0x2, R22 ;  /* 0x0000000205081824 */ /* 0x000fe400078e0216 */
[----:B------:R-:W-:Y:S02]  /*130c0*/  IMAD.MOV.U32 R13, RZ, RZ, R0 ;  /* 0x000000ffff0d7224 */ /* 0x000fe400078e0000 */
[----:B------:R-:W-:Y:S02]  /*130d0*/  IMAD.MOV.U32 R12, RZ, RZ, 0x7 ;  /* 0x00000007ff0c7424 */ /* 0x000fe400078e00ff */
[----:B------:R-:W-:-:S07]  /*130e0*/  IMAD.MOV.U32 R3, RZ, RZ, R14 ;  /* 0x000000ffff037224 */ /* 0x000fce00078e000e */
[----:B------:R-:W-:Y:S05]  /*130f0*/  WARPSYNC.COLLECTIVE R15, `(.L_x_2755) ;  /* 0x000000000f087348 */ /* 0x000fea0003c00000 */
[----:B------:R0:W1:Y:S02]  /*13100*/  SHFL.IDX P6, R14, R13, R12, R11 ;  /* 0x0000000c0d0e7389 */ /* 0x00006400000c000b */
[----:B01----:R-:W-:Y:S01]  /*13110*/  ENDCOLLECTIVE ;  /* 0x000000000000791b */ /* 0x003fe20003800000 */
.L_x_2755:
[----:B------:R-:W-:-:S04]  /*13120*/  @P1 LEA R3, P0, R30, R3, 0x1 ;  /* 0x000000031e031211 */ /* 0x000fc800078008ff */
[----:B------:R-:W-:-:S04]  /*13130*/  @P1 IADD3.X R2, RZ, R2, RZ, P0, !PT ;  /* 0x00000002ff021210 */ /* 0x000fc800007fe4ff */
[----:B------:R-:W-:Y:S01]  /*13140*/  @P1 LOP3.LUT R3, R3, R2, RZ, 0x3c, !PT ;  /* 0x0000000203031212 */ /* 0x000fe200078e3cff */
[----:B------:R-:W-:-:S03]  /*13150*/  IMAD.MOV.U32 R13, RZ, RZ, R4 ;  /* 0x000000ffff0d7224 */ /* 0x000fc600078e0004 */
        /* <DEDUP_REMOVED lines=10> */
.L_x_2756:
[----:B------:R-:W-:Y:S01]  /*13200*/  @!PT LDS RZ, [RZ] ;  /* 0x00000000fffff984 */ /* 0x000fe20000000800 */
[----:B------:R-:W-:Y:S01]  /*13210*/  @!PT LDS RZ, [RZ] ;  /* 0x00000000fffff984 */ /* 0x000fe20000000800 */
[----:B------:R-:W-:Y:S01]  /*13220*/  @!PT LDS RZ, [RZ] ;  /* 0x00000000fffff984 */ /* 0x000fe20000000800 */
[----:B------:R0:W-:Y:S02]  /*13230*/  @P1 LDGSTS.E.BYPASS.LTC128B.128 [R8+0x1f400], desc[UR52][R2.64+0x80], !P2 ;  /* 0x1f40008002081fae */ /* 0x0001e4000d101d74 */
[----:B0-----:R-:W-:Y:S01]  /*13240*/  MOV R2, R14 ;  /* 0x0000000e00027202 */ /* 0x001fe20000000f00 */
[----:B------:R-:W-:Y:S06]  /*13250*/  BRA `(.L_x_2757) ;  /* 0xffffffb800907947 */ /* 0x000fec000383ffff */
.L_x_2679:
[----:B------:R-:W-:Y:S02]  /*13260*/  IMAD.MOV.U32 R13, RZ, RZ, R4 ;  /* 0x000000ffff0d7224 */ /* 0x000fe400078e0004 */
[----:B------:R-:W-:Y:S02]  /*13270*/  IMAD.MOV.U32 R12, RZ, RZ, RZ ;  /* 0x000000ffff0c7224 */ /* 0x000fe400078e00ff */
[----:B------:R-:W-:Y:S02]  /*13280*/  IMAD.MOV.U32 R11, RZ, RZ, 0x181f ;  /* 0x0000181fff0b7424 */ /* 0x000fe400078e00ff */
[----:B------:R-:W-:Y:S02]  /*13290*/  IMAD.MOV.U32 R15, RZ, RZ, -0x1 ;  /* 0xffffffffff0f7424 */ /* 0x000fe400078e00ff */
[----:B-----5:R-:W-:Y:S02]  /*132a0*/  IMAD R5, R10, R5, RZ ;  /* 0x000000050a057224 */ /* 0x020fe400078e02ff */
[----:B------:R-:W-:-:S07]  /*132b0*/  IMAD R17, R17, 0x80, R9 ;  /* 0x0000008011117824 */ /* 0x000fce00078e0209 */
[----:B------:R-:W-:Y:S05]  /*132c0*/  WARPSYNC.COLLECTIVE R15, `(.L_x_2758) ;  /* 0x000000000f087348 */ /* 0x000fea0003c00000 */
[----:B------:R0:W1:Y:S02]  /*132d0*/  SHFL.IDX P6, R14, R13, R12, R11 ;  /* 0x0000000c0d0e7389 */ /* 0x00006400000c000b */
[----:B01----:R-:W-:Y:S01]  /*132e0*/  ENDCOLLECTIVE ;  /* 0x000000000000791b */ /* 0x003fe20003800000 */
.L_x_2758:
[C---:B------:R-:W-:Y:S01]  /*132f0*/  VIADD R6, R17.reuse, 0x10 ;  /* 0x0000001011067836 */ /* 0x040fe20000000000 */
[----:B------:R-:W-:Y:S02]  /*13300*/  ISETP.GE.AND P2, PT, R17, R5, PT ;  /* 0x000000051100720c */ /* 0x000fe40003f46270 */
[----:B------:R-:W-:Y:S01]  /*13310*/  MOV R13, R0 ;  /* 0x00000000000d7202 */ /* 0x000fe20000000f00 */
[----:B------:R-:W-:-:S10]  /*13320*/  IMAD.MOV.U32 R2, RZ, RZ, R14 ;  /* 0x000000ffff027224 */ /* 0x000fd400078e000e */
[----:B------:R-:W-:Y:S05]  /*13330*/  WARPSYNC.COLLECTIVE R15, `(.L_x_2759) ;  /* 0x000000000f087348 */ /* 0x000fea0003c00000 */
[----:B------:R0:W1:Y:S02]  /*13340*/  SHFL.IDX P6, R14, R13, R12, R11 ;  /* 0x0000000c0d0e7389 */ /* 0x00006400000c000b */
[----:B01----:R-:W-:Y:S01]  /*13350*/  ENDCOLLECTIVE ;  /* 0x000000000000791b */ /* 0x003fe20003800000 */
.L_x_2759:
        /* <DEDUP_REMOVED lines=8> */
.L_x_2760:
[----:B------:R-:W-:Y:S01]  /*133e0*/  @!PT LDS RZ, [RZ] ;  /* 0x00000000fffff984 */ /* 0x000fe20000000800 */
[----:B------:R-:W-:Y:S01]  /*133f0*/  @!PT LDS RZ, [RZ] ;  /* 0x00000000fffff984 */ /* 0x000fe20000000800 */
[----:B------:R-:W-:Y:S01]  /*13400*/  @!PT LDS RZ, [RZ] ;  /* 0x00000000fffff984 */ /* 0x000fe20000000800 */
[----:B------:R-:W-:Y:S04]  /*13410*/  @!P2 LDGSTS.E.BYPASS.LTC128B.128 [R8+0x10400], desc[UR52][R2.64], !P0 ;  /* 0x104000000208afae */ /* 0x000fe8000c101d74 */
[----:B------:R0:W-:Y:S01]  /*13420*/  @!P2 LDGSTS.E.BYPASS.LTC128B.128 [R8+0x14400], desc[UR52][R2.64+0x80], !P1 ;  /* 0x144000800208afae */ /* 0x0001e2000c901d74 */
[----:B------:R-:W-:Y:S02]  /*13430*/  ISETP.GE.AND P2, PT, R6, R5, PT ;  /* 0x000000050600720c */ /* 0x000fe40003f46270 */
[----:B------:R-:W-:Y:S01]  /*13440*/  IADD3 R6, R17, 0x20, RZ ;  /* 0x0000002011067810 */ /* 0x000fe20007ffe0ff */
[----:B------:R-:W-:Y:S02]  /*13450*/  IMAD.MOV.U32 R13, RZ, RZ, R0 ;  /* 0x000000ffff0d7224 */ /* 0x000fe400078e0000 */
[----:B0-----:R-:W-:-:S08]  /*13460*/  IMAD.MOV.U32 R2, RZ, RZ, R14 ;  /* 0x000000ffff027224 */ /* 0x001fd000078e000e */
[----:B------:R-:W-:Y:S05]  /*13470*/  WARPSYNC.COLLECTIVE R15, `(.L_x_2761) ;  /* 0x000000000f087348 */ /* 0x000fea0003c00000 */
[----:B------:R0:W1:Y:S02]  /*13480*/  SHFL.IDX P6, R14, R13, R12, R11 ;  /* 0x0000000c0d0e7389 */ /* 0x00006400000c000b */
[----:B01----:R-:W-:Y:S01]  /*13490*/  ENDCOLLECTIVE ;  /* 0x000000000000791b */ /* 0x003fe20003800000 */
.L_x_2761:
        /* <DEDUP_REMOVED lines=8> */
.L_x_2762:
        /* <DEDUP_REMOVED lines=13> */
.L_x_2763:
        /* <DEDUP_REMOVED lines=8> */
.L_x_2764:
[----:B------:R-:W-:-:S05]  /*13670*/  @!P2 IMAD.MOV.U32 R3, RZ, RZ, R7 ;  /* 0x000000ffff03a224 */ /* 0x000fca00078e0007 */
[----:B------:R-:W-:Y:S01]  /*13680*/  @!PT LDS RZ, [RZ] ;  /* 0x00000000fffff984 */ /* 0x000fe20000000800 */
[----:B------:R-:W-:Y:S01]  /*13690*/  @!PT LDS RZ, [RZ] ;  /* 0x00000000fffff984 */ /* 0x000fe20000000800 */
[----:B------:R-:W-:Y:S01]  /*136a0*/  @!PT LDS RZ, [RZ] ;  /* 0x00000000fffff984 */ /* 0x000fe20000000800 */
[----:B------:R-:W-:Y:S04]  /*136b0*/  @!P2 LDGSTS.E.BYPASS.LTC128B.128 [R8+0x11400], desc[UR52][R2.64], !P0 ;  /* 0x114000000208afae */ /* 0x000fe8000c101d74 */
[----:B------:R0:W-:Y:S01]  /*136c0*/  @!P2 LDGSTS.E.BYPASS.LTC128B.128 [R8+0x15400], desc[UR52][R2.64+0x80], !P1 ;  /* 0x154000800208afae */ /* 0x0001e2000c901d74 */
[----:B------:R-:W-:Y:S01]  /*136d0*/  ISETP.GE.AND P2, PT, R6, R5, PT ;  /* 0x000000050600720c */ /* 0x000fe20003f46270 */
[----:B------:R-:W-:Y:S01]  /*136e0*/  VIADD R6, R17, 0x40 ;  /* 0x0000004011067836 */ /* 0x000fe20000000000 */
[----:B------:R-:W-:Y:S01]  /*136f0*/  MOV R13, R0 ;  /* 0x00000000000d7202 */ /* 0x000fe20000000f00 */
[----:B0-----:R-:W-:-:S10]  /*13700*/  IMAD.MOV.U32 R2, RZ, RZ, R14 ;  /* 0x000000ffff027224 */ /* 0x001fd400078e000e */
[----:B------:R-:W-:Y:S05]  /*13710*/  WARPSYNC.COLLECTIVE R15, `(.L_x_2765) ;  /* 0x000000000f087348 */ /* 0x000fea0003c00000 */
[----:B------:R0:W1:Y:S02]  /*13720*/  SHFL.IDX P6, R14, R13, R12, R11 ;  /* 0x0000000c0d0e7389 */ /* 0x00006400000c000b */
[----:B01----:R-:W-:Y:S01]  /*13730*/  ENDCOLLECTIVE ;  /* 0x000000000000791b */ /* 0x003fe20003800000 */
.L_x_2765:
        /* <DEDUP_REMOVED lines=8> */
.L_x_2766:
[----:B------:R-:W-:-:S05]  /*137c0*/  @!P2 IMAD.MOV.U32 R3, RZ, RZ, R7 ;  /* 0x000000ffff03a224 */ /* 0x000fca00078e0007 */
        /* <DEDUP_REMOVED lines=12> */
.L_x_2767:
        /* <DEDUP_REMOVED lines=8> */
.L_x_2768:
        /* <DEDUP_REMOVED lines=13> */
.L_x_2769:
        /* <DEDUP_REMOVED lines=8> */
.L_x_2770:
[----:B------:R-:W-:-:S05]  /*13a60*/  @!P2 IMAD.MOV.U32 R3, RZ, RZ, R7 ;  /* 0x000000ffff03a224 */ /* 0x000fca00078e0007 */
        /* <DEDUP_REMOVED lines=11> */
.L_x_2771:
        /* <DEDUP_REMOVED lines=8> */
.L_x_2772:
        /* <DEDUP_REMOVED lines=11> */
.L_x_2773:
[----:B------:R-:W-:Y:S05]  /*13c50*/  BRA `(.L_x_2774) ;  /* 0xffffffbc00047947 */ /* 0x000fea000383ffff */
.L_x_2684:
[----:B0-----:R0:W1:Y:S02]  /*13c60*/  SYNCS.PHASECHK.TRANS64.TRYWAIT P1, [R22+URZ+0x28820], R3 ;  /* 0x02882003160075a7 */ /* 0x001064000802017f */
[----:B-1----:R-:W-:Y:S05]  /*13c70*/  @!P1 NANOSLEEP.SYNCS 0x989680 ;  /* 0x009896800000995d */ /* 0x002fea0003900000 */
[----:B------:R-:W1:Y:S02]  /*13c80*/  @!P1 SYNCS.PHASECHK.TRANS64 P1, [R22+URZ+0x28820], R3 ;  /* 0x02882003160095a7 */ /* 0x000e64000802007f */
[----:B-1----:R-:W-:Y:S05]  /*13c90*/  @!P1 BRA `(.L_x_2684) ;  /* 0xfffffffc00f09947 */ /* 0x002fea000383ffff */
[----:B------:R-:W-:Y:S05]  /*13ca0*/  BRA `(.L_x_2775) ;  /* 0xffffffbc00787947 */ /* 0x000fea000383ffff */
.L_x_2689:
[----:B0-----:R0:W1:Y:S02]  /*13cb0*/  SYNCS.PHASECHK.TRANS64.TRYWAIT P0, [R6+URZ+0x28840], R3 ;  /* 0x02884003060075a7 */ /* 0x001064000800017f */
[----:B-1----:R-:W-:Y:S05]  /*13cc0*/  @!P0 NANOSLEEP.SYNCS 0x989680 ;  /* 0x009896800000895d */ /* 0x002fea0003900000 */
[----:B------:R-:W1:Y:S02]  /*13cd0*/  @!P0 SYNCS.PHASECHK.TRANS64 P0, [R6+URZ+0x28840], R3 ;  /* 0x02884003060085a7 */ /* 0x000e64000800007f */
[----:B-1----:R-:W-:Y:S05]  /*13ce0*/  @!P0 BRA `(.L_x_2689) ;  /* 0xfffffffc00f08947 */ /* 0x002fea000383ffff */
[----:B------:R-:W-:Y:S05]  /*13cf0*/  BRA `(.L_x_2776) ;  /* 0xffffffc000447947 */ /* 0x000fea000383ffff */
.L_x_2690:
        /* <DEDUP_REMOVED lines=8> */
.L_x_2778:
[----:B------:R-:W-:Y:S05]  /*13d80*/  BSYNC B1 ;  /* 0x0000000000017941 */ /* 0x000fea0003800000 */
.L_x_2777:
[----:B------:R-:W-:Y:S01]  /*13d90*/  IMAD.MOV.U32 R13, RZ, RZ, R7 ;  /* 0x000000ffff0d7224 */ /* 0x000fe200078e0007 */
[----:B------:R-:W-:Y:S01]  /*13da0*/  MOV R3, R14 ;  /* 0x0000000e00037202 */ /* 0x000fe20000000f00 */
[----:B------:R-:W-:Y:S01]  /*13db0*/  IMAD.MOV.U32 R12, RZ, RZ, RZ ;  /* 0x000000ffff0c7224 */ /* 0x000fe200078e00ff */
[----:B------:R-:W-:Y:S01]  /*13dc0*/  SHF.L.U32 R5, R30, 0x1, RZ ;  /* 0x000000011e057819 */ /* 0x000fe200000006ff */
[----:B------:R-:W-:Y:S02]  /*13dd0*/  IMAD.MOV.U32 R11, RZ, RZ, 0x181f ;  /* 0x0000181fff0b7424 */ /* 0x000fe400078e00ff */
[----:B------:R-:W-:Y:S02]  /*13de0*/  IMAD.MOV.U32 R15, RZ, RZ, -0x1 ;  /* 0xffffffffff0f7424 */ /* 0x000fe400078e00ff */
[----:B------:R-:W-:-:S07]  /*13df0*/  IMAD R8, R8, 0x2, R22 ;  /* 0x0000000208087824 */ /* 0x000fce00078e0216 */
[----:B------:R-:W-:Y:S05]  /*13e00*/  WARPSYNC.COLLECTIVE R15, `(.L_x_2779) ;  /* 0x000000000f087348 */ /* 0x000fea0003c00000 */
[----:B------:R0:W1:Y:S02]  /*13e10*/  SHFL.IDX P6, R14, R13, R12, R11 ;  /* 0x0000000c0d0e7389 */ /* 0x00006400000c000b */
[----:B01----:R-:W-:Y:S01]  /*13e20*/  ENDCOLLECTIVE ;  /* 0x000000000000791b */ /* 0x003fe20003800000 */
.L_x_2779:
[----:B------:R-:W-:Y:S02]  /*13e30*/  IMAD.MOV.U32 R13, RZ, RZ, R9 ;  /* 0x000000ffff0d7224 */ /* 0x000fe400078e0009 */
[----:B------:R-:W-:Y:S02]  /*13e40*/  IMAD.MOV.U32 R12, RZ, RZ, 0x1 ;  /* 0x00000001ff0c7424 */ /* 0x000fe400078e00ff */
[----:B------:R-:W-:-:S07]  /*13e50*/  IMAD.MOV.U32 R2, RZ, RZ, R14 ;  /* 0x000000ffff027224 */ /* 0x000fce00078e000e */
[----:B------:R-:W-:Y:S05]  /*13e60*/  WARPSYNC.COLLECTIVE R15, `(.L_x_2780) ;  /* 0x000000000f087348 */ /* 0x000fea0003c00000 */
[----:B------:R0:W1:Y:S02]  /*13e70*/  SHFL.IDX P6, R14, R13, R12, R11 ;  /* 0x0000000c0d0e7389 */ /* 0x00006400000c000b */
[----:B01----:R-:W-:Y:S01]  /*13e80*/  ENDCOLLECTIVE ;  /* 0x000000000000791b */ /* 0x003fe20003800000 */
.L_x_2780:
        /* <DEDUP_REMOVED lines=12> */
.L_x_2781:
[----:B------:R-:W-:Y:S02]  /*13f50*/  IMAD.MOV.U32 R13, RZ, RZ, R9 ;  /* 0x000000ffff0d7224 */ /* 0x000fe400078e0009 */
[----:B------:R-:W-:Y:S02]  /*13f60*/  IMAD.MOV.U32 R12, RZ, RZ, 0x2 ;  /* 0x00000002ff0c7424 */ /* 0x000fe400078e00ff */
[----:B------:R-:W-:-:S07]  /*13f70*/  IMAD.MOV.U32 R2, RZ, RZ, R14 ;  /* 0x000000ffff027224 */ /* 0x000fce00078e000e */
[----:B------:R-:W-:Y:S05]  /*13f80*/  WARPSYNC.COLLECTIVE R15, `(.L_x_2782) ;  /* 0x000000000f087348 */ /* 0x000fea0003c00000 */
[----:B------:R0:W1:Y:S02]  /*13f90*/  SHFL.IDX P6, R14, R13, R12, R11 ;  /* 0x0000000c0d0e7389 */ /* 0x00006400000c000b */
[----:B01----:R-:W-:Y:S01]  /*13fa0*/  ENDCOLLECTIVE ;  /* 0x000000000000791b */ /* 0x003fe20003800000 */
.L_x_2782:
        /* <DEDUP_REMOVED lines=12> */
.L_x_2783:
[----:B------:R-:W-:Y:S02]  /*14070*/  IMAD.MOV.U32 R13, RZ, RZ, R9 ;  /* 0x000000ffff0d7224 */ /* 0x000fe400078e0009 */
[----:B------:R-:W-:Y:S02]  /*14080*/  IMAD.MOV.U32 R12, RZ, RZ, 0x3 ;  /* 0x00000003ff0c7424 */ /* 0x000fe400078e00ff */
[----:B------:R-:W-:-:S07]  /*14090*/  IMAD.MOV.U32 R2, RZ, RZ, R14 ;  /* 0x000000ffff027224 */ /* 0x000fce00078e000e */
[----:B------:R-:W-:Y:S05]  /*140a0*/  WARPSYNC.COLLECTIVE R15, `(.L_x_2784) ;  /* 0x000000000f087348 */ /* 0x000fea0003c00000 */
[----:B------:R0:W1:Y:S02]  /*140b0*/  SHFL.IDX P6, R14, R13, R12, R11 ;  /* 0x0000000c0d0e7389 */ /* 0x00006400000c000b */
[----:B01----:R-:W-:Y:S01]  /*140c0*/  ENDCOLLECTIVE ;  /* 0x000000000000791b */ /* 0x003fe20003800000 */
.L_x_2784:
        /* <DEDUP_REMOVED lines=12> */
.L_x_2785:
[----:B------:R-:W-:Y:S02]  /*14190*/  IMAD.MOV.U32 R13, RZ, RZ, R9 ;  /* 0x000000ffff0d7224 */ /* 0x000fe400078e0009 */
[----:B------:R-:W-:Y:S02]  /*141a0*/  IMAD.MOV.U32 R12, RZ, RZ, 0x4 ;  /* 0x00000004ff0c7424 */ /* 0x000fe400078e00ff */
[----:B------:R-:W-:-:S07]  /*141b0*/  IMAD.MOV.U32 R2, RZ, RZ, R14 ;  /* 0x000000ffff027224 */ /* 0x000fce00078e000e */
[----:B------:R-:W-:Y:S05]  /*141c0*/  WARPSYNC.COLLECTIVE R15, `(.L_x_2786) ;  /* 0x000000000f087348 */ /* 0x000fea0003c00000 */
[----:B------:R0:W1:Y:S02]  /*141d0*/  SHFL.IDX P6, R14, R13, R12, R11 ;  /* 0x0000000c0d0e7389 */ /* 0x00006400000c000b */
[----:B01----:R-:W-:Y:S01]  /*141e0*/  ENDCOLLECTIVE ;  /* 0x000000000000791b */ /* 0x003fe20003800000 */
.L_x_2786:
        /* <DEDUP_REMOVED lines=12> */
.L_x_2787:
[----:B------:R-:W-:Y:S02]  /*142b0*/  IMAD.MOV.U32 R13, RZ, RZ, R9 ;  /* 0x000000ffff0d7224 */ /* 0x000fe400078e0009 */
[----:B------:R-:W-:Y:S02]  /*142c0*/  IMAD.MOV.U32 R12, RZ, RZ, 0x5 ;  /* 0x00000005ff0c7424 */ /* 0x000fe400078e00ff */
[----:B------:R-:W-:-:S07]  /*142d0*/  IMAD.MOV.U32 R2, RZ, RZ, R14 ;  /* 0x000000ffff027224 */ /* 0x000fce00078e000e */
[----:B------:R-:W-:Y:S05]  /*142e0*/  WARPSYNC.COLLECTIVE R15, `(.L_x_2788) ;  /* 0x000000000f087348 */ /* 0x000fea0003c00000 */
[----:B------:R0:W1:Y:S02]  /*142f0*/  SHFL.IDX P6, R14, R13, R12, R11 ;  /* 0x0000000c0d0e7389 */ /* 0x00006400000c000b */
[----:B01----:R-:W-:Y:S01]  /*14300*/  ENDCOLLECTIVE ;  /* 0x000000000000791b */ /* 0x003fe20003800000 */
.L_x_2788:
        /* <DEDUP_REMOVED lines=12> */
.L_x_2789:
[----:B------:R-:W-:Y:S02]  /*143d0*/  IMAD.MOV.U32 R13, RZ, RZ, R9 ;  /* 0x000000ffff0d7224 */ /* 0x000fe400078e0009 */
[----:B------:R-:W-:Y:S02]  /*143e0*/  IMAD.MOV.U32 R12, RZ, RZ, 0x6 ;  /* 0x00000006ff0c7424 */ /* 0x000fe400078e00ff */
[----:B------:R-:W-:-:S07]  /*143f0*/  IMAD.MOV.U32 R2, RZ, RZ, R14 ;  /* 0x000000ffff027224 */ /* 0x000fce00078e000e */
[----:B------:R-:W-:Y:S05]  /*14400*/  WARPSYNC.COLLECTIVE R15, `(.L_x_2790) ;  /* 0x000000000f087348 */ /* 0x000fea0003c00000 */
[----:B------:R0:W1:Y:S02]  /*14410*/  SHFL.IDX P6, R14, R13, R12, R11 ;  /* 0x0000000c0d0e7389 */ /* 0x00006400000c000b */
[----:B01----:R-:W-:Y:S01]  /*14420*/  ENDCOLLECTIVE ;  /* 0x000000000000791b */ /* 0x003fe20003800000 */
.L_x_2790:
        /* <DEDUP_REMOVED lines=12> */
.L_x_2791:
[----:B------:R-:W-:Y:S02]  /*144f0*/  IMAD.MOV.U32 R13, RZ, RZ, R9 ;  /* 0x000000ffff0d7224 */ /* 0x000fe400078e0009 */
[----:B------:R-:W-:Y:S02]  /*14500*/  IMAD.MOV.U32 R12, RZ, RZ, 0x7 ;  /* 0x00000007ff0c7424 */ /* 0x000fe400078e00ff */
[----:B------:R-:W-:-:S07]  /*14510*/  IMAD.MOV.U32 R2, RZ, RZ, R14 ;  /* 0x000000ffff027224 */ /* 0x000fce00078e000e */
[----:B------:R-:W-:Y:S05]  /*14520*/  WARPSYNC.COLLECTIVE R15, `(.L_x_2792) ;  /* 0x000000000f087348 */ /* 0x000fea0003c00000 */
[----:B------:R0:W1:Y:S02]  /*14530*/  SHFL.IDX P6, R14, R13, R12, R11 ;  /* 0x0000000c0d0e7389 */ /* 0x00006400000c000b */
[----:B01----:R-:W-:Y:S01]  /*14540*/  ENDCOLLECTIVE ;  /* 0x000000000000791b */ /* 0x003fe20003800000 */
.L_x_2792:
[----:B------:R-:W-:-:S05]  /*14550*/  IADD3 R2, P0, R2, R5, RZ ;  /* 0x0000000502027210 */ /* 0x000fca0007f1e0ff */
[----:B------:R-:W-:-:S05]  /*14560*/  IMAD.X R3, RZ, RZ, R3, P0 ;  /* 0x000000ffff037224 */ /* 0x000fca00000e0603 */
        /* <DEDUP_REMOVED lines=10> */
.L_x_2793:
[----:B------:R-:W-:Y:S01]  /*14610*/  IMAD.MOV.U32 R2, RZ, RZ, R14 ;  /* 0x000000ffff027224 */ /* 0x000fe200078e000e */
[----:B------:R-:W-:Y:S06]  /*14620*/  BRA `(.L_x_2794) ;  /* 0xffffffbc00187947 */ /* 0x000fec000383ffff */
.L_x_2695:
[----:B-1----:R1:W3:Y:S02]  /*14630*/  SYNCS.PHASECHK.TRANS64.TRYWAIT P0, [R6+URZ+0x28860], R2 ;  /* 0x02886002060075a7 */ /* 0x0022e4000800017f */
[----:B---3--:R-:W-:Y:S05]  /*14640*/  @!P0 NANOSLEEP.SYNCS 0x989680 ;  /* 0x009896800000895d */ /* 0x008fea0003900000 */
[----:B------:R-:W3:Y:S02]  /*14650*/  @!P0 SYNCS.PHASECHK.TRANS64 P0, [R6+URZ+0x28860], R2 ;  /* 0x02886002060085a7 */ /* 0x000ee4000800007f */
[----:B---3--:R-:W-:Y:S05]  /*14660*/  @!P0 BRA `(.L_x_2695) ;  /* 0xfffffffc00f08947 */ /* 0x008fea000383ffff */
[----:B------:R-:W-:Y:S05]  /*14670*/  BRA `(.L_x_2795) ;  /* 0xffffffbc00787947 */ /* 0x000fea000383ffff */
.L_x_2696:
        /* <DEDUP_REMOVED lines=8> */
.L_x_2797:
[----:B------:R-:W-:Y:S05]  /*14700*/  BSYNC B1 ;  /* 0x0000000000017941 */ /* 0x000fea0003800000 */
.L_x_2796:
[----:B------:R-:W-:Y:S01]  /*14710*/  IMAD.MOV.U32 R13, RZ, RZ, R23 ;  /* 0x000000ffff0d7224 */ /* 0x000fe200078e0017 */
[----:B------:R-:W-:Y:S01]  /*14720*/  MOV R3, R14 ;  /* 0x0000000e00037202 */ /* 0x000fe20000000f00 */
[----:B------:R-:W-:Y:S02]  /*14730*/  IMAD.MOV.U32 R12, RZ, RZ, RZ ;  /* 0x000000ffff0c7224 */ /* 0x000fe400078e00ff */
[----:B------:R-:W-:Y:S02]  /*14740*/  IMAD.MOV.U32 R11, RZ, RZ, 0x181f ;  /* 0x0000181fff0b7424 */ /* 0x000fe400078e00ff */
[----:B------:R-:W-:Y:S02]  /*14750*/  IMAD.MOV.U32 R15, RZ, RZ, -0x1 ;  /* 0xffffffffff0f7424 */ /* 0x000fe400078e00ff */
[----:B------:R-:W-:-:S07]  /*14760*/  IMAD R7, R7, 0x2, R22 ;  /* 0x0000000207077824 */ /* 0x000fce00078e0216 */
[----:B------:R-:W-:Y:S05]  /*14770*/  WARPSYNC.COLLECTIVE R15, `(.L_x_2798) ;  /* 0x000000000f087348 */ /* 0x000fea0003c00000 */
[----:B------:R0:W1:Y:S02]  /*14780*/  SHFL.IDX P6, R14, R13, R12, R11 ;  /* 0x0000000c0d0e7389 */ /* 0x00006400000c000b */
[----:B01----:R-:W-:Y:S01]  /*14790*/  ENDCOLLECTIVE ;  /* 0x000000000000791b */ /* 0x003fe20003800000 */
.L_x_2798:
[----:B------:R-:W-:Y:S02]  /*147a0*/  IMAD.MOV.U32 R13, RZ, RZ, R24 ;  /* 0x000000ffff0d7224 */ /* 0x000fe400078e0018 */
[----:B------:R-:W-:Y:S02]  /*147b0*/  IMAD.MOV.U32 R12, RZ, RZ, 0x1 ;  /* 0x00000001ff0c7424 */ /* 0x000fe400078e00ff */
[----:B------:R-:W-:-:S07]  /*147c0*/  IMAD.MOV.U32 R2, RZ, RZ, R14 ;  /* 0x000000ffff027224 */ /* 0x000fce00078e000e */
[----:B------:R-:W-:Y:S05]  /*147d0*/  WARPSYNC.COLLECTIVE R15, `(.L_x_2799) ;  /* 0x000000000f087348 */ /* 0x000fea0003c00000 */
[----:B------:R0:W1:Y:S02]  /*147e0*/  SHFL.IDX P6, R14, R13, R12, R11 ;  /* 0x0000000c0d0e7389 */ /* 0x00006400000c000b */
[----:B01----:R-:W-:Y:S01]  /*147f0*/  ENDCOLLECTIVE ;  /* 0x000000000000791b */ /* 0x003fe20003800000 */
.L_x_2799:
        /* <DEDUP_REMOVED lines=14> */
.L_x_2800:
[----:B------:R-:W-:Y:S02]  /*148e0*/  IMAD.MOV.U32 R13, RZ, RZ, R24 ;  /* 0x000000ffff0d7224 */ /* 0x000fe400078e0018 */
[----:B------:R-:W-:Y:S01]  /*148f0*/  IMAD.MOV.U32 R12, RZ, RZ, 0x2 ;  /* 0x00000002ff0c7424 */ /* 0x000fe200078e00ff */
[----:B------:R-:W-:-:S07]  /*14900*/  MOV R2, R14 ;  /* 0x0000000e00027202 */ /* 0x000fce0000000f00 */
[----:B------:R-:W-:Y:S05]  /*14910*/  WARPSYNC.COLLECTIVE R15, `(.L_x_2801) ;  /* 0x000000000f087348 */ /* 0x000fea0003c00000 */
[----:B------:R0:W1:Y:S02]  /*14920*/  SHFL.IDX P6, R14, R13, R12, R11 ;  /* 0x0000000c0d0e7389 */ /* 0x00006400000c000b */
[----:B01----:R-:W-:Y:S01]  /*14930*/  ENDCOLLECTIVE ;  /* 0x000000000000791b */ /* 0x003fe20003800000 */
.L_x_2801:
        /* <DEDUP_REMOVED lines=14> */
.L_x_2802:
[----:B------:R-:W-:Y:S02]  /*14a20*/  IMAD.MOV.U32 R13, RZ, RZ, R24 ;  /* 0x000000ffff0d7224 */ /* 0x000fe400078e0018 */
[----:B------:R-:W-:Y:S01]  /*14a30*/  IMAD.MOV.U32 R12, RZ, RZ, 0x3 ;  /* 0x00000003ff0c7424 */ /* 0x000fe200078e00ff */
[----:B------:R-:W-:-:S07]  /*14a40*/  MOV R2, R14 ;  /* 0x0000000e00027202 */ /* 0x000fce0000000f00 */
[----:B------:R-:W-:Y:S05]  /*14a50*/  WARPSYNC.COLLECTIVE R15, `(.L_x_2803) ;  /* 0x000000000f087348 */ /* 0x000fea0003c00000 */
[----:B------:R0:W1:Y:S02]  /*14a60*/  SHFL.IDX P6, R14, R13, R12, R11 ;  /* 0x0000000c0d0e7389 */ /* 0x00006400000c000b */
[----:B01----:R-:W-:Y:S01]  /*14a70*/  ENDCOLLECTIVE ;  /* 0x000000000000791b */ /* 0x003fe20003800000 */
.L_x_2803:
        /* <DEDUP_REMOVED lines=14> */
.L_x_2804:
[----:B------:R-:W-:Y:S02]  /*14b60*/  IMAD.MOV.U32 R13, RZ, RZ, R24 ;  /* 0x000000ffff0d7224 */ /* 0x000fe400078e0018 */
[----:B------:R-:W-:Y:S01]  /*14b70*/  IMAD.MOV.U32 R12, RZ, RZ, 0x4 ;  /* 0x00000004ff0c7424 */ /* 0x000fe200078e00ff */
[----:B------:R-:W-:-:S07]  /*14b80*/  MOV R2, R14 ;  /* 0x0000000e00027202 */ /* 0x000fce0000000f00 */
[----:B------:R-:W-:Y:S05]  /*14b90*/  WARPSYNC.COLLECTIVE R15, `(.L_x_2805) ;  /* 0x000000000f087348 */ /* 0x000fea0003c00000 */
[----:B------:R0:W1:Y:S02]  /*14ba0*/  SHFL.IDX P6, R14, R13, R12, R11 ;  /* 0x0000000c0d0e7389 */ /* 0x00006400000c000b */
[----:B01----:R-:W-:Y:S01]  /*14bb0*/  ENDCOLLECTIVE ;  /* 0x000000000000791b */ /* 0x003fe20003800000 */
.L_x_2805:
        /* <DEDUP_REMOVED lines=14> */
.L_x_2806:
[----:B------:R-:W-:Y:S02]  /*14ca0*/  IMAD.MOV.U32 R13, RZ, RZ, R24 ;  /* 0x000000ffff0d7224 */ /* 0x000fe400078e0018 */
[----:B------:R-:W-:Y:S01]  /*14cb0*/  IMAD.MOV.U32 R12, RZ, RZ, 0x5 ;  /* 0x00000005ff0c7424 */ /* 0x000fe200078e00ff */
[----:B------:R-:W-:-:S07]  /*14cc0*/  MOV R2, R14 ;  /* 0x0000000e00027202 */ /* 0x000fce0000000f00 */
[----:B------:R-:W-:Y:S05]  /*14cd0*/  WARPSYNC.COLLECTIVE R15, `(.L_x_2807) ;  /* 0x000000000f087348 */ /* 0x000fea0003c00000 */
[----:B------:R0:W1:Y:S02]  /*14ce0*/  SHFL.IDX P6, R14, R13, R12, R11 ;  /* 0x0000000c0d0e7389 */ /* 0x00006400000c000b */
[----:B01----:R-:W-:Y:S01]  /*14cf0*/  ENDCOLLECTIVE ;  /* 0x000000000000791b */ /* 0x003fe20003800000 */
.L_x_2807:
        /* <DEDUP_REMOVED lines=14> */
.L_x_2808:
[----:B------:R-:W-:Y:S02]  /*14de0*/  IMAD.MOV.U32 R13, RZ, RZ, R24 ;  /* 0x000000ffff0d7224 */ /* 0x000fe400078e0018 */
[----:B------:R-:W-:Y:S01]  /*14df0*/  IMAD.MOV.U32 R12, RZ, RZ, 0x6 ;  /* 0x00000006ff0c7424 */ /* 0x000fe200078e00ff */
[----:B------:R-:W-:-:S07]  /*14e00*/  MOV R2, R14 ;  /* 0x0000000e00027202 */ /* 0x000fce0000000f00 */
[----:B------:R-:W-:Y:S05]  /*14e10*/  WARPSYNC.COLLECTIVE R15, `(.L_x_2809) ;  /* 0x000000000f087348 */ /* 0x000fea0003c00000 */
[----:B------:R0:W1:Y:S02]  /*14e20*/  SHFL.IDX P6, R14, R13, R12, R11 ;  /* 0x0000000c0d0e7389 */ /* 0x00006400000c000b */
[----:B01----:R-:W-:Y:S01]  /*14e30*/  ENDCOLLECTIVE ;  /* 0x000000000000791b */ /* 0x003fe20003800000 */
.L_x_2809:
        /* <DEDUP_REMOVED lines=14> */
.L_x_2810:
[----:B------:R-:W-:Y:S02]  /*14f20*/  IMAD.MOV.U32 R13, RZ, RZ, R24 ;  /* 0x000000ffff0d7224 */ /* 0x000fe400078e0018 */
[----:B------:R-:W-:Y:S01]  /*14f30*/  IMAD.MOV.U32 R12, RZ, RZ, 0x7 ;  /* 0x00000007ff0c7424 */ /* 0x000fe200078e00ff */
[----:B------:R-:W-:-:S07]  /*14f40*/  MOV R2, R14 ;  /* 0x0000000e00027202 */ /* 0x000fce0000000f00 */
[----:B------:R-:W-:Y:S05]  /*14f50*/  WARPSYNC.COLLECTIVE R15, `(.L_x_2811) ;  /* 0x000000000f087348 */ /* 0x000fea0003c00000 */
[----:B------:R0:W1:Y:S02]  /*14f60*/  SHFL.IDX P6, R14, R13, R12, R11 ;  /* 0x0000000c0d0e7389 */ /* 0x00006400000c000b */
[----:B01----:R-:W-:Y:S01]  /*14f70*/  ENDCOLLECTIVE ;  /* 0x000000000000791b */ /* 0x003fe20003800000 */
.L_x_2811:
        /* <DEDUP_REMOVED lines=13> */
.L_x_2812:
[----:B------:R-:W-:Y:S01]  /*15050*/  @!PT LDS RZ, [RZ] ;  /* 0x00000000fffff984 */ /* 0x000fe20000000800 */
[----:B------:R-:W-:Y:S01]  /*15060*/  @!PT LDS RZ, [RZ] ;  /* 0x00000000fffff984 */ /* 0x000fe20000000800 */
[----:B------:R-:W-:Y:S01]  /*15070*/  @!PT LDS RZ, [RZ] ;  /* 0x00000000fffff984 */ /* 0x000fe20000000800 */
[----:B------:R1:W-:Y:S01]  /*15080*/  LDGSTS.E.BYPASS.LTC128B.128 [R7+0x7400], desc[UR52][R2.64+0x80], !P0 ;  /* 0x0740008002077fae */ /* 0x0003e2000c101d74 */
[----:B------:R-:W-:Y:S05]  /*15090*/  BRA `(.L_x_2813) ;  /* 0xffffffb400fc7947 */ /* 0x000fea000383ffff */
.L_x_2704:
[----:B0-----:R0:W1:Y:S02]  /*150a0*/  SYNCS.PHASECHK.TRANS64.TRYWAIT P0, [R0+URZ+0x28860], R3 ;  /* 0x02886003000075a7 */ /* 0x001064000800017f */
[----:B-1----:R-:W-:Y:S05]  /*150b0*/  @!P0 NANOSLEEP.SYNCS 0x989680 ;  /* 0x009896800000895d */ /* 0x002fea0003900000 */
[----:B------:R-:W1:Y:S02]  /*150c0*/  @!P0 SYNCS.PHASECHK.TRANS64 P0, [R0+URZ+0x28860], R3 ;  /* 0x02886003000085a7 */ /* 0x000e64000800007f */
[----:B-1----:R-:W-:Y:S05]  /*150d0*/  @!P0 BRA `(.L_x_2704) ;  /* 0xfffffffc00f08947 */ /* 0x002fea000383ffff */
[----:B------:R-:W-:Y:S05]  /*150e0*/  BRA `(.L_x_2814) ;  /* 0xffffffbc00187947 */ /* 0x000fea000383ffff */
.L_x_2705:
[----:B------:R-:W-:Y:S01]  /*150f0*/  BSSY B0, `(.L_x_2815) ;  /* 0x0000008000007945 */ /* 0x000fe20003800000 */
[----:B------:R-:W-:Y:S01]  /*15100*/  MOV R13, R24 ;  /* 0x00000018000d7202 */ /* 0x000fe20000000f00 */
[----:B------:R-:W-:Y:S02]  /*15110*/  IMAD.MOV.U32 R12, RZ, RZ, RZ ;  /* 0x000000ffff0c7224 */ /* 0x000fe400078e00ff */
[----:B------:R-:W-:Y:S02]  /*15120*/  IMAD.MOV.U32 R11, RZ, RZ, 0x181f ;  /* 0x0000181fff0b7424 */ /* 0x000fe400078e00ff */
[----:B------:R-:W-:-:S07]  /*15130*/  IMAD.MOV.U32 R15, RZ, RZ, -0x1 ;  /* 0xffffffffff0f7424 */ /* 0x000fce00078e00ff */
[----:B0-2---:R-:W-:Y:S05]  /*15140*/  WARPSYNC.COLLECTIVE R15, `(.L_x_2816) ;  /* 0x000000000f087348 */ /* 0x005fea0003c00000 */
[----:B--2---:R1:W2:Y:S02]  /*15150*/  SHFL.IDX P6, R14, R13, R12, R11 ;  /* 0x0000000c0d0e7389 */ /* 0x0042a400000c000b */
[----:B012---:R-:W-:Y:S01]  /*15160*/  ENDCOLLECTIVE ;  /* 0x000000000000791b */ /* 0x007fe20003800000 */
.L_x_2816:
[----:B------:R-:W-:Y:S05]  /*15170*/  BSYNC B0 ;  /* 0x0000000000007941 */ /* 0x000fea0003800000 */
.L_x_2815:
        /* <DEDUP_REMOVED lines=9> */
.L_x_2817:
        /* <DEDUP_REMOVED lines=12> */
.L_x_2818:
        /* <DEDUP_REMOVED lines=13> */
.L_x_2819:
[----:B------:R-:W-:Y:S01]  /*153a0*/  MOV R13, R24 ;  /* 0x00000018000d7202 */ /* 0x000fe20000000f00 */
[----:B------:R-:W-:Y:S02]  /*153b0*/  IMAD.MOV.U32 R12, RZ, RZ, 0x2 ;  /* 0x00000002ff0c7424 */ /* 0x000fe400078e00ff */
[----:B------:R-:W-:-:S07]  /*153c0*/  IMAD.MOV.U32 R10, RZ, RZ, R14 ;  /* 0x000000ffff0a7224 */ /* 0x000fce00078e000e */
[----:B------:R-:W-:Y:S05]  /*153d0*/  WARPSYNC.COLLECTIVE R15, `(.L_x_2820) ;  /* 0x000000000f087348 */ /* 0x000fea0003c00000 */
[----:B------:R0:W1:Y:S02]  /*153e0*/  SHFL.IDX P6, R14, R13, R12, R11 ;  /* 0x0000000c0d0e7389 */ /* 0x00006400000c000b */
[----:B01----:R-:W-:Y:S01]  /*153f0*/  ENDCOLLECTIVE ;  /* 0x000000000000791b */ /* 0x003fe20003800000 */
.L_x_2820:
        /* <DEDUP_REMOVED lines=14> */
.L_x_2821:
[----:B------:R-:W-:Y:S01]  /*154e0*/  IMAD.MOV.U32 R13, RZ, RZ, R24 ;  /* 0x000000ffff0d7224 */ /* 0x000fe200078e0018 */
[----:B------:R-:W-:Y:S02]  /*154f0*/  MOV R12, 0x3 ;  /* 0x00000003000c7802 */ /* 0x000fe40000000f00 */
[----:B------:R-:W-:-:S13]  /*15500*/  IADD3 R2, P2, R14, R5, RZ ;  /* 0x000000050e027210 */ /* 0x000fda0007f5e0ff */
[----:B------:R-:W-:Y:S05]  /*15510*/  WARPSYNC.COLLECTIVE R15, `(.L_x_2822) ;  /* 0x000000000f087348 */ /* 0x000fea0003c00000 */
[----:B------:R0:W1:Y:S02]  /*15520*/  SHFL.IDX P6, R14, R13, R12, R11 ;  /* 0x0000000c0d0e7389 */ /* 0x00006400000c000b */
[----:B01----:R-:W-:Y:S01]  /*15530*/  ENDCOLLECTIVE ;  /* 0x000000000000791b */ /* 0x003fe20003800000 */
.L_x_2822:
        /* <DEDUP_REMOVED lines=13> */
.L_x_2823:
[----:B------:R-:W-:Y:S02]  /*15610*/  IMAD.MOV.U32 R13, RZ, RZ, R24 ;  /* 0x000000ffff0d7224 */ /* 0x000fe400078e0018 */
[----:B------:R-:W-:Y:S01]  /*15620*/  IMAD.MOV.U32 R12, RZ, RZ, 0x4 ;  /* 0x00000004ff0c7424 */ /* 0x000fe200078e00ff */
[----:B------:R-:W-:-:S13]  /*15630*/  IADD3 R2, P2, R14, R5, RZ ;  /* 0x000000050e027210 */ /* 0x000fda0007f5e0ff */
[----:B------:R-:W-:Y:S05]  /*15640*/  WARPSYNC.COLLECTIVE R15, `(.L_x_2824) ;  /* 0x000000000f087348 */ /* 0x000fea0003c00000 */
[----:B------:R0:W1:Y:S02]  /*15650*/  SHFL.IDX P6, R14, R13, R12, R11 ;  /* 0x0000000c0d0e7389 */ /* 0x00006400000c000b */
[----:B01----:R-:W-:Y:S01]  /*15660*/  ENDCOLLECTIVE ;  /* 0x000000000000791b */ /* 0x003fe20003800000 */
.L_x_2824:
        /* <DEDUP_REMOVED lines=13> */
.L_x_2825:
[----:B------:R-:W-:Y:S02]  /*15740*/  IMAD.MOV.U32 R13, RZ, RZ, R24 ;  /* 0x000000ffff0d7224 */ /* 0x000fe400078e0018 */
[----:B------:R-:W-:Y:S02]  /*15750*/  IMAD.MOV.U32 R12, RZ, RZ, 0x5 ;  /* 0x00000005ff0c7424 */ /* 0x000fe400078e00ff */
[----:B------:R-:W-:-:S07]  /*15760*/  IMAD.MOV.U32 R10, RZ, RZ, R14 ;  /* 0x000000ffff0a7224 */ /* 0x000fce00078e000e */
[----:B------:R-:W-:Y:S05]  /*15770*/  WARPSYNC.COLLECTIVE R15, `(.L_x_2826) ;  /* 0x000000000f087348 */ /* 0x000fea0003c00000 */
[----:B------:R0:W1:Y:S02]  /*15780*/  SHFL.IDX P6, R14, R13, R12, R11 ;  /* 0x0000000c0d0e7389 */ /* 0x00006400000c000b */
[----:B01----:R-:W-:Y:S01]  /*15790*/  ENDCOLLECTIVE ;  /* 0x000000000000791b */ /* 0x003fe20003800000 */
.L_x_2826:
        /* <DEDUP_REMOVED lines=9> */
[----:B------:R-:W-:Y:S02]  /*15830*/  ISETP.LT.OR P4, PT, R6, 0x51, P0 ;  /* 0x000000510600780c */ /* 0x000fe40000781670 */
[----:B------:R-:W-:-:S11]  /*15840*/  MOV R7, R14 ;  /* 0x0000000e00077202 */ /* 0x000fd60000000f00 */
[----:B0-----:R-:W-:Y:S05]  /*15850*/  WARPSYNC.COLLECTIVE R15, `(.L_x_2827) ;  /* 0x000000000f087348 */ /* 0x001fea0003c00000 */
[----:B------:R1:W2:Y:S02]  /*15860*/  SHFL.IDX P6, R14, R13, R12, R11 ;  /* 0x0000000c0d0e7389 */ /* 0x0002a400000c000b */
[----:B012---:R-:W-:Y:S01]  /*15870*/  ENDCOLLECTIVE ;  /* 0x000000000000791b */ /* 0x007fe20003800000 */
.L_x_2827:
[----:B------:R-:W-:Y:S02]  /*15880*/  IMAD.MOV.U32 R13, RZ, RZ, R24 ;  /* 0x000000ffff0d7224 */ /* 0x000fe400078e0018 */
[----:B------:R-:W-:Y:S01]  /*15890*/  IMAD.MOV.U32 R12, RZ, RZ, 0x6 ;  /* 0x00000006ff0c7424 */ /* 0x000fe200078e00ff */
[----:B------:R-:W-:-:S13]  /*158a0*/  IADD3 R2, P2, R14, R5, RZ ;  /* 0x000000050e027210 */ /* 0x000fda0007f5e0ff */
[----:B------:R-:W-:Y:S05]  /*158b0*/  WARPSYNC.COLLECTIVE R15, `(.L_x_2828) ;  /* 0x000000000f087348 */ /* 0x000fea0003c00000 */
[----:B------:R0:W1:Y:S02]  /*158c0*/  SHFL.IDX P6, R14, R13, R12, R11 ;  /* 0x0000000c0d0e7389 */ /* 0x00006400000c000b */
[----:B01----:R-:W-:Y:S01]  /*158d0*/  ENDCOLLECTIVE ;  /* 0x000000000000791b */ /* 0x003fe20003800000 */
.L_x_2828:
        /* <DEDUP_REMOVED lines=13> */
.L_x_2829:
[----:B------:R-:W-:Y:S02]  /*159b0*/  IMAD.MOV.U32 R13, RZ, RZ, R24 ;  /* 0x000000ffff0d7224 */ /* 0x000fe400078e0018 */
[----:B------:R-:W-:Y:S02]  /*159c0*/  IMAD.MOV.U32 R12, RZ, RZ, 0x7 ;  /* 0x00000007ff0c7424 */ /* 0x000fe400078e00ff */
[----:B------:R-:W-:-:S07]  /*159d0*/  IMAD.MOV.U32 R10, RZ, RZ, R14 ;  /* 0x000000ffff0a7224 */ /* 0x000fce00078e000e */
[----:B------:R-:W-:Y:S05]  /*159e0*/  WARPSYNC.COLLECTIVE R15, `(.L_x_2830) ;  /* 0x000000000f087348 */ /* 0x000fea0003c00000 */
[----:B------:R0:W1:Y:S02]  /*159f0*/  SHFL.IDX P6, R14, R13, R12, R11 ;  /* 0x0000000c0d0e7389 */ /* 0x00006400000c000b */
[----:B01----:R-:W-:Y:S01]  /*15a00*/  ENDCOLLECTIVE ;  /* 0x000000000000791b */ /* 0x003fe20003800000 */
.L_x_2830:
        /* <DEDUP_REMOVED lines=12> */
.L_x_2831:
[----:B------:R-:W-:Y:S05]  /*15ad0*/  BRA `(.L_x_2832) ;  /* 0xffffffb400b87947 */ /* 0x000fea000383ffff */
.L_x_2710:
        /* <DEDUP_REMOVED lines=8> */
.L_x_2834:
[----:B------:R-:W-:Y:S05]  /*15b60*/  BSYNC B0 ;  /* 0x0000000000007941 */ /* 0x000fea0003800000 */
.L_x_2833:
[----:B------:R-:W-:Y:S01]  /*15b70*/  MOV R13, R16 ;  /* 0x00000010000d7202 */ /* 0x000fe20000000f00 */
        /* <DEDUP_REMOVED lines=8> */
.L_x_2835:
[----:B------:R-:W-:Y:S02]  /*15c00*/  ULDC UR4, c[0x0][0xc3c] ;  /* 0x00030f0000047ab9 */ /* 0x000fe40000000800 */
[----:B------:R-:W-:-:S13]  /*15c10*/  ISETP.GE.OR P1, PT, R7, UR4, !P0 ;  /* 0x0000000407007c0c */ /* 0x000fda000c726670 */
[----:B------:R-:W0:Y:S01]  /*15c20*/  @!P1 LDC.64 R2, c[0x0][0xc80] ;  /* 0x00032000ff029b82 */ /* 0x000e220000000a00 */
[----:B------:R-:W-:Y:S01]  /*15c30*/  MOV R4, RZ ;  /* 0x000000ff00047202 */ /* 0x000fe20000000f00 */
        /* <DEDUP_REMOVED lines=14> */
.L_x_2836:
[----:B------:R-:W-:Y:S02]  /*15d20*/  MOV R12, 0x2 ;  /* 0x00000002000c7802 */ /* 0x000fe40000000f00 */
[----:B------:R-:W-:-:S05]  /*15d30*/  SEL R7, R14, RZ, P1 ;  /* 0x000000ff0e077207 */ /* 0x000fca0000800000 */
[----:B------:R-:W-:-:S04]  /*15d40*/  IMAD.IADD R6, R4, 0x1, R7 ;  /* 0x0000000104067824 */ /* 0x000fc800078e0207 */
[----:B------:R-:W-:-:S07]  /*15d50*/  IMAD.MOV.U32 R13, RZ, RZ, R6 ;  /* 0x000000ffff0d7224 */ /* 0x000fce00078e0006 */
[----:B------:R-:W-:Y:S05]  /*15d60*/  WARPSYNC.COLLECTIVE R15, `(.L_x_2837) ;  /* 0x000000000f087348 */ /* 0x000fea0003c00000 */
[----:B------:R0:W1:Y:S02]  /*15d70*/  SHFL.UP P6, R14, R13, R12, R11 ;  /* 0x0400000c0d0e7389 */ /* 0x00006400000c000b */
[----:B01----:R-:W-:Y:S01]  /*15d80*/  ENDCOLLECTIVE ;  /* 0x000000000000791b */ /* 0x003fe20003800000 */
.L_x_2837:
[----:B------:R-:W-:Y:S01]  /*15d90*/  IMAD.MOV.U32 R12, RZ, RZ, 0x4 ;  /* 0x00000004ff0c7424 */ /* 0x000fe200078e00ff */
[----:B------:R-:W-:-:S05]  /*15da0*/  SEL R7, R14, RZ, P2 ;  /* 0x000000ff0e077207 */ /* 0x000fca0001000000 */
[----:B------:R-:W-:-:S04]  /*15db0*/  IMAD.IADD R7, R6, 0x1, R7 ;  /* 0x0000000106077824 */ /* 0x000fc800078e0207 */
[----:B------:R-:W-:-:S07]  /*15dc0*/  IMAD.MOV.U32 R13, RZ, RZ, R7 ;  /* 0x000000ffff0d7224 */ /* 0x000fce00078e0007 */
[----:B------:R-:W-:Y:S05]  /*15dd0*/  WARPSYNC.COLLECTIVE R15, `(.L_x_2838) ;  /* 0x000000000f087348 */ /* 0x000fea0003c00000 */
[----:B------:R0:W1:Y:S02]  /*15de0*/  SHFL.UP P6, R14, R13, R12, R11 ;  /* 0x0400000c0d0e7389 */ /* 0x00006400000c000b */
[----:B01----:R-:W-:Y:S01]  /*15df0*/  ENDCOLLECTIVE ;  /* 0x000000000000791b */ /* 0x003fe20003800000 */
.L_x_2838:
[----:B------:R-:W-:Y:S02]  /*15e00*/  MOV R12, 0x8 ;  /* 0x00000008000c7802 */ /* 0x000fe40000000f00 */
[----:B------:R-:W-:-:S05]  /*15e10*/  SEL R2, R14, RZ, P3 ;  /* 0x000000ff0e027207 */ /* 0x000fca0001800000 */
[----:B------:R-:W-:-:S04]  /*15e20*/  IMAD.IADD R2, R7, 0x1, R2 ;  /* 0x0000000107027824 */ /* 0x000fc800078e0202 */
[----:B------:R-:W-:-:S07]  /*15e30*/  IMAD.MOV.U32 R13, RZ, RZ, R2 ;  /* 0x000000ffff0d7224 */ /* 0x000fce00078e0002 */
[----:B------:R-:W-:Y:S05]  /*15e40*/  WARPSYNC.COLLECTIVE R15, `(.L_x_2839) ;  /* 0x000000000f087348 */ /* 0x000fea0003c00000 */
[----:B------:R0:W1:Y:S02]  /*15e50*/  SHFL.UP P6, R14, R13, R12, R11 ;  /* 0x0400000c0d0e7389 */ /* 0x00006400000c000b */
[----:B01----:R-:W-:Y:S01]  /*15e60*/  ENDCOLLECTIVE ;  /* 0x000000000000791b */ /* 0x003fe20003800000 */
.L_x_2839:
[----:B------:R-:W-:Y:S01]  /*15e70*/  IMAD.MOV.U32 R12, RZ, RZ, 0x10 ;  /* 0x00000010ff0c7424 */ /* 0x000fe200078e00ff */
[----:B------:R-:W-:-:S05]  /*15e80*/  SEL R3, R14, RZ, P4 ;  /* 0x000000ff0e037207 */ /* 0x000fca0002000000 */
[----:B------:R-:W-:-:S04]  /*15e90*/  IMAD.IADD R3, R2, 0x1, R3 ;  /* 0x0000000102037824 */ /* 0x000fc800078e0203 */
[----:B------:R-:W-:-:S07]  /*15ea0*/  IMAD.MOV.U32 R13, RZ, RZ, R3 ;  /* 0x000000ffff0d7224 */ /* 0x000fce00078e0003 */
[----:B------:R-:W-:Y:S05]  /*15eb0*/  WARPSYNC.COLLECTIVE R15, `(.L_x_2840) ;  /* 0x000000000f087348 */ /* 0x000fea0003c00000 */
[----:B------:R0:W1:Y:S02]  /*15ec0*/  SHFL.UP P6, R14, R13, R12, R11 ;  /* 0x0400000c0d0e7389 */ /* 0x00006400000c000b */
[----:B01----:R-:W-:Y:S01]  /*15ed0*/  ENDCOLLECTIVE ;  /* 0x000000000000791b */ /* 0x003fe20003800000 */
.L_x_2840:
[----:B------:R-:W-:Y:S01]  /*15ee0*/  MOV R12, 0x1f ;  /* 0x0000001f000c7802 */ /* 0x000fe20000000f00 */
[----:B------:R-:W-:Y:S01]  /*15ef0*/  IMAD.MOV.U32 R11, RZ, RZ, 0x1f ;  /* 0x0000001fff0b7424 */ /* 0x000fe200078e00ff */
[----:B------:R-:W-:-:S05]  /*15f00*/  SEL R6, R14, RZ, P5 ;  /* 0x000000ff0e067207 */ /* 0x000fca0002800000 */
[----:B------:R-:W-:-:S04]  /*15f10*/  IMAD.IADD R6, R3, 0x1, R6 ;  /* 0x0000000103067824 */ /* 0x000fc800078e0206 */
[----:B------:R-:W-:-:S07]  /*15f20*/  IMAD.MOV.U32 R13, RZ, RZ, R6 ;  /* 0x000000ffff0d7224 */ /* 0x000fce00078e0006 */
[----:B------:R-:W-:Y:S05]  /*15f30*/  WARPSYNC.COLLECTIVE R15, `(.L_x_2841) ;  /* 0x000000000f087348 */ /* 0x000fea0003c00000 */
[----:B------:R0:W1:Y:S02]  /*15f40*/  SHFL.IDX P6, R14, R13, R12, R11 ;  /* 0x0000000c0d0e7389 */ /* 0x00006400000c000b */
[----:B01----:R-:W-:Y:S01]  /*15f50*/  ENDCOLLECTIVE ;  /* 0x000000000000791b */ /* 0x003fe20003800000 */
.L_x_2841:
[----:B------:R-:W-:Y:S05]  /*15f60*/  BRA `(.L_x_2842) ;  /* 0xffffffb400c47947 */ /* 0x000fea000383ffff */
.L_x_2715:
[----:B------:R-:W-:Y:S01]  /*15f70*/  BSSY B0, `(.L_x_2843) ;  /* 0x0000008000007945 */ /* 0x000fe20003800000 */
[----:B-----5:R-:W-:Y:S02]  /*15f80*/  IMAD.MOV.U32 R13, RZ, RZ, R4 ;  /* 0x000000ffff0d7224 */ /* 0x020fe400078e0004 */
[----:B------:R-:W-:Y:S02]  /*15f90*/  IMAD.MOV.U32 R12, RZ, RZ, 0x1 ;  /* 0x00000001ff0c7424 */ /* 0x000fe400078e00ff */
[----:B------:R-:W-:Y:S02]  /*15fa0*/  IMAD.MOV.U32 R11, RZ, RZ, RZ ;  /* 0x000000ffff0b7224 */ /* 0x000fe400078e00ff */
[----:B------:R-:W-:-:S07]  /*15fb0*/  IMAD.MOV.U32 R15, RZ, RZ, -0x1 ;  /* 0xffffffffff0f7424 */ /* 0x000fce00078e00ff */
[----:B01----:R-:W-:Y:S05]  /*15fc0*/  WARPSYNC.COLLECTIVE R15, `(.L_x_2844) ;  /* 0x000000000f087348 */ /* 0x003fea0003c00000 */
[----:B------:R2:W3:Y:S02]  /*15fd0*/  SHFL.UP P6, R14, R13, R12, R11 ;  /* 0x0400000c0d0e7389 */ /* 0x0004e400000c000b */
[----:B0123--:R-:W-:Y:S01]  /*15fe0*/  ENDCOLLECTIVE ;  /* 0x000000000000791b */ /* 0x00ffe20003800000 */
.L_x_2844:
[----:B------:R-:W-:Y:S05]  /*15ff0*/  BSYNC B0 ;  /* 0x0000000000007941 */ /* 0x000fea0003800000 */
.L_x_2843:
[----:B------:R-:W-:Y:S01]  /*16000*/  SEL R13, R14, RZ, P1 ;  /* 0x000000ff0e0d7207 */ /* 0x000fe20000800000 */
[----:B------:R-:W-:Y:S02]  /*16010*/  IMAD.MOV.U32 R12, RZ, RZ, 0x2 ;  /* 0x00000002ff0c7424 */ /* 0x000fe400078e00ff */
[----:B------:R-:W-:Y:S01]  /*16020*/  IMAD.MOV.U32 R11, RZ, RZ, RZ ;  /* 0x000000ffff0b7224 */ /* 0x000fe200078e00ff */
[----:B------:R-:W-:Y:S01]  /*16030*/  IADD3 R13, R4, R13, RZ ;  /* 0x0000000d040d7210 */ /* 0x000fe20007ffe0ff */
[----:B------:R-:W-:-:S07]  /*16040*/  IMAD.MOV.U32 R15, RZ, RZ, -0x1 ;  /* 0xffffffffff0f7424 */ /* 0x000fce00078e00ff */
[----:B------:R-:W-:Y:S05]  /*16050*/  WARPSYNC.COLLECTIVE R15, `(.L_x_2845) ;  /* 0x000000000f087348 */ /* 0x000fea0003c00000 */
[----:B------:R0:W1:Y:S02]  /*16060*/  SHFL.UP P6, R14, R13, R12, R11 ;  /* 0x0400000c0d0e7389 */ /* 0x00006400000c000b */
[----:B01----:R-:W-:Y:S01]  /*16070*/  ENDCOLLECTIVE ;  /* 0x000000000000791b */ /* 0x003fe20003800000 */
.L_x_2845:
[----:B------:R-:W-:Y:S02]  /*16080*/  MOV R12, 0x4 ;  /* 0x00000004000c7802 */ /* 0x000fe40000000f00 */
[----:B------:R-:W-:-:S05]  /*16090*/  SEL R0, R14, RZ, P2 ;  /* 0x000000ff0e007207 */ /* 0x000fca0001000000 */
[----:B------:R-:W-:-:S04]  /*160a0*/  IMAD.IADD R0, R13, 0x1, R0 ;  /* 0x000000010d007824 */ /* 0x000fc800078e0200 */
[----:B------:R-:W-:-:S07]  /*160b0*/  IMAD.MOV.U32 R13, RZ, RZ, R0 ;  /* 0x000000ffff0d7224 */ /* 0x000fce00078e0000 */
[----:B------:R-:W-:Y:S05]  /*160c0*/  WARPSYNC.COLLECTIVE R15, `(.L_x_2846) ;  /* 0x000000000f087348 */ /* 0x000fea0003c00000 */
[----:B------:R0:W1:Y:S02]  /*160d0*/  SHFL.UP P6, R14, R13, R12, R11 ;  /* 0x0400000c0d0e7389 */ /* 0x00006400000c000b */
[----:B01----:R-:W-:Y:S01]  /*160e0*/  ENDCOLLECTIVE ;  /* 0x000000000000791b */ /* 0x003fe20003800000 */
.L_x_2846:
[----:B------:R-:W-:Y:S01]  /*160f0*/  IMAD.MOV.U32 R12, RZ, RZ, 0x8 ;  /* 0x00000008ff0c7424 */ /* 0x000fe200078e00ff */
[----:B------:R-:W-:-:S05]  /*16100*/  SEL R3, R14, RZ, P3 ;  /* 0x000000ff0e037207 */ /* 0x000fca0001800000 */
[----:B------:R-:W-:-:S04]  /*16110*/  IMAD.IADD R2, R0, 0x1, R3 ;  /* 0x0000000100027824 */ /* 0x000fc800078e0203 */
[----:B------:R-:W-:-:S07]  /*16120*/  IMAD.MOV.U32 R13, RZ, RZ, R2 ;  /* 0x000000ffff0d7224 */ /* 0x000fce00078e0002 */
[----:B------:R-:W-:Y:S05]  /*16130*/  WARPSYNC.COLLECTIVE R15, `(.L_x_2847) ;  /* 0x000000000f087348 */ /* 0x000fea0003c00000 */
[----:B------:R0:W1:Y:S02]  /*16140*/  SHFL.UP P6, R14, R13, R12, R11 ;  /* 0x0400000c0d0e7389 */ /* 0x00006400000c000b */
[----:B01----:R-:W-:Y:S01]  /*16150*/  ENDCOLLECTIVE ;  /* 0x000000000000791b */ /* 0x003fe20003800000 */
.L_x_2847:
[----:B------:R-:W-:Y:S02]  /*16160*/  MOV R12, 0x10 ;  /* 0x00000010000c7802 */ /* 0x000fe40000000f00 */
[----:B------:R-:W-:-:S05]  /*16170*/  SEL R3, R14, RZ, P4 ;  /* 0x000000ff0e037207 */ /* 0x000fca0002000000 */
[----:B------:R-:W-:-:S04]  /*16180*/  IMAD.IADD R3, R2, 0x1, R3 ;  /* 0x0000000102037824 */ /* 0x000fc800078e0203 */
[----:B------:R-:W-:-:S07]  /*16190*/  IMAD.MOV.U32 R13, RZ, RZ, R3 ;  /* 0x000000ffff0d7224 */ /* 0x000fce00078e0003 */
[----:B------:R-:W-:Y:S05]  /*161a0*/  WARPSYNC.COLLECTIVE R15, `(.L_x_2848) ;  /* 0x000000000f087348 */ /* 0x000fea0003c00000 */
[----:B------:R0:W1:Y:S02]  /*161b0*/  SHFL.UP P6, R14, R13, R12, R11 ;  /* 0x0400000c0d0e7389 */ /* 0x00006400000c000b */
[----:B01----:R-:W-:Y:S01]  /*161c0*/  ENDCOLLECTIVE ;  /* 0x000000000000791b */ /* 0x003fe20003800000 */
.L_x_2848:
        /* <DEDUP_REMOVED lines=8> */
.L_x_2849:
[----:B------:R-:W-:Y:S05]  /*16250*/  BRA `(.L_x_2850) ;  /* 0xffffffb400a47947 */ /* 0x000fea000383ffff */
.L_x_2717:
[----:B------:R-:W-:Y:S01]  /*16260*/  BSSY B0, `(.L_x_2851) ;  /* 0x0000006000007945 */ /* 0x000fe20003800000 */
[----:B------:R-:W-:Y:S01]  /*16270*/  PLOP3.LUT P6, PT, P6, PT, PT, 0x8, 0x0 ;  /* 0x000000000000781c */ /* 0x000fe200037ce170 */
[----:B------:R-:W-:-:S12]  /*16280*/  IMAD.MOV.U32 R15, RZ, RZ, -0x1 ;  /* 0xffffffffff0f7424 */ /* 0x000fd800078e00ff */
[----:B0-----:R-:W-:Y:S05]  /*16290*/  WARPSYNC.COLLECTIVE R15, `(.L_x_2852) ;  /* 0x000000000f087348 */ /* 0x001fea0003c00000 */
[----:B------:R-:W-:Y:S01]  /*162a0*/  VOTE.ANY R14, PT, P6 ;  /* 0x00000000000e7806 */ /* 0x000fe200030e0100 */
[----:B0-----:R-:W-:Y:S06]  /*162b0*/  ENDCOLLECTIVE ;  /* 0x000000000000791b */ /* 0x001fec0003800000 */
.L_x_2852:
[----:B------:R-:W-:Y:S05]  /*162c0*/  BSYNC B0 ;  /* 0x0000000000007941 */ /* 0x000fea0003800000 */
.L_x_2851:
[----:B------:R-:W-:Y:S01]  /*162d0*/  MOV R0, R14 ;  /* 0x0000000e00007202 */ /* 0x000fe20000000f00 */
[----:B------:R-:W-:Y:S02]  /*162e0*/  IMAD.MOV.U32 R13, RZ, RZ, R4 ;  /* 0x000000ffff0d7224 */ /* 0x000fe400078e0004 */
[----:B------:R-:W-:Y:S01]  /*162f0*/  IMAD.MOV.U32 R11, RZ, RZ, 0x1f ;  /* 0x0000001fff0b7424 */ /* 0x000fe200078e00ff */
[----:B------:R-:W0:Y:S01]  /*16300*/  POPC R8, R0 ;  /* 0x0000000000087309 */ /* 0x000e220000000000 */
[----:B------:R-:W-:Y:S02]  /*16310*/  IMAD.MOV.U32 R15, RZ, RZ, -0x1 ;  /* 0xffffffffff0f7424 */ /* 0x000fe400078e00ff */
[----:B0-----:R-:W-:-:S07]  /*16320*/  IMAD.MOV.U32 R12, RZ, RZ, R8 ;  /* 0x000000ffff0c7224 */ /* 0x001fce00078e0008 */
[----:B------:R-:W-:Y:S05]  /*16330*/  WARPSYNC.COLLECTIVE R15, `(.L_x_2853) ;  /* 0x000000000f087348 */ /* 0x000fea0003c00000 */
[----:B------:R0:W1:Y:S02]  /*16340*/  SHFL.IDX P6, R14, R13, R12, R11 ;  /* 0x0000000c0d0e7389 */ /* 0x00006400000c000b */
[----:B01----:R-:W-:Y:S01]  /*16350*/  ENDCOLLECTIVE ;  /* 0x000000000000791b */ /* 0x003fe20003800000 */
.L_x_2853:
[----:B------:R-:W-:Y:S01]  /*16360*/  MOV R4, R14 ;  /* 0x0000000e00047202 */ /* 0x000fe20000000f00 */
[----:B------:R-:W-:Y:S06]  /*16370*/  BRA `(.L_x_2854) ;  /* 0xffffffb400947947 */ /* 0x000fec000383ffff */
.L_x_2719:
[----:B------:R-:W-:Y:S01]  /*16380*/  BSSY B0, `(.L_x_2855) ;  /* 0x0000007000007945 */ /* 0x000fe20003800000 */
[----:B------:R-:W-:Y:S02]  /*16390*/  IMAD.MOV.U32 R13, RZ, RZ, R6 ;  /* 0x000000ffff0d7224 */ /* 0x000fe400078e0006 */
[----:B------:R-:W-:Y:S02]  /*163a0*/  IMAD.MOV.U32 R11, RZ, RZ, 0x1f ;  /* 0x0000001fff0b7424 */ /* 0x000fe400078e00ff */
[----:B------:R-:W-:-:S07]  /*163b0*/  IMAD.MOV.U32 R15, RZ, RZ, -0x1 ;  /* 0xffffffffff0f7424 */ /* 0x000fce00078e00ff */
[----:B012---:R-:W-:Y:S05]  /*163c0*/  WARPSYNC.COLLECTIVE R15, `(.L_x_2856) ;  /* 0x000000000f087348 */ /* 0x007fea0003c00000 */
[----:B------:R3:W4:Y:S02]  /*163d0*/  SHFL.IDX P6, R14, R13, R12, R11 ;  /* 0x0000000c0d0e7389 */ /* 0x00072400000c000b */
[----:B01234-:R-:W-:Y:S01]  /*163e0*/  ENDCOLLECTIVE ;  /* 0x000000000000791b */ /* 0x01ffe20003800000 */
.L_x_2856:
[----:B------:R-:W-:Y:S05]  /*163f0*/  BSYNC B0 ;  /* 0x0000000000007941 */ /* 0x000fea0003800000 */
.L_x_2855:
[----:B------:R-:W-:Y:S05]  /*16400*/  BRA `(.L_x_2718) ;  /* 0xffffffb4008c7947 */ /* 0x000fea000383ffff */
.L_x_2723:
[----:B0-----:R0:W3:Y:S02]  /*16410*/  SYNCS.PHASECHK.TRANS64.TRYWAIT P0, [R4+URZ+0x28820], R0 ;  /* 0x02882000040075a7 */ /* 0x0010e4000800017f */
[----:B---3--:R-:W-:Y:S05]  /*16420*/  @!P0 NANOSLEEP.SYNCS 0x989680 ;  /* 0x009896800000895d */ /* 0x008fea0003900000 */
[----:B------:R-:W3:Y:S02]  /*16430*/  @!P0 SYNCS.PHASECHK.TRANS64 P0, [R4+URZ+0x28820], R0 ;  /* 0x02882000040085a7 */ /* 0x000ee4000800007f */
[----:B---3--:R-:W-:Y:S05]  /*16440*/  @!P0 BRA `(.L_x_2723) ;  /* 0xfffffffc00f08947 */ /* 0x008fea000383ffff */
[----:B------:R-:W-:Y:S05]  /*16450*/  BRA `(.L_x_2857) ;  /* 0xffffffbc00047947 */ /* 0x000fea000383ffff */
.L_x_2724:
[----:B------:R-:W3:Y:S01]  /*16460*/  S2R R2, SR_TID.X ;  /* 0x0000000000027919 */ /* 0x000ee20000002100 */
[----:B------:R-:W-:Y:S01]  /*16470*/  BSSY B0, `(.L_x_2858) ;  /* 0x000000a000007945 */ /* 0x000fe20003800000 */
[----:B------:R-:W-:Y:S01]  /*16480*/  MOV R12, RZ ;  /* 0x000000ff000c7202 */ /* 0x000fe20000000f00 */
[----:B------:R-:W-:Y:S02]  /*16490*/  IMAD.MOV.U32 R11, RZ, RZ, 0x1f ;  /* 0x0000001fff0b7424 */ /* 0x000fe400078e00ff */
[----:B------:R-:W-:Y:S01]  /*164a0*/  IMAD.MOV.U32 R15, RZ, RZ, -0x1 ;  /* 0xffffffffff0f7424 */ /* 0x000fe200078e00ff */
[----:B---3--:R-:W-:-:S04]  /*164b0*/  SHF.R.U32.HI R2, RZ, 0x5, R2 ;  /* 0x00000005ff027819 */ /* 0x008fc80000011602 */
[----:B------:R-:W-:-:S05]  /*164c0*/  LOP3.LUT R2, R2, 0x3, RZ, 0xc0, !PT ;  /* 0x0000000302027812 */ /* 0x000fca00078ec0ff */
[----:B------:R-:W-:-:S07]  /*164d0*/  IMAD.MOV.U32 R13, RZ, RZ, R2 ;  /* 0x000000ffff0d7224 */ /* 0x000fce00078e0002 */
[----:B012---:R-:W-:Y:S05]  /*164e0*/  WARPSYNC.COLLECTIVE R15, `(.L_x_2859) ;  /* 0x000000000f087348 */ /* 0x007fea0003c00000 */
[----:B------:R3:W4:Y:S02]  /*164f0*/  SHFL.IDX P6, R14, R13, R12, R11 ;  /* 0x0000000c0d0e7389 */ /* 0x00072400000c000b */
[----:B01234-:R-:W-:Y:S01]  /*16500*/  ENDCOLLECTIVE ;  /* 0x000000000000791b */ /* 0x01ffe20003800000 */
.L_x_2859:
[----:B------:R-:W-:Y:S05]  /*16510*/  BSYNC B0 ;  /* 0x0000000000007941 */ /* 0x000fea0003800000 */
.L_x_2858:
[----:B------:R-:W-:Y:S05]  /*16520*/  BRA `(.L_x_2860) ;  /* 0xffffffb800ec7947 */ /* 0x000fea000383ffff */
.L_x_2727:
[----:B------:R-:W-:Y:S01]  /*16530*/  BSSY B1, `(.L_x_2861) ;  /* 0x0000006000017945 */ /* 0x000fe20003800000 */
[----:B------:R-:W-:-:S07]  /*16540*/  IMAD.MOV.U32 R15, RZ, RZ, -0x1 ;  /* 0xffffffffff0f7424 */ /* 0x000fce00078e00ff */
[----:B012---:R-:W-:Y:S05]  /*16550*/  WARPSYNC.COLLECTIVE R15, `(.L_x_2862) ;  /* 0x000000000f0c7348 */ /* 0x007fea0003c00000 */
[----:B------:R-:W-:Y:S02]  /*16560*/  ELECT P6, UR62, PT ;  /* 0x00000000003e782f */ /* 0x000fe400038c0000 */
[----:B------:R-:W-:Y:S01]  /*16570*/  MOV R14, UR62 ;  /* 0x0000003e000e7c02 */ /* 0x000fe20008000f00 */
[----:B012---:R-:W-:Y:S10]  /*16580*/  ENDCOLLECTIVE ;  /* 0x000000000000791b */ /* 0x007ff40003800000 */
.L_x_2862:
[----:B------:R-:W-:Y:S05]  /*16590*/  BSYNC B1 ;  /* 0x0000000000017941 */ /* 0x000fea0003800000 */
.L_x_2861:
[----:B------:R-:W-:Y:S05]  /*165a0*/  BRA `(.L_x_2863) ;  /* 0xffffffb800e47947 */ /* 0x000fea000383ffff */
.L_x_2729:
[----:B0-----:R0:W3:Y:S02]  /*165b0*/  SYNCS.PHASECHK.TRANS64.TRYWAIT P1, [R5+URZ+0x28840], R0 ;  /* 0x02884000050075a7 */ /* 0x0010e4000802017f */
[----:B---3--:R-:W-:Y:S05]  /*165c0*/  @!P1 NANOSLEEP.SYNCS 0x989680 ;  /* 0x009896800000995d */ /* 0x008fea0003900000 */
[----:B------:R-:W3:Y:S02]  /*165d0*/  @!P1 SYNCS.PHASECHK.TRANS64 P1, [R5+URZ+0x28840], R0 ;  /* 0x02884000050095a7 */ /* 0x000ee4000802007f */
[----:B---3--:R-:W-:Y:S05]  /*165e0*/  @!P1 BRA `(.L_x_2729) ;  /* 0xfffffffc00f09947 */ /* 0x008fea000383ffff */
[----:B------:R-:W-:Y:S05]  /*165f0*/  BRA `(.L_x_2864) ;  /* 0xffffffbc00047947 */ /* 0x000fea000383ffff */
.L_x_2731:
[----:B---3--:R3:W4:Y:S02]  /*16600*/  SYNCS.PHASECHK.TRANS64.TRYWAIT P1, [R25+URZ+0x28840], R2 ;  /* 0x02884002190075a7 */ /* 0x008724000802017f */
[----:B----4-:R-:W-:Y:S05]  /*16610*/  @!P1 NANOSLEEP.SYNCS 0x989680 ;  /* 0x009896800000995d */ /* 0x010fea0003900000 */
[----:B------:R-:W4:Y:S02]  /*16620*/  @!P1 SYNCS.PHASECHK.TRANS64 P1, [R25+URZ+0x28840], R2 ;  /* 0x02884002190095a7 */ /* 0x000f24000802007f */
[----:B----4-:R-:W-:Y:S05]  /*16630*/  @!P1 BRA `(.L_x_2731) ;  /* 0xfffffffc00f09947 */ /* 0x010fea000383ffff */
[----:B------:R-:W-:Y:S05]  /*16640*/  BRA `(.L_x_2865) ;  /* 0xffffffbc00107947 */ /* 0x000fea000383ffff */
.L_x_2733:
[----:B----4-:R4:W0:Y:S02]  /*16650*/  SYNCS.PHASECHK.TRANS64.TRYWAIT P1, [R5+URZ+0x28860], R0 ;  /* 0x02886000050075a7 */ /* 0x010824000802017f */
[----:B0-----:R-:W-:Y:S05]  /*16660*/  @!P1 NANOSLEEP.SYNCS 0x989680 ;  /* 0x009896800000995d */ /* 0x001fea0003900000 */
[----:B------:R-:W0:Y:S02]  /*16670*/  @!P1 SYNCS.PHASECHK.TRANS64 P1, [R5+URZ+0x28860], R0 ;  /* 0x02886000050095a7 */ /* 0x000e24000802007f */
[----:B0-----:R-:W-:Y:S05]  /*16680*/  @!P1 BRA `(.L_x_2733) ;  /* 0xfffffffc00f09947 */ /* 0x001fea000383ffff */
[----:B------:R-:W-:Y:S05]  /*16690*/  BRA `(.L_x_2866) ;  /* 0xffffffbc000c7947 */ /* 0x000fea000383ffff */
.L_x_2867:
        /* <DEDUP_REMOVED lines=14> */
.L_x_3485:


//--------------------- .text._ZN7cutlass13device_kernelIN5flash11enable_sm90INS1_16FlashAttnFwdSm90INS1_25CollectiveMainloopFwdSm90ILi2EN4cute5tupleIJNS5_1CILi1EEES8_S8_EEENS6_IJNS7_ILi128EEESA_SA_EEELi128ENS_6half_tEfNS_4arch4Sm90ELb1ELb0ELb1ELb1ELb1ELb1ELb0ELb1ELb1ELb1ELb0ELb0EEENS1_21CollectiveEpilogueFwdISB_S9_SC_SE_Li256ELb1ELb1ELb0ELb0EEENS1_36VarlenDynamicPersistentTileSchedulerILi128ELi128ELi256ELi128ELb0ELb1ELb1ELb1ELb1ELb1EEEEEEEEEvNT_6ParamsE --------------------------
	.section	.text._ZN7cutlass13device_kernelIN5flash11enable_sm90INS1_16FlashAttnFwdSm90INS1_25CollectiveMainloopFwdSm90ILi2EN4cute5tupleIJNS5_1CILi1EEES8_S8_EEENS6_IJNS7_ILi128EEESA_SA_EEELi128ENS_6half_tEfNS_4arch4Sm90ELb1ELb0ELb1ELb1ELb1ELb1ELb0ELb1ELb1ELb1ELb0ELb0EEENS1_21CollectiveEpilogueFwdISB_S9_SC_SE_Li256ELb1ELb1ELb0ELb0EEENS1_36VarlenDynamicPersistentTileSchedulerILi128ELi128ELi256ELi128ELb0ELb1ELb1ELb1ELb1ELb1EEEEEEEEEvNT_6ParamsE,"ax",@progbits
	.align	128
.text._ZN7cutlass13device_kernelIN5flash11enable_sm90INS1_16FlashAttnFwdSm90INS1_25CollectiveMainloopFwdSm90ILi2EN4cute5tupleIJNS5_1CILi1EEES8_S8_EEENS6_IJNS7_ILi128EEESA_SA_EEELi128ENS_6half_tEfNS_4arch4Sm90ELb1ELb0ELb1ELb1ELb1ELb1ELb0ELb1ELb1ELb1ELb0ELb0EEENS1_21CollectiveEpilogueFwdISB_S9_SC_SE_Li256ELb1ELb1ELb0ELb0EEENS1_36VarlenDynamicPersistentTileSchedulerILi128ELi128ELi256ELi128ELb0ELb1ELb1ELb1ELb1ELb1EEEEEEEEEvNT_6ParamsE:
        .type           _ZN7cutlass13device_kernelIN5flash11enable_sm90INS1_16FlashAttnFwdSm90INS1_25CollectiveMainloopFwdSm90ILi2EN4cute5tupleIJNS5_1CILi1EEES8_S8_EEENS6_IJNS7_ILi128EEESA_SA_EEELi128ENS_6half_tEfNS_4arch4Sm90ELb1ELb0ELb1ELb1ELb1ELb1ELb0ELb1ELb1ELb1ELb0ELb0EEENS1_21CollectiveEpilogueFwdISB_S9_SC_SE_Li256ELb1ELb1ELb0ELb0EEENS1_36VarlenDynamicPersistentTileSchedulerILi128ELi128ELi256ELi128ELb0ELb1ELb1ELb1ELb1ELb1EEEEEEEEEvNT_6ParamsE,@function
        .size           _ZN7cutlass13device_kernelIN5flash11enable_sm90INS1_16FlashAttnFwdSm90INS1_25CollectiveMainloopFwdSm90ILi2EN4cute5tupleIJNS5_1CILi1EEES8_S8_EEENS6_IJNS7_ILi128EEESA_SA_EEELi128ENS_6half_tEfNS_4arch4Sm90ELb1ELb0ELb1ELb1ELb1ELb1ELb0ELb1ELb1ELb1ELb0ELb0EEENS1_21CollectiveEpilogueFwdISB_S9_SC_SE_Li256ELb1ELb1ELb0ELb0EEENS1_36VarlenDynamicPersistentTileSchedulerILi128ELi128ELi256ELi128ELb0ELb1ELb1ELb1ELb1ELb1EEEEEEEEEvNT_6ParamsE,(.L_x_3486 - _ZN7cutlass13device_kernelIN5flash11enable_sm90INS1_16FlashAttnFwdSm90INS1_25CollectiveMainloopFwdSm90ILi2EN4cute5tupleIJNS5_1CILi1EEES8_S8_EEENS6_IJNS7_ILi128EEESA_SA_EEELi128ENS_6half_tEfNS_4arch4Sm90ELb1ELb0ELb1ELb1ELb1ELb1ELb0ELb1ELb1ELb1ELb0ELb0EEENS1_21CollectiveEpilogueFwdISB_S9_SC_SE_Li256ELb1ELb1ELb0ELb0EEENS1_36VarlenDynamicPersistentTileSchedulerILi128ELi128ELi256ELi128ELb0ELb1ELb1ELb1ELb1ELb1EEEEEEEEEvNT_6ParamsE)
        .other          _ZN7cutlass13device_kernelIN5flash11enable_sm90INS1_16FlashAttnFwdSm90INS1_25CollectiveMainloopFwdSm90ILi2EN4cute5tupleIJNS5_1CILi1EEES8_S8_EEENS6_IJNS7_ILi128EEESA_SA_EEELi128ENS_6half_tEfNS_4arch4Sm90ELb1ELb0ELb1ELb1ELb1ELb1ELb0ELb1ELb1ELb1ELb0ELb0EEENS1_21CollectiveEpilogueFwdISB_S9_SC_SE_Li256ELb1ELb1ELb0ELb0EEENS1_36VarlenDynamicPersistentTileSchedulerILi128ELi128ELi256ELi128ELb0ELb1ELb1ELb1ELb1ELb1EEEEEEEEEvNT_6ParamsE,@"STO_CUDA_ENTRY STV_DEFAULT"
_ZN7cutlass13device_kernelIN5flash11enable_sm90INS1_16FlashAttnFwdSm90INS1_25CollectiveMainloopFwdSm90ILi2EN4cute5tupleIJNS5_1CILi1EEES8_S8_EEENS6_IJNS7_ILi128EEESA_SA_EEELi128ENS_6half_tEfNS_4arch4Sm90ELb1ELb0ELb1ELb1ELb1ELb1ELb0ELb1ELb1ELb1ELb0ELb0EEENS1_21CollectiveEpilogueFwdISB_S9_SC_SE_Li256ELb1ELb1ELb0ELb0EEENS1_36VarlenDynamicPersistentTileSchedulerILi128ELi128ELi256ELi128ELb0ELb1ELb1ELb1ELb1ELb1EEEEEEEEEvNT_6ParamsE:
        /* <DEDUP_REMOVED lines=18> */
.L_x_2869:
[----:B------:R-:W-:Y:S05]  /*0120*/  BSYNC B0 ;  /* 0x0000000000007941 */ /* 0x000fea0003800000 */
.L_x_2868:
        /* <DEDUP_REMOVED lines=41> */
.L_x_2870:
        /* <DEDUP_REMOVED lines=22> */
.L_x_2871:
        /* <DEDUP_REMOVED lines=18> */
.L_x_2872:
        /* <DEDUP_REMOVED lines=22> */
.L_x_2873:
        /* <DEDUP_REMOVED lines=22> */
.L_x_2874:
        /* <DEDUP_REMOVED lines=8> */
.L_x_2877:
        /* <DEDUP_REMOVED lines=19> */
[----:B------:R-:W-:Y:S02]  /*0ab0*/  R2UR UR40, R18 ;  /* 0x00000000122872ca */ /* 0x000fe400000e0000 */
[----:B------:R-:W-:Y:S02]  /*0ac0*/  CS2R R188, SRZ ;  /* 0x0000000000bc7805 */ /* 0x000fe4000001ff00 */
[----:B------:R-:W-:Y:S01]  /*0ad0*/  MOV R19, RZ ;  /* 0x000000ff00137202 */ /* 0x000fe20000000f00 */
[----:B------:R-:W-:Y:S01]  /*0ae0*/  IMAD.MOV.U32 R186, RZ, RZ, RZ ;  /* 0x000000ffffba7224 */ /* 0x000fe200078e00ff */
[----:B------:R-:W-:Y:S01]  /*0af0*/  SHF.R.S32.HI R3, RZ, 0x1f, R228 ;  /* 0x0000001fff037819 */ /* 0x000fe200000114e4 */
[----:B------:R-:W-:Y:S01]  /*0b00*/  ULOP3.LUT UR39, UR36, 0x1, URZ, 0xfc, !UPT ;  /* 0x0000000124277892 */ /* 0x000fe2000f8efc3f */
[----:B------:R-:W-:Y:S02]  /*0b10*/  UMOV UR37, URZ ;  /* 0x0000003f00257c82 */ /* 0x000fe40008000000 */
[----:B------:R-:W-:-:S02]  /*0b20*/  LEA.HI R5, R3, R228, RZ, 0x7 ;  /* 0x000000e403057211 */ /* 0x000fc400078f38ff */
[-C--:B------:R-:W-:Y:S02]  /*0b30*/  LEA.HI R2, R3, R228.reuse, RZ, 0x5 ;  /* 0x000000e403027211 */ /* 0x080fe400078f28ff */
[----:B------:R-:W-:Y:S01]  /*0b40*/  LOP3.LUT R213, R5, 0xffffff80, RZ, 0xc0, !PT ;  /* 0xffffff8005d57812 */ /* 0x000fe200078ec0ff */
[----:B------:R-:W-:Y:S01]  /*0b50*/  UIADD3 UR40, UR40, 0x10400, URZ ;  /* 0x0001040028287890 */ /* 0x000fe2000fffe03f */
[----:B------:R-:W-:Y:S01]  /*0b60*/  LEA.HI R0, R3, R228, RZ, 0x4 ;  /* 0x000000e403007211 */ /* 0x000fe200078f20ff */
[----:B------:R-:W-:Y:S01]  /*0b70*/  IMAD.SHL.U32 R2, R2, 0x20, RZ ;  /* 0x0000002002027824 */ /* 0x000fe200078e00ff */
[----:B------:R-:W-:Y:S02]  /*0b80*/  IADD3 R213, R228, -R213, RZ ;  /* 0x800000d5e4d57210 */ /* 0x000fe40007ffe0ff */
[----:B------:R-:W-:Y:S02]  /*0b90*/  LOP3.LUT R7, R0, 0x3fffff0, RZ, 0xc0, !PT ;  /* 0x03fffff000077812 */ /* 0x000fe400078ec0ff */
[----:B------:R-:W-:-:S02]  /*0ba0*/  SHF.R.S32.HI R4, RZ, 0x1f, R213 ;  /* 0x0000001fff047819 */ /* 0x000fc400000114d5 */
[----:B------:R-:W-:Y:S01]  /*0bb0*/  LOP3.LUT R2, R2, 0xfffffc00, RZ, 0xc0, !PT ;  /* 0xfffffc0002027812 */ /* 0x000fe200078ec0ff */
[----:B------:R-:W-:Y:S01]  /*0bc0*/  IMAD.IADD R7, R228, 0x1, -R7 ;  /* 0x00000001e4077824 */ /* 0x000fe200078e0a07 */
[----:B------:R-:W-:Y:S02]  /*0bd0*/  LEA.HI R6, R4, R213, RZ, 0x2 ;  /* 0x000000d504067211 */ /* 0x000fe400078f10ff */
[----:B------:R-:W-:Y:S02]  /*0be0*/  LEA.HI R10, R3, R228, RZ, 0x2 ;  /* 0x000000e4030a7211 */ /* 0x000fe400078f10ff */
[--C-:B------:R-:W-:Y:S02]  /*0bf0*/  SHF.R.S32.HI R8, RZ, 0x2, R6.reuse ;  /* 0x00000002ff087819 */ /* 0x100fe40000011406 */
[----:B------:R-:W-:Y:S02]  /*0c00*/  SHF.R.S32.HI R9, RZ, 0x1f, R6 ;  /* 0x0000001fff097819 */ /* 0x000fe40000011406 */
[----:B------:R-:W-:-:S02]  /*0c10*/  LOP3.LUT R13, R10, 0xfffffffc, RZ, 0xc0, !PT ;  /* 0xfffffffc0a0d7812 */ /* 0x000fc400078ec0ff */
[----:B------:R-:W-:Y:S02]  /*0c20*/  LEA.HI R9, R9, R8, RZ, 0x3 ;  /* 0x0000000809097211 */ /* 0x000fe400078f18ff */
[----:B------:R-:W-:Y:S01]  /*0c30*/  SHF.R.S32.HI R220, RZ, 0x7, R5 ;  /* 0x00000007ffdc7819 */ /* 0x000fe20000011405 */
[----:B------:R-:W-:Y:S01]  /*0c40*/  IMAD.IADD R13, R228, 0x1, -R13 ;  /* 0x00000001e40d7824 */ /* 0x000fe200078e0a0d */
[----:B------:R-:W-:Y:S01]  /*0c50*/  LOP3.LUT R11, R9, 0xfffffff8, RZ, 0xc0, !PT ;  /* 0xfffffff8090b7812 */ /* 0x000fe200078ec0ff */
[----:B------:R-:W-:Y:S01]  /*0c60*/  IMAD R9, R7, 0x40, R2 ;  /* 0x0000004007097824 */ /* 0x000fe200078e0202 */
[----:B------:R-:W-:Y:S02]  /*0c70*/  SHF.R.S32.HI R7, RZ, 0x4, R0 ;  /* 0x00000004ff077819 */ /* 0x000fe40000011400 */
[----:B------:R-:W-:Y:S02]  /*0c80*/  LEA.HI R187, R3, R228, RZ, 0x3 ;  /* 0x000000e403bb7211 */ /* 0x000fe400078f18ff */
[----:B------:R-:W-:-:S02]  /*0c90*/  LEA.HI R0, R0, R7, RZ, 0x1 ;  /* 0x0000000700007211 */ /* 0x000fc400078f08ff */
[----:B------:R-:W-:Y:S02]  /*0ca0*/  LEA.HI R4, R4, R213, RZ, 0x5 ;  /* 0x000000d504047211 */ /* 0x000fe400078f28ff */
[----:B------:R-:W-:Y:S02]  /*0cb0*/  LOP3.LUT R0, R0, 0x1ffffffe, RZ, 0xc0, !PT ;  /* 0x1ffffffe00007812 */ /* 0x000fe400078ec0ff */
[----:B------:R-:W-:Y:S02]  /*0cc0*/  LEA.HI R5, R5, R220, RZ, 0x1 ;  /* 0x000000dc05057211 */ /* 0x000fe400078f08ff */
[----:B------:R-:W-:Y:S01]  /*0cd0*/  LEA.HI R2, R13, R13, RZ, 0x1 ;  /* 0x0000000d0d027211 */ /* 0x000fe200078f08ff */
[----:B------:R-:W-:Y:S01]  /*0ce0*/  IMAD.IADD R0, R7, 0x1, -R0 ;  /* 0x0000000107007824 */ /* 0x000fe200078e0a00 */
[----:B------:R-:W-:Y:S02]  /*0cf0*/  IADD3 R11, R8, -R11, RZ ;  /* 0x8000000b080b7210 */ /* 0x000fe40007ffe0ff */
[----:B------:R-:W-:Y:S01]  /*0d00*/  SHF.R.S32.HI R4, RZ, 0x5, R4 ;  /* 0x00000005ff047819 */ /* 0x000fe20000011404 */
[----:B------:R-:W-:Y:S01]  /*0d10*/  IMAD R222, R0, 0x8, R9 ;  /* 0x0000000800de7824 */ /* 0x000fe200078e0209 */
[----:B------:R-:W-:-:S02]  /*0d20*/  LEA.HI R0, R3, R228, RZ, 0x6 ;  /* 0x000000e403007211 */ /* 0x000fc400078f30ff */
[----:B------:R-:W-:Y:S01]  /*0d30*/  LOP3.LUT R3, R187, 0xfffffff8, RZ, 0xc0, !PT ;  /* 0xfffffff8bb037812 */ /* 0x000fe200078ec0ff */
[----:B------:R-:W-:Y:S01]  /*0d40*/  IMAD R4, R4, 0x10, R11 ;  /* 0x0000001004047824 */ /* 0x000fe200078e020b */
[----:B------:R-:W-:Y:S01]  /*0d50*/  SHF.R.S32.HI R187, RZ, 0x3, R187 ;  /* 0x00000003ffbb7819 */ /* 0x000fe200000114bb */
[----:B------:R-:W-:Y:S01]  /*0d60*/  IMAD.SHL.U32 R0, R0, 0x8, RZ ;  /* 0x0000000800007824 */ /* 0x000fe200078e00ff */
[----:B------:R-:W-:Y:S01]  /*0d70*/  LOP3.LUT R5, R5, 0x3fffffe, RZ, 0xc0, !PT ;  /* 0x03fffffe05057812 */ /* 0x000fe200078ec0ff */
[----:B------:R-:W-:Y:S01]  /*0d80*/  IMAD.IADD R206, R228, 0x1, -R3 ;  /* 0x00000001e4ce7824 */ /* 0x000fe200078e0a03 */
[----:B------:R-:W-:Y:S01]  /*0d90*/  LOP3.LUT R2, R2, 0x1ffffffe, RZ, 0xc0, !PT ;  /* 0x1ffffffe02027812 */ /* 0x000fe200078ec0ff */
[C---:B------:R-:W-:Y:S01]  /*0da0*/  VIADD R219, R187.reuse, 0x20 ;  /* 0x00000020bbdb7836 */ /* 0x040fe20000000000 */
[C---:B------:R-:W-:Y:S01]  /*0db0*/  SHF.L.U32 R224, R187.reuse, 0x6, RZ ;  /* 0x00000006bbe07819 */ /* 0x040fe200000006ff */
[C---:B------:R-:W-:Y:S01]  /*0dc0*/  VIADD R217, R187.reuse, 0x60 ;  /* 0x00000060bbd97836 */ /* 0x040fe20000000000 */
[----:B------:R-:W-:Y:S01]  /*0dd0*/  IADD3 R5, R220, -R5, RZ ;  /* 0x80000005dc057210 */ /* 0x000fe20007ffe0ff */
[----:B------:R-:W-:Y:S01]  /*0de0*/  VIADD R218, R187, 0x40 ;  /* 0x00000040bbda7836 */ /* 0x000fe20000000000 */
[----:B------:R-:W-:Y:S01]  /*0df0*/  LOP3.LUT R201, R0, 0xfffffe00, RZ, 0xc0, !PT ;  /* 0xfffffe0000c97812 */ /* 0x000fe200078ec0ff */
[----:B------:R-:W-:Y:S01]  /*0e00*/  IMAD.IADD R204, R13, 0x1, -R2 ;  /* 0x000000010dcc7824 */ /* 0x000fe200078e0a02 */
[----:B------:R-:W-:Y:S01]  /*0e10*/  SHF.L.U32 R16, R206, 0x3, RZ ;  /* 0x00000003ce107819 */ /* 0x000fe200000006ff */
[----:B------:R-:W-:Y:S01]  /*0e20*/  IMAD R221, R5, 0x40, R4 ;  /* 0x0000004005dd7824 */ /* 0x000fe200078e0204 */
[----:B------:R-:W-:Y:S01]  /*0e30*/  LOP3.LUT R3, R224, 0x1c0, RZ, 0xc0, !PT ;  /* 0x000001c0e0037812 */ /* 0x000fe200078ec0ff */
[----:B------:R-:W-:Y:S01]  /*0e40*/  IMAD.SHL.U32 R196, R219, 0x40, RZ ;  /* 0x00000040dbc47824 */ /* 0x000fe200078e00ff */
[----:B------:R-:W-:Y:S01]  /*0e50*/  SHF.R.S32.HI R0, RZ, 0x1f, R219 ;  /* 0x0000001fff007819 */ /* 0x000fe200000114db */
[----:B------:R-:W-:Y:S01]  /*0e60*/  IMAD.SHL.U32 R195, R218, 0x40, RZ ;  /* 0x00000040dac37824 */ /* 0x000fe200078e00ff */
[----:B------:R-:W-:Y:S01]  /*0e70*/  SHF.R.S32.HI R2, RZ, 0x1f, R217 ;  /* 0x0000001fff027819 */ /* 0x000fe200000114d9 */
[----:B------:R-:W-:Y:S01]  /*0e80*/  IMAD.SHL.U32 R194, R217, 0x40, RZ ;  /* 0x00000040d9c27824 */ /* 0x000fe200078e00ff */
[----:B------:R-:W-:Y:S01]  /*0e90*/  SHF.R.S32.HI R5, RZ, 0x1f, R218 ;  /* 0x0000001fff057819 */ /* 0x000fe200000114da */
[----:B------:R-:W-:Y:S01]  /*0ea0*/  IMAD R204, R204, 0x8, R221 ;  /* 0x00000008cccc7824 */ /* 0x000fe200078e02dd */
[----:B------:R-:W-:-:S02]  /*0eb0*/  SHF.R.U32.HI R200, RZ, 0x3, R3 ;  /* 0x00000003ffc87819 */ /* 0x000fc40000011603 */
[----:B------:R-:W-:Y:S02]  /*0ec0*/  LOP3.LUT R205, R3, 0x38, R16, 0xf8, !PT ;  /* 0x0000003803cd7812 */ /* 0x000fe400078ef810 */
[----:B------:R-:W-:Y:S02]  /*0ed0*/  LEA.HI R0, R0, R219, RZ, 0x3 ;  /* 0x000000db00007211 */ /* 0x000fe400078f18ff */
[----:B------:R-:W-:Y:S01]  /*0ee0*/  LEA.HI R3, R2, R217, RZ, 0x3 ;  /* 0x000000d902037211 */ /* 0x000fe200078f18ff */
[----:B------:R-:W-:Y:S01]  /*0ef0*/  VIADD R2, R16, 0x40 ;  /* 0x0000004010027836 */ /* 0x000fe20000000000 */
        /* <DEDUP_REMOVED lines=33> */
.L_x_3099:
[----:B0---4-:R-:W0:Y:S02]  /*1110*/  LDC.64 R4, c[0x0][0xc88] ;  /* 0x00032200ff047b82 */ /* 0x011e240000000a00 */
[----:B0-----:R-:W-:-:S05]  /*1120*/  IMAD.WIDE R4, R43, 0x4, R4 ;  /* 0x000000042b047825 */ /* 0x001fca00078e0204 */
[----:B--2---:R-:W2:Y:S01]  /*1130*/  LDG.E R210, desc[UR42][R4.64] ;  /* 0x0000002a04d27981 */ /* 0x004ea2000c1e1900 */
[----:B------:R-:W-:Y:S05]  /*1140*/  YIELD ;  /* 0x0000000000007946 */ /* 0x000fea0003800000 */
[----:B------:R-:W-:Y:S01]  /*1150*/  ULDC.64 UR4, c[0x0][0xa28] ;  /* 0x00028a0000047ab9 */ /* 0x000fe20000000a00 */
[----:B------:R-:W-:Y:S01]  /*1160*/  ULDC.64 UR8, c[0x0][0xa18] ;  /* 0x0002860000087ab9 */ /* 0x000fe20000000a00 */
[----:B------:R-:W-:Y:S01]  /*1170*/  ISETP.NE.U32.AND P1, PT, RZ, UR4, PT ;  /* 0x00000004ff007c0c */ /* 0x000fe2000bf25070 */
[----:B------:R-:W-:Y:S01]  /*1180*/  ULDC.64 UR6, c[0x0][0xa08] ;  /* 0x0002820000067ab9 */ /* 0x000fe20000000a00 */
[----:B------:R-:W-:Y:S01]  /*1190*/  IMAD.MOV.U32 R0, RZ, RZ, RZ ;  /* 0x000000ffff007224 */ /* 0x000fe200078e00ff */
[----:B------:R-:W-:Y:S01]  /*11a0*/  ISETP.NE.U32.AND P0, PT, RZ, UR6, PT ;  /* 0x00000006ff007c0c */ /* 0x000fe2000bf05070 */
[----:B------:R-:W-:Y:S01]  /*11b0*/  IMAD.MOV.U32 R30, RZ, RZ, RZ ;  /* 0x000000ffff1e7224 */ /* 0x000fe200078e00ff */
[----:B------:R-:W-:-:S02]  /*11c0*/  ISETP.NE.AND.EX P1, PT, RZ, UR5, PT, P1 ;  /* 0x00000005ff007c0c */ /* 0x000fc4000bf25310 */
[----:B------:R-:W-:Y:S02]  /*11d0*/  ISETP.NE.AND.EX P0, PT, RZ, UR7, PT, P0 ;  /* 0x00000007ff007c0c */ /* 0x000fe4000bf05300 */
[----:B--2---:R-:W-:-:S09]  /*11e0*/  SHF.R.S32.HI R211, RZ, 0x1f, R210 ;  /* 0x0000001fffd37819 */ /* 0x004fd200000114d2 */
[C---:B------:R-:W-:Y:S02]  /*11f0*/  @P1 LEA R6, P2, R210.reuse, UR4, 0x2 ;  /* 0x00000004d2061c11 */ /* 0x040fe4000f8410ff */
[C---:B------:R-:W-:Y:S02]  /*1200*/  SHF.L.U32 R208, R210.reuse, 0x2, RZ ;  /* 0x00000002d2d07819 */ /* 0x040fe400000006ff */
[C-C-:B------:R-:W-:Y:S02]  /*1210*/  @P1 LEA.HI.X R7, R210.reuse, UR5, R211.reuse, 0x2, P2 ;  /* 0x00000005d2071c11 */ /* 0x140fe400090f14d3 */
[----:B------:R-:W-:Y:S01]  /*1220*/  ISETP.NE.U32.AND P2, PT, RZ, UR8, PT ;  /* 0x00000008ff007c0c */ /* 0x000fe2000bf45070 */
[----:B------:R-:W-:Y:S01]  /*1230*/  ULDC UR4, c[0x0][0x288] ;  /* 0x0000a20000047ab9 */ /* 0x000fe20000000800 */
[----:B------:R-:W-:Y:S01]  /*1240*/  SHF.L.U64.HI R209, R210, 0x2, R211 ;  /* 0x00000002d2d17819 */ /* 0x000fe200000102d3 */
[----:B------:R0:W5:Y:S01]  /*1250*/  @P1 LDG.E R0, desc[UR42][R6.64] ;  /* 0x0000002a06001981 */ /* 0x000162000c1e1900 */
[----:B------:R-:W-:-:S02]  /*1260*/  ISETP.NE.AND.EX P2, PT, RZ, UR9, PT, P2 ;  /* 0x00000009ff007c0c */ /* 0x000fc4000bf45320 */
[----:B------:R-:W-:Y:S01]  /*1270*/  IADD3 R8, P3, R208, UR6, RZ ;  /* 0x00000006d0087c10 */ /* 0x000fe2000ff7e0ff */
[----:B------:R-:W-:Y:S01]  /*1280*/  IMAD.U32 R192, RZ, RZ, UR4 ;  /* 0x00000004ffc07e24 */ /* 0x000fe2000f8e00ff */
[----:B------:R-:W-:Y:S02]  /*1290*/  ULDC.64 UR4, c[0x0][0x418] ;  /* 0x0001060000047ab9 */ /* 0x000fe40000000a00 */
[----:B------:R-:W-:-:S05]  /*12a0*/  IADD3.X R9, R209, UR7, RZ, P3, !PT ;  /* 0x00000007d1097c10 */ /* 0x000fca0009ffe4ff */
[----:B------:R0:W5:Y:S02]  /*12b0*/  @P0 LDG.E R30, desc[UR42][R8.64] ;  /* 0x0000002a081e0981 */ /* 0x000164000c1e1900 */
        /* <DEDUP_REMOVED lines=23> */
.L_x_2879:
[----:B------:R-:W-:Y:S01]  /*1430*/  ULDC.64 UR4, c[0x0][0xa20] ;  /* 0x0002880000047ab9 */ /* 0x000fe20000000a00 */
[----:B------:R-:W-:Y:S02]  /*1440*/  MOV R207, R42 ;  /* 0x0000002a00cf7202 */ /* 0x000fe40000000f00 */
[----:B------:R-:W-:-:S04]  /*1450*/  ISETP.NE.U32.AND P1, PT, RZ, UR4, PT ;  /* 0x00000004ff007c0c */ /* 0x000fc8000bf25070 */
[----:B------:R-:W-:-:S13]  /*1460*/  ISETP.NE.AND.EX P1, PT, RZ, UR5, PT, P1 ;  /* 0x00000005ff007c0c */ /* 0x000fda000bf25310 */
[----:B------:R-:W-:Y:S05]  /*1470*/  @!P1 BRA `(.L_x_2880) ;  /* 0x0000000000109947 */ /* 0x000fea0003800000 */
[----:B------:R-:W-:-:S04]  /*1480*/  IADD3 R4, P0, R208, UR4, RZ ;  /* 0x00000004d0047c10 */ /* 0x000fc8000ff1e0ff */
[----:B------:R-:W-:-:S05]  /*1490*/  IADD3.X R5, R209, UR5, RZ, P0, !PT ;  /* 0x00000005d1057c10 */ /* 0x000fca00087fe4ff */
[----:B------:R0:W5:Y:S01]  /*14a0*/  LDG.E R29, desc[UR42][R4.64] ;  /* 0x0000002a041d7981 */ /* 0x000162000c1e1900 */
[----:B------:R-:W-:Y:S05]  /*14b0*/  BRA `(.L_x_2881) ;  /* 0x0000000000107947 */ /* 0x000fea0003800000 */
.L_x_2880:
[----:B------:R-:W-:Y:S05]  /*14c0*/  @!P0 BRA `(.L_x_2881) ;  /* 0x00000000000c8947 */ /* 0x000fea0003800000 */
[----:B------:R-:W2:Y:S04]  /*14d0*/  LDG.E R4, desc[UR42][R8.64] ;  /* 0x0000002a08047981 */ /* 0x000ea8000c1e1900 */
[----:B------:R-:W2:Y:S02]  /*14e0*/  LDG.E R29, desc[UR42][R8.64+0x4] ;  /* 0x0000042a081d7981 */ /* 0x000ea4000c1e1900 */
[----:B--2---:R-:W-:-:S07]  /*14f0*/  IMAD.IADD R29, R29, 0x1, -R4 ;  /* 0x000000011d1d7824 */ /* 0x004fce00078e0a04 */
.L_x_2881:
[----:B------:R-:W-:Y:S01]  /*1500*/  ULDC.64 UR4, c[0x0][0xa10] ;  /* 0x0002840000047ab9 */ /* 0x000fe20000000a00 */
[----:B------:R-:W1:Y:S01]  /*1510*/  LDC R9, c[0x0][0x448] ;  /* 0x00011200ff097b82 */ /* 0x000e620000000800 */
[----:B------:R-:W-:-:S04]  /*1520*/  ISETP.NE.U32.AND P0, PT, RZ, UR4, PT ;  /* 0x00000004ff007c0c */ /* 0x000fc8000bf05070 */
[----:B------:R-:W-:Y:S01]  /*1530*/  ISETP.NE.AND.EX P0, PT, RZ, UR5, PT, P0 ;  /* 0x00000005ff007c0c */ /* 0x000fe2000bf05300 */
[----:B------:R-:W-:-:S12]  /*1540*/  ULDC.64 UR4, c[0x0][0xa30] ;  /* 0x00028c0000047ab9 */ /* 0x000fd80000000a00 */
[----:B0-----:R-:W0:Y:S02]  /*1550*/  @P0 LDC.64 R4, c[0x0][0xa10] ;  /* 0x00028400ff040b82 */ /* 0x001e240000000a00 */
[----:B0-----:R-:W-:-:S05]  /*1560*/  @P0 IMAD.WIDE R4, R26, 0x4, R4 ;  /* 0x000000041a040825 */ /* 0x001fca00078e0204 */
[----:B------:R-:W2:Y:S04]  /*1570*/  @P0 LDG.E R3, desc[UR42][R4.64] ;  /* 0x0000002a04030981 */ /* 0x000ea8000c1e1900 */
[----:B------:R0:W2:Y:S01]  /*1580*/  @P0 LDG.E R8, desc[UR42][R4.64+0x4] ;  /* 0x0000042a04080981 */ /* 0x0000a2000c1e1900 */
[----:B------:R-:W-:Y:S01]  /*1590*/  ISETP.NE.U32.AND P1, PT, RZ, UR4, PT ;  /* 0x00000004ff007c0c */ /* 0x000fe2000bf25070 */
[----:B-----5:R-:W-:-:S03]  /*15a0*/  IMAD.MOV.U32 R24, RZ, RZ, R29 ;  /* 0x000000ffff187224 */ /* 0x020fc600078e001d */
[----:B------:R-:W-:-:S13]  /*15b0*/  ISETP.NE.AND.EX P1, PT, RZ, UR5, PT, P1 ;  /* 0x00000005ff007c0c */ /* 0x000fda000bf25310 */
[----:B------:R-:W-:-:S04]  /*15c0*/  @P1 IADD3 R6, P2, R208, UR4, RZ ;  /* 0x00000004d0061c10 */ /* 0x000fc8000ff5e0ff */
[----:B------:R-:W-:-:S05]  /*15d0*/  @P1 IADD3.X R7, R209, UR5, RZ, P2, !PT ;  /* 0x00000005d1071c10 */ /* 0x000fca00097fe4ff */
[----:B------:R3:W5:Y:S01]  /*15e0*/  @P1 LDG.E R24, desc[UR42][R6.64] ;  /* 0x0000002a06181981 */ /* 0x000762000c1e1900 */
[----:B-1----:R-:W-:Y:S01]  /*15f0*/  ISETP.NE.AND P1, PT, R9, 0x1, PT ;  /* 0x000000010900780c */ /* 0x002fe20003f25270 */
[----:B------:R-:W-:-:S05]  /*1600*/  IMAD.SHL.U32 R191, R41, 0x80, RZ ;  /* 0x0000008029bf7824 */ /* 0x000fca00078e00ff */
[----:B0-----:R-:W-:-:S07]  /*1610*/  IADD3 R4, R191, 0x7f, RZ ;  /* 0x0000007fbf047810 */ /* 0x001fce0007ffe0ff */
[----:B------:R-:W0:Y:S08]  /*1620*/  @P1 LDC R9, c[0x0][0x44c] ;  /* 0x00011300ff091b82 */ /* 0x000e300000000800 */
[----:B------:R-:W1:Y:S01]  /*1630*/  @P1 LDC R5, c[0x0][0x450] ;  /* 0x00011400ff051b82 */ /* 0x000e620000000800 */
[----:B--2---:R-:W-:Y:S02]  /*1640*/  @P0 IMAD.IADD R25, R8, 0x1, -R3 ;  /* 0x0000000108190824 */ /* 0x004fe400078e0a03 */
[----:B------:R-:W-:-:S02]  /*1650*/  IMAD.IADD R8, R29, 0x1, -R0 ;  /* 0x000000011d087824 */ /* 0x000fc400078e0a00 */
[----:B0-----:R-:W-:-:S04]  /*1660*/  @P1 IMAD.HI.U32 R0, R4, R9, RZ ;  /* 0x0000000904001227 */ /* 0x001fc800078e00ff */
[----:B------:R-:W-:Y:S01]  /*1670*/  IMAD.IADD R193, R8, 0x1, R25 ;  /* 0x0000000108c17824 */ /* 0x000fe200078e0219 */
[----:B-1----:R-:W-:Y:S01]  /*1680*/  @P1 SHF.R.U32.HI R4, RZ, R5, R0 ;  /* 0x00000005ff041219 */ /* 0x002fe20000011600 */
[----:B------:R-:W-:-:S03]  /*1690*/  IMAD.MOV R27, RZ, RZ, -R8 ;  /* 0x000000ffff1b7224 */ /* 0x000fc600078e0a08 */
[C---:B------:R-:W-:Y:S02]  /*16a0*/  IADD3 R95, R193.reuse, 0x80, -R192 ;  /* 0x00000080c15f7810 */ /* 0x040fe40007ffe8c0 */
[----:B------:R-:W-:Y:S02]  /*16b0*/  IADD3 R0, R193, 0x7f, RZ ;  /* 0x0000007fc1007810 */ /* 0x000fe40007ffe0ff */
[----:B------:R-:W-:Y:S01]  /*16c0*/  VIMNMX R27, RZ, R27, !PT ;  /* 0x0000001bff1b7248 */ /* 0x000fe20007fe0100 */
[----:B------:R-:W-:Y:S01]  /*16d0*/  IMAD.IADD R4, R95, 0x1, R4 ;  /* 0x000000015f047824 */ /* 0x000fe200078e0204 */
[----:B------:R-:W-:-:S04]  /*16e0*/  SHF.R.S32.HI R3, RZ, 0x1f, R0 ;  /* 0x0000001fff037819 */ /* 0x000fc80000011400 */
[----:B------:R-:W-:Y:S02]  /*16f0*/  SHF.R.S32.HI R5, RZ, 0x1f, R4 ;  /* 0x0000001fff057819 */ /* 0x000fe40000011404 */
[----:B------:R-:W-:Y:S02]  /*1700*/  LEA.HI R3, R3, R0, RZ, 0x7 ;  /* 0x0000000003037211 */ /* 0x000fe400078f38ff */
[----:B------:R-:W-:Y:S02]  /*1710*/  LEA.HI R5, R5, R4, RZ, 0x7 ;  /* 0x0000000405057211 */ /* 0x000fe400078f38ff */
[----:B------:R-:W-:Y:S02]  /*1720*/  SHF.R.S32.HI R96, RZ, 0x7, R3 ;  /* 0x00000007ff607819 */ /* 0x000fe40000011403 */
[----:B------:R-:W-:-:S04]  /*1730*/  SHF.R.S32.HI R5, RZ, 0x7, R5 ;  /* 0x00000007ff057819 */ /* 0x000fc80000011405 */
[----:B------:R-:W-:-:S05]  /*1740*/  VIMNMX R5, R96, R5, PT ;  /* 0x0000000560057248 */ /* 0x000fca0003fe0100 */
[----:B------:R-:W-:-:S05]  /*1750*/  IMAD R0, R5, 0x80, -R8 ;  /* 0x0000008005007824 */ /* 0x000fca00078e0a08 */
[----:B------:R-:W-:-:S04]  /*1760*/  VIMNMX R0, R0, R25, PT ;  /* 0x0000001900007248 */ /* 0x000fc80003fe0100 */
[----:B------:R-:W-:Y:S02]  /*1770*/  ISETP.GT.AND P0, PT, R0, R27, PT ;  /* 0x0000001b0000720c */ /* 0x000fe40003f04270 */
[----:B------:R-:W-:-:S05]  /*1780*/  SHF.R.U32.HI R27, RZ, 0x7, R27 ;  /* 0x00000007ff1b7819 */ /* 0x000fca000001161b */
[----:B------:R-:W-:-:S06]  /*1790*/  IMAD.MOV.U32 R28, RZ, RZ, R27 ;  /* 0x000000ffff1c7224 */ /* 0x000fcc00078e001b */
[----:B------:R-:W-:-:S04]  /*17a0*/  @P0 IADD3 R0, R0, 0x7f, RZ ;  /* 0x0000007f00000810 */ /* 0x000fc80007ffe0ff */
[----:B------:R-:W-:-:S04]  /*17b0*/  @P0 SHF.R.S32.HI R3, RZ, 0x1f, R0 ;  /* 0x0000001fff030819 */ /* 0x000fc80000011400 */
[----:B------:R-:W-:-:S04]  /*17c0*/  @P0 LEA.HI R3, R3, R0, RZ, 0x7 ;  /* 0x0000000003030211 */ /* 0x000fc800078f38ff */
[----:B------:R-:W-:Y:S02]  /*17d0*/  @P0 SHF.R.S32.HI R28, RZ, 0x7, R3 ;  /* 0x00000007ff1c0819 */ /* 0x000fe40000011403 */
[----:B------:R-:W-:Y:S02]  /*17e0*/  PLOP3.LUT P0, PT, PT, PT, PT, 0x80, 0x0 ;  /* 0x000000000000781c */ /* 0x000fe40003f0f070 */
[----:B------:R-:W-:-:S13]  /*17f0*/  ISETP.GT.AND P1, PT, R28, R27, PT ;  /* 0x0000001b1c00720c */ /* 0x000fda0003f24270 */
[----:B---3--:R-:W-:Y:S05]  /*1800*/  @!P1 BRA `(.L_x_2882) ;  /* 0x0000006800449947 */ /* 0x008fea0003800000 */
        /* <DEDUP_REMOVED lines=20> */
.L_x_2884:
[----:B------:R-:W-:Y:S05]  /*1950*/  BSYNC B6 ;  /* 0x0000000000067941 */ /* 0x000fea0003800000 */
.L_x_2883:
        /* <DEDUP_REMOVED lines=19> */
[----:B-1---5:R-:W-:Y:S05]  /*1a90*/  CALL.ABS.NOINC R14 ;  /* 0x000000000e007343 */ /* 0x022fea0003c00000 */
.L_x_2886:
[----:B------:R-:W-:Y:S05]  /*1aa0*/  BSYNC B6 ;  /* 0x0000000000067941 */ /* 0x000fea0003800000 */
.L_x_2885:
        /* <DEDUP_REMOVED lines=11> */
[----:B-----5:R-:W-:Y:S01]  /*1b60*/  SHF.R.S32.HI R13, RZ, 0x1f, R24 ;  /* 0x0000001fff0d7819 */ /* 0x020fe20000011418 */
[----:B------:R-:W0:Y:S01]  /*1b70*/  S2R R38, SR_TID.X ;  /* 0x0000000000267919 */ /* 0x000e220000002100 */
[----:B------:R-:W-:Y:S01]  /*1b80*/  SEL R3, R37, RZ, P0 ;  /* 0x000000ff25037207 */ /* 0x000fe20000000000 */
[-C--:B-1----:R-:W-:Y:S01]  /*1b90*/  IMAD R10, R223, R34.reuse, RZ ;  /* 0x00000022df0a7224 */ /* 0x082fe200078e02ff */
[C-C-:B------:R-:W-:Y:S01]  /*1ba0*/  SHF.L.U64.HI R29, R34.reuse, 0x5, R35.reuse ;  /* 0x00000005221d7819 */ /* 0x140fe20000010223 */
[C---:B------:R-:W-:Y:S01]  /*1bb0*/  IMAD.SHL.U32 R33, R34.reuse, 0x40, RZ ;  /* 0x0000004022217824 */ /* 0x040fe200078e00ff */
[----:B------:R-:W-:Y:S01]  /*1bc0*/  SHF.L.U64.HI R30, R34, 0x6, R35 ;  /* 0x00000006221e7819 */ /* 0x000fe20000010223 */
[----:B------:R-:W-:Y:S01]  /*1bd0*/  IMAD.IADD R3, R16, 0x1, R3 ;  /* 0x0000000110037824 */ /* 0x000fe200078e0203 */
[C---:B------:R-:W-:Y:S01]  /*1be0*/  SHF.L.U64.HI R31, R34.reuse, 0x7, R35 ;  /* 0x00000007221f7819 */ /* 0x040fe20000010223 */
[----:B---3--:R-:W-:Y:S01]  /*1bf0*/  IMAD.WIDE.U32 R4, R187, R34, R22 ;  /* 0x00000022bb047225 */ /* 0x008fe200078e0016 */
[----:B------:R-:W-:-:S03]  /*1c00*/  SHF.L.U32 R32, R34, 0x5, RZ ;  /* 0x0000000522207819 */ /* 0x000fc600000006ff */
[----:B--2---:R-:W-:-:S04]  /*1c10*/  IMAD.WIDE.U32 R6, R187, R14, R22 ;  /* 0x0000000ebb067225 */ /* 0x004fc800078e0016 */
[C---:B------:R-:W-:Y:S02]  /*1c20*/  IMAD R89, R187.reuse, R35, R10 ;  /* 0x00000023bb597224 */ /* 0x040fe400078e020a */
[----:B------:R-:W-:-:S04]  /*1c30*/  IMAD.WIDE.U32 R10, R187, R34, R16 ;  /* 0x00000022bb0a7225 */ /* 0x000fc800078e0010 */
[----:B------:R-:W-:Y:S01]  /*1c40*/  IMAD.MOV.U32 R82, RZ, RZ, R6 ;  /* 0x000000ffff527224 */ /* 0x000fe200078e0006 */
[----:B------:R-:W-:Y:S01]  /*1c50*/  SHF.R.S32.HI R6, RZ, 0x1f, R3 ;  /* 0x0000001fff067819 */ /* 0x000fe20000011403 */
[-C--:B------:R-:W-:Y:S02]  /*1c60*/  IMAD R8, R223, R14.reuse, RZ ;  /* 0x0000000edf087224 */ /* 0x080fe400078e02ff */
[----:B------:R-:W-:Y:S02]  /*1c70*/  IMAD.IADD R87, R5, 0x1, R89 ;  /* 0x0000000105577824 */ /* 0x000fe400078e0259 */
[----:B------:R-:W-:Y:S01]  /*1c80*/  IMAD.IADD R89, R89, 0x1, R11 ;  /* 0x0000000159597824 */ /* 0x000fe200078e020b */
[----:B------:R-:W-:Y:S01]  /*1c90*/  LEA.HI R11, R6, R3, RZ, 0x3 ;  /* 0x00000003060b7211 */ /* 0x000fe200078f18ff */
[C---:B------:R-:W-:Y:S01]  /*1ca0*/  IMAD R85, R187.reuse, R15, R8 ;  /* 0x0000000fbb557224 */ /* 0x040fe200078e0208 */
[----:B0-----:R-:W-:Y:S01]  /*1cb0*/  SHF.R.U32.HI R38, RZ, 0x7, R38 ;  /* 0x00000007ff267819 */ /* 0x001fe20000011626 */
[----:B------:R-:W-:Y:S01]  /*1cc0*/  IMAD.WIDE.U32 R8, R187, R14, R16 ;  /* 0x0000000ebb087225 */ /* 0x000fe200078e0010 */
[----:B------:R-:W-:-:S02]  /*1cd0*/  LOP3.LUT R5, R195, 0x38, R11, 0xf8, !PT ;  /* 0x00000038c3057812 */ /* 0x000fc400078ef80b */
[----:B------:R-:W-:Y:S01]  /*1ce0*/  ISETP.NE.AND P6, PT, R38, 0x1, PT ;  /* 0x000000012600780c */ /* 0x000fe20003fc5270 */
[----:B------:R-:W-:Y:S01]  /*1cf0*/  IMAD.MOV.U32 R86, RZ, RZ, R4 ;  /* 0x000000ffff567224 */ /* 0x000fe200078e0004 */
[----:B------:R-:W-:Y:S01]  /*1d00*/  LEA.HI R4, R6, R3, RZ, 0x6 ;  /* 0x0000000306047211 */ /* 0x000fe200078f30ff */
[----:B------:R-:W-:Y:S01]  /*1d10*/  IMAD.IADD R83, R7, 0x1, R85 ;  /* 0x0000000107537824 */ /* 0x000fe200078e0255 */
[----:B------:R-:W-:Y:S01]  /*1d20*/  LOP3.LUT R3, R11, 0x38, RZ, 0xc0, !PT ;  /* 0x000000380b037812 */ /* 0x000fe200078ec0ff */
[----:B------:R-:W-:Y:S01]  /*1d30*/  IMAD.MOV.U32 R88, RZ, RZ, R10 ;  /* 0x000000ffff587224 */ /* 0x000fe200078e000a */
[----:B------:R-:W-:Y:S01]  /*1d40*/  IADD3 R85, R85, R9, RZ ;  /* 0x0000000955557210 */ /* 0x000fe20007ffe0ff */
[C---:B------:R-:W-:Y:S01]  /*1d50*/  IMAD R9, R13.reuse, R14, RZ ;  /* 0x0000000e0d097224 */ /* 0x040fe200078e02ff */
[----:B------:R-:W-:Y:S01]  /*1d60*/  MOV R84, R8 ;  /* 0x0000000800547202 */ /* 0x000fe20000000f00 */
[----:B------:R-:W-:Y:S01]  /*1d70*/  IMAD R13, R13, R34, RZ ;  /* 0x000000220d0d7224 */ /* 0x000fe200078e02ff */
[----:B------:R-:W-:Y:S01]  /*1d80*/  SHF.L.U32 R4, R4, 0x7, RZ ;  /* 0x0000000704047819 */ /* 0x000fe200000006ff */
[----:B------:R-:W-:Y:S01]  /*1d90*/  IMAD R39, R24, R15, R9 ;  /* 0x0000000f18277224 */ /* 0x000fe200078e0209 */
[--C-:B------:R-:W-:Y:S01]  /*1da0*/  LOP3.LUT R8, R196, 0x38, R11.reuse, 0xf8, !PT ;  /* 0x00000038c4087812 */ /* 0x100fe200078ef80b */
[----:B------:R-:W-:Y:S05]  /*1db0*/  @!P6 WARPSYNC.ALL ;  /* 0x000000000000e948 */ /* 0x000fea0003800000 */
[----:B------:R-:W-:Y:S01]  /*1dc0*/  LOP3.LUT R10, R194, 0x38, R11, 0xf8, !PT ;  /* 0x00000038c20a7812 */ /* 0x000fe200078ef80b */
[----:B------:R-:W-:Y:S01]  /*1dd0*/  IMAD.WIDE.U32 R82, R24, R14, R82 ;  /* 0x0000000e18527225 */ /* 0x000fe200078e0052 */
[----:B------:R-:W-:Y:S01]  /*1de0*/  LOP3.LUT R3, R3, 0x1c0, R224, 0xf8, !PT ;  /* 0x000001c003037812 */ /* 0x000fe200078ef8e0 */
[----:B------:R-:W-:Y:S01]  /*1df0*/  ULDC UR4, c[0x0][0x2f4] ;  /* 0x0000bd0000047ab9 */ /* 0x000fe20000000800 */
[----:B------:R-:W-:Y:S01]  /*1e00*/  LOP3.LUT R6, R4, 0xffffe000, RZ, 0xc0, !PT ;  /* 0xffffe00004067812 */ /* 0x000fe200078ec0ff */
[C---:B------:R-:W-:Y:S01]  /*1e10*/  IMAD R13, R24.reuse, R35, R13 ;  /* 0x00000023180d7224 */ /* 0x040fe200078e020d */
[----:B------:R-:W-:Y:S01]  /*1e20*/  LOP3.LUT R5, R5, R226, RZ, 0x3c, !PT ;  /* 0x000000e205057212 */ /* 0x000fe200078e3cff */
[----:B------:R-:W-:Y:S01]  /*1e30*/  IMAD.WIDE.U32 R86, R24, R34, R86 ;  /* 0x0000002218567225 */ /* 0x000fe200078e0056 */
[----:B------:R-:W-:-:S02]  /*1e40*/  LOP3.LUT R8, R8, R227, RZ, 0x3c, !PT ;  /* 0x000000e308087212 */ /* 0x000fc400078e3cff */
[----:B------:R-:W-:Y:S01]  /*1e50*/  LOP3.LUT R10, R10, R225, RZ, 0x3c, !PT ;  /* 0x000000e10a0a7212 */ /* 0x000fe200078e3cff */
[C---:B------:R-:W-:Y:S01]  /*1e60*/  IMAD.WIDE.U32 R84, R24.reuse, R14, R84 ;  /* 0x0000000e18547225 */ /* 0x040fe200078e0054 */
[----:B------:R-:W-:Y:S02]  /*1e70*/  LOP3.LUT R7, R3, R200, RZ, 0x3c, !PT ;  /* 0x000000c803077212 */ /* 0x000fe400078e3cff */
[----:B------:R-:W-:Y:S01]  /*1e80*/  LOP3.LUT R41, R11, 0xfffffff8, RZ, 0xc0, !PT ;  /* 0xfffffff80b297812 */ /* 0x000fe200078ec0ff */
[----:B------:R-:W-:Y:S01]  /*1e90*/  IMAD.WIDE.U32 R88, R24, R34, R88 ;  /* 0x0000002218587225 */ /* 0x000fe200078e0058 */
[-C--:B------:R-:W-:Y:S02]  /*1ea0*/  IADD3 R4, R5, R6.reuse, R198 ;  /* 0x0000000605047210 */ /* 0x080fe40007ffe0c6 */
[-C--:B------:R-:W-:Y:S01]  /*1eb0*/  IADD3 R3, R8, R6.reuse, R199 ;  /* 0x0000000608037210 */ /* 0x080fe20007ffe0c7 */
[----:B------:R-:W-:Y:S01]  /*1ec0*/  IMAD.SHL.U32 R20, R14, 0x40, RZ ;  /* 0x000000400e147824 */ /* 0x000fe200078e00ff */
[-C--:B------:R-:W-:Y:S01]  /*1ed0*/  IADD3 R5, R10, R6.reuse, R197 ;  /* 0x000000060a057210 */ /* 0x080fe20007ffe0c5 */
[----:B------:R-:W-:Y:S01]  /*1ee0*/  IMAD.SHL.U32 R10, R14, 0x20, RZ ;  /* 0x000000200e0a7824 */ /* 0x000fe200078e00ff */
[----:B------:R-:W-:Y:S01]  /*1ef0*/  IADD3 R94, R38, 0x8, RZ ;  /* 0x00000008265e7810 */ /* 0x000fe20007ffe0ff */
[----:B------:R-:W-:Y:S01]  /*1f00*/  IMAD.IADD R38, R83, 0x1, R39 ;  /* 0x0000000153267824 */ /* 0x000fe200078e0227 */
[----:B------:R-:W-:Y:S01]  /*1f10*/  IADD3 R6, R7, R6, R201 ;  /* 0x0000000607067210 */ /* 0x000fe20007ffe0c9 */
[C---:B------:R-:W-:Y:S01]  /*1f20*/  IMAD.SHL.U32 R21, R14.reuse, 0x80, RZ ;  /* 0x000000800e157824 */ /* 0x040fe200078e00ff */
[--C-:B------:R-:W-:Y:S01]  /*1f30*/  SHF.L.U64.HI R7, R14, 0x5, R15.reuse ;  /* 0x000000050e077819 */ /* 0x100fe2000001020f */
[----:B------:R-:W-:Y:S01]  /*1f40*/  IMAD.SHL.U32 R34, R34, 0x80, RZ ;  /* 0x0000008022227824 */ /* 0x000fe200078e00ff */
[----:B------:R-:W-:Y:S01]  /*1f50*/  SHF.L.U64.HI R8, R14, 0x6, R15 ;  /* 0x000000060e087819 */ /* 0x000fe2000001020f */
[----:B------:R-:W-:Y:S01]  /*1f60*/  IMAD R36, R206, 0x20, R187 ;  /* 0x00000020ce247824 */ /* 0x000fe200078e02bb */
[----:B------:R-:W-:Y:S01]  /*1f70*/  SHF.L.U64.HI R9, R14, 0x7, R15 ;  /* 0x000000070e097819 */ /* 0x000fe2000001020f */
[----:B------:R-:W-:Y:S01]  /*1f80*/  IMAD.SHL.U32 R37, R37, 0x2, RZ ;  /* 0x0000000225257824 */ /* 0x000fe200078e00ff */
[----:B------:R-:W-:Y:S01]  /*1f90*/  SHF.R.S32.HI R35, RZ, 0x1f, R42 ;  /* 0x0000001fff237819 */ /* 0x000fe2000001142a */
[----:B------:R-:W-:Y:S01]  /*1fa0*/  IMAD.IADD R39, R39, 0x1, R85 ;  /* 0x0000000127277824 */ /* 0x000fe200078e0255 */
[----:B------:R-:W-:Y:S01]  /*1fb0*/  @!P6 BAR.SYNC.DEFER_BLOCKING 0x9, 0x100 ;  /* 0x024400000000eb1d */ /* 0x000fe20000010000 */
[----:B------:R-:W-:Y:S01]  /*1fc0*/  ISETP.GE.AND P1, PT, R16, UR4, PT ;  /* 0x0000000410007c0c */ /* 0x000fe2000bf26270 */
[----:B------:R-:W-:Y:S01]  /*1fd0*/  IMAD.IADD R43, R13, 0x1, R89 ;  /* 0x000000010d2b7824 */ /* 0x000fe200078e0259 */
[----:B------:R-:W-:-:S02]  /*1fe0*/  ISETP.GE.AND P2, PT, R2, UR4, PT ;  /* 0x0000000402007c0c */ /* 0x000fc4000bf46270 */
[----:B------:R-:W-:Y:S02]  /*1ff0*/  IADD3 R40, R87, R13, RZ ;  /* 0x0000000d57287210 */ /* 0x000fe40007ffe0ff */
[----:B------:R-:W-:Y:S02]  /*2000*/  SHF.R.S32.HI R80, RZ, 0x3, R11 ;  /* 0x00000003ff507819 */ /* 0x000fe4000001140b */
[----:B------:R-:W-:Y:S02]  /*2010*/  SHF.R.S32.HI R90, RZ, 0x1f, R41 ;  /* 0x0000001fff5a7819 */ /* 0x000fe40000011429 */
[----:B----4-:R-:W-:-:S07]  /*2020*/  SHF.R.S32.HI R81, RZ, 0x1f, R26 ;  /* 0x0000001fff517819 */ /* 0x010fce000001141a */
.L_x_2984:
[----:B------:R-:W0:Y:S01]  /*2030*/  LDC R100, c[0x0][0x430] ;  /* 0x00010c00ff647b82 */ /* 0x000e220000000800 */
[----:B------:R-:W-:Y:S01]  /*2040*/  VIADD R28, R28, 0xffffffff ;  /* 0xffffffff1c1c7836 */ /* 0x000fe20000000000 */
[----:B------:R-:W-:-:S03]  /*2050*/  MOV R101, RZ ;  /* 0x000000ff00657202 */ /* 0x000fc60000000f00 */
[----:B------:R-:W-:-:S03]  /*2060*/  IMAD R11, R28, 0x80, R36 ;  /* 0x000000801c0b7824 */ /* 0x000fc600078e0224 */
[----:B------:R-:W1:Y:S02]  /*2070*/  LDC R104, c[0x0][0x3f4] ;  /* 0x0000fd00ff687b82 */ /* 0x000e640000000800 */
[----:B------:R-:W-:Y:S02]  /*2080*/  ISETP.GE.AND P3, PT, R11, R25, PT ;  /* 0x000000190b00720c */ /* 0x000fe40003f66270 */
[----:B------:R-:W-:Y:S02]  /*2090*/  IADD3 R45, R0, R11, RZ ;  /* 0x0000000b002d7210 */ /* 0x000fe40007ffe0ff */
[----:B------:R-:W-:-:S03]  /*20a0*/  ISETP.GT.OR P3, PT, R36, 0x7f, P3 ;  /* 0x0000007f2400780c */ /* 0x000fc60001f64670 */
[----:B------:R-:W-:Y:S01]  /*20b0*/  IMAD.MOV.U32 R11, RZ, RZ, R45 ;  /* 0x000000ffff0b7224 */ /* 0x000fe200078e002d */
[----:B0-----:R-:W-:-:S09]  /*20c0*/  ISETP.NE.AND P4, PT, R100, 0x1, PT ;  /* 0x000000016400780c */ /* 0x001fd20003f85270 */
[----:B------:R-:W0:Y:S08]  /*20d0*/  @!P3 LDC.64 R14, c[0x0][0x428] ;  /* 0x00010a00ff0ebb82 */ /* 0x000e300000000a00 */
[----:B--2---:R-:W2:Y:S08]  /*20e0*/  @!P3 LDC.64 R46, c[0x0][0x418] ;  /* 0x00010600ff2ebb82 */ /* 0x004eb00000000a00 */
[----:B---3--:R-:W3:Y:S08]  /*20f0*/  @P4 LDC R12, c[0x0][0x434] ;  /* 0x00010d00ff0c4b82 */ /* 0x008ef00000000800 */
[----:B----4-:R-:W4:Y:S01]  /*2100*/  @P4 LDC R13, c[0x0][0x438] ;  /* 0x00010e00ff0d4b82 */ /* 0x010f220000000800 */
        /* <DEDUP_REMOVED lines=12> */
[----:B------:R-:W-:Y:S01]  /*21d0*/  IMAD.MOV R11, RZ, RZ, -R11 ;  /* 0x000000ffff0b7224 */ /* 0x000fe200078e0a0b */
[----:B------:R-:W-:Y:S01]  /*21e0*/  ISETP.GT.AND P4, PT, R28, R27, PT ;  /* 0x0000001b1c00720c */ /* 0x000fe20003f84270 */
[----:B------:R-:W-:Y:S01]  /*21f0*/  IMAD R93, R19, 0x4000, R205 ;  /* 0x00004000135d7824 */ /* 0x000fe200078e02cd */
[----:B------:R-:W-:Y:S05]  /*2200*/  YIELD ;  /* 0x0000000000007946 */ /* 0x000fea0003800000 */
[----:B------:R-:W-:Y:S01]  /*2210*/  BSSY B0, `(.L_x_2887) ;  /* 0x0000570000007945 */ /* 0x000fe20003800000 */
[----:B------:R-:W-:Y:S01]  /*2220*/  IMAD R100, R100, R11, R45 ;  /* 0x0000000b64647224 */ /* 0x000fe200078e022d */
[----:B------:R-:W-:Y:S01]  /*2230*/  P2R R92, PR, RZ, 0x10 ;  /* 0x00000010ff5c7803 */ /* 0x000fe20000000000 */
[----:B------:R-:W-:Y:S01]  /*2240*/  IMAD R93, R93, 0x2, R18 ;  /* 0x000000025d5d7824 */ /* 0x000fe200078e0212 */
[----:B0-----:R-:W-:Y:S06]  /*2250*/  @!P3 BRA `(.L_x_2888) ;  /* 0x000000500000b947 */ /* 0x001fec0003800000 */
        /* <DEDUP_REMOVED lines=11> */
[----:B------:R-:W-:Y:S01]  /*2310*/  IMAD R14, R98, UR4, RZ ;  /* 0x00000004620e7c24 */ /* 0x000fe2000f8e02ff */
[----:B------:R-:W-:Y:S02]  /*2320*/  IADD3 R13, R13, R11, RZ ;  /* 0x0000000b0d0d7210 */ /* 0x000fe40007ffe0ff */
        /* <DEDUP_REMOVED lines=50> */
.L_x_2891:
[----:B------:R-:W-:Y:S05]  /*2650*/  BSYNC B1 ;  /* 0x0000000000017941 */ /* 0x000fea0003800000 */
.L_x_2890:
        /* <DEDUP_REMOVED lines=41> */
.L_x_2893:
[----:B------:R-:W-:Y:S05]  /*28f0*/  BSYNC B1 ;  /* 0x0000000000017941 */ /* 0x000fea0003800000 */
.L_x_2892:
        /* <DEDUP_REMOVED lines=8> */
[----:B------:R-:W-:Y:S02]  /*2980*/  MOV R45, R63 ;  /* 0x0000003f002d7202 */ /* 0x000fe40000000f00 */
[----:B------:R-:W-:-:S02]  /*2990*/  CS2R R52, SRZ ;  /* 0x0000000000347805 */ /* 0x000fc4000001ff00 */
[----:B------:R-:W-:Y:S01]  /*29a0*/  PRMT R112, R46, 0x5410, R47 ;  /* 0x000054102e707816 */ /* 0x000fe2000000002f */
[----:B------:R-:W-:Y:S01]  /*29b0*/  IMAD.MOV.U32 R46, RZ, RZ, R66 ;  /* 0x000000ffff2e7224 */ /* 0x000fe200078e0042 */
[----:B------:R-:W-:Y:S01]  /*29c0*/  PRMT R109, R44, 0x5410, R45 ;  /* 0x000054102c6d7816 */ /* 0x000fe2000000002d */
[----:B------:R-:W-:Y:S01]  /*29d0*/  IMAD.MOV.U32 R47, RZ, RZ, R67 ;  /* 0x000000ffff2f7224 */ /* 0x000fe200078e0043 */
[----:B------:R-:W-:Y:S02]  /*29e0*/  CS2R R44, SRZ ;  /* 0x00000000002c7805 */ /* 0x000fe4000001ff00 */
[----:B------:R-:W-:Y:S02]  /*29f0*/  CS2R R56, SRZ ;  /* 0x0000000000387805 */ /* 0x000fe4000001ff00 */
[----:B------:R-:W-:Y:S02]  /*2a00*/  CS2R R54, SRZ ;  /* 0x0000000000367805 */ /* 0x000fe4000001ff00 */
[----:B------:R-:W-:-:S02]  /*2a10*/  CS2R R58, SRZ ;  /* 0x00000000003a7805 */ /* 0x000fc4000001ff00 */
[----:B------:R-:W-:Y:S02]  /*2a20*/  PRMT R113, R46, 0x5410, R47 ;  /* 0x000054102e717816 */ /* 0x000fe4000000002f */
        /* <DEDUP_REMOVED lines=24> */
.L_x_2895:
[----:B------:R-:W-:Y:S05]  /*2bb0*/  BSYNC B1 ;  /* 0x0000000000017941 */ /* 0x000fea0003800000 */
.L_x_2894:
        /* <DEDUP_REMOVED lines=31> */
.L_x_2897:
[----:B------:R-:W-:Y:S05]  /*2db0*/  BSYNC B1 ;  /* 0x0000000000017941 */ /* 0x000fea0003800000 */
.L_x_2896:
        /* <DEDUP_REMOVED lines=28> */
.L_x_2898:
[----:B------:R-:W-:Y:S01]  /*2f80*/  IMAD R91, R19, 0x8, R18 ;  /* 0x00000008135b7824 */ /* 0x000fe200078e0212 */
[----:B------:R-:W-:Y:S01]  /*2f90*/  SHF.L.U32 R102, R189, 0x1f, RZ ;  /* 0x0000001fbd667819 */ /* 0x000fe200000006ff */
[----:B------:R-:W-:Y:S03]  /*2fa0*/  BSSY B1, `(.L_x_2899) ;  /* 0x0000003000017945 */ /* 0x000fe60003800000 */
[----:B------:R-:W0:Y:S02]  /*2fb0*/  SYNCS.PHASECHK.TRANS64.TRYWAIT P6, [R91+URZ+0x28890], R102 ;  /* 0x028890665b0075a7 */ /* 0x000e2400080c017f */
[----:B0-----:R-:W-:Y:S05]  /*2fc0*/  @!P6 BRA `(.L_x_2900) ;  /* 0x000001c80074e947 */ /* 0x001fea0003800000 */
.L_x_3220:
[----:B------:R-:W-:Y:S05]  /*2fd0*/  BSYNC B1 ;  /* 0x0000000000017941 */ /* 0x000fea0003800000 */
.L_x_2899:
[----:B------:R-:W-:-:S03]  /*2fe0*/  UMOV UR4, 0xffffffff ;  /* 0xffffffff00047882 */ /* 0x000fc60000000000 */
[----:B------:R-:W-:Y:S05]  /*2ff0*/  BRA.DIV UR4, `(.L_x_2901) ;  /* 0x000001ca047c7947 */ /* 0x000fea000b800000 */
[----:B------:R1:W2:Y:S04]  /*3000*/  SHFL.IDX PT, R79, R103, RZ, 0x181f ;  /* 0x00181fff674f7589 */ /* 0x0002a800000e0000 */
[----:B------:R1:W3:Y:S02]  /*3010*/  SHFL.IDX PT, R105, R108, RZ, 0x181f ;  /* 0x00181fff6c697589 */ /* 0x0002e400000e0000 */
.L_x_3224:
        /* <DEDUP_REMOVED lines=51> */
.L_x_2907:
[----:B------:R-:W-:Y:S05]  /*3350*/  BSYNC B3 ;  /* 0x0000000000037941 */ /* 0x000fea0003800000 */
.L_x_2906:
[----:B0-----:R4:W-:Y:S02]  /*3360*/  ST.E.128 desc[UR42][R76.64], R12 ;  /* 0x0000000c4c007985 */ /* 0x0019e4000c101d2a */
.L_x_2905:
[----:B------:R-:W-:Y:S05]  /*3370*/  BSYNC B2 ;  /* 0x0000000000027941 */ /* 0x000fea0003800000 */
.L_x_2904:
        /* <DEDUP_REMOVED lines=47> */
.L_x_2909:
[----:B------:R-:W-:Y:S05]  /*3670*/  BSYNC B2 ;  /* 0x0000000000027941 */ /* 0x000fea0003800000 */
.L_x_2908:
[----:B0-----:R0:W-:Y:S02]  /*3680*/  ST.E.128 desc[UR42][R72.64], R12 ;  /* 0x0000000c48007985 */ /* 0x0011e4000c101d2a */
.L_x_2903:
[----:B------:R-:W-:Y:S05]  /*3690*/  BSYNC B1 ;  /* 0x0000000000017941 */ /* 0x000fea0003800000 */
.L_x_2902:
[----:B------:R-:W-:-:S03]  /*36a0*/  UMOV UR4, 0xffffffff ;  /* 0xffffffff00047882 */ /* 0x000fc60000000000 */
[----:B------:R-:W-:Y:S05]  /*36b0*/  BRA.DIV UR4, `(.L_x_2910) ;  /* 0x000001c604187947 */ /* 0x000fea000b800000 */
[----:B------:R1:W1:Y:S04]  /*36c0*/  SHFL.IDX PT, R71, R103, 0x1, 0x181f ;  /* 0x00381f0067477f89 */ /* 0x00026800000e0000 */
[----:B0-----:R0:W0:Y:S02]  /*36d0*/  SHFL.IDX PT, R73, R108, 0x1, 0x181f ;  /* 0x00381f006c497f89 */ /* 0x00102400000e0000 */
.L_x_3228:
        /* <DEDUP_REMOVED lines=51> */
.L_x_2916:
[----:B------:R-:W-:Y:S05]  /*3a10*/  BSYNC B3 ;  /* 0x0000000000037941 */ /* 0x000fea0003800000 */
.L_x_2915:
[----:B--2---:R0:W-:Y:S02]  /*3a20*/  ST.E.128 desc[UR42][R68.64], R12 ;  /* 0x0000000c44007985 */ /* 0x0041e4000c101d2a */
.L_x_2914:
[----:B------:R-:W-:Y:S05]  /*3a30*/  BSYNC B2 ;  /* 0x0000000000027941 */ /* 0x000fea0003800000 */
.L_x_2913:
        /* <DEDUP_REMOVED lines=47> */
.L_x_2918:
[----:B------:R-:W-:Y:S05]  /*3d30*/  BSYNC B2 ;  /* 0x0000000000027941 */ /* 0x000fea0003800000 */
.L_x_2917:
[----:B----4-:R0:W-:Y:S02]  /*3d40*/  ST.E.128 desc[UR42][R64.64], R12 ;  /* 0x0000000c40007985 */ /* 0x0101e4000c101d2a */
.L_x_2912:
[----:B------:R-:W-:Y:S05]  /*3d50*/  BSYNC B1 ;  /* 0x0000000000017941 */ /* 0x000fea0003800000 */
.L_x_2911:
[----:B------:R-:W-:-:S03]  /*3d60*/  UMOV UR4, 0xffffffff ;  /* 0xffffffff00047882 */ /* 0x000fc60000000000 */
[----:B------:R-:W-:Y:S05]  /*3d70*/  BRA.DIV UR4, `(.L_x_2919) ;  /* 0x000001be04b47947 */ /* 0x000fea000b800000 */
[----:B------:R1:W1:Y:S04]  /*3d80*/  SHFL.IDX PT, R63, R103, 0x2, 0x181f ;  /* 0x00581f00673f7f89 */ /* 0x00026800000e0000 */
[----:B0-----:R0:W0:Y:S02]  /*3d90*/  SHFL.IDX PT, R65, R108, 0x2, 0x181f ;  /* 0x00581f006c417f89 */ /* 0x00102400000e0000 */
.L_x_3232:
        /* <DEDUP_REMOVED lines=50> */
.L_x_2925:
[----:B------:R-:W-:Y:S05]  /*40c0*/  BSYNC B3 ;  /* 0x0000000000037941 */ /* 0x000fea0003800000 */
.L_x_2924:
[----:B--2---:R0:W-:Y:S02]  /*40d0*/  ST.E.128 desc[UR42][R60.64], R12 ;  /* 0x0000000c3c007985 */ /* 0x0041e4000c101d2a */
.L_x_2923:
[----:B------:R-:W-:Y:S05]  /*40e0*/  BSYNC B2 ;  /* 0x0000000000027941 */ /* 0x000fea0003800000 */
.L_x_2922:
        /* <DEDUP_REMOVED lines=47> */
.L_x_2927:
[----:B------:R-:W-:Y:S05]  /*43e0*/  BSYNC B2 ;  /* 0x0000000000027941 */ /* 0x000fea0003800000 */
.L_x_2926:
[----:B----4-:R0:W-:Y:S02]  /*43f0*/  ST.E.128 desc[UR42][R56.64], R12 ;  /* 0x0000000c38007985 */ /* 0x0101e4000c101d2a */
.L_x_2921:
[----:B------:R-:W-:Y:S05]  /*4400*/  BSYNC B1 ;  /* 0x0000000000017941 */ /* 0x000fea0003800000 */
.L_x_2920:
[----:B------:R-:W-:-:S03]  /*4410*/  UMOV UR4, 0xffffffff ;  /* 0xffffffff00047882 */ /* 0x000fc60000000000 */
[----:B------:R-:W-:Y:S05]  /*4420*/  BRA.DIV UR4, `(.L_x_2928) ;  /* 0x000001ba04547947 */ /* 0x000fea000b800000 */
[----:B-1----:R-:W1:Y:S04]  /*4430*/  SHFL.IDX PT, R103, R103, 0x3, 0x181f ;  /* 0x00781f0067677f89 */ /* 0x002e6800000e0000 */
[----:B------:R0:W0:Y:S02]  /*4440*/  SHFL.IDX PT, R53, R108, 0x3, 0x181f ;  /* 0x00781f006c357f89 */ /* 0x00002400000e0000 */
.L_x_3236:
[----:B------:R-:W-:Y:S05]  /*4450*/  @P4 BRA `(.L_x_2929) ;  /* 0x00000034002c4947 */ /* 0x000fea0003800000 */
[----:B------:R-:W-:Y:S04]  /*4460*/  BSSY B1, `(.L_x_2930) ;  /* 0x0000032000017945 */ /* 0x000fe80003800000 */
        /* <DEDUP_REMOVED lines=47> */
.L_x_2933:
[----:B------:R-:W-:Y:S05]  /*4760*/  BSYNC B2 ;  /* 0x0000000000027941 */ /* 0x000fea0003800000 */
.L_x_2932:
[----:B----4-:R0:W-:Y:S02]  /*4770*/  ST.E.128 desc[UR42][R54.64], R12 ;  /* 0x0000000c36007985 */ /* 0x0101e4000c101d2a */
.L_x_2931:
[----:B------:R-:W-:Y:S05]  /*4780*/  BSYNC B1 ;  /* 0x0000000000017941 */ /* 0x000fea0003800000 */
.L_x_2930:
        /* <DEDUP_REMOVED lines=47> */
.L_x_2935:
[----:B------:R-:W-:Y:S05]  /*4a80*/  BSYNC B1 ;  /* 0x0000000000017941 */ /* 0x000fea0003800000 */
.L_x_2934:
[----:B----4-:R0:W-:Y:S01]  /*4a90*/  ST.E.128 desc[UR42][R48.64], R12 ;  /* 0x0000000c30007985 */ /* 0x0101e2000c101d2a */
[----:B------:R-:W-:Y:S05]  /*4aa0*/  BRA `(.L_x_2929) ;  /* 0x0000002c00987947 */ /* 0x000fea0003800000 */
.L_x_2889:
        /* <DEDUP_REMOVED lines=20> */
[----:B------:R-:W-:-:S05]  /*4bf0*/  @!P5 IADD3 R48, P6, R84, R14, RZ ;  /* 0x0000000e5430d210 */ /* 0x000fca0007fde0ff */
[----:B------:R-:W-:Y:S02]  /*4c00*/  @!P5 IMAD.X R49, R91, 0x1, R39, P6 ;  /* 0x000000015b31d824 */ /* 0x000fe400030e0627 */
        /* <DEDUP_REMOVED lines=16> */
[----:B------:R0:W5:Y:S01]  /*4d10*/  @!P4 LDG.E.128 R52, desc[UR42][R60.64] ;  /* 0x0000002a3c34c981 */ /* 0x000162000c1e1d00 */
[----:B------:R-:W-:Y:S02]  /*4d20*/  @!P4 LEA.HI.X R63, R44, R63, R45, 0x1, P6 ;  /* 0x0000003f2c3fc211 */ /* 0x000fe400030f0c2d */
[----:B------:R-:W-:-:S02]  /*4d30*/  CS2R R44, SRZ ;  /* 0x00000000002c7805 */ /* 0x000fc4000001ff00 */
[----:B------:R-:W5:Y:S04]  /*4d40*/  @!P5 LDG.E.128 R48, desc[UR42][R64.64] ;  /* 0x0000002a4030d981 */ /* 0x000f68000c1e1d00 */
[----:B------:R1:W5:Y:S01]  /*4d50*/  @!P4 LDG.E.128 R56, desc[UR42][R62.64] ;  /* 0x0000002a3e38c981 */ /* 0x000362000c1e1d00 */
[C---:B--2---:R-:W-:Y:S02]  /*4d60*/  @!P3 LEA R68, P4, R74.reuse, R68, 0x1 ;  /* 0x000000444a44b211 */ /* 0x044fe400078808ff */
[----:B0-----:R-:W-:Y:S01]  /*4d70*/  CS2R R60, SRZ ;  /* 0x00000000003c7805 */ /* 0x001fe2000001ff00 */
[----:B------:R0:W5:Y:S01]  /*4d80*/  @!P5 LDG.E.128 R44, desc[UR42][R66.64] ;  /* 0x0000002a422cd981 */ /* 0x000162000c1e1d00 */
[----:B------:R-:W-:Y:S02]  /*4d90*/  @!P3 LEA.HI.X R69, R74, R69, R75, 0x1, P4 ;  /* 0x000000454a45b211 */ /* 0x000fe400020f0c4b */
[----:B---3--:R-:W-:-:S04]  /*4da0*/  @!P3 LEA R70, P4, R72, R70, 0x1 ;  /* 0x000000464846b211 */ /* 0x008fc800078808ff */
[----:B------:R-:W-:Y:S02]  /*4db0*/  @!P3 LEA.HI.X R71, R72, R71, R73, 0x1, P4 ;  /* 0x000000474847b211 */ /* 0x000fe400020f0c49 */
[----:B------:R-:W-:-:S04]  /*4dc0*/  ISETP.GE.AND P4, PT, R217, R97, PT ;  /* 0x00000061d900720c */ /* 0x000fc80003f86270 */
[CC--:B------:R-:W-:Y:S02]  /*4dd0*/  ISETP.GE.OR P4, PT, R16.reuse, R104.reuse, P4 ;  /* 0x000000681000720c */ /* 0x0c0fe40002786670 */
[----:B-1----:R-:W-:Y:S02]  /*4de0*/  CS2R R62, SRZ ;  /* 0x00000000003e7805 */ /* 0x002fe4000001ff00 */
[----:B0-----:R-:W-:Y:S02]  /*4df0*/  CS2R R66, SRZ ;  /* 0x0000000000427805 */ /* 0x001fe4000001ff00 */
[----:B------:R-:W-:Y:S01]  /*4e00*/  CS2R R64, SRZ ;  /* 0x0000000000407805 */ /* 0x000fe2000001ff00 */
[----:B------:R-:W-:Y:S01]  /*4e10*/  BSSY B1, `(.L_x_2936) ;  /* 0x000001d000017945 */ /* 0x000fe20003800000 */
[----:B------:R-:W-:Y:S02]  /*4e20*/  CS2R R74, SRZ ;  /* 0x00000000004a7805 */ /* 0x000fe4000001ff00 */
[----:B------:R-:W-:Y:S01]  /*4e30*/  CS2R R72, SRZ ;  /* 0x0000000000487805 */ /* 0x000fe2000001ff00 */
[----:B------:R0:W5:Y:S04]  /*4e40*/  @!P3 LDG.E.128 R60, desc[UR42][R68.64] ;  /* 0x0000002a443cb981 */ /* 0x000168000c1e1d00 */
[----:B------:R1:W5:Y:S01]  /*4e50*/  @!P3 LDG.E.128 R64, desc[UR42][R70.64] ;  /* 0x0000002a4640b981 */ /* 0x000362000c1e1d00 */
[----:B------:R-:W-:-:S02]  /*4e60*/  ISETP.GE.AND P3, PT, R16, R104, PT ;  /* 0x000000681000720c */ /* 0x000fc40003f66270 */
[----:B0-----:R-:W-:Y:S02]  /*4e70*/  CS2R R68, SRZ ;  /* 0x0000000000447805 */ /* 0x001fe4000001ff00 */
[----:B-1----:R-:W-:Y:S01]  /*4e80*/  CS2R R70, SRZ ;  /* 0x0000000000467805 */ /* 0x002fe2000001ff00 */
[----:B------:R-:W-:Y:S08]  /*4e90*/  @P4 BRA `(.L_x_2937) ;  /* 0x0000000000504947 */ /* 0x000ff00003800000 */
[----:B------:R-:W0:Y:S01]  /*4ea0*/  LDC.64 R68, c[0x0][0x3f8] ;  /* 0x0000fe00ff447b82 */ /* 0x000e220000000a00 */
[----:B------:R-:W-:Y:S01]  /*4eb0*/  MOV R15, R91 ;  /* 0x0000005b000f7202 */ /* 0x000fe20000000f00 */
[----:B------:R-:W-:Y:S01]  /*4ec0*/  IMAD.MOV.U32 R13, RZ, RZ, R11 ;  /* 0x000000ffff0d7224 */ /* 0x000fe200078e000b */
        /* <DEDUP_REMOVED lines=17> */
.L_x_2937:
[----:B------:R-:W-:Y:S05]  /*4fe0*/  BSYNC B1 ;  /* 0x0000000000017941 */ /* 0x000fea0003800000 */
.L_x_2936:
[----:B-----5:R-:W-:Y:S01]  /*4ff0*/  IMAD.MOV.U32 R11, RZ, RZ, R70 ;  /* 0x000000ffff0b7224 */ /* 0x020fe200078e0046 */
[----:B------:R-:W-:Y:S01]  /*5000*/  MOV R13, R68 ;  /* 0x00000044000d7202 */ /* 0x000fe20000000f00 */
        /* <DEDUP_REMOVED lines=28> */
[----:B------:R-:W-:Y:S01]  /*51d0*/  PRMT R127, R127, 0x5410, R14 ;  /* 0x000054107f7f7816 */ /* 0x000fe2000000000e */
[----:B------:R-:W-:Y:S01]  /*51e0*/  IMAD.MOV.U32 R14, RZ, RZ, R53 ;  /* 0x000000ffff0e7224 */ /* 0x000fe200078e0035 */
[----:B------:R-:W-:Y:S02]  /*51f0*/  PRMT R124, R13, 0x7610, R124 ;  /* 0x000076100d7c7816 */ /* 0x000fe4000000007c */
[----:B------:R-:W-:-:S02]  /*5200*/  MOV R13, R52 ;  /* 0x00000034000d7202 */ /* 0x000fc40000000f00 */
        /* <DEDUP_REMOVED lines=22> */
.L_x_2938:
[----:B------:R-:W-:Y:S01]  /*5370*/  IMAD R91, R19, 0x8, R18 ;  /* 0x00000008135b7824 */ /* 0x000fe200078e0212 */
[----:B------:R-:W-:Y:S01]  /*5380*/  SHF.L.U32 R102, R189, 0x1f, RZ ;  /* 0x0000001fbd667819 */ /* 0x000fe200000006ff */
[----:B------:R-:W0:Y:S01]  /*5390*/  LDC R110, c[0x0][0x2f4] ;  /* 0x0000bd00ff6e7b82 */ /* 0x000e220000000800 */
[----:B------:R-:W-:Y:S02]  /*53a0*/  BSSY B1, `(.L_x_2939) ;  /* 0x0000003000017945 */ /* 0x000fe40003800000 */
[----:B------:R-:W1:Y:S02]  /*53b0*/  SYNCS.PHASECHK.TRANS64.TRYWAIT P4, [R91+URZ+0x28890], R102 ;  /* 0x028890665b0075a7 */ /* 0x000e64000808017f */
[----:B-1----:R-:W-:Y:S05]  /*53c0*/  @!P4 BRA `(.L_x_2940) ;  /* 0x000001a800b8c947 */ /* 0x002fea0003800000 */
.L_x_3237:
[----:B------:R-:W-:Y:S05]  /*53d0*/  BSYNC B1 ;  /* 0x0000000000017941 */ /* 0x000fea0003800000 */
.L_x_2939:
[----:B------:R-:W-:Y:S01]  /*53e0*/  UMOV UR4, 0xffffffff ;  /* 0xffffffff00047882 */ /* 0x000fe20000000000 */
[----:B0-----:R-:W-:Y:S02]  /*53f0*/  IMAD.IADD R112, R110, 0x1, -R37 ;  /* 0x000000016e707824 */ /* 0x001fe400078e0a25 */
[----:B------:R-:W-:Y:S05]  /*5400*/  BRA.DIV UR4, `(.L_x_2941) ;  /* 0x000001aa04bc7947 */ /* 0x000fea000b800000 */
[----:B------:R0:W2:Y:S04]  /*5410*/  SHFL.IDX PT, R107, R103, RZ, 0x181f ;  /* 0x00181fff676b7589 */ /* 0x0000a800000e0000 */
[----:B------:R0:W3:Y:S02]  /*5420*/  SHFL.IDX PT, R106, R108, RZ, 0x181f ;  /* 0x00181fff6c6a7589 */ /* 0x0000e400000e0000 */
.L_x_3241:
        /* <DEDUP_REMOVED lines=10> */
[----:B------:R-:W-:Y:S02]  /*54d0*/  SHF.R.S32.HI R13, RZ, 0x1f, R12 ;  /* 0x0000001fff0d7819 */ /* 0x000fe4000001140c */
[----:B------:R-:W-:Y:S02]  /*54e0*/  SHF.L.U32 R11, R12, 0x3, RZ ;  /* 0x000000030c0b7819 */ /* 0x000fe400000006ff */
[----:B------:R-:W-:Y:S02]  /*54f0*/  LEA.HI R12, R13, R12, RZ, 0x3 ;  /* 0x0000000c0d0c7211 */ /* 0x000fe400078f18ff */
[----:B------:R-:W-:-:S03]  /*5500*/  LOP3.LUT R13, R11, 0x38, RZ, 0xc0, !PT ;  /* 0x000000380b0d7812 */ /* 0x000fc600078ec0ff */
[----:B------:R-:W-:Y:S01]  /*5510*/  IMAD.SHL.U32 R12, R12, 0x400, RZ ;  /* 0x000004000c0c7824 */ /* 0x000fe200078e00ff */
[----:B------:R-:W-:-:S04]  /*5520*/  LOP3.LUT R13, R13, 0x1c0, R224, 0xf8, !PT ;  /* 0x000001c00d0d7812 */ /* 0x000fc800078ef8e0 */
        /* <DEDUP_REMOVED lines=21> */
[----:B--2---:R-:W-:Y:S01]  /*5680*/  IMAD.MOV.U32 R47, RZ, RZ, R12 ;  /* 0x000000ffff2f7224 */ /* 0x004fe200078e000c */
[----:B------:R-:W-:Y:S01]  /*5690*/  SHF.R.U64 R48, R48, 0x10, R49 ;  /* 0x0000001030307819 */ /* 0x000fe20000001231 */
[----:B---3--:R-:W-:-:S02]  /*56a0*/  HADD2.F32 R46, -RZ, R77.H0_H0 ;  /* 0x2000004dff2e7230 */ /* 0x008fc40000004100 */
[----:B------:R-:W-:Y:S02]  /*56b0*/  IMAD.MOV.U32 R49, RZ, RZ, R15 ;  /* 0x000000ffff317224 */ /* 0x000fe400078e000f */
[----:B------:R-:W-:Y:S02]  /*56c0*/  HADD2.F32 R77, -RZ, R77.H1_H1 ;  /* 0x3000004dff4d7230 */ /* 0x000fe40000004100 */
        /* <DEDUP_REMOVED lines=12> */
[--C-:B------:R-:W-:Y:S01]  /*5790*/  HADD2.F32 R127, -RZ, R126.reuse.H0_H0 ;  /* 0x2000007eff7f7230 */ /* 0x100fe20000004100 */
[----:B------:R-:W-:Y:S01]  /*57a0*/  F2FP.F16.F32.PACK_AB R15, R15, R12 ;  /* 0x0000000c0f0f723e */ /* 0x000fe200000000ff */
[----:B------:R-:W-:Y:S01]  /*57b0*/  HADD2.F32 R79, -RZ, R79.H1_H1 ;  /* 0x3000004fff4f7230 */ /* 0x000fe20000004100 */
[----:B------:R-:W-:Y:S01]  /*57c0*/  F2FP.F16.F32.PACK_AB R46, R46, R13 ;  /* 0x0000000d2e2e723e */ /* 0x000fe200000000ff */
[----:B------:R-:W-:Y:S01]  /*57d0*/  HADD2.F32 R50, -RZ, R49.H0_H0 ;  /* 0x20000031ff327230 */ /* 0x000fe20000004100 */
[----:B------:R-:W-:Y:S01]  /*57e0*/  MOV R13, R15 ;  /* 0x0000000f000d7202 */ /* 0x000fe20000000f00 */
[----:B------:R-:W-:Y:S02]  /*57f0*/  HADD2.F32 R128, -RZ, R129.H0_H0 ;  /* 0x20000081ff807230 */ /* 0x000fe40000004100 */
[-C--:B------:R-:W-:Y:S01]  /*5800*/  FMUL.FTZ R129, R51, R127.reuse ;  /* 0x0000007f33817220 */ /* 0x080fe20000410000 */
[----:B------:R-:W-:Y:S02]  /*5810*/  HADD2.F32 R77, -RZ, R126.H1_H1 ;  /* 0x3000007eff4d7230 */ /* 0x000fe40000004100 */
[----:B------:R-:W-:Y:S01]  /*5820*/  FMUL.FTZ R130, R50, R127 ;  /* 0x0000007f32827220 */ /* 0x000fe20000410000 */
[----:B------:R-:W-:-:S02]  /*5830*/  HADD2.F32 R49, -RZ, R49.H1_H1 ;  /* 0x30000031ff317230 */ /* 0x000fc40000004100 */
[-C--:B------:R-:W-:Y:S01]  /*5840*/  FMUL.FTZ R132, R79, R128.reuse ;  /* 0x000000804f847220 */ /* 0x080fe20000410000 */
[----:B------:R-:W-:Y:S02]  /*5850*/  HADD2.F32 R126, -RZ, R131.H0_H0 ;  /* 0x20000083ff7e7230 */ /* 0x000fe40000004100 */
[-C--:B------:R-:W-:Y:S01]  /*5860*/  FFMA.FTZ R130, R51, R77.reuse, R130 ;  /* 0x0000004d33827223 */ /* 0x080fe20000010082 */
[----:B------:R-:W-:Y:S01]  /*5870*/  FFMA.FTZ R129, R50, R77, -R129 ;  /* 0x0000004d32817223 */ /* 0x000fe20000010881 */
[C---:B------:R-:W-:Y:S01]  /*5880*/  FMUL.FTZ R128, R49.reuse, R128 ;  /* 0x0000008031807220 */ /* 0x040fe20000410000 */
[----:B------:R-:W-:Y:S02]  /*5890*/  HADD2.F32 R51, -RZ, R48.H0_H0 ;  /* 0x20000030ff337230 */ /* 0x000fe40000004100 */
[-C--:B------:R-:W-:Y:S01]  /*58a0*/  FFMA.FTZ R132, R49, R126.reuse, -R132 ;  /* 0x0000007e31847223 */ /* 0x080fe20000010884 */
[----:B------:R-:W-:Y:S02]  /*58b0*/  HADD2.F32 R49, -RZ, R76.H0_H0 ;  /* 0x2000004cff317230 */ /* 0x000fe40000004100 */
[----:B------:R-:W-:Y:S01]  /*58c0*/  FFMA.FTZ R127, R79, R126, R128 ;  /* 0x0000007e4f7f7223 */ /* 0x000fe20000010080 */
[----:B------:R-:W-:-:S02]  /*58d0*/  HADD2.F32 R50, -RZ, R124.H1_H1 ;  /* 0x3000007cff327230 */ /* 0x000fc40000004100 */
[--C-:B------:R-:W-:Y:S01]  /*58e0*/  HADD2.F32 R48, -RZ, R47.reuse.H0_H0 ;  /* 0x2000002fff307230 */ /* 0x100fe20000004100 */
[----:B------:R-:W-:Y:S01]  /*58f0*/  F2FP.F16.F32.PACK_AB R129, R132, R129 ;  /* 0x000000818481723e */ /* 0x000fe200000000ff */
[----:B------:R-:W-:Y:S01]  /*5900*/  HADD2.F32 R76, -RZ, R76.H1_H1 ;  /* 0x3000004cff4c7230 */ /* 0x000fe20000004100 */
[----:B------:R-:W-:Y:S01]  /*5910*/  F2FP.F16.F32.PACK_AB R127, R127, R130 ;  /* 0x000000827f7f723e */ /* 0x000fe200000000ff */
[----:B------:R-:W-:Y:S02]  /*5920*/  HADD2.F32 R124, -RZ, R124.H0_H0 ;  /* 0x2000007cff7c7230 */ /* 0x000fe40000004100 */
[----:B------:R-:W-:Y:S02]  /*5930*/  HADD2.F32 R47, -RZ, R47.H1_H1 ;  /* 0x3000002fff2f7230 */ /* 0x000fe40000004100 */
[-C--:B------:R-:W-:Y:S01]  /*5940*/  FMUL.FTZ R126, R76, R51.reuse ;  /* 0x000000334c7e7220 */ /* 0x080fe20000410000 */
[----:B------:R-:W-:Y:S02]  /*5950*/  IMAD.MOV.U32 R15, RZ, RZ, R129 ;  /* 0x000000ffff0f7224 */ /* 0x000fe400078e0081 */
[-C--:B------:R-:W-:Y:S01]  /*5960*/  FMUL.FTZ R77, R49, R124.reuse ;  /* 0x0000007c314d7220 */ /* 0x080fe20000410000 */
[C---:B------:R-:W-:Y:S01]  /*5970*/  FMUL.FTZ R124, R48.reuse, R124 ;  /* 0x0000007c307c7220 */ /* 0x040fe20000410000 */
[C---:B------:R-:W-:Y:S01]  /*5980*/  FMUL.FTZ R51, R47.reuse, R51 ;  /* 0x000000332f337220 */ /* 0x040fe20000410000 */
[-C--:B------:R-:W-:Y:S01]  /*5990*/  FFMA.FTZ R126, R47, R125.reuse, -R126 ;  /* 0x0000007d2f7e7223 */ /* 0x080fe2000001087e */
[-C--:B------:R-:W-:Y:S01]  /*59a0*/  FFMA.FTZ R77, R48, R50.reuse, -R77 ;  /* 0x00000032304d7223 */ /* 0x080fe2000001084d */
[----:B------:R-:W-:Y:S01]  /*59b0*/  FFMA.FTZ R124, R49, R50, R124 ;  /* 0x00000032317c7223 */ /* 0x000fe2000001007c */
[----:B------:R-:W-:Y:S01]  /*59c0*/  FFMA.FTZ R125, R76, R125, R51 ;  /* 0x0000007d4c7d7223 */ /* 0x000fe20000010033 */
[----:B------:R-:W-:-:S02]  /*59d0*/  HADD2.F32 R51, -RZ, R45.H0_H0 ;  /* 0x2000002dff337230 */ /* 0x000fc40000004100 */
[----:B------:R-:W-:Y:S01]  /*59e0*/  HADD2.F32 R47, -RZ, R78.H0_H0 ;  /* 0x2000004eff2f7230 */ /* 0x000fe20000004100 */
[----:B------:R-:W-:Y:S01]  /*59f0*/  F2FP.F16.F32.PACK_AB R12, R126, R77 ;  /* 0x0000004d7e0c723e */ /* 0x000fe200000000ff */
[--C-:B------:R-:W-:Y:S01]  /*5a00*/  HADD2.F32 R50, -RZ, R123.reuse.H0_H0 ;  /* 0x2000007bff327230 */ /* 0x100fe20000004100 */
[----:B------:R-:W-:Y:S01]  /*5a10*/  F2FP.F16.F32.PACK_AB R76, R125, R124 ;  /* 0x0000007c7d4c723e */ /* 0x000fe200000000ff */
[----:B------:R-:W-:Y:S02]  /*5a20*/  HADD2.F32 R45, -RZ, R14.H0_H0 ;  /* 0x2000000eff2d7230 */ /* 0x000fe40000004100 */
[----:B------:R-:W-:Y:S02]  /*5a30*/  HADD2.F32 R78, -RZ, R78.H1_H1 ;  /* 0x3000004eff4e7230 */ /* 0x000fe40000004100 */
[----:B------:R-:W-:Y:S02]  /*5a40*/  HADD2.F32 R14, -RZ, R14.H1_H1 ;  /* 0x3000000eff0e7230 */ /* 0x000fe40000004100 */
[----:B------:R-:W-:-:S02]  /*5a50*/  HADD2.F32 R48, -RZ, R123.H1_H1 ;  /* 0x3000007bff307230 */ /* 0x000fc40000004100 */
[-C--:B------:R-:W-:Y:S01]  /*5a60*/  FMUL.FTZ R79, R78, R51.reuse ;  /* 0x000000334e4f7220 */ /* 0x080fe20000410000 */
[----:B------:R-:W-:Y:S02]  /*5a70*/  HADD2.F32 R49, -RZ, R44.H0_H0 ;  /* 0x2000002cff317230 */ /* 0x000fe40000004100 */
[-C--:B------:R-:W-:Y:S01]  /*5a80*/  FMUL.FTZ R44, R47, R50.reuse ;  /* 0x000000322f2c7220 */ /* 0x080fe20000410000 */
[C---:B------:R-:W-:Y:S01]  /*5a90*/  FMUL.FTZ R50, R45.reuse, R50 ;  /* 0x000000322d327220 */ /* 0x040fe20000410000 */
[C---:B------:R-:W-:Y:S01]  /*5aa0*/  FMUL.FTZ R51, R14.reuse, R51 ;  /* 0x000000330e337220 */ /* 0x040fe20000410000 */
[----:B------:R-:W-:Y:S02]  /*5ab0*/  IMAD.MOV.U32 R77, RZ, RZ, R46 ;  /* 0x000000ffff4d7224 */ /* 0x000fe400078e002e */
[-C--:B------:R-:W-:Y:S01]  /*5ac0*/  FFMA.FTZ R44, R45, R48.reuse, -R44 ;  /* 0x000000302d2c7223 */ /* 0x080fe2000001082c */
[-C--:B------:R-:W-:Y:S01]  /*5ad0*/  FFMA.FTZ R79, R14, R49.reuse, -R79 ;  /* 0x000000310e4f7223 */ /* 0x080fe2000001084f */
[----:B------:R-:W-:Y:S01]  /*5ae0*/  FFMA.FTZ R50, R47, R48, R50 ;  /* 0x000000302f327223 */ /* 0x000fe20000010032 */
[----:B------:R-:W-:-:S03]  /*5af0*/  FFMA.FTZ R51, R78, R49, R51 ;  /* 0x000000314e337223 */ /* 0x000fc60000010033 */
[----:B------:R-:W-:Y:S01]  /*5b00*/  F2FP.F16.F32.PACK_AB R14, R79, R44 ;  /* 0x0000002c4f0e723e */ /* 0x000fe200000000ff */
[----:B------:R-:W-:Y:S01]  /*5b10*/  IMAD.MOV.U32 R79, RZ, RZ, R127 ;  /* 0x000000ffff4f7224 */ /* 0x000fe200078e007f */
[----:B------:R-:W-:-:S07]  /*5b20*/  F2FP.F16.F32.PACK_AB R78, R51, R50 ;  /* 0x00000032334e723e */ /* 0x000fce00000000ff */
.L_x_2945:
[----:B------:R-:W-:Y:S05]  /*5b30*/  BSYNC B2 ;  /* 0x0000000000027941 */ /* 0x000fea0003800000 */
.L_x_2944:
[----:B------:R-:W-:Y:S01]  /*5b40*/  ISETP.GE.AND P4, PT, R11, R110, PT ;  /* 0x0000006e0b00720c */ /* 0x000fe20003f86270 */
[----:B--2---:R4:W-:-:S12]  /*5b50*/  ST.E.128 desc[UR42][R104.64], R12 ;  /* 0x0000000c68007985 */ /* 0x0049d8000c101d2a */
[----:B------:R-:W-:-:S05]  /*5b60*/  @!P4 IMAD.WIDE R106, R11, 0x2, R106 ;  /* 0x000000020b6ac825 */ /* 0x000fca00078e026a */
[----:B---3--:R4:W-:Y:S02]  /*5b70*/  @!P4 ST.E.128 desc[UR42][R106.64], R76 ;  /* 0x0000004c6a00c985 */ /* 0x0089e4000c101d2a */
.L_x_2943:
[----:B------:R-:W-:Y:S05]  /*5b80*/  BSYNC B1 ;  /* 0x0000000000017941 */ /* 0x000fea0003800000 */
.L_x_2942:
[----:B------:R-:W-:-:S03]  /*5b90*/  UMOV UR4, 0xffffffff ;  /* 0xffffffff00047882 */ /* 0x000fc60000000000 */
[----:B------:R-:W-:Y:S05]  /*5ba0*/  BRA.DIV UR4, `(.L_x_2946) ;  /* 0x000001a604207947 */ /* 0x000fea000b800000 */
[----:B------:R0:W0:Y:S04]  /*5bb0*/  SHFL.IDX PT, R51, R103, 0x1, 0x181f ;  /* 0x00381f0067337f89 */ /* 0x00002800000e0000 */
[----:B------:R0:W0:Y:S02]  /*5bc0*/  SHFL.IDX PT, R50, R108, 0x1, 0x181f ;  /* 0x00381f006c327f89 */ /* 0x00002400000e0000 */
.L_x_3245:
[----:B------:R-:W-:Y:S01]  /*5bd0*/  ISETP.GE.OR P4, PT, R219, R97, P1 ;  /* 0x00000061db00720c */ /* 0x000fe20000f86670 */
[----:B------:R-:W-:-:S12]  /*5be0*/  BSSY B1, `(.L_x_2947) ;  /* 0x0000074000017945 */ /* 0x000fd80003800000 */
[----:B------:R-:W-:Y:S05]  /*5bf0*/  @P4 BRA `(.L_x_2948) ;  /* 0x0000000400c84947 */ /* 0x000fea0003800000 */
[----:B------:R-:W-:Y:S01]  /*5c00*/  SEL R11, R37, R112, !P0 ;  /* 0x00000070250b7207 */ /* 0x000fe20004000000 */
[----:B------:R-:W-:Y:S01]  /*5c10*/  BSSY B2, `(.L_x_2949) ;  /* 0x000006c000027945 */ /* 0x000fe20003800000 */
[C---:B0-----:R-:W-:Y:S02]  /*5c20*/  LEA R48, P4, R41.reuse, R50, 0x1 ;  /* 0x0000003229307211 */ /* 0x041fe400078808ff */
[----:B----4-:R-:W-:Y:S02]  /*5c30*/  SHF.R.S32.HI R12, RZ, 0x1f, R11 ;  /* 0x0000001fff0c7819 */ /* 0x010fe4000001140b */
        /* <DEDUP_REMOVED lines=18> */
[--C-:B--2---:R-:W-:Y:S02]  /*5d60*/  SHF.R.U64 R107, R56, 0x10, R57.reuse ;  /* 0x00000010386b7819 */ /* 0x104fe40000001239 */
[----:B------:R-:W-:Y:S01]  /*5d70*/  SHF.R.U32.HI R56, RZ, 0x10, R57 ;  /* 0x00000010ff387819 */ /* 0x000fe20000011639 */
[--C-:B------:R-:W-:Y:S01]  /*5d80*/  HADD2.F32 R57, -RZ, R120.reuse.H1_H1 ;  /* 0x30000078ff397230 */ /* 0x100fe20000004100 */
[----:B------:R-:W-:Y:S01]  /*5d90*/  SHF.R.U64 R123, R52, 0x10, R53 ;  /* 0x00000010347b7819 */ /* 0x000fe20000001235 */
[----:B------:R-:W-:Y:S01]  /*5da0*/  HADD2.F32 R120, -RZ, R120.H0_H0 ;  /* 0x20000078ff787230 */ /* 0x000fe20000004100 */
[--C-:B------:R-:W-:Y:S01]  /*5db0*/  SHF.R.U64 R52, R54, 0x10, R55.reuse ;  /* 0x0000001036347819 */ /* 0x100fe20000001237 */
[----:B----4-:R-:W-:Y:S01]  /*5dc0*/  IMAD.MOV.U32 R54, RZ, RZ, R44 ;  /* 0x000000ffff367224 */ /* 0x010fe200078e002c */
[----:B------:R-:W-:Y:S01]  /*5dd0*/  SHF.R.U32.HI R104, RZ, 0x10, R55 ;  /* 0x00000010ff687819 */ /* 0x000fe20000011637 */
[----:B0-----:R-:W-:Y:S01]  /*5de0*/  IMAD.MOV.U32 R44, RZ, RZ, R14 ;  /* 0x000000ffff2c7224 */ /* 0x001fe200078e000e */
[----:B------:R-:W-:Y:S01]  /*5df0*/  SHF.R.U32.HI R76, RZ, 0x10, R53 ;  /* 0x00000010ff4c7819 */ /* 0x000fe20000011635 */
[----:B------:R-:W-:Y:S01]  /*5e00*/  HADD2.F32 R14, -RZ, R13.H0_H0 ;  /* 0x2000000dff0e7230 */ /* 0x000fe20000004100 */
[----:B------:R-:W-:Y:S01]  /*5e10*/  MOV R55, R46 ;  /* 0x0000002e00377202 */ /* 0x000fe20000000f00 */
[--C-:B------:R-:W-:Y:S01]  /*5e20*/  HADD2.F32 R46, -RZ, R45.reuse.H0_H0 ;  /* 0x2000002dff2e7230 */ /* 0x100fe20000004100 */
[--C-:B------:R-:W-:Y:S01]  /*5e30*/  SHF.R.U64 R53, R58, 0x10, R59.reuse ;  /* 0x000000103a357819 */ /* 0x100fe2000000123b */
[----:B------:R-:W-:Y:S01]  /*5e40*/  HADD2.F32 R45, -RZ, R45.H1_H1 ;  /* 0x3000002dff2d7230 */ /* 0x000fe20000004100 */
[----:B------:R-:W-:Y:S01]  /*5e50*/  SHF.R.U32.HI R79, RZ, 0x10, R59 ;  /* 0x00000010ff4f7819 */ /* 0x000fe2000001163b */
[----:B------:R-:W-:-:S02]  /*5e60*/  HADD2.F32 R58, -RZ, R56.H0_H0 ;  /* 0x20000038ff3a7230 */ /* 0x000fc40000004100 */
[----:B------:R-:W-:Y:S02]  /*5e70*/  HADD2.F32 R13, -RZ, R13.H1_H1 ;  /* 0x3000000dff0d7230 */ /* 0x000fe40000004100 */
[----:B------:R-:W-:Y:S02]  /*5e80*/  HADD2.F32 R59, -RZ, R122.H1_H1 ;  /* 0x3000007aff3b7230 */ /* 0x000fe40000004100 */
[----:B------:R-:W-:Y:S02]  /*5e90*/  HADD2.F32 R56, -RZ, R76.H0_H0 ;  /* 0x2000004cff387230 */ /* 0x000fe40000004100 */
[-C--:B------:R-:W-:Y:S01]  /*5ea0*/  FMUL.FTZ R76, R45, R58.reuse ;  /* 0x0000003a2d4c7220 */ /* 0x080fe20000410000 */
[C---:B------:R-:W-:Y:S01]  /*5eb0*/  FMUL.FTZ R58, R13.reuse, R58 ;  /* 0x0000003a0d3a7220 */ /* 0x040fe20000410000 */
[-C--:B------:R-:W-:Y:S01]  /*5ec0*/  FMUL.FTZ R77, R46, R59.reuse ;  /* 0x0000003b2e4d7220 */ /* 0x080fe20000410000 */
[----:B------:R-:W-:Y:S01]  /*5ed0*/  FMUL.FTZ R59, R14, R59 ;  /* 0x0000003b0e3b7220 */ /* 0x000fe20000410000 */
[-C--:B------:R-:W-:Y:S01]  /*5ee0*/  FFMA.FTZ R76, R13, R56.reuse, -R76 ;  /* 0x000000380d4c7223 */ /* 0x080fe2000001084c */
[----:B------:R-:W-:Y:S01]  /*5ef0*/  FFMA.FTZ R78, R45, R56, R58 ;  /* 0x000000382d4e7223 */ /* 0x000fe2000001003a */
[----:B------:R-:W-:-:S02]  /*5f00*/  HADD2.F32 R56, -RZ, R121.H1_H1 ;  /* 0x30000079ff387230 */ /* 0x000fc40000004100 */
[-C--:B------:R-:W-:Y:S01]  /*5f10*/  FFMA.FTZ R77, R14, R57.reuse, -R77 ;  /* 0x000000390e4d7223 */ /* 0x080fe2000001084d */
[----:B------:R-:W-:Y:S02]  /*5f20*/  HADD2.F32 R13, -RZ, R15.H0_H0 ;  /* 0x2000000fff0d7230 */ /* 0x000fe40000004100 */
[----:B------:R-:W-:Y:S01]  /*5f30*/  FFMA.FTZ R59, R46, R57, R59 ;  /* 0x000000392e3b7223 */ /* 0x000fe2000001003b */
[--C-:B------:R-:W-:Y:S02]  /*5f40*/  HADD2.F32 R14, -RZ, R47.reuse.H0_H0 ;  /* 0x2000002fff0e7230 */ /* 0x100fe40000004100 */
[----:B------:R-:W-:Y:S02]  /*5f50*/  HADD2.F32 R47, -RZ, R47.H1_H1 ;  /* 0x3000002fff2f7230 */ /* 0x000fe40000004100 */
[----:B------:R-:W-:Y:S01]  /*5f60*/  FMUL.FTZ R57, R13, R56 ;  /* 0x000000380d397220 */ /* 0x000fe20000410000 */
[----:B------:R-:W-:Y:S02]  /*5f70*/  HADD2.F32 R58, -RZ, R79.H0_H0 ;  /* 0x2000004fff3a7230 */ /* 0x000fe40000004100 */
[----:B------:R-:W-:-:S02]  /*5f80*/  HADD2.F32 R15, -RZ, R15.H1_H1 ;  /* 0x3000000fff0f7230 */ /* 0x000fc40000004100 */
[----:B------:R-:W-:Y:S02]  /*5f90*/  HADD2.F32 R45, -RZ, R119.H1_H1 ;  /* 0x30000077ff2d7230 */ /* 0x000fe40000004100 */
[----:B------:R-:W-:Y:S02]  /*5fa0*/  HADD2.F32 R46, -RZ, R104.H0_H0 ;  /* 0x20000068ff2e7230 */ /* 0x000fe40000004100 */
[C---:B------:R-:W-:Y:S01]  /*5fb0*/  FMUL.FTZ R104, R14.reuse, R56 ;  /* 0x000000380e687220 */ /* 0x040fe20000410000 */
[-C--:B------:R-:W-:Y:S01]  /*5fc0*/  FMUL.FTZ R56, R47, R58.reuse ;  /* 0x0000003a2f387220 */ /* 0x080fe20000410000 */
[----:B---3--:R-:W-:Y:S01]  /*5fd0*/  FMUL.FTZ R106, R15, R58 ;  /* 0x0000003a0f6a7220 */ /* 0x008fe20000410000 */
[-C--:B------:R-:W-:Y:S01]  /*5fe0*/  FFMA.FTZ R58, R14, R45.reuse, R57 ;  /* 0x0000002d0e3a7223 */ /* 0x080fe20000010039 */
[----:B------:R-:W-:Y:S02]  /*5ff0*/  HADD2.F32 R122, -RZ, R122.H0_H0 ;  /* 0x2000007aff7a7230 */ /* 0x000fe40000004100 */
[----:B------:R-:W-:Y:S01]  /*6000*/  FFMA.FTZ R104, R13, R45, -R104 ;  /* 0x0000002d0d687223 */ /* 0x000fe20000010868 */
[----:B------:R-:W-:-:S02]  /*6010*/  HADD2.F32 R14, -RZ, R54.H0_H0 ;  /* 0x20000036ff0e7230 */ /* 0x000fc40000004100 */
[-C--:B------:R-:W-:Y:S01]  /*6020*/  FFMA.FTZ R79, R15, R46.reuse, -R56 ;  /* 0x0000002e0f4f7223 */ /* 0x080fe20000010838 */
[----:B------:R-:W-:Y:S02]  /*6030*/  HADD2.F32 R45, -RZ, R107.H0_H0 ;  /* 0x2000006bff2d7230 */ /* 0x000fe40000004100 */
[----:B------:R-:W-:Y:S01]  /*6040*/  FFMA.FTZ R105, R47, R46, R106 ;  /* 0x0000002e2f697223 */ /* 0x000fe2000001006a */
[----:B------:R-:W-:Y:S02]  /*6050*/  HADD2.F32 R54, -RZ, R54.H1_H1 ;  /* 0x30000036ff367230 */ /* 0x000fe40000004100 */
[----:B------:R-:W-:Y:S01]  /*6060*/  FMUL.FTZ R46, R14, R122 ;  /* 0x0000007a0e2e7220 */ /* 0x000fe20000410000 */
[--C-:B------:R-:W-:Y:S01]  /*6070*/  HADD2.F32 R13, -RZ, R12.reuse.H0_H0 ;  /* 0x2000000cff0d7230 */ /* 0x100fe20000004100 */
[----:B------:R-:W-:Y:S01]  /*6080*/  F2FP.F16.F32.PACK_AB R79, R79, R104 ;  /* 0x000000684f4f723e */ /* 0x000fe200000000ff */
[----:B------:R-:W-:Y:S02]  /*6090*/  HADD2.F32 R12, -RZ, R12.H1_H1 ;  /* 0x3000000cff0c7230 */ /* 0x000fe40000004100 */
[----:B------:R-:W-:Y:S01]  /*60a0*/  FMUL.FTZ R57, R54, R45 ;  /* 0x0000002d36397220 */ /* 0x000fe20000410000 */
[----:B------:R-:W-:-:S02]  /*60b0*/  HADD2.F32 R15, -RZ, R123.H0_H0 ;  /* 0x2000007bff0f7230 */ /* 0x000fc40000004100 */
[C---:B------:R-:W-:Y:S01]  /*60c0*/  FMUL.FTZ R47, R13.reuse, R122 ;  /* 0x0000007a0d2f7220 */ /* 0x040fe20000410000 */
[----:B------:R-:W-:Y:S01]  /*60d0*/  FFMA.FTZ R46, R13, R120, -R46 ;  /* 0x000000780d2e7223 */ /* 0x000fe2000001082e */
[----:B------:R-:W-:Y:S02]  /*60e0*/  HADD2.F32 R13, -RZ, R55.H0_H0 ;  /* 0x20000037ff0d7230 */ /* 0x000fe40000004100 */
[C---:B------:R-:W-:Y:S01]  /*60f0*/  FMUL.FTZ R45, R12.reuse, R45 ;  /* 0x0000002d0c2d7220 */ /* 0x040fe20000410000 */
[----:B------:R-:W-:Y:S02]  /*6100*/  HADD2.F32 R121, -RZ, R121.H0_H0 ;  /* 0x20000079ff797230 */ /* 0x000fe40000004100 */
[-C--:B------:R-:W-:Y:S01]  /*6110*/  FFMA.FTZ R57, R12, R15.reuse, -R57 ;  /* 0x0000000f0c397223 */ /* 0x080fe20000010839 */
[----:B------:R-:W-:Y:S02]  /*6120*/  HADD2.F32 R53, -RZ, R53.H0_H0 ;  /* 0x20000035ff357230 */ /* 0x000fe40000004100 */
[----:B------:R-:W-:Y:S01]  /*6130*/  FFMA.FTZ R54, R54, R15, R45 ;  /* 0x0000000f36367223 */ /* 0x000fe2000001002d */
[----:B------:R-:W-:-:S02]  /*6140*/  HADD2.F32 R55, -RZ, R55.H1_H1 ;  /* 0x30000037ff377230 */ /* 0x000fc40000004100 */
[----:B------:R-:W-:Y:S01]  /*6150*/  FMUL.FTZ R15, R13, R121 ;  /* 0x000000790d0f7220 */ /* 0x000fe20000410000 */
[--C-:B------:R-:W-:Y:S02]  /*6160*/  HADD2.F32 R12, -RZ, R44.reuse.H0_H0 ;  /* 0x2000002cff0c7230 */ /* 0x100fe40000004100 */
[----:B------:R-:W-:Y:S01]  /*6170*/  FFMA.FTZ R47, R14, R120, R47 ;  /* 0x000000780e2f7223 */ /* 0x000fe2000001002f */
        /* <DEDUP_REMOVED lines=12> */
[----:B------:R-:W-:Y:S02]  /*6240*/  F2FP.F16.F32.PACK_AB R58, R105, R58 ;  /* 0x0000003a693a723e */ /* 0x000fe400000000ff */
[----:B------:R-:W-:Y:S01]  /*6250*/  F2FP.F16.F32.PACK_AB R78, R44, R15 ;  /* 0x0000000f2c4e723e */ /* 0x000fe200000000ff */
[----:B------:R-:W-:Y:S01]  /*6260*/  IMAD.MOV.U32 R44, RZ, RZ, R54 ;  /* 0x000000ffff2c7224 */ /* 0x000fe200078e0036 */
[----:B------:R-:W-:Y:S01]  /*6270*/  F2FP.F16.F32.PACK_AB R12, R57, R46 ;  /* 0x0000002e390c723e */ /* 0x000fe200000000ff */
[----:B------:R-:W-:Y:S01]  /*6280*/  IMAD.MOV.U32 R15, RZ, RZ, R79 ;  /* 0x000000ffff0f7224 */ /* 0x000fe200078e004f */
[----:B------:R-:W-:Y:S01]  /*6290*/  F2FP.F16.F32.PACK_AB R46, R55, R14 ;  /* 0x0000000e372e723e */ /* 0x000fe200000000ff */
[----:B------:R-:W-:Y:S01]  /*62a0*/  IMAD.MOV.U32 R14, RZ, RZ, R78 ;  /* 0x000000ffff0e7224 */ /* 0x000fe200078e004e */
[----:B------:R-:W-:-:S02]  /*62b0*/  F2FP.F16.F32.PACK_AB R13, R76, R77 ;  /* 0x0000004d4c0d723e */ /* 0x000fc400000000ff */
[----:B------:R-:W-:-:S07]  /*62c0*/  MOV R47, R58 ;  /* 0x0000003a002f7202 */ /* 0x000fce0000000f00 */
.L_x_2950:
[----:B------:R-:W-:Y:S05]  /*62d0*/  BSYNC B2 ;  /* 0x0000000000027941 */ /* 0x000fea0003800000 */
.L_x_2949:
[----:B------:R-:W-:Y:S01]  /*62e0*/  ISETP.GE.AND P4, PT, R11, R110, PT ;  /* 0x0000006e0b00720c */ /* 0x000fe20003f86270 */
[----:B0-----:R0:W-:-:S12]  /*62f0*/  ST.E.128 desc[UR42][R48.64], R12 ;  /* 0x0000000c30007985 */ /* 0x0011d8000c101d2a */
[----:B------:R-:W-:-:S05]  /*6300*/  @!P4 IMAD.WIDE R50, R11, 0x2, R50 ;  /* 0x000000020b32c825 */ /* 0x000fca00078e0232 */
[----:B----4-:R0:W-:Y:S02]  /*6310*/  @!P4 ST.E.128 desc[UR42][R50.64], R44 ;  /* 0x0000002c3200c985 */ /* 0x0101e4000c101d2a */
.L_x_2948:
[----:B------:R-:W-:Y:S05]  /*6320*/  BSYNC B1 ;  /* 0x0000000000017941 */ /* 0x000fea0003800000 */
.L_x_2947:
[----:B------:R-:W-:-:S03]  /*6330*/  UMOV UR4, 0xffffffff ;  /* 0xffffffff00047882 */ /* 0x000fc60000000000 */
[----:B------:R-:W-:Y:S05]  /*6340*/  BRA.DIV UR4, `(.L_x_2951) ;  /* 0x0000019e04847947 */ /* 0x000fea000b800000 */
[----:B0-----:R0:W0:Y:S04]  /*6350*/  SHFL.IDX PT, R51, R103, 0x2, 0x181f ;  /* 0x00581f0067337f89 */ /* 0x00102800000e0000 */
[----:B------:R0:W0:Y:S02]  /*6360*/  SHFL.IDX PT, R50, R108, 0x2, 0x181f ;  /* 0x00581f006c327f89 */ /* 0x00002400000e0000 */
.L_x_3249:
        /* <DEDUP_REMOVED lines=17> */
[----:B------:R-:W-:Y:S01]  /*6480*/  IADD3 R12, R13, R12, R198 ;  /* 0x0000000c0d0c7210 */ /* 0x000fe20007ffe0c6 */
[----:B------:R-:W-:-:S03]  /*6490*/  IMAD R13, R19, 0x4000, R4 ;  /* 0x00004000130d7824 */ /* 0x000fc600078e0204 */
[----:B------:R-:W-:Y:S01]  /*64a0*/  LEA R15, R19, R12, 0xe ;  /* 0x0000000c130f7211 */ /* 0x000fe200078e70ff */
[----:B------:R-:W-:-:S04]  /*64b0*/  IMAD R13, R13, 0x2, R18 ;  /* 0x000000020d0d7824 */ /* 0x000fc800078e0212 */
[----:B------:R-:W-:Y:S02]  /*64c0*/  IMAD R44, R15, 0x2, R18 ;  /* 0x000000020f2c7824 */ /* 0x000fe400078e0212 */
[----:B------:R-:W0:Y:S04]  /*64d0*/  LDS.128 R12, [R13+0x18400] ;  /* 0x018400000d0c7984 */ /* 0x000e280000000c00 */
[----:B------:R-:W4:Y:S01]  /*64e0*/  LDS.128 R44, [R44+0x18400] ;  /* 0x018400002c2c7984 */ /* 0x000f220000000c00 */
[----:B------:R-:W-:Y:S05]  /*64f0*/  @P3 BRA `(.L_x_2955) ;  /* 0x0000000400583947 */ /* 0x000fea0003800000 */
[----:B------:R-:W-:Y:S01]  /*6500*/  SHF.R.U32.HI R56, RZ, 0x10, R65 ;  /* 0x00000010ff387819 */ /* 0x000fe20000011641 */
[----:B----4-:R-:W-:Y:S01]  /*6510*/  IMAD.MOV.U32 R52, RZ, RZ, R44 ;  /* 0x000000ffff347224 */ /* 0x010fe200078e002c */
[----:B0-----:R-:W-:Y:S01]  /*6520*/  MOV R44, R14 ;  /* 0x0000000e002c7202 */ /* 0x001fe20000000f00 */
[----:B------:R-:W-:Y:S01]  /*6530*/  IMAD.MOV.U32 R53, RZ, RZ, R46 ;  /* 0x000000ffff357224 */ /* 0x000fe200078e002e */
[--C-:B------:R-:W-:Y:S01]  /*6540*/  SHF.R.U32.HI R54, RZ, 0x10, R61.reuse ;  /* 0x00000010ff367819 */ /* 0x100fe2000001163d */
        /* <DEDUP_REMOVED lines=9> */
[----:B------:R-:W-:Y:S01]  /*65e0*/  SHF.R.U32.HI R66, RZ, 0x10, R67 ;  /* 0x00000010ff427819 */ /* 0x000fe20000011643 */
[----:B------:R-:W-:-:S02]  /*65f0*/  HADD2.F32 R57, -RZ, R118.H1_H1 ;  /* 0x30000076ff397230 */ /* 0x000fc40000004100 */
        /* <DEDUP_REMOVED lines=11> */
[----:B------:R-:W-:Y:S01]  /*66b0*/  HADD2.F32 R13, -RZ, R15.H0_H0 ;  /* 0x2000000fff0d7230 */ /* 0x000fe20000004100 */
[----:B------:R-:W-:Y:S01]  /*66c0*/  SHF.R.U64 R76, R64, 0x10, R65 ;  /* 0x00000010404c7819 */ /* 0x000fe20000001241 */
        /* <DEDUP_REMOVED lines=32> */
[--C-:B------:R-:W-:Y:S02]  /*68d0*/  HADD2.F32 R12, -RZ, R44.reuse.H0_H0 ;  /* 0x2000002cff0c7230 */ /* 0x100fe40000004100 */
[----:B------:R-:W-:Y:S01]  /*68e0*/  FFMA.FTZ R47, R14, R116, R47 ;  /* 0x000000740e2f7223 */ /* 0x000fe2000001002f */
[----:B------:R-:W-:Y:S02]  /*68f0*/  HADD2.F32 R15, -RZ, R61.H0_H0 ;  /* 0x2000003dff0f7230 */ /* 0x000fe40000004100 */
[-C--:B------:R-:W-:Y:S01]  /*6900*/  FMUL.FTZ R45, R13, R117.reuse ;  /* 0x000000750d2d7220 */ /* 0x080fe20000410000 */
[----:B------:R-:W-:Y:S02]  /*6910*/  HADD2.F32 R53, -RZ, R53.H1_H1 ;  /* 0x30000035ff357230 */ /* 0x000fe40000004100 */
[----:B------:R-:W-:Y:S01]  /*6920*/  FMUL.FTZ R54, R12, R117 ;  /* 0x000000750c367220 */ /* 0x000fe20000410000 */
[----:B------:R-:W-:Y:S01]  /*6930*/  HADD2.F32 R44, -RZ, R44.H1_H1 ;  /* 0x3000002cff2c7230 */ /* 0x000fe20000004100 */
[----:B------:R-:W-:Y:S01]  /*6940*/  F2FP.F16.F32.PACK_AB R63, R64, R63 ;  /* 0x0000003f403f723e */ /* 0x000fe200000000ff */
[----:B------:R-:W-:-:S02]  /*6950*/  HADD2.F32 R115, -RZ, R115.H0_H0 ;  /* 0x20000073ff737230 */ /* 0x000fc40000004100 */
        /* <DEDUP_REMOVED lines=8> */
[----:B------:R-:W-:Y:S02]  /*69e0*/  F2FP.F16.F32.PACK_AB R56, R52, R47 ;  /* 0x0000002f3438723e */ /* 0x000fe400000000ff */
[----:B------:R-:W-:-:S02]  /*69f0*/  F2FP.F16.F32.PACK_AB R12, R55, R46 ;  /* 0x0000002e370c723e */ /* 0x000fc400000000ff */
[----:B------:R-:W-:Y:S01]  /*6a00*/  F2FP.F16.F32.PACK_AB R14, R44, R45 ;  /* 0x0000002d2c0e723e */ /* 0x000fe200000000ff */
[----:B------:R-:W-:Y:S01]  /*6a10*/  IMAD.MOV.U32 R44, RZ, RZ, R56 ;  /* 0x000000ffff2c7224 */ /* 0x000fe200078e0038 */
[----:B------:R-:W-:Y:S01]  /*6a20*/  F2FP.F16.F32.PACK_AB R13, R58, R59 ;  /* 0x0000003b3a0d723e */ /* 0x000fe200000000ff */
[----:B------:R-:W-:Y:S01]  /*6a30*/  IMAD.MOV.U32 R45, RZ, RZ, R57 ;  /* 0x000000ffff2d7224 */ /* 0x000fe200078e0039 */
[----:B------:R-:W-:Y:S02]  /*6a40*/  F2FP.F16.F32.PACK_AB R46, R53, R54 ;  /* 0x00000036352e723e */ /* 0x000fe400000000ff */
[----:B------:R-:W-:-:S07]  /*6a50*/  MOV R47, R63 ;  /* 0x0000003f002f7202 */ /* 0x000fce0000000f00 */
.L_x_2955:
[----:B------:R-:W-:Y:S05]  /*6a60*/  BSYNC B2 ;  /* 0x0000000000027941 */ /* 0x000fea0003800000 */
.L_x_2954:
[----:B------:R-:W-:Y:S01]  /*6a70*/  ISETP.GE.AND P4, PT, R11, R110, PT ;  /* 0x0000006e0b00720c */ /* 0x000fe20003f86270 */
[----:B0-----:R0:W-:-:S12]  /*6a80*/  ST.E.128 desc[UR42][R48.64], R12 ;  /* 0x0000000c30007985 */ /* 0x0011d8000c101d2a */
[----:B------:R-:W-:-:S05]  /*6a90*/  @!P4 IMAD.WIDE R50, R11, 0x2, R50 ;  /* 0x000000020b32c825 */ /* 0x000fca00078e0232 */
[----:B----4-:R0:W-:Y:S02]  /*6aa0*/  @!P4 ST.E.128 desc[UR42][R50.64], R44 ;  /* 0x0000002c3200c985 */ /* 0x0101e4000c101d2a */
.L_x_2953:
[----:B------:R-:W-:Y:S05]  /*6ab0*/  BSYNC B1 ;  /* 0x0000000000017941 */ /* 0x000fea0003800000 */
.L_x_2952:
[----:B------:R-:W-:-:S03]  /*6ac0*/  UMOV UR4, 0xffffffff ;  /* 0xffffffff00047882 */ /* 0x000fc60000000000 */
[----:B------:R-:W-:Y:S05]  /*6ad0*/  BRA.DIV UR4, `(.L_x_2956) ;  /* 0x0000019604ec7947 */ /* 0x000fea000b800000 */
[----:B0-----:R-:W0:Y:S04]  /*6ae0*/  SHFL.IDX PT, R103, R103, 0x3, 0x181f ;  /* 0x00781f0067677f89 */ /* 0x001e2800000e0000 */
[----:B------:R-:W0:Y:S02]  /*6af0*/  SHFL.IDX PT, R108, R108, 0x3, 0x181f ;  /* 0x00781f006c6c7f89 */ /* 0x000e2400000e0000 */
.L_x_3253:
        /* <DEDUP_REMOVED lines=8> */
[----:B----4-:R-:W-:-:S04]  /*6b80*/  LEA.HI.SX32 R12, R11, R80, 0x1c ;  /* 0x000000500b0c7211 */ /* 0x010fc800078fe2ff */
        /* <DEDUP_REMOVED lines=57> */
[----:B------:R-:W-:-:S02]  /*6f20*/  HADD2.F32 R114, -RZ, R114.H0_H0 ;  /* 0x20000072ff727230 */ /* 0x000fc40000004100 */
[-C--:B------:R-:W-:Y:S01]  /*6f30*/  FFMA.FTZ R63, R15, R46.reuse, -R52 ;  /* 0x0000002e0f3f7223 */ /* 0x080fe20000010834 */
[----:B------:R-:W-:Y:S02]  /*6f40*/  HADD2.F32 R45, -RZ, R64.H0_H0 ;  /* 0x20000040ff2d7230 */ /* 0x000fe40000004100 */
[----:B------:R-:W-:Y:S01]  /*6f50*/  FFMA.FTZ R62, R47, R46, R54 ;  /* 0x0000002e2f3e7223 */ /* 0x000fe20000010036 */
        /* <DEDUP_REMOVED lines=38> */
[----:B------:R-:W-:-:S02]  /*71c0*/  F2FP.F16.F32.PACK_AB R46, R51, R52 ;  /* 0x00000034332e723e */ /* 0x000fc400000000ff */
[----:B------:R-:W-:-:S07]  /*71d0*/  MOV R47, R61 ;  /* 0x0000003d002f7202 */ /* 0x000fce0000000f00 */
.L_x_2958:
[----:B------:R-:W-:Y:S05]  /*71e0*/  BSYNC B1 ;  /* 0x0000000000017941 */ /* 0x000fea0003800000 */
.L_x_2957:
[----:B0-----:R0:W-:Y:S01]  /*71f0*/  ST.E.128 desc[UR42][R48.64], R12 ;  /* 0x0000000c30007985 */ /* 0x0011e2000c101d2a */
[----:B------:R-:W-:Y:S01]  /*7200*/  ISETP.GE.AND P3, PT, R11, R110, PT ;  /* 0x0000006e0b00720c */ /* 0x000fe20003f66270 */
[----:B------:R-:W-:-:S12]  /*7210*/  IMAD.MOV.U32 R109, RZ, RZ, R103 ;  /* 0x000000ffff6d7224 */ /* 0x000fd800078e0067 */
[----:B------:R-:W-:Y:S05]  /*7220*/  @P3 BRA `(.L_x_2929) ;  /* 0x0000000400b83947 */ /* 0x000fea0003800000 */
[----:B0-----:R-:W-:-:S05]  /*7230*/  IMAD.WIDE R12, R11, 0x2, R108 ;  /* 0x000000020b0c7825 */ /* 0x001fca00078e026c */
[----:B----4-:R0:W-:Y:S01]  /*7240*/  ST.E.128 desc[UR42][R12.64], R44 ;  /* 0x0000002c0c007985 */ /* 0x0101e2000c101d2a */
[----:B------:R-:W-:Y:S05]  /*7250*/  BRA `(.L_x_2929) ;  /* 0x0000000400ac7947 */ /* 0x000fea0003800000 */
.L_x_2888:
[----:B------:R-:W-:-:S06]  /*7260*/  UISETP.NE.AND UP0, UPT, UR39, 0x3, UPT ;  /* 0x000000032700788c */ /* 0x000fcc000bf05270 */
[----:B------:R-:W-:-:S13]  /*7270*/  PLOP3.LUT P5, PT, PT, PT, UP0, 0x80, 0x0 ;  /* 0x000000000000781c */ /* 0x000fda0003faf008 */
[----:B------:R-:W-:Y:S05]  /*7280*/  @!P5 BRA `(.L_x_2959) ;  /* 0x000000000004d947 */ /* 0x000fea0003800000 */
[----:B------:R-:W-:Y:S01]  /*7290*/  BPT.TRAP 0x1 ;  /* 0x000000040000795c */ /* 0x000fe20000300000 */
.L_x_2959:
[----:B------:R-:W-:Y:S01]  /*72a0*/  IMAD R91, R19, 0x8, R18 ;  /* 0x00000008135b7824 */ /* 0x000fe200078e0212 */
[----:B------:R-:W-:Y:S01]  /*72b0*/  SHF.L.U32 R102, R189, 0x1f, RZ ;  /* 0x0000001fbd667819 */ /* 0x000fe200000006ff */
[----:B------:R-:W-:Y:S01]  /*72c0*/  BSSY B1, `(.L_x_2960) ;  /* 0x0000004000017945 */ /* 0x000fe20003800000 */
[----:B------:R-:W-:Y:S02]  /*72d0*/  SHF.R.S32.HI R99, RZ, 0x1f, R100 ;  /* 0x0000001fff637819 */ /* 0x000fe40000011464 */
[----:B------:R-:W0:Y:S02]  /*72e0*/  SYNCS.PHASECHK.TRANS64.TRYWAIT P3, [R91+URZ+0x28890], R102 ;  /* 0x028890665b0075a7 */ /* 0x000e24000806017f */
[----:B0-----:R-:W-:Y:S05]  /*72f0*/  @!P3 BRA `(.L_x_2961) ;  /* 0x000001900030b947 */ /* 0x001fea0003800000 */
.L_x_3254:
[----:B------:R-:W-:Y:S05]  /*7300*/  BSYNC B1 ;  /* 0x0000000000017941 */ /* 0x000fea0003800000 */
.L_x_2960:
        /* <DEDUP_REMOVED lines=13> */
[----:B------:R-:W-:Y:S01]  /*73e0*/  IMAD R15, R35, UR4, RZ ;  /* 0x00000004230f7c24 */ /* 0x000fe2000f8e02ff */
[----:B------:R-:W-:Y:S01]  /*73f0*/  IADD3 R13, R13, R11, RZ ;  /* 0x0000000b0d0d7210 */ /* 0x000fe20007ffe0ff */
[----:B------:R-:W-:Y:S02]  /*7400*/  IMAD.IADD R47, R97, 0x1, -R187 ;  /* 0x00000001612f7824 */ /* 0x000fe400078e0abb */
        /* <DEDUP_REMOVED lines=11> */
.L_x_3258:
        /* <DEDUP_REMOVED lines=13> */
.L_x_2964:
[----:B------:R-:W-:Y:S05]  /*7590*/  BSYNC B1 ;  /* 0x0000000000017941 */ /* 0x000fea0003800000 */
.L_x_2963:
[----:B------:R-:W-:-:S03]  /*75a0*/  UMOV UR4, 0xffffffff ;  /* 0xffffffff00047882 */ /* 0x000fc60000000000 */
[----:B------:R-:W-:Y:S05]  /*75b0*/  BRA.DIV UR4, `(.L_x_2965) ;  /* 0x0000018e04dc7947 */ /* 0x000fea000b800000 */
[----:B--2---:R2:W0:Y:S04]  /*75c0*/  SHFL.IDX PT, R45, R46, 0x1, 0x181f ;  /* 0x00381f002e2d7f89 */ /* 0x00442800000e0000 */
[----:B---34-:R2:W3:Y:S02]  /*75d0*/  SHFL.IDX PT, R14, R44, 0x1, 0x181f ;  /* 0x00381f002c0e7f89 */ /* 0x0184e400000e0000 */
.L_x_3262:
        /* <DEDUP_REMOVED lines=14> */
.L_x_2967:
[----:B------:R-:W-:Y:S05]  /*76c0*/  BSYNC B1 ;  /* 0x0000000000017941 */ /* 0x000fea0003800000 */
.L_x_2966:
[----:B------:R-:W-:-:S03]  /*76d0*/  UMOV UR4, 0xffffffff ;  /* 0xffffffff00047882 */ /* 0x000fc60000000000 */
[----:B------:R-:W-:Y:S05]  /*76e0*/  BRA.DIV UR4, `(.L_x_2968) ;  /* 0x0000018e04d87947 */ /* 0x000fea000b800000 */
[----:B0-----:R0:W0:Y:S04]  /*76f0*/  SHFL.IDX PT, R45, R46, 0x2, 0x181f ;  /* 0x00581f002e2d7f89 */ /* 0x00102800000e0000 */
[----:B---34-:R3:W4:Y:S02]  /*7700*/  SHFL.IDX PT, R14, R44, 0x2, 0x181f ;  /* 0x00581f002c0e7f89 */ /* 0x01872400000e0000 */
.L_x_3266:
        /* <DEDUP_REMOVED lines=14> */
.L_x_2970:
[----:B------:R-:W-:Y:S05]  /*77f0*/  BSYNC B1 ;  /* 0x0000000000017941 */ /* 0x000fea0003800000 */
.L_x_2969:
[----:B------:R-:W-:-:S03]  /*7800*/  UMOV UR4, 0xffffffff ;  /* 0xffffffff00047882 */ /* 0x000fc60000000000 */
[----:B------:R-:W-:Y:S05]  /*7810*/  BRA.DIV UR4, `(.L_x_2971) ;  /* 0x0000018e04d47947 */ /* 0x000fea000b800000 */
[----:B0-----:R0:W0:Y:S04]  /*7820*/  SHFL.IDX PT, R45, R46, 0x3, 0x181f ;  /* 0x00781f002e2d7f89 */ /* 0x00102800000e0000 */
[----:B----4-:R4:W0:Y:S02]  /*7830*/  SHFL.IDX PT, R14, R44, 0x3, 0x181f ;  /* 0x00781f002c0e7f89 */ /* 0x01082400000e0000 */
.L_x_3270:
        /* <DEDUP_REMOVED lines=13> */
.L_x_2929:
[----:B------:R-:W-:Y:S05]  /*7910*/  BSYNC B0 ;  /* 0x0000000000007941 */ /* 0x000fea0003800000 */
.L_x_2887:
        /* <DEDUP_REMOVED lines=17> */
.L_x_2973:
[----:B------:R-:W-:Y:S05]  /*7a30*/  BSYNC B0 ;  /* 0x0000000000007941 */ /* 0x000fea0003800000 */
.L_x_2972:
[----:B------:R-:W5:Y:S01]  /*7a40*/  SYNCS.PHASECHK.TRANS64.TRYWAIT P4, [R91+URZ+0x288b0], R102 ;  /* 0x0288b0665b0075a7 */ /* 0x000f62000808017f */
[----:B------:R-:W-:Y:S01]  /*7a50*/  ULDC UR41, c[0x0][0x2f4] ;  /* 0x0000bd0000297ab9 */ /* 0x000fe20000000800 */
[----:B------:R-:W-:Y:S04]  /*7a60*/  BSSY B0, `(.L_x_2974) ;  /* 0x0000002000007945 */ /* 0x000fe80003800000 */
[----:B-----5:R-:W-:Y:S05]  /*7a70*/  @!P4 BRA `(.L_x_2975) ;  /* 0x0000018c0084c947 */ /* 0x020fea0003800000 */
.L_x_3271:
[----:B------:R-:W-:Y:S05]  /*7a80*/  BSYNC B0 ;  /* 0x0000000000007941 */ /* 0x000fea0003800000 */
.L_x_2974:
[----:B------:R-:W-:Y:S01]  /*7a90*/  ULDC.64 UR4, c[0x0][0x328] ;  /* 0x0000ca0000047ab9 */ /* 0x000fe20000000a00 */
[----:B------:R-:W-:Y:S01]  /*7aa0*/  IMAD.IADD R97, R97, 0x1, -R187 ;  /* 0x0000000161617824 */ /* 0x000fe200078e0abb */
[----:B------:R-:W-:Y:S01]  /*7ab0*/  BSSY B0, `(.L_x_2976) ;  /* 0x0000020000007945 */ /* 0x000fe20003800000 */
[----:B------:R-:W-:Y:S02]  /*7ac0*/  IMAD R99, R99, UR4, RZ ;  /* 0x0000000463637c24 */ /* 0x000fe4000f8e02ff */
[----:B0---4-:R-:W-:-:S04]  /*7ad0*/  IMAD.WIDE.U32 R12, R100, UR4, RZ ;  /* 0x00000004640c7c25 */ /* 0x011fc8000f8e00ff */
[----:B------:R-:W-:Y:S01]  /*7ae0*/  IMAD R99, R100, UR5, R99 ;  /* 0x0000000564637c24 */ /* 0x000fe2000f8e0263 */
[----:B------:R-:W-:Y:S02]  /*7af0*/  ULDC.64 UR4, c[0x0][0x338] ;  /* 0x0000ce0000047ab9 */ /* 0x000fe40000000a00 */
[----:B------:R-:W-:Y:S02]  /*7b00*/  IMAD R98, R98, UR4, RZ ;  /* 0x0000000462627c24 */ /* 0x000fe4000f8e02ff */
[----:B------:R-:W-:Y:S02]  /*7b10*/  IADD3 R13, R13, R99, RZ ;  /* 0x000000630d0d7210 */ /* 0x000fe40007ffe0ff */
        /* <DEDUP_REMOVED lines=11> */
[----:B------:R0:W2:Y:S01]  /*7bd0*/  SHFL.IDX PT, R47, R48, RZ, 0x181f ;  /* 0x00181fff302f7589 */ /* 0x0000a200000e0000 */
[----:B------:R-:W-:-:S03]  /*7be0*/  ISETP.GE.AND P4, PT, R97, 0x1, PT ;  /* 0x000000016100780c */ /* 0x000fc60003f86270 */
[----:B------:R0:W4:Y:S10]  /*7bf0*/  SHFL.IDX PT, R13, R11, RZ, 0x181f ;  /* 0x00181fff0b0d7589 */ /* 0x00013400000e0000 */
[----:B0-----:R-:W-:Y:S05]  /*7c00*/  @!P4 BRA `(.L_x_2977) ;  /* 0x000000000028c947 */ /* 0x001fea0003800000 */
[----:B------:R-:W-:-:S13]  /*7c10*/  ISETP.GE.AND P4, PT, R16, UR41, PT ;  /* 0x0000002910007c0c */ /* 0x000fda000bf86270 */
[----:B-123--:R-:W-:-:S04]  /*7c20*/  @!P4 LEA R44, P5, R16, R47, 0x1 ;  /* 0x0000002f102cc211 */ /* 0x00efc800078a08ff */
[----:B----4-:R-:W-:Y:S02]  /*7c30*/  @!P4 LEA.HI.X R45, R16, R13, R17, 0x1, P5 ;  /* 0x0000000d102dc211 */ /* 0x010fe400028f0c11 */
[----:B------:R-:W-:-:S13]  /*7c40*/  ISETP.GE.AND P5, PT, R2, UR41, PT ;  /* 0x0000002902007c0c */ /* 0x000fda000bfa6270 */
[----:B------:R-:W-:-:S04]  /*7c50*/  @!P5 LEA R46, P6, R2, R47, 0x1 ;  /* 0x0000002f022ed211 */ /* 0x000fc800078c08ff */
[----:B------:R-:W-:Y:S02]  /*7c60*/  @!P5 LEA.HI.X R47, R2, R13, R184, 0x1, P6 ;  /* 0x0000000d022fd211 */ /* 0x000fe400030f0cb8 */
[----:B------:R-:W0:Y:S04]  /*7c70*/  @!P4 LDS.128 R12, [R93+0x400] ;  /* 0x000400005d0cc984 */ /* 0x000e280000000c00 */
[----:B0-----:R-:W-:Y:S04]  /*7c80*/  @!P4 ST.E.128 desc[UR42][R44.64], R12 ;  /* 0x0000000c2c00c985 */ /* 0x001fe8000c101d2a */
[----:B------:R-:W0:Y:S04]  /*7c90*/  @!P5 LDS.128 R12, [R93+0x4400] ;  /* 0x004400005d0cd984 */ /* 0x000e280000000c00 */
[----:B0-----:R0:W-:Y:S02]  /*7ca0*/  @!P5 ST.E.128 desc[UR42][R46.64], R12 ;  /* 0x0000000c2e00d985 */ /* 0x0011e4000c101d2a */
.L_x_2977:
[----:B------:R-:W-:Y:S05]  /*7cb0*/  BSYNC B0 ;  /* 0x0000000000007941 */ /* 0x000fea0003800000 */
.L_x_2976:
[----:B------:R-:W-:Y:S01]  /*7cc0*/  ISETP.GE.AND P4, PT, R97, 0x21, PT ;  /* 0x000000216100780c */ /* 0x000fe20003f86270 */
[----:B0---4-:R0:W4:Y:S01]  /*7cd0*/  SHFL.IDX PT, R13, R11, 0x1, 0x181f ;  /* 0x00381f000b0d7f89 */ /* 0x01112200000e0000 */
[----:B------:R-:W-:Y:S03]  /*7ce0*/  BSSY B0, `(.L_x_2978) ;  /* 0x000000d000007945 */ /* 0x000fe60003800000 */
[----:B--2---:R0:W2:Y:S08]  /*7cf0*/  SHFL.IDX PT, R47, R48, 0x1, 0x181f ;  /* 0x00381f00302f7f89 */ /* 0x0040b000000e0000 */
        /* <DEDUP_REMOVED lines=11> */
.L_x_2979:
[----:B------:R-:W-:Y:S05]  /*7db0*/  BSYNC B0 ;  /* 0x0000000000007941 */ /* 0x000fea0003800000 */
.L_x_2978:
        /* <DEDUP_REMOVED lines=15> */
.L_x_2981:
[----:B------:R-:W-:Y:S05]  /*7eb0*/  BSYNC B0 ;  /* 0x0000000000007941 */ /* 0x000fea0003800000 */
.L_x_2980:
[----:B------:R-:W-:Y:S01]  /*7ec0*/  ISETP.GE.AND P4, PT, R97, 0x61, PT ;  /* 0x000000616100780c */ /* 0x000fe20003f86270 */
[----:B------:R-:W1:Y:S01]  /*7ed0*/  SHFL.IDX PT, R11, R11, 0x3, 0x181f ;  /* 0x00781f000b0b7f89 */ /* 0x000e6200000e0000 */
[----:B------:R-:W-:Y:S03]  /*7ee0*/  BSSY B0, `(.L_x_2982) ;  /* 0x000000d000007945 */ /* 0x000fe60003800000 */
[----:B0-2---:R0:W2:Y:S08]  /*7ef0*/  SHFL.IDX PT, R47, R48, 0x3, 0x181f ;  /* 0x00781f00302f7f89 */ /* 0x0050b000000e0000 */
[----:B0-----:R-:W-:Y:S05]  /*7f00*/  @!P4 BRA `(.L_x_2983) ;  /* 0x000000000028c947 */ /* 0x001fea0003800000 */
[----:B------:R-:W-:-:S13]  /*7f10*/  ISETP.GE.AND P4, PT, R16, UR41, PT ;  /* 0x0000002910007c0c */ /* 0x000fda000bf86270 */
[----:B----4-:R-:W0:Y:S01]  /*7f20*/  @!P4 LDS.128 R12, [R93+0x3400] ;  /* 0x003400005d0cc984 */ /* 0x010e220000000c00 */
[----:B-123--:R-:W-:-:S04]  /*7f30*/  @!P4 LEA R44, P5, R16, R47, 0x1 ;  /* 0x0000002f102cc211 */ /* 0x00efc800078a08ff */
[----:B------:R-:W-:Y:S02]  /*7f40*/  @!P4 LEA.HI.X R45, R16, R11, R17, 0x1, P5 ;  /* 0x0000000b102dc211 */ /* 0x000fe400028f0c11 */
[----:B------:R-:W-:-:S13]  /*7f50*/  ISETP.GE.AND P5, PT, R2, UR41, PT ;  /* 0x0000002902007c0c */ /* 0x000fda000bfa6270 */
[----:B------:R-:W-:-:S04]  /*7f60*/  @!P5 LEA R46, P6, R2, R47, 0x1 ;  /* 0x0000002f022ed211 */ /* 0x000fc800078c08ff */
[----:B------:R-:W-:Y:S01]  /*7f70*/  @!P5 LEA.HI.X R47, R2, R11, R184, 0x1, P6 ;  /* 0x0000000b022fd211 */ /* 0x000fe200030f0cb8 */
[----:B0-----:R-:W-:Y:S04]  /*7f80*/  @!P4 ST.E.128 desc[UR42][R44.64], R12 ;  /* 0x0000000c2c00c985 */ /* 0x001fe8000c101d2a */
[----:B------:R-:W0:Y:S04]  /*7f90*/  @!P5 LDS.128 R12, [R93+0x7400] ;  /* 0x007400005d0cd984 */ /* 0x000e280000000c00 */
[----:B0-----:R0:W-:Y:S02]  /*7fa0*/  @!P5 ST.E.128 desc[UR42][R46.64], R12 ;  /* 0x0000000c2e00d985 */ /* 0x0011e4000c101d2a */
.L_x_2983:
[----:B------:R-:W-:Y:S05]  /*7fb0*/  BSYNC B0 ;  /* 0x0000000000007941 */ /* 0x000fea0003800000 */
.L_x_2982:
[----:B------:R-:W-:Y:S01]  /*7fc0*/  @!PT LDS RZ, [RZ] ;  /* 0x00000000fffff984 */ /* 0x000fe20000000800 */
[----:B------:R-:W-:Y:S01]  /*7fd0*/  @!PT LDS RZ, [RZ] ;  /* 0x00000000fffff984 */ /* 0x000fe20000000800 */
[----:B------:R-:W-:Y:S01]  /*7fe0*/  @!PT LDS RZ, [RZ] ;  /* 0x00000000fffff984 */ /* 0x000fe20000000800 */
[----:B------:R-:W-:Y:S01]  /*7ff0*/  @!PT LDS RZ, [RZ] ;  /* 0x00000000fffff984 */ /* 0x000fe20000000800 */
[----:B------:R5:W-:Y:S06]  /*8000*/  MEMBAR.ALL.CTA ;  /* 0x0000000000007992 */ /* 0x000bec0000008000 */
[----:B-----5:R-:W5:Y:S01]  /*8010*/  FENCE.VIEW.ASYNC.S ;  /* 0x00000000000073c6 */ /* 0x020f620000000000 */
[----:B-1----:R-:W-:Y:S01]  /*8020*/  @!P3 IADD3 R91, R91, 0x288c0, RZ ;  /* 0x000288c05b5bb810 */ /* 0x002fe20007ffe0ff */
[----:B------:R-:W-:Y:S01]  /*8030*/  VIADD R19, R19, 0x1 ;  /* 0x0000000113137836 */ /* 0x000fe20000000000 */
[----:B-----5:R1:W-:Y:S01]  /*8040*/  BAR.SYNC.DEFER_BLOCKING R94, 0x80 ;  /* 0x0002005e0000751d */ /* 0x0203e20000010000 */
[----:B------:R-:W-:-:S02]  /*8050*/  ISETP.NE.AND P4, PT, R92, RZ, PT ;  /* 0x000000ff5c00720c */ /* 0x000fc40003f85270 */
[----:B------:R-:W-:-:S04]  /*8060*/  @!P3 PRMT R91, RZ, 0x654, R91 ;  /* 0x00000654ff5bb816 */ /* 0x000fc8000000005b */
[----:B------:R1:W-:Y:S01]  /*8070*/  @!P3 SYNCS.ARRIVE.TRANS64.RED.A1T0 RZ, [R91+URZ], RZ ;  /* 0x000000ff5bffb9a7 */ /* 0x0003e2000810043f */
[----:B------:R-:W-:-:S04]  /*8080*/  ISETP.NE.AND P3, PT, R19, 0x2, PT ;  /* 0x000000021300780c */ /* 0x000fc80003f65270 */
[----:B0-----:R-:W-:Y:S02]  /*8090*/  SEL R12, RZ, 0x1, P3 ;  /* 0x00000001ff0c7807 */ /* 0x001fe40001800000 */
[----:B------:R-:W-:Y:S02]  /*80a0*/  SEL R19, R19, RZ, P3 ;  /* 0x000000ff13137207 */ /* 0x000fe40001800000 */
[----:B------:R-:W-:Y:S01]  /*80b0*/  LOP3.LUT R189, R189, R12, RZ, 0x3c, !PT ;  /* 0x0000000cbdbd7212 */ /* 0x000fe200078e3cff */
[----:B-1----:R-:W-:Y:S06]  /*80c0*/  @P4 BRA `(.L_x_2984) ;  /* 0xffffff9c00d84947 */ /* 0x002fec000383ffff */
[----:B------:R-:W0:Y:S01]  /*80d0*/  S2R R11, SR_TID.X ;  /* 0x00000000000b7919 */ /* 0x000e220000002100 */
[----:B------:R-:W-:Y:S02]  /*80e0*/  PLOP3.LUT P0, PT, PT, PT, PT, 0x8, 0x0 ;  /* 0x000000000000781c */ /* 0x000fe40003f0e170 */
[----:B0-----:R-:W-:-:S04]  /*80f0*/  SHF.R.U32.HI R11, RZ, 0x7, R11 ;  /* 0x00000007ff0b7819 */ /* 0x001fc8000001160b */
[----:B------:R-:W-:-:S13]  /*8100*/  ISETP.NE.AND P4, PT, R11, 0x1, PT ;  /* 0x000000010b00780c */ /* 0x000fda0003f85270 */
[----:B------:R-:W-:Y:S06]  /*8110*/  @!P4 BAR.ARV 0x9, 0x100 ;  /* 0x024400000000cb1d */ /* 0x000fec0000002000 */
.L_x_2882:
[----:B------:R-:W0:Y:S01]  /*8120*/  LDC R0, c[0x0][0x448] ;  /* 0x00011200ff007b82 */ /* 0x000e220000000800 */
[----:B------:R-:W-:Y:S02]  /*8130*/  CS2R R150, SRZ ;  /* 0x0000000000967805 */ /* 0x000fe4000001ff00 */
[----:B------:R-:W-:Y:S02]  /*8140*/  CS2R R148, SRZ ;  /* 0x0000000000947805 */ /* 0x000fe4000001ff00 */
[----:B------:R-:W-:Y:S02]  /*8150*/  CS2R R146, SRZ ;  /* 0x0000000000927805 */ /* 0x000fe4000001ff00 */
[----:B------:R-:W-:Y:S02]  /*8160*/  CS2R R144, SRZ ;  /* 0x0000000000907805 */ /* 0x000fe4000001ff00 */
[----:B------:R-:W-:Y:S01]  /*8170*/  CS2R R34, SRZ ;  /* 0x0000000000227805 */ /* 0x000fe2000001ff00 */
[----:B------:R-:W-:Y:S01]  /*8180*/  IMAD.MOV.U32 R142, RZ, RZ, RZ ;  /* 0x000000ffff8e7224 */ /* 0x000fe200078e00ff */
[----:B------:R-:W-:Y:S01]  /*8190*/  CS2R R32, SRZ ;  /* 0x0000000000207805 */ /* 0x000fe2000001ff00 */
[----:B------:R-:W-:Y:S01]  /*81a0*/  IMAD.MOV.U32 R141, RZ, RZ, RZ ;  /* 0x000000ffff8d7224 */ /* 0x000fe200078e00ff */
[----:B------:R-:W-:Y:S01]  /*81b0*/  MOV R138, RZ ;  /* 0x000000ff008a7202 */ /* 0x000fe20000000f00 */
        /* <DEDUP_REMOVED lines=14> */
[----:B0-----:R-:W-:Y:S01]  /*82a0*/  ISETP.NE.AND P1, PT, R0, 0x1, PT ;  /* 0x000000010000780c */ /* 0x001fe20003f25270 */
[----:B------:R-:W-:Y:S01]  /*82b0*/  VIADD R0, R191, 0x7f ;  /* 0x0000007fbf007836 */ /* 0x000fe20000000000 */
[----:B------:R-:W-:-:S02]  /*82c0*/  CS2R R110, SRZ ;  /* 0x00000000006e7805 */ /* 0x000fc4000001ff00 */
[----:B------:R-:W-:Y:S02]  /*82d0*/  CS2R R108, SRZ ;  /* 0x00000000006c7805 */ /* 0x000fe4000001ff00 */
[----:B---3--:R-:W-:Y:S02]  /*82e0*/  CS2R R106, SRZ ;  /* 0x00000000006a7805 */ /* 0x008fe4000001ff00 */
[----:B------:R-:W-:Y:S02]  /*82f0*/  CS2R R104, SRZ ;  /* 0x0000000000687805 */ /* 0x000fe4000001ff00 */
[----:B------:R-:W-:Y:S02]  /*8300*/  CS2R R102, SRZ ;  /* 0x0000000000667805 */ /* 0x000fe4000001ff00 */
[----:B------:R-:W-:Y:S02]  /*8310*/  CS2R R100, SRZ ;  /* 0x0000000000647805 */ /* 0x000fe4000001ff00 */
[----:B------:R-:W-:Y:S01]  /*8320*/  CS2R R98, SRZ ;  /* 0x0000000000627805 */ /* 0x000fe2000001ff00 */
[----:B------:R-:W-:Y:S01]  /*8330*/  IMAD.MOV.U32 R36, RZ, RZ, RZ ;  /* 0x000000ffff247224 */ /* 0x000fe200078e00ff */
[----:B------:R-:W-:-:S02]  /*8340*/  CS2R R10, SRZ ;  /* 0x00000000000a7805 */ /* 0x000fc4000001ff00 */
[----:B------:R-:W-:Y:S01]  /*8350*/  MOV R94, RZ ;  /* 0x000000ff005e7202 */ /* 0x000fe20000000f00 */
[----:B------:R-:W-:Y:S01]  /*8360*/  IMAD.MOV.U32 R93, RZ, RZ, RZ ;  /* 0x000000ffff5d7224 */ /* 0x000fe200078e00ff */
[----:B------:R-:W0:Y:S01]  /*8370*/  @P1 LDC R3, c[0x0][0x44c] ;  /* 0x00011300ff031b82 */ /* 0x000e220000000800 */
[----:B------:R-:W-:-:S07]  /*8380*/  CS2R R90, SRZ ;  /* 0x00000000005a7805 */ /* 0x000fce000001ff00 */
[----:B------:R-:W1:Y:S01]  /*8390*/  @P1 LDC R4, c[0x0][0x450] ;  /* 0x00011400ff041b82 */ /* 0x000e620000000800 */
[----:B0-----:R-:W-:-:S05]  /*83a0*/  @P1 IMAD.HI.U32 R3, R0, R3, RZ ;  /* 0x0000000300031227 */ /* 0x001fca00078e00ff */
[----:B-1----:R-:W-:Y:S02]  /*83b0*/  @P1 SHF.R.U32.HI R0, RZ, R4, R3 ;  /* 0x00000004ff001219 */ /* 0x002fe40000011603 */
[----:B------:R-:W-:-:S03]  /*83c0*/  PLOP3.LUT P1, PT, PT, PT, PT, 0x80, 0x0 ;  /* 0x000000000000781c */ /* 0x000fc60003f2f070 */
[----:B------:R-:W-:-:S05]  /*83d0*/  IMAD.IADD R0, R95, 0x1, R0 ;  /* 0x000000015f007824 */ /* 0x000fca00078e0200 */
[----:B------:R-:W-:-:S04]  /*83e0*/  SHF.R.S32.HI R3, RZ, 0x1f, R0 ;  /* 0x0000001fff037819 */ /* 0x000fc80000011400 */
[----:B------:R-:W-:Y:S02]  /*83f0*/  LEA.HI R3, R3, R0, RZ, 0x7 ;  /* 0x0000000003037211 */ /* 0x000fe400078f38ff */
[----:B------:R-:W-:Y:S02]  /*8400*/  MOV R0, RZ ;  /* 0x000000ff00007202 */ /* 0x000fe40000000f00 */
[----:B------:R-:W-:-:S04]  /*8410*/  SHF.R.S32.HI R3, RZ, 0x7, R3 ;  /* 0x00000007ff037819 */ /* 0x000fc80000011403 */
[----:B------:R-:W-:Y:S01]  /*8420*/  VIMNMX R96, R96, R3, PT ;  /* 0x0000000360607248 */ /* 0x000fe20003fe0100 */
[----:B------:R-:W-:-:S03]  /*8430*/  IMAD.MOV.U32 R3, RZ, RZ, RZ ;  /* 0x000000ffff037224 */ /* 0x000fc600078e00ff */
[----:B------:R-:W-:Y:S01]  /*8440*/  ISETP.GE.AND P2, PT, R96, 0x1, PT ;  /* 0x000000016000780c */ /* 0x000fe20003f46270 */
[----:B------:R-:W-:-:S12]  /*8450*/  @P0 BRA `(.L_x_2985) ;  /* 0x00000000000c0947 */ /* 0x000fd80003800000 */
[----:B------:R-:W0:Y:S01]  /*8460*/  FENCE.VIEW.ASYNC.G ;  /* 0x00000000000073c6 */ /* 0x000e220000000100 */
[----:B------:R-:W-:Y:S05]  /*8470*/  WARPSYNC.ALL ;  /* 0x0000000000007948 */ /* 0x000fea0003800000 */
[----:B0-----:R-:W-:Y:S06]  /*8480*/  BAR.ARV 0xc, 0x180 ;  /* 0x0306000000007b1d */ /* 0x001fec0000002000 */
.L_x_2985:
[----:B------:R-:W-:Y:S01]  /*8490*/  CS2R R88, SRZ ;  /* 0x0000000000587805 */ /* 0x000fe2000001ff00 */
[----:B------:R-:W-:Y:S06]  /*84a0*/  @!P2 BRA `(.L_x_2986) ;  /* 0x000000e400f4a947 */ /* 0x000fec0003800000 */
[----:B------:R-:W-:-:S03]  /*84b0*/  UMOV UR4, 0xffffffff ;  /* 0xffffffff00047882 */ /* 0x000fc60000000000 */
[----:B------:R-:W-:Y:S05]  /*84c0*/  BRA.DIV UR4, `(.L_x_2987) ;  /* 0x0000018604047947 */ /* 0x000fea000b800000 */
[----:B------:R0:W1:Y:S02]  /*84d0*/  SHFL.IDX PT, R190, R220, RZ, 0x1f ;  /* 0x00001fffdcbe7589 */ /* 0x00006400000e0000 */
.L_x_3274:
[----:B-1----:R-:W-:-:S04]  /*84e0*/  LEA.HI R0, R190, R190, RZ, 0x1 ;  /* 0x000000bebe007211 */ /* 0x002fc800078f08ff */
        /* <DEDUP_REMOVED lines=12> */
[----:B------:R-:W-:Y:S01]  /*85b0*/  MOV R4, UR4 ;  /* 0x0000000400047c02 */ /* 0x000fe20008000f00 */
[----:B------:R1:W3:Y:S01]  /*85c0*/  LDC.64 R14, c[0x4][R0] ;  /* 0x01000000000e7b82 */ /* 0x0002e20000000a00 */
[----:B------:R-:W-:Y:S01]  /*85d0*/  IMAD.U32 R5, RZ, RZ, UR5 ;  /* 0x00000005ff057e24 */ /* 0x000fe2000f8e00ff */
[----:B------:R-:W-:Y:S01]  /*85e0*/  ULDC.64 UR4, c[0x4][0x20] ;  /* 0x0100080000047ab9 */ /* 0x000fe20000000a00 */
[----:B------:R-:W-:Y:S01]  /*85f0*/  IMAD.U32 R6, RZ, RZ, UR6 ;  /* 0x00000006ff067e24 */ /* 0x000fe2000f8e00ff */
[----:B------:R-:W-:Y:S01]  /*8600*/  MOV R10, UR4 ;  /* 0x00000004000a7c02 */ /* 0x000fe20008000f00 */
[----:B------:R-:W-:Y:S01]  /*8610*/  IMAD.U32 R7, RZ, RZ, UR7 ;  /* 0x00000007ff077e24 */ /* 0x000fe2000f8e00ff */
[----:B----4-:R-:W-:Y:S01]  /*8620*/  MOV R13, RZ ;  /* 0x000000ff000d7202 */ /* 0x010fe20000000f00 */
[----:B------:R-:W-:-:S02]  /*8630*/  IMAD.U32 R11, RZ, RZ, UR5 ;  /* 0x00000005ff0b7e24 */ /* 0x000fc4000f8e00ff */
[----:B------:R-:W-:Y:S02]  /*8640*/  IMAD.MOV.U32 R8, RZ, RZ, 0x70 ;  /* 0x00000070ff087424 */ /* 0x000fe400078e00ff */
[----:B-1----:R-:W-:-:S07]  /*8650*/  IMAD.MOV.U32 R12, RZ, RZ, 0x1 ;  /* 0x00000001ff0c7424 */ /* 0x002fce00078e00ff */
[----:B------:R-:W-:-:S07]  /*8660*/  LEPC R20, `(.L_x_2988) ;  /* 0x000000001014794e */ /* 0x000fce0000000000 */
[----:B0-23-5:R-:W-:Y:S05]  /*8670*/  CALL.ABS.NOINC R14 ;  /* 0x000000000e007343 */ /* 0x02dfea0003c00000 */
.L_x_2988:
        /* <DEDUP_REMOVED lines=8> */
[----:B------:R1:W3:Y:S03]  /*8700*/  SYNCS.PHASECHK.TRANS64.TRYWAIT P0, [R18+URZ+0x28800], R3 ;  /* 0x02880003120075a7 */ /* 0x0002e6000800017f */
[----:B---3--:R-:W-:Y:S05]  /*8710*/  @!P0 NANOSLEEP.SYNCS 0x989680 ;  /* 0x009896800000895d */ /* 0x008fea0003900000 */
[----:B------:R-:W3:Y:S01]  /*8720*/  @!P0 SYNCS.PHASECHK.TRANS64 P0, [R18+URZ+0x28800], R3 ;  /* 0x02880003120085a7 */ /* 0x000ee2000800007f */
[----:B------:R-:W-:Y:S04]  /*8730*/  BSSY B0, `(.L_x_2990) ;  /* 0x0000006000007945 */ /* 0x000fe80003800000 */
[----:B---3--:R-:W-:Y:S05]  /*8740*/  @P0 BRA `(.L_x_2991) ;  /* 0x0000000000100947 */ /* 0x008fea0003800000 */
.L_x_2992:
[----:B---3--:R3:W0:Y:S02]  /*8750*/  SYNCS.PHASECHK.TRANS64.TRYWAIT P0, [R18+URZ+0x28800], R3 ;  /* 0x02880003120075a7 */ /* 0x008624000800017f */
[----:B0-----:R-:W-:Y:S05]  /*8760*/  @!P0 NANOSLEEP.SYNCS 0x989680 ;  /* 0x009896800000895d */ /* 0x001fea0003900000 */
[----:B------:R-:W0:Y:S02]  /*8770*/  @!P0 SYNCS.PHASECHK.TRANS64 P0, [R18+URZ+0x28800], R3 ;  /* 0x02880003120085a7 */ /* 0x000e24000800007f */
[----:B0-----:R-:W-:Y:S05]  /*8780*/  @!P0 BRA `(.L_x_2992) ;  /* 0xfffffffc00f08947 */ /* 0x001fea000383ffff */
.L_x_2991:
[----:B------:R-:W-:Y:S05]  /*8790*/  BSYNC B0 ;  /* 0x0000000000007941 */ /* 0x000fea0003800000 */
.L_x_2990:
[----:B------:R-:W-:Y:S05]  /*87a0*/  BRA `(.L_x_2993) ;  /* 0x0000004c00987947 */ /* 0x000fea0003800000 */
.L_x_2989:
        /* <DEDUP_REMOVED lines=10> */
[----:B------:R-:W-:Y:S02]  /*8850*/  IMAD.IADD R29, R3, 0x1, R27 ;  /* 0x00000001031d7824 */ /* 0x000fe400078e021b */
[----:B------:R-:W-:Y:S01]  /*8860*/  IMAD.IADD R31, R5, 0x1, R25 ;  /* 0x00000001051f7824 */ /* 0x000fe200078e0219 */
        /* <DEDUP_REMOVED lines=8> */
[----:B------:R-:W-:Y:S01]  /*88f0*/  MOV R10, UR6 ;  /* 0x00000006000a7c02 */ /* 0x000fe20008000f00 */
[----:B------:R-:W-:Y:S01]  /*8900*/  IMAD.U32 R6, RZ, RZ, UR4 ;  /* 0x00000004ff067e24 */ /* 0x000fe2000f8e00ff */
[----:B----4-:R-:W-:Y:S01]  /*8910*/  MOV R13, RZ ;  /* 0x000000ff000d7202 */ /* 0x010fe20000000f00 */
[----:B------:R-:W-:-:S02]  /*8920*/  IMAD.U32 R7, RZ, RZ, UR5 ;  /* 0x00000005ff077e24 */ /* 0x000fc4000f8e00ff */
[----:B------:R-:W-:Y:S02]  /*8930*/  IMAD.U32 R11, RZ, RZ, UR7 ;  /* 0x00000007ff0b7e24 */ /* 0x000fe4000f8e00ff */
[----:B------:R-:W-:Y:S02]  /*8940*/  IMAD.MOV.U32 R8, RZ, RZ, 0x70 ;  /* 0x00000070ff087424 */ /* 0x000fe400078e00ff */
[----:B-1----:R-:W-:-:S07]  /*8950*/  IMAD.MOV.U32 R12, RZ, RZ, 0x1 ;  /* 0x00000001ff0c7424 */ /* 0x002fce00078e00ff */
[----:B------:R-:W-:-:S07]  /*8960*/  LEPC R20, `(.L_x_2994) ;  /* 0x000000001014794e */ /* 0x000fce0000000000 */
[----:B0-23--:R-:W-:Y:S05]  /*8970*/  CALL.ABS.NOINC R14 ;  /* 0x000000000e007343 */ /* 0x00dfea0003c00000 */
.L_x_2994:
[----:B------:R-:W-:Y:S01]  /*8980*/  ULDC.U8 UR4, c[0x0][0x410] ;  /* 0x0001040000047ab9 */ /* 0x000fe20000000000 */
[----:B------:R-:W-:Y:S01]  /*8990*/  IMAD.IADD R55, R187, 0x1, R191 ;  /* 0x00000001bb377824 */ /* 0x000fe200078e02bf */
[----:B------:R-:W-:Y:S01]  /*89a0*/  ISETP.NE.AND P0, PT, RZ, UR4, PT ;  /* 0x00000004ff007c0c */ /* 0x000fe2000bf05270 */
[----:B------:R-:W-:Y:S02]  /*89b0*/  BSSY B0, `(.L_x_2995) ;  /* 0x00004bd000007945 */ /* 0x000fe40003800000 */
[----:B------:R-:W-:-:S10]  /*89c0*/  IMAD R3, R206, 0x20, R55 ;  /* 0x00000020ce037824 */ /* 0x000fd400078e0237 */
[----:B------:R-:W-:Y:S05]  /*89d0*/  @!P0 BRA `(.L_x_2996) ;  /* 0x0000002400b88947 */ /* 0x000fea0003800000 */
[----:B------:R-:W1:Y:S01]  /*89e0*/  LDC R21, c[0x0][0x448] ;  /* 0x00011200ff157b82 */ /* 0x000e620000000800 */
[----:B------:R-:W-:Y:S01]  /*89f0*/  ULDC.64 UR4, c[0x0][0x3f8] ;  /* 0x0000fe0000047ab9 */ /* 0x000fe20000000a00 */
[----:B------:R-:W-:Y:S01]  /*8a00*/  MOV R9, R29 ;  /* 0x0000001d00097202 */ /* 0x000fe20000000f00 */
[----:B------:R-:W-:Y:S01]  /*8a10*/  ULDC.64 UR6, c[0x0][0x408] ;  /* 0x0001020000067ab9 */ /* 0x000fe20000000a00 */
[----:B------:R-:W-:Y:S02]  /*8a20*/  IMAD.MOV.U32 R8, RZ, RZ, R26 ;  /* 0x000000ffff087224 */ /* 0x000fe400078e001a */
[----:B------:R-:W-:Y:S02]  /*8a30*/  IMAD.MOV.U32 R10, RZ, RZ, R24 ;  /* 0x000000ffff0a7224 */ /* 0x000fe400078e0018 */
[----:B------:R-:W-:Y:S01]  /*8a40*/  IMAD.MOV.U32 R11, RZ, RZ, R31 ;  /* 0x000000ffff0b7224 */ /* 0x000fe200078e001f */
[----:B-1----:R-:W-:-:S13]  /*8a50*/  ISETP.NE.AND P0, PT, R21, 0x1, PT ;  /* 0x000000011500780c */ /* 0x002fda0003f05270 */
[----:B------:R-:W1:Y:S08]  /*8a60*/  @P0 LDC R0, c[0x0][0x44c] ;  /* 0x00011300ff000b82 */ /* 0x000e700000000800 */
[----:B------:R-:W3:Y:S01]  /*8a70*/  @P0 LDC R5, c[0x0][0x450] ;  /* 0x00011400ff050b82 */ /* 0x000ee20000000800 */
[----:B-1----:R-:W-:-:S05]  /*8a80*/  @P0 IMAD.HI.U32 R0, R3, R0, RZ ;  /* 0x0000000003000227 */ /* 0x002fca00078e00ff */
[----:B---3--:R-:W-:-:S04]  /*8a90*/  @P0 SHF.R.U32.HI R3, RZ, R5, R0 ;  /* 0x00000005ff030219 */ /* 0x008fc80000011600 */
[----:B------:R-:W-:Y:S01]  /*8aa0*/  SHF.R.S32.HI R0, RZ, 0x1f, R3 ;  /* 0x0000001fff007819 */ /* 0x000fe20000011403 */
[----:B------:R-:W-:-:S04]  /*8ab0*/  IMAD.WIDE.U32 R8, R3, UR4, R8 ;  /* 0x0000000403087c25 */ /* 0x000fc8000f8e0008 */
[C---:B------:R-:W-:Y:S02]  /*8ac0*/  IMAD R4, R0.reuse, UR4, RZ ;  /* 0x0000000400047c24 */ /* 0x040fe4000f8e02ff */
[----:B------:R-:W-:Y:S02]  /*8ad0*/  IMAD R0, R0, UR6, RZ ;  /* 0x0000000600007c24 */ /* 0x000fe4000f8e02ff */
[C---:B----4-:R-:W-:Y:S01]  /*8ae0*/  IMAD R13, R3.reuse, UR5, R4 ;  /* 0x00000005030d7c24 */ /* 0x050fe2000f8e0204 */
[----:B------:R-:W-:Y:S01]  /*8af0*/  ULDC.64 UR4, c[0x0][0x3e8] ;  /* 0x0000fa0000047ab9 */ /* 0x000fe20000000a00 */
[C---:B------:R-:W-:Y:S01]  /*8b00*/  IMAD.WIDE.U32 R10, R3.reuse, UR6, R10 ;  /* 0x00000006030a7c25 */ /* 0x040fe2000f8e000a */
[----:B------:R-:W-:Y:S01]  /*8b10*/  LEA R5, P0, R8, UR4, 0x1 ;  /* 0x0000000408057c11 */ /* 0x000fe2000f8008ff */
[----:B------:R-:W-:Y:S02]  /*8b20*/  UMOV UR4, 0xffffffff ;  /* 0xffffffff00047882 */ /* 0x000fe40000000000 */
[----:B------:R-:W-:Y:S01]  /*8b30*/  IMAD R3, R3, UR7, R0 ;  /* 0x0000000703037c24 */ /* 0x000fe2000f8e0200 */
[----:B------:R-:W-:Y:S01]  /*8b40*/  ULDC.64 UR6, c[0x0][0x400] ;  /* 0x0001000000067ab9 */ /* 0x000fe20000000a00 */
[----:B------:R-:W-:Y:S01]  /*8b50*/  IMAD.IADD R9, R9, 0x1, R13 ;  /* 0x0000000109097824 */ /* 0x000fe200078e020d */
[----:B------:R-:W-:-:S02]  /*8b60*/  LEA R7, P1, R10, UR6, 0x1 ;  /* 0x000000060a077c11 */ /* 0x000fc4000f8208ff */
[----:B------:R-:W-:Y:S02]  /*8b70*/  IADD3 R3, R11, R3, RZ ;  /* 0x000000030b037210 */ /* 0x000fe40007ffe0ff */
[----:B------:R-:W-:Y:S02]  /*8b80*/  LEA.HI.X R6, R8, UR5, R9, 0x1, P0 ;  /* 0x0000000508067c11 */ /* 0x000fe400080f0c09 */
[----:B------:R-:W-:Y:S01]  /*8b90*/  LEA.HI.X R8, R10, UR7, R3, 0x1, P1 ;  /* 0x000000070a087c11 */ /* 0x000fe200088f0c03 */
[----:B------:R-:W-:Y:S06]  /*8ba0*/  BRA.DIV UR4, `(.L_x_2997) ;  /* 0x0000017e04787947 */ /* 0x000fec000b800000 */
[----:B------:R1:W3:Y:S04]  /*8bb0*/  SHFL.IDX PT, R0, R6, RZ, 0x181f ;  /* 0x00181fff06007589 */ /* 0x0002e800000e0000 */
[----:B------:R1:W4:Y:S04]  /*8bc0*/  SHFL.IDX PT, R3, R5, RZ, 0x181f ;  /* 0x00181fff05037589 */ /* 0x00032800000e0000 */
[----:B------:R1:W0:Y:S04]  /*8bd0*/  SHFL.IDX PT, R4, R8, RZ, 0x181f ;  /* 0x00181fff08047589 */ /* 0x00022800000e0000 */
[----:B------:R1:W0:Y:S02]  /*8be0*/  SHFL.IDX PT, R14, R7, RZ, 0x181f ;  /* 0x00181fff070e7589 */ /* 0x00022400000e0000 */
.L_x_3280:
[----:B------:R-:W-:Y:S01]  /*8bf0*/  IMAD R64, R192, R21, RZ ;  /* 0x00000015c0407224 */ /* 0x000fe200078e02ff */
[----:B------:R-:W-:Y:S01]  /*8c00*/  BSSY B1, `(.L_x_2998) ;  /* 0x000001e000017945 */ /* 0x000fe20003800000 */
[----:B------:R-:W-:Y:S02]  /*8c10*/  CS2R R48, SRZ ;  /* 0x0000000000307805 */ /* 0x000fe4000001ff00 */
[----:B------:R-:W-:Y:S02]  /*8c20*/  CS2R R44, SRZ ;  /* 0x00000000002c7805 */ /* 0x000fe4000001ff00 */
[----:B--2---:R-:W-:Y:S02]  /*8c30*/  CS2R R46, SRZ ;  /* 0x00000000002e7805 */ /* 0x004fe4000001ff00 */
        /* <DEDUP_REMOVED lines=19> */
[----:B------:R-:W-:Y:S02]  /*8d70*/  @!P5 IMAD.X R21, R0, 0x1, R9, P2 ;  /* 0x000000010015d824 */ /* 0x000fe400010e0609 */
[C---:B------:R-:W-:Y:S01]  /*8d80*/  @!P4 IMAD.X R13, R4.reuse, 0x1, R13, P1 ;  /* 0x00000001040dc824 */ /* 0x040fe200008e060d */
[----:B------:R2:W5:Y:S01]  /*8d90*/  @!P4 LD.E.64 R46, desc[UR42][R10.64] ;  /* 0x0000002a0a2ec980 */ /* 0x000562000c101b00 */
[----:B------:R-:W-:-:S03]  /*8da0*/  @!P5 IMAD.X R15, R4, 0x1, R9, P3 ;  /* 0x00000001040fd824 */ /* 0x000fc600018e0609 */
[----:B------:R2:W5:Y:S04]  /*8db0*/  @!P5 LD.E.64 R40, desc[UR42][R20.64] ;  /* 0x0000002a1428d980 */ /* 0x000568000c101b00 */
[----:B------:R2:W5:Y:S04]  /*8dc0*/  @!P5 LD.E.64 R44, desc[UR42][R14.64] ;  /* 0x0000002a0e2cd980 */ /* 0x000568000c101b00 */
[----:B------:R2:W5:Y:S02]  /*8dd0*/  @!P4 LD.E.64 R48, desc[UR42][R12.64] ;  /* 0x0000002a0c30c980 */ /* 0x000564000c101b00 */
.L_x_2999:
[----:B------:R-:W-:Y:S05]  /*8de0*/  BSYNC B1 ;  /* 0x0000000000017941 */ /* 0x000fea0003800000 */
.L_x_2998:
        /* <DEDUP_REMOVED lines=22> */
[----:B--2---:R2:W0:Y:S02]  /*8f50*/  SHFL.IDX PT, R14, R7, 0x1, 0x181f ;  /* 0x00381f00070e7f89 */ /* 0x00442400000e0000 */
.L_x_3286:
        /* <DEDUP_REMOVED lines=11> */
[----:B------:R-:W-:Y:S02]  /*9010*/  ISETP.GE.AND P5, PT, R185, UR4, PT ;  /* 0x00000004b9007c0c */ /* 0x000fe4000bfa6270 */
[----:B------:R-:W-:-:S07]  /*9020*/  CS2R R36, SRZ ;  /* 0x0000000000247805 */ /* 0x000fce000001ff00 */
[----:B------:R-:W-:-:S04]  /*9030*/  @!P4 SHF.L.U32 R12, R22, 0x1, RZ ;  /* 0x00000001160cc819 */ /* 0x000fc800000006ff */
[C---:B------:R-:W-:Y:S01]  /*9040*/  @!P5 IMAD.SHL.U32 R11, R185.reuse, 0x2, RZ ;  /* 0x00000002b90bd824 */ /* 0x040fe200078e00ff */
[----:B------:R-:W-:Y:S02]  /*9050*/  @!P5 SHF.L.U64.HI R15, R185, 0x1, R212 ;  /* 0x00000001b90fd819 */ /* 0x000fe400000102d4 */
[CC--:B----4-:R-:W-:Y:S02]  /*9060*/  @!P4 IADD3 R10, P0, R3.reuse, R12.reuse, RZ ;  /* 0x0000000c030ac210 */ /* 0x0d0fe40007f1e0ff */
[-C--:B------:R-:W-:Y:S02]  /*9070*/  @!P5 IADD3 R20, P2, R3, R11.reuse, RZ ;  /* 0x0000000b0314d210 */ /* 0x080fe40007f5e0ff */
[----:B0-----:R-:W-:Y:S02]  /*9080*/  @!P4 IADD3 R12, P1, R14, R12, RZ ;  /* 0x0000000c0e0cc210 */ /* 0x001fe40007f3e0ff */
[----:B------:R-:W-:Y:S01]  /*9090*/  @!P4 SHF.L.U64.HI R9, R22, 0x1, R23 ;  /* 0x000000011609c819 */ /* 0x000fe20000010217 */
[----:B---3--:R-:W-:Y:S01]  /*90a0*/  @!P5 IMAD.X R21, R0, 0x1, R15, P2 ;  /* 0x000000010015d824 */ /* 0x008fe200010e060f */
[----:B------:R-:W-:-:S02]  /*90b0*/  @!P5 IADD3 R14, P3, R14, R11, RZ ;  /* 0x0000000b0e0ed210 */ /* 0x000fc40007f7e0ff */
[----:B------:R-:W-:Y:S02]  /*90c0*/  CS2R R38, SRZ ;  /* 0x0000000000267805 */ /* 0x000fe4000001ff00 */
[----:B------:R-:W-:Y:S01]  /*90d0*/  @!P4 IADD3.X R13, R4, R9, RZ, P1, !PT ;  /* 0x00000009040dc210 */ /* 0x000fe20000ffe4ff */
[----:B------:R-:W-:Y:S01]  /*90e0*/  @!P4 IMAD.X R11, R0, 0x1, R9, P0 ;  /* 0x00000001000bc824 */ /* 0x000fe200000e0609 */
[----:B------:R0:W5:Y:S01]  /*90f0*/  @!P5 LD.E.64 R32, desc[UR42][R20.64] ;  /* 0x0000002a1420d980 */ /* 0x000162000c101b00 */
[----:B------:R-:W-:-:S03]  /*9100*/  @!P5 IMAD.X R15, R4, 0x1, R15, P3 ;  /* 0x00000001040fd824 */ /* 0x000fc600018e060f */
[----:B------:R0:W5:Y:S04]  /*9110*/  @!P4 LD.E.64 R36, desc[UR42][R10.64] ;  /* 0x0000002a0a24c980 */ /* 0x000168000c101b00 */
[----:B------:R0:W5:Y:S04]  /*9120*/  @!P5 LD.E.64 R34, desc[UR42][R14.64] ;  /* 0x0000002a0e22d980 */ /* 0x000168000c101b00 */
[----:B------:R0:W5:Y:S02]  /*9130*/  @!P4 LD.E.64 R38, desc[UR42][R12.64] ;  /* 0x0000002a0c26c980 */ /* 0x000164000c101b00 */
.L_x_3002:
[----:B------:R-:W-:Y:S05]  /*9140*/  BSYNC B1 ;  /* 0x0000000000017941 */ /* 0x000fea0003800000 */
.L_x_3001:
[----:B---3-5:R-:W-:Y:S01]  /*9150*/  IMAD.MOV.U32 R0, RZ, RZ, R38 ;  /* 0x000000ffff007224 */ /* 0x028fe200078e0026 */
[----:B0-----:R-:W-:Y:S01]  /*9160*/  MOV R4, R34 ;  /* 0x0000002200047202 */ /* 0x001fe20000000f00 */
[----:B----4-:R-:W-:Y:S01]  /*9170*/  IMAD.MOV.U32 R3, RZ, RZ, R39 ;  /* 0x000000ffff037224 */ /* 0x010fe200078e0027 */
        /* <DEDUP_REMOVED lines=17> */
.L_x_3292:
        /* <DEDUP_REMOVED lines=12> */
[----:B------:R-:W-:Y:S02]  /*9350*/  ISETP.GE.AND P5, PT, R185, UR4, PT ;  /* 0x00000004b9007c0c */ /* 0x000fe4000bfa6270 */
[----:B------:R-:W-:-:S07]  /*9360*/  CS2R R28, SRZ ;  /* 0x00000000001c7805 */ /* 0x000fce000001ff00 */
[C---:B------:R-:W-:Y:S01]  /*9370*/  @!P4 IMAD.SHL.U32 R12, R22.reuse, 0x2, RZ ;  /* 0x00000002160cc824 */ /* 0x040fe200078e00ff */
[----:B------:R-:W-:-:S03]  /*9380*/  @!P4 SHF.L.U64.HI R9, R22, 0x1, R23 ;  /* 0x000000011609c819 */ /* 0x000fc60000010217 */
[C---:B------:R-:W-:Y:S02]  /*9390*/  @!P5 SHF.L.U32 R11, R185.reuse, 0x1, RZ ;  /* 0x00000001b90bd819 */ /* 0x040fe400000006ff */
[----:B------:R-:W-:Y:S02]  /*93a0*/  @!P5 SHF.L.U64.HI R15, R185, 0x1, R212 ;  /* 0x00000001b90fd819 */ /* 0x000fe400000102d4 */
[CC--:B----4-:R-:W-:Y:S02]  /*93b0*/  @!P4 IADD3 R10, P0, R3.reuse, R12.reuse, RZ ;  /* 0x0000000c030ac210 */ /* 0x0d0fe40007f1e0ff */
[-C--:B------:R-:W-:Y:S02]  /*93c0*/  @!P5 IADD3 R26, P2, R3, R11.reuse, RZ ;  /* 0x0000000b031ad210 */ /* 0x080fe40007f5e0ff */
[C---:B0-----:R-:W-:Y:S02]  /*93d0*/  @!P4 IADD3 R12, P1, R14.reuse, R12, RZ ;  /* 0x0000000c0e0cc210 */ /* 0x041fe40007f3e0ff */
[----:B------:R-:W-:Y:S01]  /*93e0*/  @!P5 IADD3 R14, P3, R14, R11, RZ ;  /* 0x0000000b0e0ed210 */ /* 0x000fe20007f7e0ff */
[C---:B---3--:R-:W-:Y:S01]  /*93f0*/  @!P5 IMAD.X R27, R0.reuse, 0x1, R15, P2 ;  /* 0x00000001001bd824 */ /* 0x048fe200010e060f */
[----:B------:R-:W-:Y:S01]  /*9400*/  CS2R R30, SRZ ;  /* 0x00000000001e7805 */ /* 0x000fe2000001ff00 */
[--C-:B------:R-:W-:Y:S01]  /*9410*/  @!P4 IMAD.X R11, R0, 0x1, R9.reuse, P0 ;  /* 0x00000001000bc824 */ /* 0x100fe200000e0609 */
[C---:B------:R-:W-:Y:S01]  /*9420*/  @!P5 IADD3.X R15, R4.reuse, R15, RZ, P3, !PT ;  /* 0x0000000f040fd210 */ /* 0x040fe20001ffe4ff */
[----:B------:R-:W-:Y:S01]  /*9430*/  @!P4 IMAD.X R13, R4, 0x1, R9, P1 ;  /* 0x00000001040dc824 */ /* 0x000fe200008e0609 */
[----:B------:R0:W5:Y:S04]  /*9440*/  @!P5 LD.E.64 R24, desc[UR42][R26.64] ;  /* 0x0000002a1a18d980 */ /* 0x000168000c101b00 */
[----:B------:R0:W5:Y:S04]  /*9450*/  @!P5 LD.E.64 R20, desc[UR42][R14.64] ;  /* 0x0000002a0e14d980 */ /* 0x000168000c101b00 */
[----:B------:R0:W5:Y:S04]  /*9460*/  @!P4 LD.E.64 R28, desc[UR42][R10.64] ;  /* 0x0000002a0a1cc980 */ /* 0x000168000c101b00 */
[----:B------:R0:W5:Y:S02]  /*9470*/  @!P4 LD.E.64 R30, desc[UR42][R12.64] ;  /* 0x0000002a0c1ec980 */ /* 0x000164000c101b00 */
.L_x_3005:
[----:B------:R-:W-:Y:S05]  /*9480*/  BSYNC B1 ;  /* 0x0000000000017941 */ /* 0x000fea0003800000 */
.L_x_3004:
[----:B---3-5:R-:W-:Y:S01]  /*9490*/  IMAD.MOV.U32 R0, RZ, RZ, R30 ;  /* 0x000000ffff007224 */ /* 0x028fe200078e001e */
[----:B------:R-:W-:Y:S01]  /*94a0*/  MOV R9, R21 ;  /* 0x0000001500097202 */ /* 0x000fe20000000f00 */
[----:B----4-:R-:W-:Y:S01]  /*94b0*/  IMAD.MOV.U32 R3, RZ, RZ, R31 ;  /* 0x000000ffff037224 */ /* 0x010fe200078e001f */
[----:B------:R-:W-:Y:S01]  /*94c0*/  UMOV UR4, 0xffffffff ;  /* 0xffffffff00047882 */ /* 0x000fe20000000000 */
[----:B0-----:R-:W-:Y:S01]  /*94d0*/  IMAD.MOV.U32 R4, RZ, RZ, R20 ;  /* 0x000000ffff047224 */ /* 0x001fe200078e0014 */
[----:B------:R-:W-:Y:S02]  /*94e0*/  CS2R R26, SRZ ;  /* 0x00000000001a7805 */ /* 0x000fe4000001ff00 */
        /* <DEDUP_REMOVED lines=9> */
[----:B------:R0:W3:Y:S04]  /*9580*/  SHFL.IDX PT, R0, R6, 0x3, 0x181f ;  /* 0x00781f0006007f89 */ /* 0x0000e800000e0000 */
[----:B------:R0:W4:Y:S04]  /*9590*/  SHFL.IDX PT, R3, R5, 0x3, 0x181f ;  /* 0x00781f0005037f89 */ /* 0x00012800000e0000 */
[----:B------:R0:W0:Y:S04]  /*95a0*/  SHFL.IDX PT, R4, R8, 0x3, 0x181f ;  /* 0x00781f0008047f89 */ /* 0x00002800000e0000 */
[----:B------:R0:W0:Y:S02]  /*95b0*/  SHFL.IDX PT, R14, R7, 0x3, 0x181f ;  /* 0x00781f00070e7f89 */ /* 0x00002400000e0000 */
.L_x_3298:
[----:B------:R-:W-:Y:S01]  /*95c0*/  VIADD R55, R55, 0x60 ;  /* 0x0000006037377836 */ /* 0x000fe20000000000 */
[----:B------:R-:W-:Y:S01]  /*95d0*/  BSSY B1, `(.L_x_3007) ;  /* 0x000001d000017945 */ /* 0x000fe20003800000 */
[----:B------:R-:W-:Y:S02]  /*95e0*/  CS2R R10, SRZ ;  /* 0x00000000000a7805 */ /* 0x000fe4000001ff00 */
[----:B------:R-:W-:Y:S02]  /*95f0*/  CS2R R12, SRZ ;  /* 0x00000000000c7805 */ /* 0x000fe4000001ff00 */
[----:B01----:R-:W-:Y:S02]  /*9600*/  CS2R R8, SRZ ;  /* 0x0000000000087805 */ /* 0x003fe4000001ff00 */
        /* <DEDUP_REMOVED lines=16> */
[C---:B--23--:R-:W-:Y:S01]  /*9710*/  @!P4 IMAD.X R7, R0.reuse, 0x1, R5, P0 ;  /* 0x000000010007c824 */ /* 0x04cfe200000e0605 */
        /* <DEDUP_REMOVED lines=8> */
.L_x_3008:
[----:B------:R-:W-:Y:S05]  /*97a0*/  BSYNC B1 ;  /* 0x0000000000017941 */ /* 0x000fea0003800000 */
.L_x_3007:
[----:B------:R-:W-:Y:S01]  /*97b0*/  ULEA.HI UR4, UR37, UR37, URZ, 0x1 ;  /* 0x0000002525047291 */ /* 0x000fe2000f8f083f */
[----:B----45:R-:W-:Y:S01]  /*97c0*/  IMAD.MOV.U32 R3, RZ, RZ, R26 ;  /* 0x000000ffff037224 */ /* 0x030fe200078e001a */
[----:B---3--:R-:W-:Y:S01]  /*97d0*/  VIADDMNMX R0, R64, -R191, 0x80, PT ;  /* 0x0000008040007446 */ /* 0x008fe200038009bf */
[----:B------:R-:W-:Y:S01]  /*97e0*/  IMAD.MOV.U32 R4, RZ, RZ, R27 ;  /* 0x000000ffff047224 */ /* 0x000fe200078e001b */
[----:B------:R-:W-:Y:S01]  /*97f0*/  ULOP3.LUT UR4, UR4, 0xfffffffe, URZ, 0xc0, !UPT ;  /* 0xfffffffe04047892 */ /* 0x000fe2000f8ec03f */
[----:B0-----:R-:W-:Y:S01]  /*9800*/  IMAD.MOV.U32 R6, RZ, RZ, R12 ;  /* 0x000000ffff067224 */ /* 0x001fe200078e000c */
[----:B------:R-:W-:Y:S01]  /*9810*/  BSSY B1, `(.L_x_3009) ;  /* 0x000000f000017945 */ /* 0x000fe20003800000 */
[----:B--2---:R-:W-:Y:S01]  /*9820*/  IMAD.MOV.U32 R7, RZ, RZ, R13 ;  /* 0x000000ffff077224 */ /* 0x004fe200078e000d */
[----:B------:R-:W-:Y:S01]  /*9830*/  UIADD3 UR4, UR37, -UR4, URZ ;  /* 0x8000000425047290 */ /* 0x000fe2000fffe03f */
[----:B------:R-:W-:Y:S01]  /*9840*/  PRMT R15, R3, 0x5410, R4 ;  /* 0x00005410030f7816 */ /* 0x000fe20000000004 */
[----:B------:R-:W-:Y:S01]  /*9850*/  IMAD.MOV.U32 R3, RZ, RZ, R10 ;  /* 0x000000ffff037224 */ /* 0x000fe200078e000a */
[----:B------:R-:W-:-:S02]  /*9860*/  MOV R4, R11 ;  /* 0x0000000b00047202 */ /* 0x000fc40000000f00 */
[----:B------:R-:W-:Y:S02]  /*9870*/  PRMT R55, R6, 0x5410, R7 ;  /* 0x0000541006377816 */ /* 0x000fe40000000007 */
[----:B------:R-:W-:Y:S02]  /*9880*/  MOV R5, UR4 ;  /* 0x0000000400057c02 */ /* 0x000fe40008000f00 */
[----:B------:R-:W-:Y:S01]  /*9890*/  PRMT R3, R3, 0x5410, R4 ;  /* 0x0000541003037816 */ /* 0x000fe20000000004 */
[----:B------:R-:W-:Y:S01]  /*98a0*/  IMAD.MOV.U32 R4, RZ, RZ, R8 ;  /* 0x000000ffff047224 */ /* 0x000fe200078e0008 */
[----:B------:R-:W-:Y:S02]  /*98b0*/  SHF.L.U32 R5, R5, 0x1f, RZ ;  /* 0x0000001f05057819 */ /* 0x000fe400000006ff */
[----:B------:R-:W-:Y:S02]  /*98c0*/  ISETP.GE.AND P1, PT, R187, R0, PT ;  /* 0x00000000bb00720c */ /* 0x000fe40003f26270 */
[----:B------:R-:W0:Y:S01]  /*98d0*/  SYNCS.PHASECHK.TRANS64.TRYWAIT P0, [R18+URZ+0x28800], R5 ;  /* 0x02880005120075a7 */ /* 0x000e22000800017f */
[----:B------:R-:W-:Y:S01]  /*98e0*/  MOV R6, R9 ;  /* 0x0000000900067202 */ /* 0x000fe20000000f00 */
[----:B0-----:R-:W-:Y:S09]  /*98f0*/  @!P0 BRA `(.L_x_3010) ;  /* 0x0000017400e48947 */ /* 0x001ff20003800000 */
.L_x_3299:
[----:B------:R-:W-:Y:S05]  /*9900*/  BSYNC B1 ;  /* 0x0000000000017941 */ /* 0x000fea0003800000 */
.L_x_3009:
        /* <DEDUP_REMOVED lines=22> */
[-C--:B------:R-:W-:Y:S01]  /*9a70*/  FMUL.FTZ R65, R49, R63.reuse ;  /* 0x0000003f31417220 */ /* 0x080fe20000410000 */
[--C-:B------:R-:W-:Y:S02]  /*9a80*/  HADD2.F32 R46, -RZ, R6.reuse.H0_H0 ;  /* 0x20000006ff2e7230 */ /* 0x100fe40000004100 */
[----:B------:R-:W-:Y:S01]  /*9a90*/  FMUL.FTZ R64, R4, R62 ;  /* 0x0000003e04407220 */ /* 0x000fe20000410000 */
[----:B------:R-:W-:Y:S01]  /*9aa0*/  FFMA.FTZ R68, R48, R63, R66 ;  /* 0x0000003f30447223 */ /* 0x000fe20000010042 */
[----:B------:R-:W-:-:S02]  /*9ab0*/  HADD2.F32 R47, -RZ, R6.H1_H1 ;  /* 0x30000006ff2f7230 */ /* 0x000fc40000004100 */
[-C--:B------:R-:W-:Y:S01]  /*9ac0*/  FMUL.FTZ R66, R4, R60.reuse ;  /* 0x0000003c04427220 */ /* 0x080fe20000410000 */
[C---:B------:R-:W-:Y:S01]  /*9ad0*/  FFMA.FTZ R64, R7.reuse, R60, -R64 ;  /* 0x0000003c07407223 */ /* 0x040fe20000010840 */
[--C-:B------:R-:W-:Y:S02]  /*9ae0*/  HADD2.F32 R6, -RZ, R5.reuse.H0_H0 ;  /* 0x20000005ff067230 */ /* 0x100fe40000004100 */
[----:B------:R-:W-:Y:S01]  /*9af0*/  FFMA.FTZ R65, R48, R61, -R65 ;  /* 0x0000003d30417223 */ /* 0x000fe20000010841 */
[--C-:B------:R-:W-:Y:S02]  /*9b00*/  HADD2.F32 R60, -RZ, R70.reuse.H0_H0 ;  /* 0x20000046ff3c7230 */ /* 0x100fe40000004100 */
[----:B------:R-:W-:Y:S01]  /*9b10*/  FFMA.FTZ R61, R7, R62, R66 ;  /* 0x0000003e073d7223 */ /* 0x000fe20000010042 */
[----:B------:R-:W-:Y:S02]  /*9b20*/  HADD2.F32 R5, -RZ, R5.H1_H1 ;  /* 0x30000005ff057230 */ /* 0x000fe40000004100 */
[----:B------:R-:W-:-:S02]  /*9b30*/  HADD2.F32 R48, -RZ, R70.H1_H1 ;  /* 0x30000046ff307230 */ /* 0x000fc40000004100 */
[C---:B------:R-:W-:Y:S01]  /*9b40*/  FMUL.FTZ R63, R47.reuse, R60 ;  /* 0x0000003c2f3f7220 */ /* 0x040fe20000410000 */
[----:B------:R-:W-:Y:S02]  /*9b50*/  HADD2.F32 R49, -RZ, R67.H0_H0 ;  /* 0x20000043ff317230 */ /* 0x000fe40000004100 */
[----:B------:R-:W-:Y:S02]  /*9b60*/  HADD2.F32 R4, -RZ, R69.H0_H0 ;  /* 0x20000045ff047230 */ /* 0x000fe40000004100 */
[-C--:B------:R-:W-:Y:S01]  /*9b70*/  FMUL.FTZ R47, R47, R48.reuse ;  /* 0x000000302f2f7220 */ /* 0x080fe20000410000 */
[C---:B------:R-:W-:Y:S01]  /*9b80*/  FFMA.FTZ R63, R46.reuse, R48, -R63 ;  /* 0x000000302e3f7223 */ /* 0x040fe2000001083f */
[C---:B------:R-:W-:Y:S01]  /*9b90*/  FMUL.FTZ R7, R5.reuse, R49 ;  /* 0x0000003105077220 */ /* 0x040fe20000410000 */
[----:B------:R-:W-:Y:S01]  /*9ba0*/  FMUL.FTZ R62, R5, R4 ;  /* 0x00000004053e7220 */ /* 0x000fe20000410000 */
[----:B------:R-:W-:Y:S02]  /*9bb0*/  FFMA.FTZ R46, R46, R60, R47 ;  /* 0x0000003c2e2e7223 */ /* 0x000fe4000001002f */
[----:B------:R-:W-:Y:S01]  /*9bc0*/  FFMA.FTZ R5, R6, R4, -R7 ;  /* 0x0000000406057223 */ /* 0x000fe20000010807 */
[----:B------:R-:W-:Y:S01]  /*9bd0*/  F2FP.F16.F32.PACK_AB R7, R68, R65 ;  /* 0x000000414407723e */ /* 0x000fe200000000ff */
[----:B------:R-:W-:Y:S01]  /*9be0*/  FFMA.FTZ R62, R6, R49, R62 ;  /* 0x00000031063e7223 */ /* 0x000fe2000001003e */
[----:B------:R-:W-:-:S02]  /*9bf0*/  F2FP.F16.F32.PACK_AB R4, R61, R64 ;  /* 0x000000403d04723e */ /* 0x000fc400000000ff */
[----:B------:R-:W-:Y:S02]  /*9c00*/  F2FP.F16.F32.PACK_AB R6, R46, R63 ;  /* 0x0000003f2e06723e */ /* 0x000fe400000000ff */
[----:B------:R-:W-:-:S05]  /*9c10*/  F2FP.F16.F32.PACK_AB R5, R62, R5 ;  /* 0x000000053e05723e */ /* 0x000fca00000000ff */
[----:B------:R1:W-:Y:S02]  /*9c20*/  STS.128 [R202], R4 ;  /* 0x00000004ca007388 */ /* 0x0003e40000000c00 */
.L_x_3014:
[----:B------:R-:W-:Y:S05]  /*9c30*/  BSYNC B2 ;  /* 0x0000000000027941 */ /* 0x000fea0003800000 */
.L_x_3013:
[----:B------:R-:W-:Y:S05]  /*9c40*/  @P1 BRA `(.L_x_3012) ;  /* 0x0000000000a81947 */ /* 0x000fea0003800000 */
[----:B01----:R-:W0:Y:S01]  /*9c50*/  LDS.128 R4, [R202+0x4000] ;  /* 0x00400000ca047984 */ /* 0x003e220000000c00 */
        /* <DEDUP_REMOVED lines=18> */
[--C-:B------:R-:W-:Y:S02]  /*9d80*/  HADD2.F32 R45, -RZ, R58.reuse.H1_H1 ;  /* 0x3000003aff2d7230 */ /* 0x100fe40000004100 */
[----:B------:R-:W-:Y:S01]  /*9d90*/  FFMA.FTZ R49, R44, R47, -R49 ;  /* 0x0000002f2c317223 */ /* 0x000fe20000010831 */
[--C-:B------:R-:W-:Y:S02]  /*9da0*/  HADD2.F32 R6, -RZ, R5.reuse.H0_H0 ;  /* 0x20000005ff067230 */ /* 0x100fe40000004100 */
[-C--:B------:R-:W-:Y:S01]  /*9db0*/  FMUL.FTZ R48, R4, R46.reuse ;  /* 0x0000002e04307220 */ /* 0x080fe20000410000 */
[----:B------:R-:W-:Y:S02]  /*9dc0*/  HADD2.F32 R58, -RZ, R58.H0_H0 ;  /* 0x2000003aff3a7230 */ /* 0x000fe40000004100 */
[----:B------:R-:W-:Y:S01]  /*9dd0*/  FFMA.FTZ R60, R7, R46, -R60 ;  /* 0x0000002e073c7223 */ /* 0x000fe2000001083c */
[----:B------:R-:W-:-:S02]  /*9de0*/  HADD2.F32 R5, -RZ, R5.H1_H1 ;  /* 0x30000005ff057230 */ /* 0x000fc40000004100 */
[----:B------:R-:W-:Y:S01]  /*9df0*/  FFMA.FTZ R59, R7, R59, R48 ;  /* 0x0000003b073b7223 */ /* 0x000fe20000010030 */
[----:B------:R-:W-:Y:S02]  /*9e00*/  HADD2.F32 R44, -RZ, R61.H0_H0 ;  /* 0x2000003dff2c7230 */ /* 0x000fe40000004100 */
[CC--:B------:R-:W-:Y:S01]  /*9e10*/  FMUL.FTZ R47, R41.reuse, R45.reuse ;  /* 0x0000002d292f7220 */ /* 0x0c0fe20000410000 */
[----:B------:R-:W-:Y:S02]  /*9e20*/  HADD2.F32 R4, -RZ, R63.H0_H0 ;  /* 0x2000003fff047230 */ /* 0x000fe40000004100 */
[----:B------:R-:W-:Y:S01]  /*9e30*/  FMUL.FTZ R46, R41, R58 ;  /* 0x0000003a292e7220 */ /* 0x000fe20000410000 */
        /* <DEDUP_REMOVED lines=11> */
.L_x_3012:
[----:B------:R-:W-:Y:S05]  /*9ef0*/  BSYNC B1 ;  /* 0x0000000000017941 */ /* 0x000fea0003800000 */
.L_x_3011:
        /* <DEDUP_REMOVED lines=50> */
.L_x_3018:
[----:B------:R-:W-:Y:S05]  /*a220*/  BSYNC B2 ;  /* 0x0000000000027941 */ /* 0x000fea0003800000 */
.L_x_3017:
[----:B------:R-:W-:Y:S05]  /*a230*/  @P1 BRA `(.L_x_3016) ;  /* 0x0000000000a81947 */ /* 0x000fea0003800000 */
[----:B01----:R-:W0:Y:S01]  /*a240*/  LDS.128 R4, [R202+0x5000] ;  /* 0x00500000ca047984 */ /* 0x003e220000000c00 */
        /* <DEDUP_REMOVED lines=41> */
.L_x_3016:
[----:B------:R-:W-:Y:S05]  /*a4e0*/  BSYNC B1 ;  /* 0x0000000000017941 */ /* 0x000fea0003800000 */
.L_x_3015:
        /* <DEDUP_REMOVED lines=50> */
.L_x_3022:
[----:B------:R-:W-:Y:S05]  /*a810*/  BSYNC B2 ;  /* 0x0000000000027941 */ /* 0x000fea0003800000 */
.L_x_3021:
[----:B------:R-:W-:Y:S05]  /*a820*/  @P1 BRA `(.L_x_3020) ;  /* 0x0000000000a81947 */ /* 0x000fea0003800000 */
[----:B01----:R-:W0:Y:S01]  /*a830*/  LDS.128 R4, [R202+0x6000] ;  /* 0x00600000ca047984 */ /* 0x003e220000000c00 */
        /* <DEDUP_REMOVED lines=41> */
.L_x_3020:
[----:B------:R-:W-:Y:S05]  /*aad0*/  BSYNC B1 ;  /* 0x0000000000017941 */ /* 0x000fea0003800000 */
.L_x_3019:
        /* <DEDUP_REMOVED lines=36> */
[----:B------:R-:W-:Y:S01]  /*ad20*/  FMUL.FTZ R24, R12, R55 ;  /* 0x000000370c187220 */ /* 0x000fe20000410000 */
        /* <DEDUP_REMOVED lines=12> */
.L_x_3025:
[----:B------:R-:W-:Y:S05]  /*adf0*/  BSYNC B1 ;  /* 0x0000000000017941 */ /* 0x000fea0003800000 */
.L_x_3024:
[----:B------:R-:W-:Y:S05]  /*ae00*/  @P1 BRA `(.L_x_3023) ;  /* 0x0000002400dc1947 */ /* 0x000fea0003800000 */
[----:B01234-:R-:W0:Y:S01]  /*ae10*/  LDS.128 R4, [R202+0x7000] ;  /* 0x00700000ca047984 */ /* 0x01fe220000000c00 */
        /* <DEDUP_REMOVED lines=42> */
.L_x_2996:
[----:B------:R-:W1:Y:S01]  /*b0c0*/  LDC R5, c[0x0][0x448] ;  /* 0x00011200ff057b82 */ /* 0x000e620000000800 */
[----:B------:R-:W-:Y:S01]  /*b0d0*/  ULDC.64 UR4, c[0x0][0x3f8] ;  /* 0x0000fe0000047ab9 */ /* 0x000fe20000000a00 */
[----:B------:R-:W-:Y:S01]  /*b0e0*/  ULDC.64 UR6, c[0x0][0x408] ;  /* 0x0001020000067ab9 */ /* 0x000fe20000000a00 */
        /* <DEDUP_REMOVED lines=11> */
[C---:B------:R-:W-:Y:S01]  /*b1a0*/  IMAD R7, R3.reuse, UR5, R4 ;  /* 0x0000000503077c24 */ /* 0x040fe2000f8e0204 */
        /* <DEDUP_REMOVED lines=12> */
[----:B------:R-:W1:Y:S01]  /*b270*/  LDC R45, c[0x0][0x3f4] ;  /* 0x0000fd00ff2d7b82 */ /* 0x000e620000000800 */
[----:B------:R-:W3:Y:S01]  /*b280*/  SHFL.IDX PT, R4, R32, RZ, 0x181f ;  /* 0x00181fff20047589 */ /* 0x000ee200000e0000 */
[----:B------:R-:W-:-:S03]  /*b290*/  IMAD R0, R192, R5, RZ ;  /* 0x00000005c0007224 */ /* 0x000fc600078e02ff */
[----:B------:R-:W5:Y:S04]  /*b2a0*/  SHFL.IDX PT, R3, R35, RZ, 0x181f ;  /* 0x00181fff23037589 */ /* 0x000f6800000e0000 */
[----:B------:R-:W0:Y:S04]  /*b2b0*/  SHFL.IDX PT, R14, R34, RZ, 0x181f ;  /* 0x00181fff220e7589 */ /* 0x000e2800000e0000 */
[----:B------:R-:W2:Y:S01]  /*b2c0*/  SHFL.IDX PT, R5, R33, RZ, 0x181f ;  /* 0x00181fff21057589 */ /* 0x000ea200000e0000 */
[----:B-1----:R-:W-:-:S04]  /*b2d0*/  ISETP.GE.AND P0, PT, R16, R45, PT ;  /* 0x0000002d1000720c */ /* 0x002fc80003f06270 */
[----:B------:R-:W-:-:S13]  /*b2e0*/  ISETP.GE.OR P1, PT, R55, R0, P0 ;  /* 0x000000003700720c */ /* 0x000fda0000726670 */
[C---:B------:R-:W-:Y:S01]  /*b2f0*/  @!P1 IMAD.SHL.U32 R7, R16.reuse, 0x2, RZ ;  /* 0x0000000210079824 */ /* 0x040fe200078e00ff */
[----:B------:R-:W-:-:S04]  /*b300*/  @!P1 SHF.L.U64.HI R6, R16, 0x1, R17 ;  /* 0x0000000110069819 */ /* 0x000fc80000010211 */
[----:B---3--:R-:W-:-:S05]  /*b310*/  @!P1 IADD3 R4, P2, R4, R7, RZ ;  /* 0x0000000704049210 */ /* 0x008fca0007f5e0ff */
[----:B-----5:R-:W-:Y:S02]  /*b320*/  @!P1 IMAD.X R3, R3, 0x1, R6, P2 ;  /* 0x0000000103039824 */ /* 0x020fe400010e0606 */
[----:B------:R-:W-:-:S03]  /*b330*/  @!P1 IMAD.MOV.U32 R24, RZ, RZ, R4 ;  /* 0x000000ffff189224 */ /* 0x000fc600078e0004 */
[----:B------:R-:W-:-:S06]  /*b340*/  @!P1 MOV R25, R3 ;  /* 0x0000000300199202 */ /* 0x000fcc0000000f00 */
[----:B------:R-:W3:Y:S01]  /*b350*/  @!P1 LD.E.128 R24, desc[UR42][R24.64] ;  /* 0x0000002a18189980 */ /* 0x000ee2000c101d00 */
[----:B0-----:R-:W-:-:S05]  /*b360*/  @!P1 IADD3 R14, P2, R14, R7, RZ ;  /* 0x000000070e0e9210 */ /* 0x001fca0007f5e0ff */
[----:B--2---:R-:W-:Y:S02]  /*b370*/  @!P1 IMAD.X R5, R5, 0x1, R6, P2 ;  /* 0x0000000105059824 */ /* 0x004fe400010e0606 */
[----:B------:R-:W-:-:S06]  /*b380*/  @!P1 IMAD.MOV.U32 R4, RZ, RZ, R14 ;  /* 0x000000ffff049224 */ /* 0x000fcc00078e000e */
[----:B------:R-:W2:Y:S01]  /*b390*/  @!P1 LD.E.128 R4, desc[UR42][R4.64] ;  /* 0x0000002a04049980 */ /* 0x000ea2000c101d00 */
[----:B------:R-:W-:Y:S02]  /*b3a0*/  CS2R R46, SRZ ;  /* 0x00000000002e7805 */ /* 0x000fe4000001ff00 */
[----:B------:R-:W-:Y:S02]  /*b3b0*/  CS2R R48, SRZ ;  /* 0x0000000000307805 */ /* 0x000fe4000001ff00 */
[----:B------:R-:W-:Y:S01]  /*b3c0*/  CS2R R20, SRZ ;  /* 0x0000000000147805 */ /* 0x000fe2000001ff00 */
[----:B------:R0:W1:Y:S01]  /*b3d0*/  SHFL.IDX PT, R9, R33, 0x1, 0x181f ;  /* 0x00381f0021097f89 */ /* 0x00006200000e0000 */
[----:B------:R-:W-:-:S03]  /*b3e0*/  CS2R R36, SRZ ;  /* 0x0000000000247805 */ /* 0x000fc6000001ff00 */
[----:B------:R0:W0:Y:S01]  /*b3f0*/  SHFL.IDX PT, R14, R34, 0x1, 0x181f ;  /* 0x00381f00220e7f89 */ /* 0x00002200000e0000 */
[----:B---3--:R-:W-:Y:S01]  /*b400*/  @!P1 MOV R47, R25 ;  /* 0x00000019002f9202 */ /* 0x008fe20000000f00 */
[----:B------:R-:W-:Y:S01]  /*b410*/  @!P1 IMAD.MOV.U32 R46, RZ, RZ, R24 ;  /* 0x000000ffff2e9224 */ /* 0x000fe200078e0018 */
[----:B------:R-:W-:Y:S01]  /*b420*/  @!P1 MOV R49, R27 ;  /* 0x0000001b00319202 */ /* 0x000fe20000000f00 */
[----:B------:R-:W-:Y:S01]  /*b430*/  @!P1 IMAD.MOV.U32 R48, RZ, RZ, R26 ;  /* 0x000000ffff309224 */ /* 0x000fe200078e001a */
[----:B------:R-:W-:Y:S01]  /*b440*/  CS2R R24, SRZ ;  /* 0x0000000000187805 */ /* 0x000fe2000001ff00 */
[----:B------:R-:W-:Y:S02]  /*b450*/  IMAD.MOV.U32 R3, RZ, RZ, R46 ;  /* 0x000000ffff037224 */ /* 0x000fe400078e002e */
[----:B------:R-:W-:Y:S02]  /*b460*/  IMAD.MOV.U32 R8, RZ, RZ, R47 ;  /* 0x000000ffff087224 */ /* 0x000fe400078e002f */
[----:B------:R-:W-:Y:S01]  /*b470*/  IMAD.MOV.U32 R10, RZ, RZ, R48 ;  /* 0x000000ffff0a7224 */ /* 0x000fe200078e0030 */
[----:B------:R-:W-:Y:S01]  /*b480*/  PRMT R64, R64, 0x5410, R3 ;  /* 0x0000541040407816 */ /* 0x000fe20000000003 */
[----:B------:R-:W-:Y:S01]  /*b490*/  IMAD.MOV.U32 R11, RZ, RZ, R49 ;  /* 0x000000ffff0b7224 */ /* 0x000fe200078e0031 */
[----:B------:R-:W-:Y:S01]  /*b4a0*/  PRMT R66, R8, 0x7610, R66 ;  /* 0x0000761008427816 */ /* 0x000fe20000000042 */
[----:B------:R3:W0:Y:S01]  /*b4b0*/  SHFL.IDX PT, R3, R35, 0x1, 0x181f ;  /* 0x00381f0023037f89 */ /* 0x00062200000e0000 */
[----:B--2---:R-:W-:Y:S01]  /*b4c0*/  @!P1 IMAD.MOV.U32 R20, RZ, RZ, R4 ;  /* 0x000000ffff149224 */ /* 0x004fe200078e0004 */
[----:B------:R-:W-:Y:S01]  /*b4d0*/  @!P1 MOV R21, R5 ;  /* 0x0000000500159202 */ /* 0x000fe20000000f00 */
[----:B------:R-:W-:Y:S01]  /*b4e0*/  @!P1 IMAD.MOV.U32 R36, RZ, RZ, R6 ;  /* 0x000000ffff249224 */ /* 0x000fe200078e0006 */
[----:B------:R3:W2:Y:S01]  /*b4f0*/  SHFL.IDX PT, R8, R32, 0x1, 0x181f ;  /* 0x00381f0020087f89 */ /* 0x0006a200000e0000 */
[----:B------:R-:W-:Y:S01]  /*b500*/  @!P1 IMAD.MOV.U32 R37, RZ, RZ, R7 ;  /* 0x000000ffff259224 */ /* 0x000fe200078e0007 */
[----:B------:R-:W-:Y:S01]  /*b510*/  MOV R5, R21 ;  /* 0x0000001500057202 */ /* 0x000fe20000000f00 */
[----:B------:R-:W-:Y:S01]  /*b520*/  IMAD.MOV.U32 R4, RZ, RZ, R20 ;  /* 0x000000ffff047224 */ /* 0x000fe200078e0014 */
[----:B------:R-:W-:Y:S01]  /*b530*/  PRMT R43, R10, 0x5410, R11 ;  /* 0x000054100a2b7816 */ /* 0x000fe2000000000b */
[----:B------:R-:W-:Y:S01]  /*b540*/  IMAD.MOV.U32 R6, RZ, RZ, R36 ;  /* 0x000000ffff067224 */ /* 0x000fe200078e0024 */
[----:B------:R-:W-:Y:S01]  /*b550*/  PRMT R66, R66, 0x5410, R5 ;  /* 0x0000541042427816 */ /* 0x000fe20000000005 */
[----:B------:R-:W-:-:S03]  /*b560*/  IMAD.MOV.U32 R7, RZ, RZ, R37 ;  /* 0x000000ffff077224 */ /* 0x000fc600078e0025 */
[----:B------:R-:W-:Y:S02]  /*b570*/  PRMT R65, R6, 0x5410, R4 ;  /* 0x0000541006417816 */ /* 0x000fe40000000004 */
[----:B-1-3--:R-:W-:-:S07]  /*b580*/  PRMT R64, R7, 0x7610, R64 ;  /* 0x0000761007407816 */ /* 0x00afce0000000040 */
.L_x_3309:
        /* <DEDUP_REMOVED lines=13> */
[-C--:B--2---:R-:W-:Y:S02]  /*b660*/  IADD3 R4, P1, R8, R15.reuse, RZ ;  /* 0x0000000f08047210 */ /* 0x084fe40007f3e0ff */
[----:B0-----:R-:W-:-:S03]  /*b670*/  IADD3 R14, P2, R14, R15, RZ ;  /* 0x0000000f0e0e7210 */ /* 0x001fc60007f5e0ff */
[--C-:B------:R-:W-:Y:S02]  /*b680*/  IMAD.X R5, R3, 0x1, R6.reuse, P1 ;  /* 0x0000000103057824 */ /* 0x100fe400008e0606 */
[----:B------:R-:W-:-:S04]  /*b690*/  IMAD.X R15, R9, 0x1, R6, P2 ;  /* 0x00000001090f7824 */ /* 0x000fc800010e0606 */
[----:B------:R-:W5:Y:S04]  /*b6a0*/  LD.E.128 R4, desc[UR42][R4.64] ;  /* 0x0000002a04047980 */ /* 0x000f68000c101d00 */
[----:B------:R1:W5:Y:S02]  /*b6b0*/  LD.E.128 R24, desc[UR42][R14.64] ;  /* 0x0000002a0e187980 */ /* 0x000364000c101d00 */
.L_x_3028:
[----:B------:R-:W-:Y:S05]  /*b6c0*/  BSYNC B1 ;  /* 0x0000000000017941 */ /* 0x000fea0003800000 */
.L_x_3027:
[----:B0----5:R-:W-:Y:S01]  /*b6d0*/  IMAD.MOV.U32 R3, RZ, RZ, R24 ;  /* 0x000000ffff037224 */ /* 0x021fe200078e0018 */
[----:B--2---:R-:W-:Y:S01]  /*b6e0*/  MOV R8, R25 ;  /* 0x0000001900087202 */ /* 0x004fe20000000f00 */
[----:B------:R-:W-:Y:S01]  /*b6f0*/  IMAD.MOV.U32 R9, RZ, RZ, R26 ;  /* 0x000000ffff097224 */ /* 0x000fe200078e001a */
[----:B------:R-:W-:Y:S01]  /*b700*/  UMOV UR4, 0xffffffff ;  /* 0xffffffff00047882 */ /* 0x000fe20000000000 */
[----:B------:R-:W-:Y:S01]  /*b710*/  IMAD.MOV.U32 R10, RZ, RZ, R27 ;  /* 0x000000ffff0a7224 */ /* 0x000fe200078e001b */
[----:B------:R-:W-:Y:S01]  /*b720*/  PRMT R54, R3, 0x5410, R8 ;  /* 0x0000541003367816 */ /* 0x000fe20000000008 */
[----:B------:R-:W-:Y:S01]  /*b730*/  IMAD.MOV.U32 R3, RZ, RZ, R4 ;  /* 0x000000ffff037224 */ /* 0x000fe200078e0004 */
[----:B------:R-:W-:Y:S02]  /*b740*/  MOV R8, R5 ;  /* 0x0000000500087202 */ /* 0x000fe40000000f00 */
[----:B------:R-:W-:Y:S01]  /*b750*/  PRMT R56, R9, 0x5410, R10 ;  /* 0x0000541009387816 */ /* 0x000fe2000000000a */
[----:B------:R-:W-:Y:S01]  /*b760*/  IMAD.MOV.U32 R9, RZ, RZ, R6 ;  /* 0x000000ffff097224 */ /* 0x000fe200078e0006 */
[----:B------:R-:W-:Y:S01]  /*b770*/  PRMT R57, R3, 0x5410, R8 ;  /* 0x0000541003397816 */ /* 0x000fe20000000008 */
[----:B------:R-:W-:-:S05]  /*b780*/  IMAD.MOV.U32 R10, RZ, RZ, R7 ;  /* 0x000000ffff0a7224 */ /* 0x000fca00078e0007 */
[----:B------:R-:W-:Y:S01]  /*b790*/  PRMT R58, R9, 0x5410, R10 ;  /* 0x00005410093a7816 */ /* 0x000fe2000000000a */
[----:B------:R-:W-:Y:S06]  /*b7a0*/  BRA.DIV UR4, `(.L_x_3029) ;  /* 0x0000015e04b47947 */ /* 0x000fec000b800000 */
[----:B------:R-:W0:Y:S01]  /*b7b0*/  SHFL.IDX PT, R8, R32, 0x2, 0x181f ;  /* 0x00581f0020087f89 */ /* 0x000e2200000e0000 */
[----:B------:R-:W-:-:S03]  /*b7c0*/  VIADD R9, R55, 0x40 ;  /* 0x0000004037097836 */ /* 0x000fc60000000000 */
[----:B------:R-:W2:Y:S02]  /*b7d0*/  SHFL.IDX PT, R3, R35, 0x2, 0x181f ;  /* 0x00581f0023037f89 */ /* 0x000ea400000e0000 */
[----:B------:R-:W-:Y:S02]  /*b7e0*/  ISETP.GE.OR P1, PT, R9, R0, P0 ;  /* 0x000000000900720c */ /* 0x000fe40000726670 */
[----:B-1----:R-:W1:Y:S04]  /*b7f0*/  SHFL.IDX PT, R14, R34, 0x2, 0x181f ;  /* 0x00581f00220e7f89 */ /* 0x002e6800000e0000 */
[----:B------:R-:W3:Y:S07]  /*b800*/  SHFL.IDX PT, R28, R33, 0x2, 0x181f ;  /* 0x00581f00211c7f89 */ /* 0x000eee00000e0000 */
[----:B------:R-:W-:-:S02]  /*b810*/  @!P1 SHF.L.U32 R31, R16, 0x1, RZ ;  /* 0x00000001101f9819 */ /* 0x000fc400000006ff */
[----:B------:R-:W-:Y:S02]  /*b820*/  @!P1 SHF.L.U64.HI R29, R16, 0x1, R17 ;  /* 0x00000001101d9819 */ /* 0x000fe40000010211 */
[----:B0-----:R-:W-:-:S05]  /*b830*/  @!P1 IADD3 R8, P2, R8, R31, RZ ;  /* 0x0000001f08089210 */ /* 0x001fca0007f5e0ff */
[----:B--2---:R-:W-:-:S06]  /*b840*/  @!P1 IMAD.X R9, R3, 0x1, R29, P2 ;  /* 0x0000000103099824 */ /* 0x004fcc00010e061d */
[----:B------:R-:W2:Y:S01]  /*b850*/  @!P1 LD.E.128 R8, desc[UR42][R8.64] ;  /* 0x0000002a08089980 */ /* 0x000ea2000c101d00 */
[----:B-1----:R-:W-:-:S05]  /*b860*/  @!P1 IADD3 R14, P2, R14, R31, RZ ;  /* 0x0000001f0e0e9210 */ /* 0x002fca0007f5e0ff */
[----:B---3--:R-:W-:-:S04]  /*b870*/  @!P1 IMAD.X R3, R28, 0x1, R29, P2 ;  /* 0x000000011c039824 */ /* 0x008fc800010e061d */
[----:B------:R-:W-:-:S05]  /*b880*/  @!P1 IMAD.MOV.U32 R15, RZ, RZ, R3 ;  /* 0x000000ffff0f9224 */ /* 0x000fca00078e0003 */
[----:B------:R-:W3:Y:S01]  /*b890*/  @!P1 LD.E.128 R28, desc[UR42][R14.64] ;  /* 0x0000002a0e1c9980 */ /* 0x000ee2000c101d00 */
[----:B------:R-:W-:Y:S02]  /*b8a0*/  CS2R R50, SRZ ;  /* 0x0000000000327805 */ /* 0x000fe4000001ff00 */
[----:B------:R-:W-:Y:S02]  /*b8b0*/  CS2R R52, SRZ ;  /* 0x0000000000347805 */ /* 0x000fe4000001ff00 */
[----:B------:R-:W-:Y:S01]  /*b8c0*/  CS2R R38, SRZ ;  /* 0x0000000000267805 */ /* 0x000fe2000001ff00 */
[----:B------:R-:W0:Y:S01]  /*b8d0*/  SHFL.IDX PT, R32, R32, 0x3, 0x181f ;  /* 0x00781f0020207f89 */ /* 0x000e2200000e0000 */
[----:B------:R-:W-:-:S03]  /*b8e0*/  CS2R R40, SRZ ;  /* 0x0000000000287805 */ /* 0x000fc6000001ff00 */
[----:B------:R-:W1:Y:S04]  /*b8f0*/  SHFL.IDX PT, R34, R34, 0x3, 0x181f ;  /* 0x00781f0022227f89 */ /* 0x000e6800000e0000 */
[----:B------:R-:W0:Y:S01]  /*b900*/  SHFL.IDX PT, R33, R33, 0x3, 0x181f ;  /* 0x00781f0021217f89 */ /* 0x000e2200000e0000 */
[----:B--2---:R-:W-:Y:S01]  /*b910*/  @!P1 MOV R50, R8 ;  /* 0x0000000800329202 */ /* 0x004fe20000000f00 */
[----:B------:R-:W-:Y:S01]  /*b920*/  @!P1 IMAD.MOV.U32 R51, RZ, RZ, R9 ;  /* 0x000000ffff339224 */ /* 0x000fe200078e0009 */
[----:B------:R-:W-:Y:S01]  /*b930*/  @!P1 MOV R52, R10 ;  /* 0x0000000a00349202 */ /* 0x000fe20000000f00 */
[----:B------:R-:W-:Y:S02]  /*b940*/  @!P1 IMAD.MOV.U32 R53, RZ, RZ, R11 ;  /* 0x000000ffff359224 */ /* 0x000fe400078e000b */
[----:B------:R-:W-:-:S02]  /*b950*/  IMAD.MOV.U32 R3, RZ, RZ, R50 ;  /* 0x000000ffff037224 */ /* 0x000fc400078e0032 */
[----:B------:R-:W-:Y:S02]  /*b960*/  IMAD.MOV.U32 R12, RZ, RZ, R51 ;  /* 0x000000ffff0c7224 */ /* 0x000fe400078e0033 */
[----:B------:R-:W-:Y:S02]  /*b970*/  IMAD.MOV.U32 R8, RZ, RZ, R52 ;  /* 0x000000ffff087224 */ /* 0x000fe400078e0034 */
[----:B------:R-:W-:Y:S01]  /*b980*/  IMAD.MOV.U32 R9, RZ, RZ, R53 ;  /* 0x000000ffff097224 */ /* 0x000fe200078e0035 */
[----:B------:R-:W-:Y:S02]  /*b990*/  PRMT R59, R3, 0x5410, R12 ;  /* 0x00005410033b7816 */ /* 0x000fe4000000000c */
[----:B------:R2:W0:Y:S01]  /*b9a0*/  SHFL.IDX PT, R3, R35, 0x3, 0x181f ;  /* 0x00781f0023037f89 */ /* 0x00042200000e0000 */
[----:B---3--:R-:W-:Y:S01]  /*b9b0*/  @!P1 IMAD.MOV.U32 R39, RZ, RZ, R29 ;  /* 0x000000ffff279224 */ /* 0x008fe200078e001d */
[----:B------:R-:W-:Y:S01]  /*b9c0*/  @!P1 MOV R38, R28 ;  /* 0x0000001c00269202 */ /* 0x000fe20000000f00 */
[----:B------:R-:W-:Y:S01]  /*b9d0*/  @!P1 IMAD.MOV.U32 R40, RZ, RZ, R30 ;  /* 0x000000ffff289224 */ /* 0x000fe200078e001e */
[----:B------:R-:W-:Y:S01]  /*b9e0*/  PRMT R44, R8, 0x5410, R9 ;  /* 0x00005410082c7816 */ /* 0x000fe20000000009 */
[----:B------:R-:W-:Y:S01]  /*b9f0*/  @!P1 IMAD.MOV.U32 R41, RZ, RZ, R31 ;  /* 0x000000ffff299224 */ /* 0x000fe200078e001f */
[----:B------:R-:W-:Y:S01]  /*ba00*/  MOV R8, R38 ;  /* 0x0000002600087202 */ /* 0x000fe20000000f00 */
[----:B------:R-:W-:-:S02]  /*ba10*/  IMAD.MOV.U32 R9, RZ, RZ, R39 ;  /* 0x000000ffff097224 */ /* 0x000fc400078e0027 */
[----:B------:R-:W-:Y:S02]  /*ba20*/  IMAD.MOV.U32 R10, RZ, RZ, R40 ;  /* 0x000000ffff0a7224 */ /* 0x000fe400078e0028 */
[----:B------:R-:W-:Y:S01]  /*ba30*/  IMAD.MOV.U32 R11, RZ, RZ, R41 ;  /* 0x000000ffff0b7224 */ /* 0x000fe200078e0029 */
[----:B------:R-:W-:Y:S02]  /*ba40*/  PRMT R62, R8, 0x5410, R9 ;  /* 0x00005410083e7816 */ /* 0x000fe40000000009 */
[----:B------:R-:W-:Y:S02]  /*ba50*/  CS2R R8, SRZ ;  /* 0x0000000000087805 */ /* 0x000fe4000001ff00 */
[----:B-12---:R-:W-:-:S07]  /*ba60*/  PRMT R63, R10, 0x5410, R11 ;  /* 0x000054100a3f7816 */ /* 0x006fce000000000b */
.L_x_3319:
[----:B------:R-:W-:Y:S01]  /*ba70*/  IADD3 R55, R55, 0x60, RZ ;  /* 0x0000006037377810 */ /* 0x000fe20007ffe0ff */
[----:B------:R-:W-:Y:S01]  /*ba80*/  BSSY B1, `(.L_x_3030) ;  /* 0x0000012000017945 */ /* 0x000fe20003800000 */
[----:B------:R-:W-:Y:S02]  /*ba90*/  CS2R R10, SRZ ;  /* 0x00000000000a7805 */ /* 0x000fe4000001ff00 */
[----:B----4-:R-:W-:Y:S02]  /*baa0*/  CS2R R12, SRZ ;  /* 0x00000000000c7805 */ /* 0x010fe4000001ff00 */
[----:B------:R-:W-:Y:S02]  /*bab0*/  ISETP.GE.AND P1, PT, R55, R0, PT ;  /* 0x000000003700720c */ /* 0x000fe40003f26270 */
[----:B------:R-:W-:-:S11]  /*bac0*/  CS2R R14, SRZ ;  /* 0x00000000000e7805 */ /* 0x000fd6000001ff00 */
[----:B------:R-:W-:Y:S05]  /*bad0*/  @P1 BRA `(.L_x_3031) ;  /* 0x0000000000301947 */ /* 0x000fea0003800000 */
[----:B------:R-:W-:Y:S02]  /*bae0*/  CS2R R10, SRZ ;  /* 0x00000000000a7805 */ /* 0x000fe4000001ff00 */
[----:B------:R-:W-:Y:S02]  /*baf0*/  CS2R R12, SRZ ;  /* 0x00000000000c7805 */ /* 0x000fe4000001ff00 */
[----:B------:R-:W-:Y:S01]  /*bb00*/  CS2R R14, SRZ ;  /* 0x00000000000e7805 */ /* 0x000fe2000001ff00 */
[----:B------:R-:W-:Y:S06]  /*bb10*/  @P0 BRA `(.L_x_3031) ;  /* 0x0000000000200947 */ /* 0x000fec0003800000 */
[C---:B------:R-:W-:Y:S01]  /*bb20*/  IMAD.SHL.U32 R9, R16.reuse, 0x2, RZ ;  /* 0x0000000210097824 */ /* 0x040fe200078e00ff */
[----:B------:R-:W-:-:S04]  /*bb30*/  SHF.L.U64.HI R10, R16, 0x1, R17 ;  /* 0x00000001100a7819 */ /* 0x000fc80000010211 */
[-C--:B0-----:R-:W-:Y:S02]  /*bb40*/  IADD3 R12, P1, R32, R9.reuse, RZ ;  /* 0x00000009200c7210 */ /* 0x081fe40007f3e0ff */
[----:B------:R-:W-:-:S03]  /*bb50*/  IADD3 R8, P2, R34, R9, RZ ;  /* 0x0000000922087210 */ /* 0x000fc60007f5e0ff */
[--C-:B------:R-:W-:Y:S02]  /*bb60*/  IMAD.X R13, R3, 0x1, R10.reuse, P1 ;  /* 0x00000001030d7824 */ /* 0x100fe400008e060a */
[----:B------:R-:W-:-:S04]  /*bb70*/  IMAD.X R9, R33, 0x1, R10, P2 ;  /* 0x0000000121097824 */ /* 0x000fc800010e060a */
[----:B------:R-:W5:Y:S04]  /*bb80*/  LD.E.128 R12, desc[UR42][R12.64] ;  /* 0x0000002a0c0c7980 */ /* 0x000f68000c101d00 */
[----:B------:R-:W5:Y:S02]  /*bb90*/  LD.E.128 R8, desc[UR42][R8.64] ;  /* 0x0000002a08087980 */ /* 0x000f64000c101d00 */
.L_x_3031:
[----:B------:R-:W-:Y:S05]  /*bba0*/  BSYNC B1 ;  /* 0x0000000000017941 */ /* 0x000fea0003800000 */
.L_x_3030:
[----:B------:R-:W-:Y:S01]  /*bbb0*/  ULEA.HI UR4, UR37, UR37, URZ, 0x1 ;  /* 0x0000002525047291 */ /* 0x000fe2000f8f083f */
[----:B------:R-:W-:Y:S01]  /*bbc0*/  VIADDMNMX R0, R0, -R191, 0x80, PT ;  /* 0x0000008000007446 */ /* 0x000fe200038009bf */
[----:B0----5:R-:W-:Y:S01]  /*bbd0*/  IMAD.MOV.U32 R3, RZ, RZ, R8 ;  /* 0x000000ffff037224 */ /* 0x021fe200078e0008 */
[----:B------:R-:W-:Y:S01]  /*bbe0*/  BSSY B1, `(.L_x_3032) ;  /* 0x0000015000017945 */ /* 0x000fe20003800000 */
[----:B------:R-:W-:Y:S01]  /*bbf0*/  ULOP3.LUT UR4, UR4, 0xfffffffe, URZ, 0xc0, !UPT ;  /* 0xfffffffe04047892 */ /* 0x000fe2000f8ec03f */
[----:B------:R-:W-:Y:S01]  /*bc00*/  IMAD.MOV.U32 R28, RZ, RZ, R9 ;  /* 0x000000ffff1c7224 */ /* 0x000fe200078e0009 */
[-C--:B------:R-:W-:Y:S01]  /*bc10*/  ISETP.GE.OR P3, PT, R187, R0.reuse, P0 ;  /* 0x00000000bb00720c */ /* 0x080fe20000766670 */
[----:B------:R-:W-:Y:S01]  /*bc20*/  IMAD.MOV.U32 R30, RZ, RZ, R13 ;  /* 0x000000ffff1e7224 */ /* 0x000fe200078e000d */
[----:B------:R-:W-:Y:S01]  /*bc30*/  UIADD3 UR4, UR37, -UR4, URZ ;  /* 0x8000000425047290 */ /* 0x000fe2000fffe03f */
[-C--:B------:R-:W-:Y:S02]  /*bc40*/  ISETP.GE.OR P2, PT, R219, R0.reuse, P0 ;  /* 0x00000000db00720c */ /* 0x080fe40000746670 */
[----:B------:R-:W-:-:S02]  /*bc50*/  ISETP.GE.OR P1, PT, R218, R0, P0 ;  /* 0x00000000da00720c */ /* 0x000fc40000726670 */
[----:B------:R-:W-:Y:S01]  /*bc60*/  ISETP.GE.OR P0, PT, R217, R0, P0 ;  /* 0x00000000d900720c */ /* 0x000fe20000706670 */
[----:B------:R-:W-:Y:S01]  /*bc70*/  IMAD.MOV.U32 R0, RZ, RZ, R10 ;  /* 0x000000ffff007224 */ /* 0x000fe200078e000a */
[----:B------:R-:W-:Y:S02]  /*bc80*/  MOV R29, UR4 ;  /* 0x00000004001d7c02 */ /* 0x000fe40008000f00 */
[----:B------:R-:W-:Y:S01]  /*bc90*/  PRMT R55, R3, 0x5410, R28 ;  /* 0x0000541003377816 */ /* 0x000fe2000000001c */
[----:B------:R-:W-:Y:S01]  /*bca0*/  IMAD.MOV.U32 R28, RZ, RZ, R12 ;  /* 0x000000ffff1c7224 */ /* 0x000fe200078e000c */
[----:B------:R-:W-:Y:S02]  /*bcb0*/  SHF.L.U32 R29, R29, 0x1f, RZ ;  /* 0x0000001f1d1d7819 */ /* 0x000fe400000006ff */
[----:B------:R-:W-:Y:S02]  /*bcc0*/  MOV R3, R11 ;  /* 0x0000000b00037202 */ /* 0x000fe40000000f00 */
[----:B------:R-:W0:Y:S01]  /*bcd0*/  SYNCS.PHASECHK.TRANS64.TRYWAIT P4, [R18+URZ+0x28800], R29 ;  /* 0x0288001d120075a7 */ /* 0x000e22000808017f */
[----:B------:R-:W-:-:S02]  /*bce0*/  PRMT R61, R28, 0x5410, R30 ;  /* 0x000054101c3d7816 */ /* 0x000fc4000000001e */
[----:B------:R-:W-:Y:S01]  /*bcf0*/  PRMT R60, R0, 0x5410, R3 ;  /* 0x00005410003c7816 */ /* 0x000fe20000000003 */
[----:B------:R-:W-:Y:S01]  /*bd00*/  IMAD.MOV.U32 R0, RZ, RZ, R14 ;  /* 0x000000ffff007224 */ /* 0x000fe200078e000e */
[----:B------:R-:W-:Y:S01]  /*bd10*/  MOV R3, R15 ;  /* 0x0000000f00037202 */ /* 0x000fe20000000f00 */
[----:B0-----:R-:W-:Y:S06]  /*bd20*/  @!P4 BRA `(.L_x_3033) ;  /* 0x0000015c00b0c947 */ /* 0x001fec0003800000 */
.L_x_3320:
[----:B------:R-:W-:Y:S05]  /*bd30*/  BSYNC B1 ;  /* 0x0000000000017941 */ /* 0x000fea0003800000 */
.L_x_3032:
[----:B------:R-:W-:Y:S04]  /*bd40*/  BSSY B1, `(.L_x_3034) ;  /* 0x0000061000017945 */ /* 0x000fe80003800000 */
[----:B------:R-:W-:Y:S05]  /*bd50*/  @P3 BRA `(.L_x_3035) ;  /* 0x00000004007c3947 */ /* 0x000fea0003800000 */
[----:B------:R-:W-:Y:S01]  /*bd60*/  LEA.HI R28, R45, R206, RZ, 0x1d ;  /* 0x000000ce2d1c7211 */ /* 0x000fe200078fe8ff */
[--C-:B------:R-:W-:Y:S01]  /*bd70*/  HADD2.F32 R69, -RZ, R66.reuse.H1_H1 ;  /* 0x30000042ff457230 */ /* 0x100fe20000004100 */
[----:B------:R-:W-:Y:S01]  /*bd80*/  SHF.R.U64 R80, R46, 0x10, R47 ;  /* 0x000000102e507819 */ /* 0x000fe2000000122f */
[----:B------:R-:W-:Y:S01]  /*bd90*/  HADD2.F32 R68, -RZ, R66.H0_H0 ;  /* 0x20000042ff447230 */ /* 0x000fe20000004100 */
[----:B------:R-:W-:Y:S01]  /*bda0*/  SHF.R.S32.HI R31, RZ, 0x1f, R28 ;  /* 0x0000001fff1f7819 */ /* 0x000fe2000001141c */
[----:B0-----:R-:W-:Y:S01]  /*bdb0*/  IMAD.SHL.U32 R29, R28, 0x8, RZ ;  /* 0x000000081c1d7824 */ /* 0x001fe200078e00ff */
[----:B------:R-:W-:Y:S02]  /*bdc0*/  SHF.R.U64 R77, R20, 0x10, R21 ;  /* 0x00000010144d7819 */ /* 0x000fe40000001215 */
[----:B------:R-:W-:Y:S02]  /*bdd0*/  LEA.HI R31, R31, R28, RZ, 0x3 ;  /* 0x0000001c1f1f7211 */ /* 0x000fe400078f18ff */
[----:B------:R-:W-:-:S02]  /*bde0*/  LOP3.LUT R29, R29, 0x38, RZ, 0xc0, !PT ;  /* 0x000000381d1d7812 */ /* 0x000fc400078ec0ff */
[----:B------:R-:W-:Y:S01]  /*bdf0*/  SHF.R.U32.HI R70, RZ, 0x10, R21 ;  /* 0x00000010ff467819 */ /* 0x000fe20000011615 */
[----:B------:R-:W-:Y:S01]  /*be00*/  IMAD.SHL.U32 R31, R31, 0x400, RZ ;  /* 0x000004001f1f7824 */ /* 0x000fe200078e00ff */
[----:B------:R-:W-:Y:S02]  /*be10*/  LOP3.LUT R29, R29, 0x1c0, R224, 0xf8, !PT ;  /* 0x000001c01d1d7812 */ /* 0x000fe400078ef8e0 */
[----:B------:R-:W-:Y:S01]  /*be20*/  SHF.R.U32.HI R71, RZ, 0x10, R47 ;  /* 0x00000010ff477819 */ /* 0x000fe2000001162f */
[----:B------:R-:W-:Y:S01]  /*be30*/  HADD2.F32 R70, -RZ, R70.H0_H0 ;  /* 0x20000046ff467230 */ /* 0x000fe20000004100 */
[----:B------:R-:W-:Y:S02]  /*be40*/  LOP3.LUT R33, R29, R200, RZ, 0x3c, !PT ;  /* 0x000000c81d217212 */ /* 0x000fe400078e3cff */
[----:B------:R-:W-:Y:S02]  /*be50*/  LOP3.LUT R32, R31, 0x7fffe000, RZ, 0xc0, !PT ;  /* 0x7fffe0001f207812 */ /* 0x000fe400078ec0ff */
[----:B------:R-:W0:Y:S01]  /*be60*/  LDS.128 R28, [R202] ;  /* 0x00000000ca1c7984 */ /* 0x000e220000000c00 */
[----:B------:R-:W-:-:S02]  /*be70*/  SHF.R.U64 R79, R48, 0x10, R49 ;  /* 0x00000010304f7819 */ /* 0x000fc40000001231 */
[----:B------:R-:W-:Y:S02]  /*be80*/  IADD3 R33, R33, R32, R201 ;  /* 0x0000002021217210 */ /* 0x000fe40007ffe0c9 */
[----:B------:R-:W-:Y:S02]  /*be90*/  SHF.R.U32.HI R78, RZ, 0x10, R49 ;  /* 0x00000010ff4e7819 */ /* 0x000fe40000011631 */
[--C-:B------:R-:W-:Y:S01]  /*bea0*/  SHF.R.U32.HI R73, RZ, 0x10, R37.reuse ;  /* 0x00000010ff497819 */ /* 0x100fe20000011625 */
[----:B------:R-:W-:Y:S01]  /*beb0*/  IMAD R67, R33, 0x2, R18 ;  /* 0x0000000221437824 */ /* 0x000fe200078e0212 */
[----:B------:R-:W-:-:S04]  /*bec0*/  SHF.R.U64 R75, R36, 0x10, R37 ;  /* 0x00000010244b7819 */ /* 0x000fc80000001225 */
[----:B------:R-:W1:Y:S01]  /*bed0*/  LDS.128 R32, [R67+0x10400] ;  /* 0x0104000043207984 */ /* 0x000e620000000c00 */
[--C-:B0-----:R-:W-:Y:S02]  /*bee0*/  HADD2.F32 R21, -RZ, R29.reuse.H0_H0 ;  /* 0x2000001dff157230 */ /* 0x101fe40000004100 */
[----:B------:R-:W-:Y:S02]  /*bef0*/  HADD2.F32 R20, -RZ, R28.H0_H0 ;  /* 0x2000001cff147230 */ /* 0x000fe40000004100 */
[----:B------:R-:W-:Y:S02]  /*bf00*/  HADD2.F32 R29, -RZ, R29.H1_H1 ;  /* 0x3000001dff1d7230 */ /* 0x000fe40000004100 */
        /* <DEDUP_REMOVED lines=10> */
[----:B------:R-:W-:Y:S01]  /*bfb0*/  FMUL.FTZ R74, R47, R70 ;  /* 0x000000462f4a7220 */ /* 0x000fe20000410000 */
[C---:B------:R-:W-:Y:S01]  /*bfc0*/  FFMA.FTZ R68, R21.reuse, R68, -R66 ;  /* 0x0000004415447223 */ /* 0x040fe20000010842 */
[--C-:B------:R-:W-:Y:S02]  /*bfd0*/  HADD2.F32 R66, -RZ, R65.reuse.H1_H1 ;  /* 0x30000041ff427230 */ /* 0x100fe40000004100 */
[----:B------:R-:W-:Y:S01]  /*bfe0*/  FFMA.FTZ R72, R21, R69, R72 ;  /* 0x0000004515487223 */ /* 0x000fe20000010048 */
[----:B------:R-:W-:Y:S02]  /*bff0*/  HADD2.F32 R21, -RZ, R64.H1_H1 ;  /* 0x30000040ff157230 */ /* 0x000fe40000004100 */
[----:B------:R-:W-:Y:S01]  /*c000*/  FMUL.FTZ R76, R47, R46 ;  /* 0x0000002e2f4c7220 */ /* 0x000fe20000410000 */
[----:B------:R-:W-:Y:S02]  /*c010*/  HADD2.F32 R48, -RZ, R34.H0_H0 ;  /* 0x20000022ff307230 */ /* 0x000fe40000004100 */
[----:B------:R-:W-:Y:S01]  /*c020*/  FMUL.FTZ R47, R33, R66 ;  /* 0x00000042212f7220 */ /* 0x000fe20000410000 */
[----:B------:R-:W-:-:S02]  /*c030*/  HADD2.F32 R65, -RZ, R65.H0_H0 ;  /* 0x20000041ff417230 */ /* 0x000fc40000004100 */
[-C--:B------:R-:W-:Y:S01]  /*c040*/  FMUL.FTZ R33, R33, R21.reuse ;  /* 0x0000001521217220 */ /* 0x080fe20000410000 */
[----:B------:R-:W-:Y:S02]  /*c050*/  HADD2.F32 R49, -RZ, R35.H0_H0 ;  /* 0x20000023ff317230 */ /* 0x000fe40000004100 */
[C---:B------:R-:W-:Y:S01]  /*c060*/  FFMA.FTZ R47, R20.reuse, R21, -R47 ;  /* 0x00000015142f7223 */ /* 0x040fe2000001082f */
[--C-:B------:R-:W-:Y:S02]  /*c070*/  HADD2.F32 R21, -RZ, R43.reuse.H0_H0 ;  /* 0x2000002bff157230 */ /* 0x100fe40000004100 */
[C---:B------:R-:W-:Y:S01]  /*c080*/  FFMA.FTZ R69, R29.reuse, R46, -R74 ;  /* 0x0000002e1d457223 */ /* 0x040fe2000001084a */
[----:B------:R-:W-:Y:S02]  /*c090*/  HADD2.F32 R64, -RZ, R64.H0_H0 ;  /* 0x20000040ff407230 */ /* 0x000fe40000004100 */
[----:B------:R-:W-:Y:S01]  /*c0a0*/  FFMA.FTZ R71, R29, R70, R76 ;  /* 0x000000461d477223 */ /* 0x000fe2000001004c */
[----:B------:R-:W-:Y:S01]  /*c0b0*/  FFMA.FTZ R66, R20, R66, R33 ;  /* 0x0000004214427223 */ /* 0x000fe20000010021 */
[----:B------:R-:W-:Y:S01]  /*c0c0*/  FMUL.FTZ R29, R48, R65 ;  /* 0x00000041301d7220 */ /* 0x000fe20000410000 */
[----:B------:R-:W-:-:S02]  /*c0d0*/  HADD2.F32 R20, -RZ, R43.H1_H1 ;  /* 0x3000002bff147230 */ /* 0x000fc40000004100 */
[-C--:B------:R-:W-:Y:S01]  /*c0e0*/  FMUL.FTZ R33, R48, R21.reuse ;  /* 0x0000001530217220 */ /* 0x080fe20000410000 */
[----:B------:R-:W-:Y:S02]  /*c0f0*/  HADD2.F32 R35, -RZ, R35.H1_H1 ;  /* 0x30000023ff237230 */ /* 0x000fe40000004100 */
[C---:B------:R-:W-:Y:S01]  /*c100*/  FMUL.FTZ R70, R49.reuse, R64 ;  /* 0x0000004031467220 */ /* 0x040fe20000410000 */
[----:B------:R-:W-:Y:S02]  /*c110*/  HADD2.F32 R48, -RZ, R73.H0_H0 ;  /* 0x20000049ff307230 */ /* 0x000fe40000004100 */
[C---:B------:R-:W-:Y:S01]  /*c120*/  FFMA.FTZ R43, R36.reuse, R21, -R29 ;  /* 0x00000015242b7223 */ /* 0x040fe2000001081d */
[----:B------:R-:W-:Y:S02]  /*c130*/  HADD2.F32 R46, -RZ, R78.H0_H0 ;  /* 0x2000004eff2e7230 */ /* 0x000fe40000004100 */
[-C--:B------:R-:W-:Y:S01]  /*c140*/  FMUL.FTZ R49, R49, R20.reuse ;  /* 0x0000001431317220 */ /* 0x080fe20000410000 */
[----:B------:R-:W-:Y:S01]  /*c150*/  FFMA.FTZ R70, R37, R20, -R70 ;  /* 0x0000001425467223 */ /* 0x000fe20000010846 */
[----:B------:R-:W-:Y:S01]  /*c160*/  FFMA.FTZ R36, R36, R65, R33 ;  /* 0x0000004124247223 */ /* 0x000fe20000010021 */
[C---:B------:R-:W-:Y:S01]  /*c170*/  FMUL.FTZ R74, R35.reuse, R48 ;  /* 0x00000030234a7220 */ /* 0x040fe20000410000 */
[----:B------:R-:W-:Y:S01]  /*c180*/  FMUL.FTZ R20, R35, R46 ;  /* 0x0000002e23147220 */ /* 0x000fe20000410000 */
[----:B------:R-:W-:-:S02]  /*c190*/  HADD2.F32 R32, -RZ, R32.H1_H1 ;  /* 0x30000020ff207230 */ /* 0x000fc40000004100 */
[----:B------:R-:W-:Y:S01]  /*c1a0*/  FFMA.FTZ R49, R37, R64, R49 ;  /* 0x0000004025317223 */ /* 0x000fe20000010031 */
[----:B------:R-:W-:Y:S02]  /*c1b0*/  HADD2.F32 R34, -RZ, R34.H1_H1 ;  /* 0x30000022ff227230 */ /* 0x000fe40000004100 */
[C---:B------:R-:W-:Y:S01]  /*c1c0*/  FFMA.FTZ R65, R31.reuse, R46, -R74 ;  /* 0x0000002e1f417223 */ /* 0x040fe2000001084a */
[----:B------:R-:W-:Y:S02]  /*c1d0*/  HADD2.F32 R33, -RZ, R77.H0_H0 ;  /* 0x2000004dff217230 */ /* 0x000fe40000004100 */
[----:B------:R-:W-:Y:S01]  /*c1e0*/  FFMA.FTZ R48, R31, R48, R20 ;  /* 0x000000301f307223 */ /* 0x000fe20000010014 */
[----:B------:R-:W-:Y:S02]  /*c1f0*/  HADD2.F32 R35, -RZ, R75.H0_H0 ;  /* 0x2000004bff237230 */ /* 0x000fe40000004100 */
[----:B------:R-:W-:Y:S02]  /*c200*/  HADD2.F32 R21, -RZ, R80.H0_H0 ;  /* 0x20000050ff157230 */ /* 0x000fe40000004100 */
[----:B------:R-:W-:Y:S01]  /*c210*/  FMUL.FTZ R31, R32, R33 ;  /* 0x00000021201f7220 */ /* 0x000fe20000410000 */
[----:B------:R-:W-:-:S02]  /*c220*/  HADD2.F32 R29, -RZ, R79.H0_H0 ;  /* 0x2000004fff1d7230 */ /* 0x000fc40000004100 */
        /* <DEDUP_REMOVED lines=18> */
.L_x_3035:
[----:B------:R-:W-:Y:S05]  /*c350*/  BSYNC B1 ;  /* 0x0000000000017941 */ /* 0x000fea0003800000 */
.L_x_3034:
[----:B------:R-:W-:Y:S04]  /*c360*/  BSSY B1, `(.L_x_3036) ;  /* 0x0000060000017945 */ /* 0x000fe80003800000 */
[----:B------:R-:W-:Y:S05]  /*c370*/  @P2 BRA `(.L_x_3037) ;  /* 0x0000000400782947 */ /* 0x000fea0003800000 */
[----:B------:R-:W-:Y:S01]  /*c380*/  LEA.HI R20, R45, R206, RZ, 0x1d ;  /* 0x000000ce2d147211 */ /* 0x000fe200078fe8ff */
[----:B------:R-:W-:Y:S01]  /*c390*/  HADD2.F32 R36, -RZ, R54.H1_H1 ;  /* 0x30000036ff247230 */ /* 0x000fe20000004100 */
[----:B------:R-:W-:Y:S02]  /*c3a0*/  SHF.R.U64 R49, R24, 0x10, R25 ;  /* 0x0000001018317819 */ /* 0x000fe40000001219 */
[----:B01----:R-:W-:Y:S02]  /*c3b0*/  SHF.R.S32.HI R29, RZ, 0x1f, R20 ;  /* 0x0000001fff1d7819 */ /* 0x003fe40000011414 */
[----:B------:R-:W-:Y:S02]  /*c3c0*/  SHF.L.U32 R21, R20, 0x3, RZ ;  /* 0x0000000314157819 */ /* 0x000fe400000006ff */
[----:B------:R-:W-:Y:S02]  /*c3d0*/  LEA.HI R29, R29, R20, RZ, 0x3 ;  /* 0x000000141d1d7211 */ /* 0x000fe400078f18ff */
[----:B------:R-:W-:-:S02]  /*c3e0*/  LOP3.LUT R20, R196, 0x38, R21, 0xf8, !PT ;  /* 0x00000038c4147812 */ /* 0x000fc400078ef815 */
[----:B------:R-:W-:Y:S01]  /*c3f0*/  SHF.R.U32.HI R46, RZ, 0x10, R25 ;  /* 0x00000010ff2e7819 */ /* 0x000fe20000011619 */
[----:B------:R-:W-:Y:S01]  /*c400*/  IMAD.SHL.U32 R29, R29, 0x400, RZ ;  /* 0x000004001d1d7824 */ /* 0x000fe200078e00ff */
[----:B------:R-:W-:Y:S02]  /*c410*/  LOP3.LUT R20, R20, R227, RZ, 0x3c, !PT ;  /* 0x000000e314147212 */ /* 0x000fe400078e3cff */
[--C-:B------:R-:W-:Y:S01]  /*c420*/  SHF.R.U64 R47, R26, 0x10, R27.reuse ;  /* 0x000000101a2f7819 */ /* 0x100fe2000000121b */
[----:B------:R-:W-:Y:S01]  /*c430*/  HADD2.F32 R46, -RZ, R46.H0_H0 ;  /* 0x2000002eff2e7230 */ /* 0x000fe20000004100 */
[----:B------:R-:W-:Y:S02]  /*c440*/  LOP3.LUT R21, R29, 0x7fffe000, RZ, 0xc0, !PT ;  /* 0x7fffe0001d157812 */ /* 0x000fe400078ec0ff */
[----:B------:R-:W0:Y:S01]  /*c450*/  LDS.128 R28, [R216] ;  /* 0x00000000d81c7984 */ /* 0x000e220000000c00 */
[----:B------:R-:W-:Y:S01]  /*c460*/  SHF.R.U32.HI R43, RZ, 0x10, R27 ;  /* 0x00000010ff2b7819 */ /* 0x000fe2000001161b */
[--C-:B------:R-:W-:Y:S01]  /*c470*/  HADD2.F32 R27, -RZ, R57.reuse.H1_H1 ;  /* 0x30000039ff1b7230 */ /* 0x100fe20000004100 */
[----:B------:R-:W-:Y:S01]  /*c480*/  IADD3 R21, R20, R21, R199 ;  /* 0x0000001514157210 */ /* 0x000fe20007ffe0c7 */
[----:B------:R-:W-:Y:S01]  /*c490*/  HADD2.F32 R57, -RZ, R57.H0_H0 ;  /* 0x20000039ff397230 */ /* 0x000fe20000004100 */
[----:B------:R-:W-:-:S02]  /*c4a0*/  SHF.R.U64 R67, R4, 0x10, R5 ;  /* 0x0000001004437819 */ /* 0x000fc40000001205 */
[----:B------:R-:W-:Y:S01]  /*c4b0*/  SHF.R.U32.HI R37, RZ, 0x10, R5 ;  /* 0x00000010ff257819 */ /* 0x000fe20000011605 */
[----:B------:R-:W-:Y:S01]  /*c4c0*/  IMAD R21, R21, 0x2, R18 ;  /* 0x0000000215157824 */ /* 0x000fe200078e0212 */
[--C-:B------:R-:W-:Y:S02]  /*c4d0*/  SHF.R.U64 R66, R6, 0x10, R7.reuse ;  /* 0x0000001006427819 */ /* 0x100fe40000001207 */
[----:B------:R-:W-:Y:S02]  /*c4e0*/  SHF.R.U32.HI R65, RZ, 0x10, R7 ;  /* 0x00000010ff417819 */ /* 0x000fe40000011607 */
[----:B------:R-:W1:Y:S01]  /*c4f0*/  LDS.128 R32, [R21+0x10400] ;  /* 0x0104000015207984 */ /* 0x000e620000000c00 */
[--C-:B0-----:R-:W-:Y:S02]  /*c500*/  HADD2.F32 R5, -RZ, R29.reuse.H0_H0 ;  /* 0x2000001dff057230 */ /* 0x101fe40000004100 */
[----:B------:R-:W-:Y:S02]  /*c510*/  HADD2.F32 R29, -RZ, R29.H1_H1 ;  /* 0x3000001dff1d7230 */ /* 0x000fe40000004100 */
[----:B------:R-:W-:-:S02]  /*c520*/  HADD2.F32 R4, -RZ, R28.H0_H0 ;  /* 0x2000001cff047230 */ /* 0x000fc40000004100 */
[----:B------:R-:W-:Y:S02]  /*c530*/  HADD2.F32 R6, -RZ, R30.H0_H0 ;  /* 0x2000001eff067230 */ /* 0x000fe40000004100 */
[--C-:B------:R-:W-:Y:S02]  /*c540*/  HADD2.F32 R7, -RZ, R31.reuse.H0_H0 ;  /* 0x2000001fff077230 */ /* 0x100fe40000004100 */
[----:B------:R-:W-:Y:S02]  /*c550*/  HADD2.F32 R31, -RZ, R31.H1_H1 ;  /* 0x3000001fff1f7230 */ /* 0x000fe40000004100 */
[----:B------:R-:W-:Y:S02]  /*c560*/  HADD2.F32 R28, -RZ, R28.H1_H1 ;  /* 0x3000001cff1c7230 */ /* 0x000fe40000004100 */
[--C-:B-1----:R-:W-:Y:S02]  /*c570*/  HADD2.F32 R24, -RZ, R33.reuse.H0_H0 ;  /* 0x20000021ff187230 */ /* 0x102fe40000004100 */
[----:B------:R-:W-:-:S02]  /*c580*/  HADD2.F32 R33, -RZ, R33.H1_H1 ;  /* 0x30000021ff217230 */ /* 0x000fc40000004100 */
[----:B------:R-:W-:Y:S02]  /*c590*/  HADD2.F32 R20, -RZ, R32.H0_H0 ;  /* 0x20000020ff147230 */ /* 0x000fe40000004100 */
[C---:B------:R-:W-:Y:S01]  /*c5a0*/  FMUL.FTZ R48, R24.reuse, R36 ;  /* 0x0000002418307220 */ /* 0x040fe20000410000 */
[-C--:B------:R-:W-:Y:S01]  /*c5b0*/  FMUL.FTZ R64, R24, R27.reuse ;  /* 0x0000001b18407220 */ /* 0x080fe20000410000 */
[----:B------:R-:W-:Y:S02]  /*c5c0*/  HADD2.F32 R24, -RZ, R37.H0_H0 ;  /* 0x20000025ff187230 */ /* 0x000fe40000004100 */
[----:B------:R-:W-:Y:S01]  /*c5d0*/  FFMA.FTZ R48, R5, R27, -R48 ;  /* 0x0000001b05307223 */ /* 0x000fe20000010830 */
[----:B------:R-:W-:Y:S02]  /*c5e0*/  HADD2.F32 R27, -RZ, R54.H0_H0 ;  /* 0x20000036ff1b7230 */ /* 0x000fe40000004100 */
[----:B------:R-:W-:Y:S01]  /*c5f0*/  FMUL.FTZ R54, R33, R46 ;  /* 0x0000002e21367220 */ /* 0x000fe20000410000 */
[----:B------:R-:W-:Y:S01]  /*c600*/  FFMA.FTZ R64, R5, R36, R64 ;  /* 0x0000002405407223 */ /* 0x000fe20000010040 */
[----:B------:R-:W-:Y:S01]  /*c610*/  FMUL.FTZ R36, R33, R24 ;  /* 0x0000001821247220 */ /* 0x000fe20000410000 */
[----:B------:R-:W-:-:S02]  /*c620*/  HADD2.F32 R25, -RZ, R34.H0_H0 ;  /* 0x20000022ff197230 */ /* 0x000fc40000004100 */
[C---:B------:R-:W-:Y:S01]  /*c630*/  FFMA.FTZ R33, R29.reuse, R24, -R54 ;  /* 0x000000181d217223 */ /* 0x040fe20000010836 */
[C---:B------:R-:W-:Y:S01]  /*c640*/  FMUL.FTZ R5, R20.reuse, R27 ;  /* 0x0000001b14057220 */ /* 0x040fe20000410000 */
[----:B------:R-:W-:Y:S02]  /*c650*/  HADD2.F32 R24, -RZ, R56.H0_H0 ;  /* 0x20000038ff187230 */ /* 0x000fe40000004100 */
[-C--:B------:R-:W-:Y:S01]  /*c660*/  FMUL.FTZ R20, R20, R57.reuse ;  /* 0x0000003914147220 */ /* 0x080fe20000410000 */
[----:B------:R-:W-:Y:S01]  /*c670*/  FFMA.FTZ R37, R29, R46, R36 ;  /* 0x0000002e1d257223 */ /* 0x000fe20000010024 */
[C---:B------:R-:W-:Y:S01]  /*c680*/  FFMA.FTZ R57, R4.reuse, R57, -R5 ;  /* 0x0000003904397223 */ /* 0x040fe20000010805 */
[----:B------:R-:W-:Y:S02]  /*c690*/  HADD2.F32 R5, -RZ, R58.H0_H0 ;  /* 0x2000003aff057230 */ /* 0x000fe40000004100 */
[----:B------:R-:W-:Y:S01]  /*c6a0*/  FFMA.FTZ R29, R4, R27, R20 ;  /* 0x0000001b041d7223 */ /* 0x000fe20000010014 */
[----:B------:R-:W-:-:S02]  /*c6b0*/  HADD2.F32 R26, -RZ, R35.H0_H0 ;  /* 0x20000023ff1a7230 */ /* 0x000fc40000004100 */
[C---:B------:R-:W-:Y:S01]  /*c6c0*/  FMUL.FTZ R27, R25.reuse, R24 ;  /* 0x00000018191b7220 */ /* 0x040fe20000410000 */
[----:B------:R-:W-:Y:S02]  /*c6d0*/  HADD2.F32 R58, -RZ, R58.H1_H1 ;  /* 0x3000003aff3a7230 */ /* 0x000fe40000004100 */
[-C--:B------:R-:W-:Y:S01]  /*c6e0*/  FMUL.FTZ R25, R25, R5.reuse ;  /* 0x0000000519197220 */ /* 0x080fe20000410000 */
[----:B------:R-:W-:Y:S02]  /*c6f0*/  HADD2.F32 R56, -RZ, R56.H1_H1 ;  /* 0x30000038ff387230 */ /* 0x000fe40000004100 */
[----:B------:R-:W-:Y:S01]  /*c700*/  FFMA.FTZ R36, R6, R5, -R27 ;  /* 0x0000000506247223 */ /* 0x000fe2000001081b */
[----:B------:R-:W-:Y:S02]  /*c710*/  HADD2.F32 R35, -RZ, R35.H1_H1 ;  /* 0x30000023ff237230 */ /* 0x000fe40000004100 */
[----:B------:R-:W-:Y:S01]  /*c720*/  FMUL.FTZ R5, R26, R58 ;  /* 0x0000003a1a057220 */ /* 0x000fe20000410000 */
[----:B------:R-:W-:-:S02]  /*c730*/  HADD2.F32 R20, -RZ, R43.H0_H0 ;  /* 0x2000002bff147230 */ /* 0x000fc40000004100 */
[----:B------:R-:W-:Y:S01]  /*c740*/  FMUL.FTZ R46, R26, R56 ;  /* 0x000000381a2e7220 */ /* 0x000fe20000410000 */
[----:B------:R-:W-:Y:S02]  /*c750*/  HADD2.F32 R4, -RZ, R65.H0_H0 ;  /* 0x20000041ff047230 */ /* 0x000fe40000004100 */
        /* <DEDUP_REMOVED lines=32> */
.L_x_3037:
[----:B------:R-:W-:Y:S05]  /*c960*/  BSYNC B1 ;  /* 0x0000000000017941 */ /* 0x000fea0003800000 */
.L_x_3036:
[----:B------:R-:W-:Y:S04]  /*c970*/  BSSY B1, `(.L_x_3038) ;  /* 0x0000060000017945 */ /* 0x000fe80003800000 */
[----:B------:R-:W-:Y:S05]  /*c980*/  @P1 BRA `(.L_x_3039) ;  /* 0x0000000400781947 */ /* 0x000fea0003800000 */
[----:B--2---:R-:W-:Y:S01]  /*c990*/  LEA.HI R4, R45, R206, RZ, 0x1d ;  /* 0x000000ce2d047211 */ /* 0x004fe200078fe8ff */
[----:B-1----:R-:W-:Y:S01]  /*c9a0*/  HADD2.F32 R35, -RZ, R59.H1_H1 ;  /* 0x3000003bff237230 */ /* 0x002fe20000004100 */
[--C-:B------:R-:W-:Y:S01]  /*c9b0*/  SHF.R.U64 R54, R50, 0x10, R51.reuse ;  /* 0x0000001032367819 */ /* 0x100fe20000001233 */
[--C-:B------:R-:W-:Y:S01]  /*c9c0*/  HADD2.F32 R36, -RZ, R62.reuse.H1_H1 ;  /* 0x3000003eff247230 */ /* 0x100fe20000004100 */
[----:B------:R-:W-:Y:S01]  /*c9d0*/  SHF.R.S32.HI R5, RZ, 0x1f, R4 ;  /* 0x0000001fff057819 */ /* 0x000fe20000011404 */
[----:B------:R-:W-:Y:S01]  /*c9e0*/  IMAD.SHL.U32 R6, R4, 0x8, RZ ;  /* 0x0000000804067824 */ /* 0x000fe200078e00ff */
[----:B------:R-:W-:Y:S01]  /*c9f0*/  SHF.R.U32.HI R50, RZ, 0x10, R51 ;  /* 0x00000010ff327819 */ /* 0x000fe20000011633 */
[----:B------:R-:W-:Y:S01]  /*ca00*/  HADD2.F32 R62, -RZ, R62.H0_H0 ;  /* 0x2000003eff3e7230 */ /* 0x000fe20000004100 */
[----:B------:R-:W-:Y:S02]  /*ca10*/  LEA.HI R4, R5, R4, RZ, 0x3 ;  /* 0x0000000405047211 */ /* 0x000fe400078f18ff */
[----:B------:R-:W-:-:S02]  /*ca20*/  LOP3.LUT R5, R195, 0x38, R6, 0xf8, !PT ;  /* 0x00000038c3057812 */ /* 0x000fc400078ef806 */
[----:B------:R-:W-:Y:S02]  /*ca30*/  SHF.L.U32 R4, R4, 0xa, RZ ;  /* 0x0000000a04047819 */ /* 0x000fe400000006ff */
[----:B------:R-:W-:Y:S02]  /*ca40*/  LOP3.LUT R21, R5, R226, RZ, 0x3c, !PT ;  /* 0x000000e205157212 */ /* 0x000fe400078e3cff */
[----:B------:R-:W-:Y:S02]  /*ca50*/  LOP3.LUT R20, R4, 0x7fffe000, RZ, 0xc0, !PT ;  /* 0x7fffe00004147812 */ /* 0x000fe400078ec0ff */
[----:B------:R-:W1:Y:S01]  /*ca60*/  LDS.128 R4, [R215] ;  /* 0x00000000d7047984 */ /* 0x000e620000000c00 */
[--C-:B------:R-:W-:Y:S02]  /*ca70*/  SHF.R.U64 R48, R38, 0x10, R39.reuse ;  /* 0x0000001026307819 */ /* 0x100fe40000001227 */
[----:B------:R-:W-:Y:S02]  /*ca80*/  IADD3 R21, R21, R20, R198 ;  /* 0x0000001415157210 */ /* 0x000fe40007ffe0c6 */
[----:B------:R-:W-:-:S02]  /*ca90*/  SHF.R.U32.HI R37, RZ, 0x10, R39 ;  /* 0x00000010ff257819 */ /* 0x000fc40000011627 */
[--C-:B------:R-:W-:Y:S01]  /*caa0*/  SHF.R.U64 R47, R40, 0x10, R41.reuse ;  /* 0x00000010282f7819 */ /* 0x100fe20000001229 */
[----:B------:R-:W-:Y:S01]  /*cab0*/  IMAD R21, R21, 0x2, R18 ;  /* 0x0000000215157824 */ /* 0x000fe200078e0212 */
[----:B------:R-:W-:Y:S01]  /*cac0*/  SHF.R.U32.HI R46, RZ, 0x10, R41 ;  /* 0x00000010ff2e7819 */ /* 0x000fe20000011629 */
[----:B------:R-:W-:Y:S01]  /*cad0*/  HADD2.F32 R37, -RZ, R37.H0_H0 ;  /* 0x20000025ff257230 */ /* 0x000fe20000004100 */
[--C-:B------:R-:W-:Y:S02]  /*cae0*/  SHF.R.U64 R49, R52, 0x10, R53.reuse ;  /* 0x0000001034317819 */ /* 0x100fe40000001235 */
[----:B------:R-:W2:Y:S01]  /*caf0*/  LDS.128 R24, [R21+0x10400] ;  /* 0x0104000015187984 */ /* 0x000ea20000000c00 */
[----:B------:R-:W-:Y:S01]  /*cb00*/  SHF.R.U32.HI R52, RZ, 0x10, R53 ;  /* 0x00000010ff347819 */ /* 0x000fe20000011635 */
[--C-:B-1----:R-:W-:Y:S02]  /*cb10*/  HADD2.F32 R20, -RZ, R5.reuse.H0_H0 ;  /* 0x20000005ff147230 */ /* 0x102fe40000004100 */
[----:B------:R-:W-:-:S02]  /*cb20*/  HADD2.F32 R28, -RZ, R5.H1_H1 ;  /* 0x30000005ff1c7230 */ /* 0x000fc40000004100 */
[----:B------:R-:W-:Y:S02]  /*cb30*/  HADD2.F32 R5, -RZ, R4.H0_H0 ;  /* 0x20000004ff057230 */ /* 0x000fe40000004100 */
[----:B0-----:R-:W-:Y:S02]  /*cb40*/  HADD2.F32 R29, -RZ, R6.H0_H0 ;  /* 0x20000006ff1d7230 */ /* 0x001fe40000004100 */
[--C-:B------:R-:W-:Y:S02]  /*cb50*/  HADD2.F32 R30, -RZ, R7.reuse.H0_H0 ;  /* 0x20000007ff1e7230 */ /* 0x100fe40000004100 */
[----:B------:R-:W-:Y:S02]  /*cb60*/  HADD2.F32 R7, -RZ, R7.H1_H1 ;  /* 0x30000007ff077230 */ /* 0x000fe40000004100 */
[----:B------:R-:W-:Y:S02]  /*cb70*/  HADD2.F32 R4, -RZ, R4.H1_H1 ;  /* 0x30000004ff047230 */ /* 0x000fe40000004100 */
[----:B--2---:R-:W-:-:S02]  /*cb80*/  HADD2.F32 R31, -RZ, R25.H0_H0 ;  /* 0x20000019ff1f7230 */ /* 0x004fc40000004100 */
[----:B------:R-:W-:Y:S02]  /*cb90*/  HADD2.F32 R32, -RZ, R25.H1_H1 ;  /* 0x30000019ff207230 */ /* 0x000fe40000004100 */
[----:B------:R-:W-:Y:S02]  /*cba0*/  HADD2.F32 R25, -RZ, R24.H0_H0 ;  /* 0x20000018ff197230 */ /* 0x000fe40000004100 */
[CC--:B------:R-:W-:Y:S01]  /*cbb0*/  FMUL.FTZ R39, R31.reuse, R36.reuse ;  /* 0x000000241f277220 */ /* 0x0c0fe20000410000 */
[-C--:B------:R-:W-:Y:S01]  /*cbc0*/  FMUL.FTZ R41, R31, R35.reuse ;  /* 0x000000231f297220 */ /* 0x080fe20000410000 */
[----:B------:R-:W-:Y:S02]  /*cbd0*/  HADD2.F32 R31, -RZ, R50.H0_H0 ;  /* 0x20000032ff1f7230 */ /* 0x000fe40000004100 */
[C---:B------:R-:W-:Y:S01]  /*cbe0*/  FFMA.FTZ R39, R20.reuse, R35, -R39 ;  /* 0x0000002314277223 */ /* 0x040fe20000010827 */
[----:B------:R-:W-:Y:S01]  /*cbf0*/  FFMA.FTZ R41, R20, R36, R41 ;  /* 0x0000002414297223 */ /* 0x000fe20000010029 */
[----:B------:R-:W-:-:S02]  /*cc00*/  HADD2.F32 R20, -RZ, R59.H0_H0 ;  /* 0x2000003bff147230 */ /* 0x000fc40000004100 */
[C---:B------:R-:W-:Y:S01]  /*cc10*/  FMUL.FTZ R35, R32.reuse, R37 ;  /* 0x0000002520237220 */ /* 0x040fe20000410000 */
[-C--:B------:R-:W-:Y:S01]  /*cc20*/  FMUL.FTZ R43, R32, R31.reuse ;  /* 0x0000001f202b7220 */ /* 0x080fe20000410000 */
[C---:B------:R-:W-:Y:S01]  /*cc30*/  FMUL.FTZ R36, R25.reuse, R62 ;  /* 0x0000003e19247220 */ /* 0x040fe20000410000 */
[----:B------:R-:W-:Y:S02]  /*cc40*/  HADD2.F32 R33, -RZ, R26.H0_H0 ;  /* 0x2000001aff217230 */ /* 0x000fe40000004100 */
[-C--:B------:R-:W-:Y:S01]  /*cc50*/  FMUL.FTZ R25, R25, R20.reuse ;  /* 0x0000001419197220 */ /* 0x080fe20000410000 */
[----:B------:R-:W-:Y:S02]  /*cc60*/  HADD2.F32 R32, -RZ, R63.H0_H0 ;  /* 0x2000003fff207230 */ /* 0x000fe40000004100 */
[----:B------:R-:W-:Y:S01]  /*cc70*/  FFMA.FTZ R36, R5, R20, -R36 ;  /* 0x0000001405247223 */ /* 0x000fe20000010824 */
[----:B------:R-:W-:Y:S02]  /*cc80*/  HADD2.F32 R34, -RZ, R27.H0_H0 ;  /* 0x2000001bff227230 */ /* 0x000fe40000004100 */
[C---:B------:R-:W-:Y:S01]  /*cc90*/  FFMA.FTZ R38, R28.reuse, R31, -R35 ;  /* 0x0000001f1c267223 */ /* 0x040fe20000010823 */
[----:B------:R-:W-:Y:S01]  /*cca0*/  FFMA.FTZ R40, R28, R37, R43 ;  /* 0x000000251c287223 */ /* 0x000fe2000001002b */
[----:B------:R-:W-:-:S02]  /*ccb0*/  HADD2.F32 R20, -RZ, R44.H0_H0 ;  /* 0x2000002cff147230 */ /* 0x000fc40000004100 */
[----:B------:R-:W-:Y:S01]  /*ccc0*/  FFMA.FTZ R62, R5, R62, R25 ;  /* 0x0000003e053e7223 */ /* 0x000fe20000010019 */
[----:B------:R-:W-:Y:S02]  /*ccd0*/  HADD2.F32 R63, -RZ, R63.H1_H1 ;  /* 0x3000003fff3f7230 */ /* 0x000fe40000004100 */
[C---:B------:R-:W-:Y:S01]  /*cce0*/  FMUL.FTZ R28, R33.reuse, R32 ;  /* 0x00000020211c7220 */ /* 0x040fe20000410000 */
[----:B------:R-:W-:Y:S02]  /*ccf0*/  HADD2.F32 R5, -RZ, R44.H1_H1 ;  /* 0x3000002cff057230 */ /* 0x000fe40000004100 */
[-C--:B------:R-:W-:Y:S01]  /*cd00*/  FMUL.FTZ R44, R33, R20.reuse ;  /* 0x00000014212c7220 */ /* 0x080fe20000410000 */
[----:B------:R-:W-:Y:S02]  /*cd10*/  HADD2.F32 R27, -RZ, R27.H1_H1 ;  /* 0x3000001bff1b7230 */ /* 0x000fe40000004100 */
[----:B------:R-:W-:Y:S01]  /*cd20*/  FFMA.FTZ R35, R29, R20, -R28 ;  /* 0x000000141d237223 */ /* 0x000fe2000001081c */
[----:B------:R-:W-:Y:S01]  /*cd30*/  FMUL.FTZ R25, R34, R63 ;  /* 0x0000003f22197220 */ /* 0x000fe20000410000 */
[----:B------:R-:W-:-:S02]  /*cd40*/  HADD2.F32 R28, -RZ, R46.H0_H0 ;  /* 0x2000002eff1c7230 */ /* 0x000fc40000004100 */
[-C--:B------:R-:W-:Y:S01]  /*cd50*/  FMUL.FTZ R34, R34, R5.reuse ;  /* 0x0000000522227220 */ /* 0x080fe20000410000 */
[----:B------:R-:W-:Y:S02]  /*cd60*/  HADD2.F32 R20, -RZ, R52.H0_H0 ;  /* 0x20000034ff147230 */ /* 0x000fe40000004100 */
[----:B------:R-:W-:Y:S01]  /*cd70*/  FFMA.FTZ R44, R29, R32, R44 ;  /* 0x000000201d2c7223 */ /* 0x000fe2000001002c */
[C---:B------:R-:W-:Y:S01]  /*cd80*/  FFMA.FTZ R32, R30.reuse, R5, -R25 ;  /* 0x000000051e207223 */ /* 0x040fe20000010819 */
[----:B------:R-:W-:Y:S01]  /*cd90*/  FFMA.FTZ R34, R30, R63, R34 ;  /* 0x0000003f1e227223 */ /* 0x000fe20000010022 */
[C---:B------:R-:W-:Y:S01]  /*cda0*/  FMUL.FTZ R46, R27.reuse, R28 ;  /* 0x0000001c1b2e7220 */ /* 0x040fe20000410000 */
[----:B------:R-:W-:Y:S01]  /*cdb0*/  FMUL.FTZ R30, R27, R20 ;  /* 0x000000141b1e7220 */ /* 0x000fe20000410000 */
[----:B------:R-:W-:Y:S02]  /*cdc0*/  HADD2.F32 R24, -RZ, R24.H1_H1 ;  /* 0x30000018ff187230 */ /* 0x000fe40000004100 */
[----:B------:R-:W-:-:S02]  /*cdd0*/  HADD2.F32 R26, -RZ, R26.H1_H1 ;  /* 0x3000001aff1a7230 */ /* 0x000fc40000004100 */
[C---:B------:R-:W-:Y:S01]  /*cde0*/  FFMA.FTZ R43, R7.reuse, R20, -R46 ;  /* 0x00000014072b7223 */ /* 0x040fe2000001082e */
[----:B------:R-:W-:Y:S02]  /*cdf0*/  HADD2.F32 R27, -RZ, R48.H0_H0 ;  /* 0x20000030ff1b7230 */ /* 0x000fe40000004100 */
        /* <DEDUP_REMOVED lines=23> */
.L_x_3039:
[----:B------:R-:W-:Y:S05]  /*cf70*/  BSYNC B1 ;  /* 0x0000000000017941 */ /* 0x000fea0003800000 */
.L_x_3038:
[----:B-1----:R-:W-:Y:S01]  /*cf80*/  PRMT R32, R0, 0x5410, R3 ;  /* 0x0000541000207816 */ /* 0x002fe20000000003 */
[----:B------:R-:W-:Y:S06]  /*cf90*/  @P0 BRA `(.L_x_3023) ;  /* 0x0000000400780947 */ /* 0x000fec0003800000 */
[----:B------:R-:W-:Y:S01]  /*cfa0*/  LEA.HI R45, R45, R206, RZ, 0x1d ;  /* 0x000000ce2d2d7211 */ /* 0x000fe200078fe8ff */
[----:B--23--:R-:W1:Y:S01]  /*cfb0*/  LDS.128 R4, [R214] ;  /* 0x00000000d6047984 */ /* 0x00ce620000000c00 */
[----:B------:R-:W-:Y:S01]  /*cfc0*/  SHF.R.U32.HI R20, RZ, 0x10, R9 ;  /* 0x00000010ff147819 */ /* 0x000fe20000011609 */
        /* <DEDUP_REMOVED lines=15> */
[----:B------:R-:W-:Y:S02]  /*d0c0*/  SHF.R.U32.HI R28, RZ, 0x10, R13 ;  /* 0x00000010ff1c7819 */ /* 0x000fe4000001160d */
[----:B------:R-:W-:-:S02]  /*d0d0*/  IADD3 R3, R0, R3, R197 ;  /* 0x0000000300037210 */ /* 0x000fc40007ffe0c5 */
[----:B------:R-:W-:Y:S02]  /*d0e0*/  SHF.R.U64 R36, R8, 0x10, R9 ;  /* 0x0000001008247819 */ /* 0x000fe40000001209 */
[----:B------:R-:W-:Y:S02]  /*d0f0*/  LEA R3, R3, R18, 0x1 ;  /* 0x0000001203037211 */ /* 0x000fe400078e08ff */
[--C-:B------:R-:W-:Y:S02]  /*d100*/  SHF.R.U64 R35, R10, 0x10, R11.reuse ;  /* 0x000000100a237819 */ /* 0x100fe4000000120b */
[----:B------:R-:W-:Y:S01]  /*d110*/  SHF.R.U32.HI R33, RZ, 0x10, R11 ;  /* 0x00000010ff217819 */ /* 0x000fe2000001160b */
[----:B------:R-:W2:Y:S01]  /*d120*/  LDS.128 R24, [R3+0x10400] ;  /* 0x0104000003187984 */ /* 0x000ea20000000c00 */
[--C-:B-1----:R-:W-:Y:S02]  /*d130*/  HADD2.F32 R8, -RZ, R5.reuse.H0_H0 ;  /* 0x20000005ff087230 */ /* 0x102fe40000004100 */
[----:B------:R-:W-:-:S02]  /*d140*/  HADD2.F32 R5, -RZ, R5.H1_H1 ;  /* 0x30000005ff057230 */ /* 0x000fc40000004100 */
[----:B------:R-:W-:Y:S02]  /*d150*/  HADD2.F32 R0, -RZ, R4.H0_H0 ;  /* 0x20000004ff007230 */ /* 0x000fe40000004100 */
[----:B------:R-:W-:Y:S02]  /*d160*/  HADD2.F32 R9, -RZ, R6.H0_H0 ;  /* 0x20000006ff097230 */ /* 0x000fe40000004100 */
[--C-:B------:R-:W-:Y:S02]  /*d170*/  HADD2.F32 R10, -RZ, R7.reuse.H0_H0 ;  /* 0x20000007ff0a7230 */ /* 0x100fe40000004100 */
[----:B------:R-:W-:Y:S02]  /*d180*/  HADD2.F32 R7, -RZ, R7.H1_H1 ;  /* 0x30000007ff077230 */ /* 0x000fe40000004100 */
[----:B------:R-:W-:Y:S02]  /*d190*/  HADD2.F32 R4, -RZ, R4.H1_H1 ;  /* 0x30000004ff047230 */ /* 0x000fe40000004100 */
[----:B------:R-:W-:-:S02]  /*d1a0*/  HADD2.F32 R6, -RZ, R6.H1_H1 ;  /* 0x30000006ff067230 */ /* 0x000fc40000004100 */
[--C-:B--2---:R-:W-:Y:S02]  /*d1b0*/  HADD2.F32 R12, -RZ, R25.reuse.H0_H0 ;  /* 0x20000019ff0c7230 */ /* 0x104fe40000004100 */
[----:B------:R-:W-:Y:S02]  /*d1c0*/  HADD2.F32 R25, -RZ, R25.H1_H1 ;  /* 0x30000019ff197230 */ /* 0x000fe40000004100 */
[----:B------:R-:W-:Y:S02]  /*d1d0*/  HADD2.F32 R11, -RZ, R24.H0_H0 ;  /* 0x20000018ff0b7230 */ /* 0x000fe40000004100 */
[C---:B0-----:R-:W-:Y:S01]  /*d1e0*/  FMUL.FTZ R29, R12.reuse, R21 ;  /* 0x000000150c1d7220 */ /* 0x041fe20000410000 */
[-C--:B------:R-:W-:Y:S01]  /*d1f0*/  FMUL.FTZ R31, R12, R15.reuse ;  /* 0x0000000f0c1f7220 */ /* 0x080fe20000410000 */
[----:B------:R-:W-:Y:S02]  /*d200*/  HADD2.F32 R12, -RZ, R28.H0_H0 ;  /* 0x2000001cff0c7230 */ /* 0x000fe40000004100 */
[----:B------:R-:W-:Y:S01]  /*d210*/  FMUL.FTZ R28, R25, R20 ;  /* 0x00000014191c7220 */ /* 0x000fe20000410000 */
[C---:B------:R-:W-:Y:S01]  /*d220*/  FFMA.FTZ R29, R8.reuse, R15, -R29 ;  /* 0x0000000f081d7223 */ /* 0x040fe2000001081d */
[----:B------:R-:W-:Y:S01]  /*d230*/  FFMA.FTZ R31, R8, R21, R31 ;  /* 0x00000015081f7223 */ /* 0x000fe2000001001f */
[----:B------:R-:W-:-:S02]  /*d240*/  HADD2.F32 R13, -RZ, R26.H0_H0 ;  /* 0x2000001aff0d7230 */ /* 0x000fc40000004100 */
[-C--:B------:R-:W-:Y:S01]  /*d250*/  FMUL.FTZ R8, R25, R12.reuse ;  /* 0x0000000c19087220 */ /* 0x080fe20000410000 */
[----:B------:R-:W-:Y:S01]  /*d260*/  FFMA.FTZ R30, R5, R12, -R28 ;  /* 0x0000000c051e7223 */ /* 0x000fe2000001081c */
[C---:B------:R-:W-:Y:S01]  /*d270*/  FMUL.FTZ R15, R11.reuse, R55 ;  /* 0x000000370b0f7220 */ /* 0x040fe20000410000 */
[----:B------:R-:W-:Y:S02]  /*d280*/  HADD2.F32 R12, -RZ, R60.H0_H0 ;  /* 0x2000003cff0c7230 */ /* 0x000fe40000004100 */
[-C--:B------:R-:W-:Y:S01]  /*d290*/  FMUL.FTZ R28, R11, R61.reuse ;  /* 0x0000003d0b1c7220 */ /* 0x080fe20000410000 */
[----:B------:R-:W-:Y:S01]  /*d2a0*/  FFMA.FTZ R20, R5, R20, R8 ;  /* 0x0000001405147223 */ /* 0x000fe20000010008 */
[----:B------:R-:W-:Y:S02]  /*d2b0*/  HADD2.F32 R8, -RZ, R32.H0_H0 ;  /* 0x20000020ff087230 */ /* 0x000fe40000004100 */
[----:B------:R-:W-:Y:S01]  /*d2c0*/  FFMA.FTZ R15, R0, R61, -R15 ;  /* 0x0000003d000f7223 */ /* 0x000fe2000001080f */
        /* <DEDUP_REMOVED lines=15> */
[----:B------:R-:W-:Y:S02]  /*d3c0*/  HADD2.F32 R24, -RZ, R24.H1_H1 ;  /* 0x30000018ff187230 */ /* 0x000fe40000004100 */
[C---:B------:R-:W-:Y:S01]  /*d3d0*/  FMUL.FTZ R34, R27.reuse, R8 ;  /* 0x000000081b227220 */ /* 0x040fe20000410000 */
[----:B------:R-:W-:Y:S02]  /*d3e0*/  HADD2.F32 R26, -RZ, R26.H1_H1 ;  /* 0x3000001aff1a7230 */ /* 0x000fe40000004100 */
        /* <DEDUP_REMOVED lines=9> */
[-C--:B------:R-:W-:Y:S01]  /*d480*/  FMUL.FTZ R24, R24, R5.reuse ;  /* 0x0000000518187220 */ /* 0x080fe20000410000 */
[----:B------:R-:W-:Y:S01]  /*d490*/  FFMA.FTZ R0, R4, R5, -R7 ;  /* 0x0000000504007223 */ /* 0x000fe20000010807 */
[-C--:B------:R-:W-:Y:S01]  /*d4a0*/  FMUL.FTZ R26, R26, R9.reuse ;  /* 0x000000091a1a7220 */ /* 0x080fe20000410000 */
[----:B------:R-:W-:Y:S01]  /*d4b0*/  FFMA.FTZ R10, R6, R9, -R27 ;  /* 0x00000009060a7223 */ /* 0x000fe2000001081b */
[----:B------:R-:W-:Y:S01]  /*d4c0*/  FFMA.FTZ R21, R4, R11, R24 ;  /* 0x0000000b04157223 */ /* 0x000fe20000010018 */
[----:B------:R-:W-:Y:S01]  /*d4d0*/  F2FP.F16.F32.PACK_AB R7, R33, R12 ;  /* 0x0000000c2107723e */ /* 0x000fe200000000ff */
        /* <DEDUP_REMOVED lines=10> */
.L_x_3023:
[----:B------:R-:W-:Y:S05]  /*d580*/  BSYNC B0 ;  /* 0x0000000000007941 */ /* 0x000fea0003800000 */
.L_x_2995:
        /* <DEDUP_REMOVED lines=8> */
.L_x_2993:
[----:B------:R-:W-:-:S05]  /*d610*/  IMAD.U32 R0, RZ, RZ, UR39 ;  /* 0x00000027ff007e24 */ /* 0x000fca000f8e00ff */
[----:B------:R-:W-:-:S13]  /*d620*/  ISETP.NE.AND P0, PT, R0, 0x3, PT ;  /* 0x000000030000780c */ /* 0x000fda0003f05270 */
[----:B------:R-:W-:Y:S05]  /*d630*/  @!P0 BRA `(.L_x_3040) ;  /* 0x0000000000048947 */ /* 0x000fea0003800000 */
[----:B------:R-:W-:Y:S01]  /*d640*/  BPT.TRAP 0x1 ;  /* 0x000000040000795c */ /* 0x000fe20000300000 */
.L_x_3040:
[----:B------:R-:W-:Y:S01]  /*d650*/  IMAD R0, R186, 0x8, R18 ;  /* 0x00000008ba007824 */ /* 0x000fe200078e0212 */
[----:B-1-3--:R-:W-:-:S04]  /*d660*/  SHF.L.U32 R3, R188, 0x1f, RZ ;  /* 0x0000001fbc037819 */ /* 0x00afc800000006ff */
[----:B------:R1:W3:Y:S01]  /*d670*/  SYNCS.PHASECHK.TRANS64.TRYWAIT P1, [R0+URZ+0x28830], R3 ;  /* 0x02883003000075a7 */ /* 0x0002e2000802017f */
[----:B------:R-:W-:Y:S05]  /*d680*/  @!P0 BRA `(.L_x_3041) ;  /* 0x0000000000048947 */ /* 0x000fea0003800000 */
[----:B------:R-:W-:Y:S01]  /*d690*/  BPT.TRAP 0x1 ;  /* 0x000000040000795c */ /* 0x000fe20000300000 */
.L_x_3041:
[----:B---3--:R-:W-:Y:S05]  /*d6a0*/  @P1 BRA `(.L_x_3042) ;  /* 0x0000000000081947 */ /* 0x008fea0003800000 */
[----:B------:R-:W3:Y:S02]  /*d6b0*/  SYNCS.PHASECHK.TRANS64.TRYWAIT P1, [R0+URZ+0x28830], R3 ;  /* 0x02883003000075a7 */ /* 0x000ee4000802017f */
[----:B---3--:R-:W-:Y:S05]  /*d6c0*/  @!P1 BRA `(.L_x_3043) ;  /* 0x00000144005c9947 */ /* 0x008fea0003800000 */
.L_x_3042:
[----:B------:R-:W-:Y:S05]  /*d6d0*/  WARPSYNC.ALL ;  /* 0x0000000000007948 */ /* 0x000fea0003800000 */
[----:B-1-3--:R-:W-:Y:S01]  /*d6e0*/  VIADD R3, R18, 0x18400 ;  /* 0x0001840012037836 */ /* 0x00afe20000000000 */
[----:B------:R-:W-:Y:S01]  /*d6f0*/  R2UR UR32, R42 ;  /* 0x000000002a2072ca */ /* 0x000fe200000e0000 */
[----:B0-2-4-:R-:W-:Y:S01]  /*d700*/  IMAD.MOV.U32 R7, RZ, RZ, 0x40000040 ;  /* 0x40000040ff077424 */ /* 0x015fe200078e00ff */
[----:B-----5:R-:W-:Y:S01]  /*d710*/  WARPGROUP.ARRIVE ;  /* 0x00000000000079c5 */ /* 0x020fe20000000000 */
[----:B------:R-:W-:Y:S01]  /*d720*/  UMOV UR33, 0x40000040 ;  /* 0x4000004000217882 */ /* 0x000fe20000000000 */
[----:B------:R-:W-:Y:S01]  /*d730*/  SHF.R.U32.HI R3, RZ, 0x4, R3 ;  /* 0x00000004ff037819 */ /* 0x000fe20000011603 */
[----:B------:R-:W-:Y:S01]  /*d740*/  IMAD.MOV.U32 R9, RZ, RZ, 0x40000040 ;  /* 0x40000040ff097424 */ /* 0x000fe200078e00ff */
[----:B------:R-:W-:Y:S01]  /*d750*/  R2UR UR35, R7 ;  /* 0x00000000072372ca */ /* 0x000fe200000e0000 */
[----:B------:R-:W-:Y:S01]  /*d760*/  UMOV UR5, 0x40000040 ;  /* 0x4000004000057882 */ /* 0x000fe20000000000 */
[----:B------:R-:W-:Y:S01]  /*d770*/  LOP3.LUT R3, R3, 0x3fff, RZ, 0xc0, !PT ;  /* 0x00003fff03037812 */ /* 0x000fe200078ec0ff */
[----:B------:R-:W-:Y:S01]  /*d780*/  UMOV UR9, 0x40000040 ;  /* 0x4000004000097882 */ /* 0x000fe20000000000 */
[----:B------:R-:W-:Y:S01]  /*d790*/  R2UR UR7, R9 ;  /* 0x00000000090772ca */ /* 0x000fe200000e0000 */
[----:B------:R-:W-:Y:S01]  /*d7a0*/  IMAD.MOV.U32 R9, RZ, RZ, 0x40000040 ;  /* 0x40000040ff097424 */ /* 0x000fe200078e00ff */
[----:B------:R-:W-:Y:S01]  /*d7b0*/  LOP3.LUT R4, R3, 0x10000, RZ, 0xfc, !PT ;  /* 0x0001000003047812 */ /* 0x000fe200078efcff */
[----:B------:R-:W-:Y:S01]  /*d7c0*/  ULOP3.LUT UR32, UR32, 0x10000, URZ, 0xfc, !UPT ;  /* 0x0001000020207892 */ /* 0x000fe2000f8efc3f */
[----:B------:R-:W-:Y:S01]  /*d7d0*/  IMAD.MOV.U32 R7, RZ, RZ, 0x40000040 ;  /* 0x40000040ff077424 */ /* 0x000fe200078e00ff */
[----:B------:R-:W-:Y:S01]  /*d7e0*/  UMOV UR13, 0x40000040 ;  /* 0x40000040000d7882 */ /* 0x000fe20000000000 */
[----:B------:R-:W-:Y:S01]  /*d7f0*/  LEA R6, R186, R4, 0xb ;  /* 0x00000004ba067211 */ /* 0x000fe200078e58ff */
[----:B------:R-:W-:Y:S01]  /*d800*/  UIADD3 UR4, UR32, 0x2, URZ ;  /* 0x0000000220047890 */ /* 0x000fe2000fffe03f */
[----:B------:R-:W-:Y:S01]  /*d810*/  R2UR UR11, R9 ;  /* 0x00000000090b72ca */ /* 0x000fe200000e0000 */
[----:B------:R-:W-:Y:S01]  /*d820*/  UIADD3 UR8, UR32, 0x4, URZ ;  /* 0x0000000420087890 */ /* 0x000fe2000fffe03f */
[C---:B------:R-:W-:Y:S01]  /*d830*/  R2UR UR34, R6.reuse ;  /* 0x00000000062272ca */ /* 0x040fe200000e0000 */
[----:B------:R-:W-:Y:S01]  /*d840*/  VIADD R8, R6, 0x2 ;  /* 0x0000000206087836 */ /* 0x000fe20000000000 */
[----:B------:R-:W-:Y:S01]  /*d850*/  UIADD3 UR12, UR32, 0x6, URZ ;  /* 0x00000006200c7890 */ /* 0x000fe2000fffe03f */
[----:B------:R-:W-:Y:S01]  /*d860*/  IMAD.MOV.U32 R9, RZ, RZ, 0x40000040 ;  /* 0x40000040ff097424 */ /* 0x000fe200078e00ff */
[----:B------:R-:W-:Y:S01]  /*d870*/  UIADD3 UR16, UR32, 0x400, URZ ;  /* 0x0000040020107890 */ /* 0x000fe2000fffe03f */
[----:B------:R-:W-:Y:S01]  /*d880*/  R2UR UR31, R7 ;  /* 0x00000000071f72ca */ /* 0x000fe200000e0000 */
[----:B------:R-:W-:Y:S01]  /*d890*/  UMOV UR17, 0x40000040 ;  /* 0x4000004000117882 */ /* 0x000fe20000000000 */
[----:B------:R-:W-:Y:S01]  /*d8a0*/  R2UR UR6, R8 ;  /* 0x00000000080672ca */ /* 0x000fe200000e0000 */
[----:B------:R-:W-:Y:S01]  /*d8b0*/  UIADD3 UR20, UR32, 0x402, URZ ;  /* 0x0000040220147890 */ /* 0x000fe2000fffe03f */
[----:B------:R-:W-:Y:S01]  /*d8c0*/  IADD3 R8, R6, 0x4, RZ ;  /* 0x0000000406087810 */ /* 0x000fe20007ffe0ff */
[----:B------:R-:W-:Y:S01]  /*d8d0*/  UMOV UR21, 0x40000040 ;  /* 0x4000004000157882 */ /* 0x000fe20000000000 */
[----:B------:R-:W-:Y:S01]  /*d8e0*/  R2UR UR15, R9 ;  /* 0x00000000090f72ca */ /* 0x000fe200000e0000 */
[----:B------:R-:W-:Y:S01]  /*d8f0*/  IMAD.MOV.U32 R9, RZ, RZ, 0x40000040 ;  /* 0x40000040ff097424 */ /* 0x000fe200078e00ff */
[----:B------:R-:W-:Y:S01]  /*d900*/  HGMMA.64x128x16.F32 R24, gdesc[UR32], RZ, !UPT, gsb0 ;  /* 0x01e00000201879f0 */ /* 0x000fe2000c0008ff */
[----:B------:R-:W-:Y:S01]  /*d910*/  R2UR UR10, R8 ;  /* 0x00000000080a72ca */ /* 0x000fe200000e0000 */
[----:B------:R-:W-:Y:S01]  /*d920*/  VIADD R8, R6, 0x6 ;  /* 0x0000000606087836 */ /* 0x000fe20000000000 */
[----:B------:R-:W-:Y:S01]  /*d930*/  UIADD3 UR24, UR32, 0x404, URZ ;  /* 0x0000040420187890 */ /* 0x000fe2000fffe03f */
[----:B------:R-:W-:Y:S01]  /*d940*/  R2UR UR19, R9 ;  /* 0x00000000091372ca */ /* 0x000fe200000e0000 */
[----:B------:R-:W-:Y:S01]  /*d950*/  IMAD.MOV.U32 R9, RZ, RZ, 0x40000040 ;  /* 0x40000040ff097424 */ /* 0x000fe200078e00ff */
[----:B------:R-:W-:Y:S01]  /*d960*/  UMOV UR25, 0x40000040 ;  /* 0x4000004000197882 */ /* 0x000fe20000000000 */
[----:B------:R-:W-:Y:S01]  /*d970*/  R2UR UR14, R8 ;  /* 0x00000000080e72ca */ /* 0x000fe200000e0000 */
[----:B------:R-:W-:Y:S01]  /*d980*/  UIADD3 UR28, UR32, 0x406, URZ ;  /* 0x00000406201c7890 */ /* 0x000fe2000fffe03f */
[----:B------:R-:W-:Y:S01]  /*d990*/  IADD3 R8, R6, 0x400, RZ ;  /* 0x0000040006087810 */ /* 0x000fe20007ffe0ff */
[----:B------:R-:W-:Y:S01]  /*d9a0*/  UMOV UR29, 0x40000040 ;  /* 0x40000040001d7882 */ /* 0x000fe20000000000 */
[----:B------:R-:W-:Y:S01]  /*d9b0*/  R2UR UR23, R9 ;  /* 0x00000000091772ca */ /* 0x000fe200000e0000 */
[----:B------:R-:W-:Y:S01]  /*d9c0*/  IMAD.MOV.U32 R9, RZ, RZ, 0x40000040 ;  /* 0x40000040ff097424 */ /* 0x000fe200078e00ff */
[----:B------:R-:W-:Y:S01]  /*d9d0*/  R2UR UR18, R8 ;  /* 0x00000000081272ca */ /* 0x000fe200000e0000 */
[----:B------:R-:W-:-:S03]  /*d9e0*/  VIADD R8, R6, 0x402 ;  /* 0x0000040206087836 */ /* 0x000fc60000000000 */
        /* <DEDUP_REMOVED lines=30> */
.L_x_3044:
[----:B------:R-:W0:Y:S01]  /*dbd0*/  LDC R6, c[0x0][0x448] ;  /* 0x00011200ff067b82 */ /* 0x000e220000000800 */
[----:B------:R-:W-:Y:S01]  /*dbe0*/  ULDC UR6, c[0x0][0x9d8] ;  /* 0x0002760000067ab9 */ /* 0x000fe20000000800 */
[----:B------:R-:W-:Y:S01]  /*dbf0*/  ULDC UR48, c[0x0][0x988] ;  /* 0x0002620000307ab9 */ /* 0x000fe20000000800 */
[----:B------:R-:W-:Y:S01]  /*dc00*/  FMUL.FTZ R27, R27, UR6 ;  /* 0x000000061b1b7c20 */ /* 0x000fe20008410000 */
[----:B------:R-:W-:Y:S01]  /*dc10*/  FMUL.FTZ R8, R28, UR6 ;  /* 0x000000061c087c20 */ /* 0x000fe20008410000 */
[----:B------:R-:W-:Y:S01]  /*dc20*/  FMUL.FTZ R31, R31, UR6 ;  /* 0x000000061f1f7c20 */ /* 0x000fe20008410000 */
        /* <DEDUP_REMOVED lines=12> */
[----:B------:R-:W-:Y:S01]  /*dcf0*/  FMUL.FTZ R59, R59, UR6 ;  /* 0x000000063b3b7c20 */ /* 0x000fe20008410000 */
[----:B------:R-:W-:Y:S01]  /*dd00*/  FMUL.FTZ R46, R46, UR6 ;  /* 0x000000062e2e7c20 */ /* 0x000fe20008410000 */
[----:B------:R-:W-:Y:S01]  /*dd10*/  FMUL.FTZ R13, R41, UR6 ;  /* 0x00000006290d7c20 */ /* 0x000fe20008410000 */
[----:B------:R-:W-:Y:S01]  /*dd20*/  FMUL.FTZ R63, R63, UR6 ;  /* 0x000000063f3f7c20 */ /* 0x000fe20008410000 */
[----:B------:R-:W-:Y:S01]  /*dd30*/  FMUL.FTZ R47, R47, UR6 ;  /* 0x000000062f2f7c20 */ /* 0x000fe20008410000 */
[----:B------:R-:W-:Y:S01]  /*dd40*/  MUFU.TANH R93, R30 ;  /* 0x0000001e005d7308 */ /* 0x000fe20000002400 */
[----:B0-----:R-:W-:Y:S01]  /*dd50*/  ISETP.NE.AND P1, PT, R6, 0x1, PT ;  /* 0x000000010600780c */ /* 0x001fe20003f25270 */
[----:B------:R-:W-:Y:S01]  /*dd60*/  FMUL.FTZ R6, R54, UR6 ;  /* 0x0000000636067c20 */ /* 0x000fe20008410000 */
[----:B------:R-:W-:Y:S01]  /*dd70*/  IADD3 R54, R204, R191, RZ ;  /* 0x000000bfcc367210 */ /* 0x000fe20007ffe0ff */
[----:B-1----:R-:W-:-:S02]  /*dd80*/  IMAD.MOV.U32 R31, RZ, RZ, -0x80 ;  /* 0xffffff80ff1f7424 */ /* 0x002fc400078e00ff */
        /* <DEDUP_REMOVED lines=9> */
[----:B------:R-:W1:Y:S01]  /*de20*/  @P1 LDC R27, c[0x0][0x44c] ;  /* 0x00011300ff1b1b82 */ /* 0x000e620000000800 */
[----:B------:R-:W-:Y:S01]  /*de30*/  FMUL.FTZ R3, R24, UR6 ;  /* 0x0000000618037c20 */ /* 0x000fe20008410000 */
[----:B------:R2:W3:Y:S01]  /*de40*/  MUFU.TANH R97, R26 ;  /* 0x0000001a00617308 */ /* 0x0004e20000002400 */
[----:B0-----:R-:W-:-:S02]  /*de50*/  IMAD R6, R96, R31, 0x80 ;  /* 0x0000008060067424 */ /* 0x001fc400078e021f */
[----:B------:R-:W-:Y:S01]  /*de60*/  FMUL.FTZ R24, R48, UR6 ;  /* 0x0000000630187c20 */ /* 0x000fe20008410000 */
[----:B------:R-:W-:Y:S01]  /*de70*/  FMUL.FTZ R62, R62, UR6 ;  /* 0x000000063e3e7c20 */ /* 0x000fe20008410000 */
[----:B------:R-:W-:Y:S01]  /*de80*/  FMUL.FTZ R66, R66, UR6 ;  /* 0x0000000642427c20 */ /* 0x000fe20008410000 */
[----:B------:R-:W-:Y:S01]  /*de90*/  VIADD R30, R6, 0x1 ;  /* 0x00000001061e7836 */ /* 0x000fe20000000000 */
[----:B------:R-:W0:Y:S01]  /*dea0*/  @P1 LDC R28, c[0x0][0x450] ;  /* 0x00011400ff1c1b82 */ /* 0x000e220000000800 */
[----:B------:R-:W-:Y:S01]  /*deb0*/  FMUL.FTZ R12, R37, UR6 ;  /* 0x00000006250c7c20 */ /* 0x000fe20008410000 */
[----:B------:R-:W4:Y:S01]  /*dec0*/  MUFU.TANH R34, R34 ;  /* 0x0000002200227308 */ /* 0x000f220000002400 */
[----:B------:R-:W-:Y:S02]  /*ded0*/  IMAD R30, R203, -0x2, R30 ;  /* 0xfffffffecb1e7824 */ /* 0x000fe400078e021e */
[----:B--2---:R-:W-:Y:S01]  /*dee0*/  FMUL.FTZ R26, R53, UR6 ;  /* 0x00000006351a7c20 */ /* 0x004fe20008410000 */
        /* <DEDUP_REMOVED lines=11> */
[----:B-1----:R-:W-:-:S04]  /*dfa0*/  @P1 IMAD.HI.U32 R27, R54, R27, RZ ;  /* 0x0000001b361b1227 */ /* 0x002fc800078e00ff */
[----:B------:R-:W-:Y:S01]  /*dfb0*/  FMUL.FTZ R86, R86, UR6 ;  /* 0x0000000656567c20 */ /* 0x000fe20008410000 */
[----:B------:R-:W1:Y:S01]  /*dfc0*/  MUFU.TANH R38, R38 ;  /* 0x0000002600267308 */ /* 0x000e620000002400 */
[----:B------:R-:W-:Y:S01]  /*dfd0*/  FMUL.FTZ R87, R87, UR6 ;  /* 0x0000000657577c20 */ /* 0x000fe20008410000 */
[----:B------:R-:W-:Y:S01]  /*dfe0*/  FMUL.FTZ R21, R49, UR6 ;  /* 0x0000000631157c20 */ /* 0x000fe20008410000 */
[----:B------:R-:W-:Y:S01]  /*dff0*/  FMUL.FTZ R5, R25, UR6 ;  /* 0x0000000619057c20 */ /* 0x000fe20008410000 */
[----:B------:R-:W-:Y:S01]  /*e000*/  FMUL.FTZ R25, R52, UR6 ;  /* 0x0000000634197c20 */ /* 0x000fe20008410000 */
[----:B------:R-:W-:Y:S01]  /*e010*/  FMUL.FTZ R61, R61, UR6 ;  /* 0x000000063d3d7c20 */ /* 0x000fe20008410000 */
[----:B0-----:R-:W-:Y:S01]  /*e020*/  @P1 SHF.R.U32.HI R54, RZ, R28, R27 ;  /* 0x0000001cff361219 */ /* 0x001fe2000001161b */
[----:B------:R-:W-:Y:S01]  /*e030*/  FMUL.FTZ R28, R56, UR6 ;  /* 0x00000006381c7c20 */ /* 0x000fe20008410000 */
[----:B------:R-:W-:Y:S02]  /*e040*/  IMAD.IADD R56, R193, 0x1, R6 ;  /* 0x00000001c1387824 */ /* 0x000fe400078e0206 */
[----:B------:R-:W-:Y:S01]  /*e050*/  FMUL.FTZ R27, R57, UR6 ;  /* 0x00000006391b7c20 */ /* 0x000fe20008410000 */
[----:B------:R-:W-:Y:S01]  /*e060*/  IADD3 R57, -R192, R30, R193 ;  /* 0x0000001ec0397210 */ /* 0x000fe20007ffe1c1 */
[----:B------:R-:W0:Y:S01]  /*e070*/  SHFL.IDX PT, R29, R54, 0x1, 0x1c1f ;  /* 0x003c1f00361d7f89 */ /* 0x000e2200000e0000 */
[----:B------:R-:W-:Y:S01]  /*e080*/  IMAD R56, R203, -0x2, R56 ;  /* 0xfffffffecb387824 */ /* 0x000fe200078e0238 */
[----:B------:R-:W5:Y:S01]  /*e090*/  MUFU.TANH R39, R39 ;  /* 0x0000002700277308 */ /* 0x000f620000002400 */
[----:B------:R-:W-:Y:S01]  /*e0a0*/  FMUL.FTZ R60, R60, UR6 ;  /* 0x000000063c3c7c20 */ /* 0x000fe20008410000 */
[----:B------:R-:W5:Y:S01]  /*e0b0*/  SHFL.IDX PT, R54, R54, RZ, 0x1c1f ;  /* 0x001c1fff36367589 */ /* 0x000f6200000e0000 */
[----:B------:R-:W-:Y:S01]  /*e0c0*/  FMUL.FTZ R64, R64, UR6 ;  /* 0x0000000640407c20 */ /* 0x000fe20008410000 */
[----:B------:R-:W-:Y:S01]  /*e0d0*/  FMUL.FTZ R65, R65, UR6 ;  /* 0x0000000641417c20 */ /* 0x000fe20008410000 */
        /* <DEDUP_REMOVED lines=8> */
[----:B------:R-:W-:Y:S01]  /*e160*/  FMUL.FTZ R81, R81, UR6 ;  /* 0x0000000651517c20 */ /* 0x000fe20008410000 */
[----:B------:R-:W-:Y:S01]  /*e170*/  FMUL.FTZ R84, R84, UR6 ;  /* 0x0000000654547c20 */ /* 0x000fe20008410000 */
[----:B------:R-:W-:Y:S01]  /*e180*/  FMUL.FTZ R85, R85, UR6 ;  /* 0x0000000655557c20 */ /* 0x000fe20008410000 */
[----:B------:R-:W5:Y:S01]  /*e190*/  MUFU.TANH R43, R43 ;  /* 0x0000002b002b7308 */ /* 0x000f620000002400 */
[----:B------:R-:W-:Y:S01]  /*e1a0*/  IADD3 R0, R0, 0x28840, RZ ;  /* 0x0002884000007810 */ /* 0x000fe20007ffe0ff */
[----:B------:R-:W-:Y:S01]  /*e1b0*/  ULDC UR46, c[0x0][0x9d8] ;  /* 0x00027600002e7ab9 */ /* 0x000fe20000000800 */
[----:B------:R-:W-:Y:S01]  /*e1c0*/  ULDC UR47, c[0x0][0x9d8] ;  /* 0x00027600002f7ab9 */ /* 0x000fe20000000800 */
[----:B------:R-:W-:Y:S01]  /*e1d0*/  ULDC UR44, c[0x0][0x988] ;  /* 0x00026200002c7ab9 */ /* 0x000fe20000000800 */
[----:B------:R-:W-:Y:S01]  /*e1e0*/  ULDC UR45, c[0x0][0x988] ;  /* 0x00026200002d7ab9 */ /* 0x000fe20000000800 */
[----:B0-----:R-:W-:-:S02]  /*e1f0*/  VIADDMNMX R29, R29, R57, R56, PT ;  /* 0x000000391d1d7246 */ /* 0x001fc40003800138 */
[----:B------:R-:W-:Y:S01]  /*e200*/  CS2R R150, SRZ ;  /* 0x0000000000967805 */ /* 0x000fe2000001ff00 */
[----:B------:R2:W-:Y:S01]  /*e210*/  MUFU.TANH R41, R59 ;  /* 0x0000003b00297308 */ /* 0x0005e20000002400 */
[----:B------:R-:W-:Y:S02]  /*e220*/  CS2R R148, SRZ ;  /* 0x0000000000947805 */ /* 0x000fe4000001ff00 */
[C---:B------:R-:W-:Y:S02]  /*e230*/  ISETP.GT.AND P2, PT, R29.reuse, RZ, PT ;  /* 0x000000ff1d00720c */ /* 0x040fe40003f44270 */
[----:B------:R-:W-:Y:S02]  /*e240*/  CS2R R146, SRZ ;  /* 0x0000000000927805 */ /* 0x000fe4000001ff00 */
[----:B------:R-:W-:Y:S02]  /*e250*/  ISETP.GT.AND P3, PT, R29, 0x1, PT ;  /* 0x000000011d00780c */ /* 0x000fe40003f64270 */
[----:B------:R-:W-:-:S02]  /*e260*/  CS2R R144, SRZ ;  /* 0x0000000000907805 */ /* 0x000fc4000001ff00 */
[----:B------:R-:W-:Y:S02]  /*e270*/  ISETP.GT.AND P4, PT, R29, 0x8, PT ;  /* 0x000000081d00780c */ /* 0x000fe40003f84270 */
[----:B------:R-:W-:Y:S02]  /*e280*/  CS2R R142, SRZ ;  /* 0x00000000008e7805 */ /* 0x000fe4000001ff00 */
[----:B---3--:R-:W-:Y:S01]  /*e290*/  FSEL R97, R97, -INF , P2 ;  /* 0xff80000061617808 */ /* 0x008fe20001000000 */
[----:B------:R-:W0:Y:S01]  /*e2a0*/  MUFU.TANH R46, R46 ;  /* 0x0000002e002e7308 */ /* 0x000e220000002400 */
[----:B------:R-:W-:Y:S02]  /*e2b0*/  FSEL R95, R95, -INF , P3 ;  /* 0xff8000005f5f7808 */ /* 0x000fe40001800000 */
[----:B------:R-:W-:Y:S02]  /*e2c0*/  CS2R R140, SRZ ;  /* 0x00000000008c7805 */ /* 0x000fe4000001ff00 */
[----:B------:R-:W-:-:S02]  /*e2d0*/  ISETP.GT.AND P2, PT, R29, 0x9, PT ;  /* 0x000000091d00780c */ /* 0x000fc40003f44270 */
[----:B------:R-:W-:Y:S02]  /*e2e0*/  CS2R R138, SRZ ;  /* 0x00000000008a7805 */ /* 0x000fe4000001ff00 */
[----:B------:R-:W-:Y:S02]  /*e2f0*/  FSEL R93, R93, -INF , P4 ;  /* 0xff8000005d5d7808 */ /* 0x000fe40002000000 */
[----:B------:R-:W-:Y:S02]  /*e300*/  CS2R R136, SRZ ;  /* 0x0000000000887805 */ /* 0x000fe4000001ff00 */
[----:B------:R-:W-:Y:S01]  /*e310*/  FMNMX.FTZ R6, R97, R95, !PT ;  /* 0x0000005f61067209 */ /* 0x000fe20007810000 */
[----:B------:R1:W-:Y:S01]  /*e320*/  MUFU.TANH R44, R63 ;  /* 0x0000003f002c7308 */ /* 0x0003e20000002400 */
[----:B------:R-:W-:Y:S02]  /*e330*/  ISETP.GT.AND P3, PT, R29, 0x10, PT ;  /* 0x000000101d00780c */ /* 0x000fe40003f64270 */
[----:B------:R-:W-:-:S02]  /*e340*/  CS2R R134, SRZ ;  /* 0x0000000000867805 */ /* 0x000fc4000001ff00 */
[----:B------:R-:W-:Y:S02]  /*e350*/  FSEL R91, R91, -INF , P2 ;  /* 0xff8000005b5b7808 */ /* 0x000fe40001000000 */
[----:B------:R-:W-:Y:S02]  /*e360*/  CS2R R132, SRZ ;  /* 0x0000000000847805 */ /* 0x000fe4000001ff00 */
[----:B------:R-:W-:Y:S02]  /*e370*/  FMNMX.FTZ R6, R93, R6, !PT ;  /* 0x000000065d067209 */ /* 0x000fe40007810000 */
[----:B------:R-:W-:Y:S02]  /*e380*/  CS2R R130, SRZ ;  /* 0x0000000000827805 */ /* 0x000fe4000001ff00 */
[----:B------:R-:W-:Y:S01]  /*e390*/  ISETP.GT.AND P2, PT, R29, 0x11, PT ;  /* 0x000000111d00780c */ /* 0x000fe20003f44270 */
[----:B------:R-:W3:Y:S01]  /*e3a0*/  MUFU.TANH R47, R47 ;  /* 0x0000002f002f7308 */ /* 0x000ee20000002400 */
[----:B----4-:R-:W-:-:S02]  /*e3b0*/  FSEL R89, R34, -INF , P3 ;  /* 0xff80000022597808 */ /* 0x010fc40001800000 */
[----:B------:R-:W-:Y:S02]  /*e3c0*/  CS2R R128, SRZ ;  /* 0x0000000000807805 */ /* 0x000fe4000001ff00 */
[----:B------:R-:W-:Y:S02]  /*e3d0*/  FMNMX.FTZ R6, R91, R6, !PT ;  /* 0x000000065b067209 */ /* 0x000fe40007810000 */
[----:B------:R-:W-:Y:S02]  /*e3e0*/  CS2R R126, SRZ ;  /* 0x00000000007e7805 */ /* 0x000fe4000001ff00 */
[----:B------:R-:W-:Y:S02]  /*e3f0*/  ISETP.GT.AND P3, PT, R29, 0x18, PT ;  /* 0x000000181d00780c */ /* 0x000fe40003f64270 */
[----:B------:R-:W-:Y:S02]  /*e400*/  CS2R R124, SRZ ;  /* 0x00000000007c7805 */ /* 0x000fe4000001ff00 */
[----:B--2---:R-:W-:Y:S01]  /*e410*/  FSEL R59, R35, -INF , P2 ;  /* 0xff800000233b7808 */ /* 0x004fe20001000000 */
[----:B------:R5:W-:Y:S01]  /*e420*/  MUFU.TANH R36, R55 ;  /* 0x0000003700247308 */ /* 0x000be20000002400 */
[----:B------:R-:W-:-:S02]  /*e430*/  FMNMX.FTZ R6, R89, R6, !PT ;  /* 0x0000000659067209 */ /* 0x000fc40007810000 */
[----:B------:R-:W-:Y:S02]  /*e440*/  CS2R R122, SRZ ;  /* 0x00000000007a7805 */ /* 0x000fe4000001ff00 */
[----:B------:R-:W-:Y:S02]  /*e450*/  ISETP.GT.AND P2, PT, R29, 0x19, PT ;  /* 0x000000191d00780c */ /* 0x000fe40003f44270 */
[----:B------:R-:W-:Y:S02]  /*e460*/  CS2R R120, SRZ ;  /* 0x0000000000787805 */ /* 0x000fe4000001ff00 */
[----:B-1----:R-:W-:Y:S02]  /*e470*/  FSEL R63, R38, -INF , P3 ;  /* 0xff800000263f7808 */ /* 0x002fe40001800000 */
[----:B------:R-:W-:Y:S02]  /*e480*/  CS2R R118, SRZ ;  /* 0x0000000000767805 */ /* 0x000fe4000001ff00 */
[----:B------:R-:W-:Y:S01]  /*e490*/  FMNMX.FTZ R6, R59, R6, !PT ;  /* 0x000000063b067209 */ /* 0x000fe20007810000 */
[----:B------:R-:W1:Y:S01]  /*e4a0*/  MUFU.TANH R40, R50 ;  /* 0x0000003200287308 */ /* 0x000e620000002400 */
[----:B------:R-:W-:-:S02]  /*e4b0*/  ISETP.GT.AND P3, PT, R29, 0x20, PT ;  /* 0x000000201d00780c */ /* 0x000fc40003f64270 */
[----:B------:R-:W-:Y:S02]  /*e4c0*/  CS2R R116, SRZ ;  /* 0x0000000000747805 */ /* 0x000fe4000001ff00 */
[----:B-----5:R-:W-:Y:S02]  /*e4d0*/  FSEL R55, R39, -INF , P2 ;  /* 0xff80000027377808 */ /* 0x020fe40001000000 */
[----:B------:R-:W-:Y:S02]  /*e4e0*/  CS2R R114, SRZ ;  /* 0x0000000000727805 */ /* 0x000fe4000001ff00 */
[----:B------:R-:W-:Y:S02]  /*e4f0*/  FMNMX.FTZ R6, R63, R6, !PT ;  /* 0x000000063f067209 */ /* 0x000fe40007810000 */
[----:B------:R-:W-:Y:S02]  /*e500*/  CS2R R112, SRZ ;  /* 0x0000000000707805 */ /* 0x000fe4000001ff00 */
[----:B------:R-:W-:Y:S01]  /*e510*/  ISETP.GT.AND P2, PT, R29, 0x21, PT ;  /* 0x000000211d00780c */ /* 0x000fe20003f44270 */
[----:B------:R2:W4:Y:S01]  /*e520*/  MUFU.TANH R32, R51 ;  /* 0x0000003300207308 */ /* 0x0005220000002400 */
[----:B------:R-:W-:-:S02]  /*e530*/  FSEL R53, R42, -INF , P3 ;  /* 0xff8000002a357808 */ /* 0x000fc40001800000 */
[----:B------:R-:W-:Y:S02]  /*e540*/  CS2R R110, SRZ ;  /* 0x00000000006e7805 */ /* 0x000fe4000001ff00 */
[----:B------:R-:W-:Y:S02]  /*e550*/  FMNMX.FTZ R6, R55, R6, !PT ;  /* 0x0000000637067209 */ /* 0x000fe40007810000 */
[----:B------:R-:W-:Y:S02]  /*e560*/  CS2R R108, SRZ ;  /* 0x00000000006c7805 */ /* 0x000fe4000001ff00 */
[----:B------:R-:W-:Y:S02]  /*e570*/  ISETP.GT.AND P3, PT, R29, 0x28, PT ;  /* 0x000000281d00780c */ /* 0x000fe40003f64270 */
[----:B------:R-:W-:Y:S02]  /*e580*/  CS2R R106, SRZ ;  /* 0x00000000006a7805 */ /* 0x000fe4000001ff00 */
[----:B------:R-:W-:Y:S01]  /*e590*/  FMNMX.FTZ R6, R53, R6, !PT ;  /* 0x0000000635067209 */ /* 0x000fe20007810000 */
[----:B------:R-:W5:Y:S01]  /*e5a0*/  MUFU.TANH R58, R58 ;  /* 0x0000003a003a7308 */ /* 0x000f620000002400 */
[----:B--2---:R-:W-:-:S02]  /*e5b0*/  FSEL R51, R43, -INF , P2 ;  /* 0xff8000002b337808 */ /* 0x004fc40001000000 */
[----:B------:R-:W-:Y:S02]  /*e5c0*/  CS2R R104, SRZ ;  /* 0x0000000000687805 */ /* 0x000fe4000001ff00 */
        /* <DEDUP_REMOVED lines=8> */
[----:B---3--:R-:W-:Y:S02]  /*e650*/  FSEL R48, R47, -INF , P2 ;  /* 0xff8000002f307808 */ /* 0x008fe40001000000 */
[----:B------:R-:W-:Y:S02]  /*e660*/  FMNMX.FTZ R31, R50, R31, !PT ;  /* 0x0000001f321f7209 */ /* 0x000fe40007810000 */
[----:B------:R-:W-:Y:S01]  /*e670*/  ISETP.GT.AND P2, PT, R29, 0x31, PT ;  /* 0x000000311d00780c */ /* 0x000fe20003f44270 */
[----:B------:R-:W2:Y:S01]  /*e680*/  MUFU.TANH R66, R66 ;  /* 0x0000004200427308 */ /* 0x000ea20000002400 */
[----:B-1----:R-:W-:Y:S02]  /*e690*/  FSEL R40, R40, -INF , P3 ;  /* 0xff80000028287808 */ /* 0x002fe40001800000 */
[----:B------:R-:W-:-:S02]  /*e6a0*/  FMNMX.FTZ R31, R48, R31, !PT ;  /* 0x0000001f301f7209 */ /* 0x000fc40007810000 */
[C---:B------:R-:W-:Y:S02]  /*e6b0*/  ISETP.GT.AND P3, PT, R29.reuse, 0x38, PT ;  /* 0x000000381d00780c */ /* 0x040fe40003f64270 */
[----:B----4-:R-:W-:Y:S01]  /*e6c0*/  FSEL R35, R32, -INF , P2 ;  /* 0xff80000020237808 */ /* 0x010fe20001000000 */
[----:B------:R-:W1:Y:S01]  /*e6d0*/  MUFU.TANH R38, R67 ;  /* 0x0000004300267308 */ /* 0x000e620000002400 */
[----:B------:R-:W-:Y:S02]  /*e6e0*/  FMNMX.FTZ R6, R40, R31, !PT ;  /* 0x0000001f28067209 */ /* 0x000fe40007810000 */
[----:B------:R-:W-:Y:S02]  /*e6f0*/  ISETP.GT.AND P2, PT, R29, 0x39, PT ;  /* 0x000000391d00780c */ /* 0x000fe40003f44270 */
[----:B------:R-:W-:Y:S02]  /*e700*/  FSEL R33, R33, -INF , P3 ;  /* 0xff80000021217808 */ /* 0x000fe40001800000 */
[----:B------:R-:W-:Y:S01]  /*e710*/  FMNMX.FTZ R6, R35, R6, !PT ;  /* 0x0000000623067209 */ /* 0x000fe20007810000 */
[----:B------:R-:W3:Y:S01]  /*e720*/  MUFU.TANH R70, R70 ;  /* 0x0000004600467308 */ /* 0x000ee20000002400 */
[----:B------:R-:W-:-:S02]  /*e730*/  ISETP.GT.AND P3, PT, R29, 0x40, PT ;  /* 0x000000401d00780c */ /* 0x000fc40003f64270 */
[----:B------:R-:W-:Y:S02]  /*e740*/  FSEL R32, R36, -INF , P2 ;  /* 0xff80000024207808 */ /* 0x000fe40001000000 */
[----:B------:R-:W-:Y:S02]  /*e750*/  FMNMX.FTZ R31, R33, R6, !PT ;  /* 0x00000006211f7209 */ /* 0x000fe40007810000 */
[C---:B------:R-:W-:Y:S01]  /*e760*/  ISETP.GT.AND P2, PT, R29.reuse, 0x41, PT ;  /* 0x000000411d00780c */ /* 0x040fe20003f44270 */
[----:B------:R-:W4:Y:S01]  /*e770*/  MUFU.TANH R71, R71 ;  /* 0x0000004700477308 */ /* 0x000f220000002400 */
[----:B-----5:R-:W-:Y:S02]  /*e780*/  FSEL R30, R58, -INF , P3 ;  /* 0xff8000003a1e7808 */ /* 0x020fe40001800000 */
[----:B------:R-:W-:Y:S02]  /*e790*/  FMNMX.FTZ R37, R32, R31, !PT ;  /* 0x0000001f20257209 */ /* 0x000fe40007810000 */
[----:B------:R-:W-:-:S02]  /*e7a0*/  ISETP.GT.AND P3, PT, R29, 0x48, PT ;  /* 0x000000481d00780c */ /* 0x000fc40003f64270 */
[----:B------:R-:W-:Y:S01]  /*e7b0*/  FSEL R31, R41, -INF , P2 ;  /* 0xff800000291f7808 */ /* 0x000fe20001000000 */
[----:B------:R-:W5:Y:S01]  /*e7c0*/  MUFU.TANH R42, R74 ;  /* 0x0000004a002a7308 */ /* 0x000f620000002400 */
[----:B------:R-:W-:Y:S02]  /*e7d0*/  FMNMX.FTZ R6, R30, R37, !PT ;  /* 0x000000251e067209 */ /* 0x000fe40007810000 */
[----:B------:R-:W-:Y:S02]  /*e7e0*/  ISETP.GT.AND P2, PT, R29, 0x49, PT ;  /* 0x000000491d00780c */ /* 0x000fe40003f44270 */
[----:B0-----:R-:W-:Y:S02]  /*e7f0*/  FSEL R34, R62, -INF , P3 ;  /* 0xff8000003e227808 */ /* 0x001fe40001800000 */
[----:B------:R-:W-:Y:S01]  /*e800*/  FMNMX.FTZ R37, R31, R6, !PT ;  /* 0x000000061f257209 */ /* 0x000fe20007810000 */
[----:B------:R-:W0:Y:S01]  /*e810*/  MUFU.TANH R43, R75 ;  /* 0x0000004b002b7308 */ /* 0x000e220000002400 */
[----:B------:R-:W-:-:S02]  /*e820*/  ISETP.GT.AND P3, PT, R29, 0x50, PT ;  /* 0x000000501d00780c */ /* 0x000fc40003f64270 */
[----:B------:R-:W-:Y:S02]  /*e830*/  FSEL R36, R44, -INF , P2 ;  /* 0xff8000002c247808 */ /* 0x000fe40001000000 */
[----:B------:R-:W-:Y:S02]  /*e840*/  FMNMX.FTZ R39, R34, R37, !PT ;  /* 0x0000002522277209 */ /* 0x000fe40007810000 */
[C---:B------:R-:W-:Y:S01]  /*e850*/  ISETP.GT.AND P2, PT, R29.reuse, 0x51, PT ;  /* 0x000000511d00780c */ /* 0x040fe20003f44270 */
[----:B------:R-:W0:Y:S01]  /*e860*/  MUFU.TANH R78, R78 ;  /* 0x0000004e004e7308 */ /* 0x000e220000002400 */
[----:B--2---:R-:W-:Y:S02]  /*e870*/  FSEL R37, R66, -INF , P3 ;  /* 0xff80000042257808 */ /* 0x004fe40001800000 */
[----:B------:R-:W-:Y:S02]  /*e880*/  FMNMX.FTZ R6, R36, R39, !PT ;  /* 0x0000002724067209 */ /* 0x000fe40007810000 */
[----:B------:R-:W-:-:S02]  /*e890*/  ISETP.GT.AND P3, PT, R29, 0x58, PT ;  /* 0x000000581d00780c */ /* 0x000fc40003f64270 */
[----:B-1----:R-:W-:Y:S01]  /*e8a0*/  FSEL R38, R38, -INF , P2 ;  /* 0xff80000026267808 */ /* 0x002fe20001000000 */
[----:B------:R-:W1:Y:S01]  /*e8b0*/  MUFU.TANH R79, R79 ;  /* 0x0000004f004f7308 */ /* 0x000e620000002400 */
[----:B------:R-:W-:Y:S02]  /*e8c0*/  FMNMX.FTZ R41, R37, R6, !PT ;  /* 0x0000000625297209 */ /* 0x000fe40007810000 */
[C---:B------:R-:W-:Y:S02]  /*e8d0*/  ISETP.GT.AND P2, PT, R29.reuse, 0x59, PT ;  /* 0x000000591d00780c */ /* 0x040fe40003f44270 */
[----:B---3--:R-:W-:Y:S02]  /*e8e0*/  FSEL R39, R70, -INF , P3 ;  /* 0xff80000046277808 */ /* 0x008fe40001800000 */
[----:B------:R-:W-:Y:S01]  /*e8f0*/  FMNMX.FTZ R6, R38, R41, !PT ;  /* 0x0000002926067209 */ /* 0x000fe20007810000 */
[----:B------:R-:W2:Y:S01]  /*e900*/  MUFU.TANH R46, R82 ;  /* 0x00000052002e7308 */ /* 0x000ea20000002400 */
[----:B------:R-:W-:-:S02]  /*e910*/  ISETP.GT.AND P3, PT, R29, 0x60, PT ;  /* 0x000000601d00780c */ /* 0x000fc40003f64270 */
[----:B----4-:R-:W-:Y:S02]  /*e920*/  FSEL R41, R71, -INF , P2 ;  /* 0xff80000047297808 */ /* 0x010fe40001000000 */
[----:B------:R-:W-:Y:S02]  /*e930*/  FMNMX.FTZ R6, R39, R6, !PT ;  /* 0x0000000627067209 */ /* 0x000fe40007810000 */
[----:B------:R-:W-:Y:S01]  /*e940*/  ISETP.GT.AND P2, PT, R29, 0x61, PT ;  /* 0x000000611d00780c */ /* 0x000fe20003f44270 */
[----:B------:R-:W3:Y:S01]  /*e950*/  MUFU.TANH R83, R83 ;  /* 0x0000005300537308 */ /* 0x000ee20000002400 */
[----:B-----5:R-:W-:Y:S02]  /*e960*/  FSEL R42, R42, -INF , P3 ;  /* 0xff8000002a2a7808 */ /* 0x020fe40001800000 */
[----:B------:R-:W-:Y:S02]  /*e970*/  FMNMX.FTZ R45, R41, R6, !PT ;  /* 0x00000006292d7209 */ /* 0x000fe40007810000 */
[----:B------:R-:W-:-:S02]  /*e980*/  ISETP.GT.AND P3, PT, R29, 0x68, PT ;  /* 0x000000681d00780c */ /* 0x000fc40003f64270 */
[----:B0-----:R-:W-:Y:S01]  /*e990*/  FSEL R43, R43, -INF , P2 ;  /* 0xff8000002b2b7808 */ /* 0x001fe20001000000 */
[----:B------:R-:W0:Y:S01]  /*e9a0*/  MUFU.TANH R86, R86 ;  /* 0x0000005600567308 */ /* 0x000e220000002400 */
[----:B------:R-:W-:Y:S02]  /*e9b0*/  FMNMX.FTZ R6, R42, R45, !PT ;  /* 0x0000002d2a067209 */ /* 0x000fe40007810000 */
[----:B------:R-:W-:Y:S02]  /*e9c0*/  ISETP.GT.AND P2, PT, R29, 0x69, PT ;  /* 0x000000691d00780c */ /* 0x000fe40003f44270 */
[----:B------:R-:W-:Y:S02]  /*e9d0*/  FSEL R44, R78, -INF , P3 ;  /* 0xff8000004e2c7808 */ /* 0x000fe40001800000 */
[----:B------:R-:W-:Y:S01]  /*e9e0*/  FMNMX.FTZ R47, R43, R6, !PT ;  /* 0x000000062b2f7209 */ /* 0x000fe20007810000 */
[----:B------:R-:W4:Y:S01]  /*e9f0*/  MUFU.TANH R87, R87 ;  /* 0x0000005700577308 */ /* 0x000f220000002400 */
[----:B------:R-:W-:-:S02]  /*ea00*/  ISETP.GT.AND P3, PT, R29, 0x70, PT ;  /* 0x000000701d00780c */ /* 0x000fc40003f64270 */
[----:B-1----:R-:W-:Y:S02]  /*ea10*/  FSEL R45, R79, -INF , P2 ;  /* 0xff8000004f2d7808 */ /* 0x002fe40001000000 */
[----:B------:R-:W-:Y:S02]  /*ea20*/  FMNMX.FTZ R6, R44, R47, !PT ;  /* 0x0000002f2c067209 */ /* 0x000fe40007810000 */
[----:B------:R-:W-:Y:S01]  /*ea30*/  ISETP.GT.AND P2, PT, R29, 0x71, PT ;  /* 0x000000711d00780c */ /* 0x000fe20003f44270 */
[----:B------:R-:W-:Y:S01]  /*ea40*/  MUFU.TANH R3, R3 ;  /* 0x0000000300037308 */ /* 0x000fe20000002400 */
[----:B--2---:R-:W-:Y:S02]  /*ea50*/  FSEL R46, R46, -INF , P3 ;  /* 0xff8000002e2e7808 */ /* 0x004fe40001800000 */
[----:B------:R-:W-:Y:S02]  /*ea60*/  FMNMX.FTZ R49, R45, R6, !PT ;  /* 0x000000062d317209 */ /* 0x000fe40007810000 */
[----:B------:R-:W-:-:S02]  /*ea70*/  ISETP.GT.AND P3, PT, R29, 0x78, PT ;  /* 0x000000781d00780c */ /* 0x000fc40003f64270 */
[----:B---3--:R-:W-:Y:S01]  /*ea80*/  FSEL R47, R83, -INF , P2 ;  /* 0xff800000532f7808 */ /* 0x008fe20001000000 */
[----:B------:R-:W1:Y:S01]  /*ea90*/  MUFU.TANH R5, R5 ;  /* 0x0000000500057308 */ /* 0x000e620000002400 */
[----:B------:R-:W-:Y:S02]  /*eaa0*/  FMNMX.FTZ R6, R46, R49, !PT ;  /* 0x000000312e067209 */ /* 0x000fe40007810000 */
[----:B------:R-:W-:Y:S02]  /*eab0*/  ISETP.GT.AND P2, PT, R29, 0x79, PT ;  /* 0x000000791d00780c */ /* 0x000fe40003f44270 */
[----:B0-----:R-:W-:Y:S02]  /*eac0*/  FSEL R49, R86, -INF , P3 ;  /* 0xff80000056317808 */ /* 0x001fe40001800000 */
[----:B------:R-:W-:Y:S01]  /*ead0*/  FMNMX.FTZ R6, R47, R6, !PT ;  /* 0x000000062f067209 */ /* 0x000fe20007810000 */
[----:B------:R-:W-:Y:S01]  /*eae0*/  MUFU.TANH R8, R8 ;  /* 0x0000000800087308 */ /* 0x000fe20000002400 */
[----:B----4-:R-:W-:-:S02]  /*eaf0*/  FSEL R29, R87, -INF , P2 ;  /* 0xff800000571d7808 */ /* 0x010fc40001000000 */
[----:B------:R-:W-:Y:S02]  /*eb00*/  FMNMX.FTZ R6, R49, R6, !PT ;  /* 0x0000000631067209 */ /* 0x000fe40007810000 */
[----:B------:R-:W-:Y:S02]  /*eb10*/  VIADDMNMX R62, R54, R57, R56, PT ;  /* 0x00000039363e7246 */ /* 0x000fe40003800138 */
[----:B------:R-:W-:Y:S01]  /*eb20*/  FMNMX.FTZ R6, R29, R6, !PT ;  /* 0x000000061d067209 */ /* 0x000fe20007810000 */
[----:B------:R-:W-:Y:S01]  /*eb30*/  MUFU.TANH R7, R7 ;  /* 0x0000000700077308 */ /* 0x000fe20000002400 */
[C---:B------:R-:W-:Y:S02]  /*eb40*/  ISETP.GT.AND P3, PT, R62.reuse, 0x1, PT ;  /* 0x000000013e00780c */ /* 0x040fe40003f64270 */
[----:B------:R-:W-:Y:S01]  /*eb50*/  ISETP.GT.AND P4, PT, R62, 0x8, PT ;  /* 0x000000083e00780c */ /* 0x000fe20003f84270 */
[----:B------:R-:W0:Y:S01]  /*eb60*/  SHFL.BFLY PT, R67, R6, 0x2, 0x1f ;  /* 0x0c401f0006437f89 */ /* 0x000e2200000e0000 */
[----:B-1----:R-:W-:-:S02]  /*eb70*/  FSEL R57, R5, -INF , P3 ;  /* 0xff80000005397808 */ /* 0x002fc40001800000 */
[----:B------:R-:W-:Y:S01]  /*eb80*/  ISETP.GT.AND P3, PT, R62, 0x10, PT ;  /* 0x000000103e00780c */ /* 0x000fe20003f64270 */
[----:B------:R-:W1:Y:S08]  /*eb90*/  MUFU.TANH R10, R10 ;  /* 0x0000000a000a7308 */ /* 0x000e700000002400 */
[----:B------:R-:W-:Y:S08]  /*eba0*/  MUFU.TANH R9, R9 ;  /* 0x0000000900097308 */ /* 0x000ff00000002400 */
[----:B------:R-:W2:Y:S01]  /*ebb0*/  MUFU.TANH R11, R11 ;  /* 0x0000000b000b7308 */ /* 0x000ea20000002400 */
[----:B-1----:R-:W-:-:S02]  /*ebc0*/  FSEL R5, R10, -INF , P3 ;  /* 0xff8000000a057808 */ /* 0x002fc40001800000 */
[----:B------:R-:W-:Y:S02]  /*ebd0*/  ISETP.GT.AND P3, PT, R62, 0x18, PT ;  /* 0x000000183e00780c */ /* 0x000fe40003f64270 */
[----:B0-----:R-:W-:-:S03]  /*ebe0*/  FMNMX.FTZ R67, R6, R67, !PT ;  /* 0x0000004306437209 */ /* 0x001fc60007810000 */
[----:B------:R-:W0:Y:S02]  /*ebf0*/  MUFU.TANH R12, R12 ;  /* 0x0000000c000c7308 */ /* 0x000e240000002400 */
[----:B------:R-:W1:Y:S06]  /*ec00*/  SHFL.BFLY PT, R6, R67, 0x1, 0x1f ;  /* 0x0c201f0043067f89 */ /* 0x000e6c00000e0000 */
[----:B------:R-:W3:Y:S01]  /*ec10*/  MUFU.TANH R14, R14 ;  /* 0x0000000e000e7308 */ /* 0x000ee20000002400 */
[----:B--2---:R-:W-:Y:S02]  /*ec20*/  FSEL R11, R11, -INF , P3 ;  /* 0xff8000000b0b7808 */ /* 0x004fe40001800000 */
[----:B------:R-:W-:-:S05]  /*ec30*/  ISETP.GT.AND P3, PT, R62, 0x20, PT ;  /* 0x000000203e00780c */ /* 0x000fca0003f64270 */
[----:B------:R-:W2:Y:S08]  /*ec40*/  MUFU.TANH R13, R13 ;  /* 0x0000000d000d7308 */ /* 0x000eb00000002400 */
[----:B------:R-:W4:Y:S01]  /*ec50*/  MUFU.TANH R15, R15 ;  /* 0x0000000f000f7308 */ /* 0x000f220000002400 */
[----:B-1----:R-:W-:-:S04]  /*ec60*/  FMNMX.FTZ R6, R67, R6, !PT ;  /* 0x0000000643067209 */ /* 0x002fc80007810000 */
[C---:B------:R-:W-:Y:S01]  /*ec70*/  FSETP.NEU.FTZ.AND P2, PT, R6.reuse, -INF , PT ;  /* 0xff8000000600780b */ /* 0x040fe20003f5d000 */
[----:B------:R-:W-:Y:S02]  /*ec80*/  FMUL.FTZ R52, R6, UR48 ;  /* 0x0000003006347c20 */ /* 0x000fe40008410000 */
[----:B------:R-:W1:Y:S03]  /*ec90*/  MUFU.TANH R20, R20 ;  /* 0x0000001400147308 */ /* 0x000e660000002400 */
[----:B------:R-:W-:Y:S02]  /*eca0*/  FSEL R52, R52, RZ, P2 ;  /* 0x000000ff34347208 */ /* 0x000fe40001000000 */
[----:B------:R-:W-:-:S03]  /*ecb0*/  ISETP.GT.AND P2, PT, R62, RZ, PT ;  /* 0x000000ff3e00720c */ /* 0x000fc60003f44270 */
[----:B------:R5:W-:Y:S01]  /*ecc0*/  MUFU.TANH R71, R61 ;  /* 0x0000003d00477308 */ /* 0x000be20000002400 */
[--C-:B------:R-:W-:Y:S01]  /*ecd0*/  FFMA.FTZ R51, R51, UR48, -R52.reuse ;  /* 0x0000003033337c23 */ /* 0x100fe20008010834 */
[----:B------:R-:W-:Y:S01]  /*ece0*/  FSEL R54, R3, -INF , P2 ;  /* 0xff80000003367808 */ /* 0x000fe20001000000 */
[--C-:B------:R-:W-:Y:S01]  /*ecf0*/  FFMA.FTZ R175, R50, UR48, -R52.reuse ;  /* 0x0000003032af7c23 */ /* 0x100fe20008010834 */
[----:B------:R-:W-:Y:S01]  /*ed00*/  ISETP.GT.AND P2, PT, R62, 0x9, PT ;  /* 0x000000093e00780c */ /* 0x000fe20003f44270 */
[--C-:B------:R-:W-:Y:S01]  /*ed10*/  FFMA.FTZ R173, R53, UR48, -R52.reuse ;  /* 0x0000003035ad7c23 */ /* 0x100fe20008010834 */
[----:B------:R-:W-:Y:S01]  /*ed20*/  FSEL R3, R8, -INF , P4 ;  /* 0xff80000008037808 */ /* 0x000fe20002000000 */
[--C-:B------:R-:W-:Y:S01]  /*ed30*/  FFMA.FTZ R171, R33, UR48, -R52.reuse ;  /* 0x0000003021ab7c23 */ /* 0x100fe20008010834 */
[----:B------:R-:W-:Y:S01]  /*ed40*/  FMNMX.FTZ R56, R54, R57, !PT ;  /* 0x0000003936387209 */ /* 0x000fe20007810000 */
[----:B------:R-:W1:Y:S01]  /*ed50*/  MUFU.TANH R24, R24 ;  /* 0x0000001800187308 */ /* 0x000e620000002400 */
[----:B------:R-:W-:Y:S01]  /*ed60*/  FSEL R7, R7, -INF , P2 ;  /* 0xff80000007077808 */ /* 0x000fe20001000000 */
[--C-:B------:R-:W-:Y:S01]  /*ed70*/  FFMA.FTZ R179, R63, UR48, -R52.reuse ;  /* 0x000000303fb37c23 */ /* 0x100fe20008010834 */
[----:B------:R-:W-:Y:S01]  /*ed80*/  FMNMX.FTZ R56, R3, R56, !PT ;  /* 0x0000003803387209 */ /* 0x000fe20007810000 */
[--C-:B------:R-:W-:Y:S01]  /*ed90*/  FFMA.FTZ R165, R30, UR48, -R52.reuse ;  /* 0x000000301ea57c23 */ /* 0x100fe20008010834 */
[----:B------:R-:W-:Y:S01]  /*eda0*/  ISETP.GT.AND P2, PT, R62, 0x11, PT ;  /* 0x000000113e00780c */ /* 0x000fe20003f44270 */
        /* <DEDUP_REMOVED lines=8> */
[----:B------:R-:W1:Y:S01]  /*ee30*/  @P1 LDC R46, c[0x0][0x44c] ;  /* 0x00011300ff2e1b82 */ /* 0x000e620000000800 */
[----:B------:R-:W-:Y:S01]  /*ee40*/  FMNMX.FTZ R58, R9, R56, !PT ;  /* 0x00000038093a7209 */ /* 0x000fe20007810000 */
[----:B------:R-:W-:Y:S01]  /*ee50*/  MUFU.TANH R25, R25 ;  /* 0x0000001900197308 */ /* 0x000fe20000002400 */
[----:B0-----:R-:W-:Y:S01]  /*ee60*/  FSEL R56, R12, -INF , P2 ;  /* 0xff8000000c387808 */ /* 0x001fe20001000000 */
[--C-:B------:R-:W-:Y:S01]  /*ee70*/  FFMA.FTZ R12, R59, UR48, -R52.reuse ;  /* 0x000000303b0c7c23 */ /* 0x100fe20008010834 */
[----:B-----5:R-:W-:Y:S01]  /*ee80*/  FMNMX.FTZ R61, R11, R58, !PT ;  /* 0x0000003a0b3d7209 */ /* 0x020fe20007810000 */
[--C-:B------:R-:W-:Y:S01]  /*ee90*/  FFMA.FTZ R181, R97, UR48, -R52.reuse ;  /* 0x0000003061b57c23 */ /* 0x100fe20008010834 */
[----:B------:R-:W-:Y:S01]  /*eea0*/  ISETP.GT.AND P2, PT, R62, 0x21, PT ;  /* 0x000000213e00780c */ /* 0x000fe20003f44270 */
[--C-:B------:R-:W-:Y:S01]  /*eeb0*/  FFMA.FTZ R95, R95, UR48, -R52.reuse ;  /* 0x000000305f5f7c23 */ /* 0x100fe20008010834 */
[----:B---3--:R-:W-:Y:S01]  /*eec0*/  FSEL R58, R14, -INF , P3 ;  /* 0xff8000000e3a7808 */ /* 0x008fe20001800000 */
[----:B------:R-:W0:Y:S01]  /*eed0*/  MUFU.TANH R26, R26 ;  /* 0x0000001a001a7308 */ /* 0x000e220000002400 */
[----:B------:R-:W-:Y:S01]  /*eee0*/  FMNMX.FTZ R61, R56, R61, !PT ;  /* 0x0000003d383d7209 */ /* 0x000fe20007810000 */
[--C-:B------:R-:W-:Y:S01]  /*eef0*/  FFMA.FTZ R183, R93, UR48, -R52.reuse ;  /* 0x000000305db77c23 */ /* 0x100fe20008010834 */
[----:B------:R-:W-:Y:S01]  /*ef00*/  ISETP.GT.AND P3, PT, R62, 0x28, PT ;  /* 0x000000283e00780c */ /* 0x000fe20003f64270 */
[--C-:B------:R-:W-:Y:S01]  /*ef10*/  FFMA.FTZ R10, R91, UR48, -R52.reuse ;  /* 0x000000305b0a7c23 */ /* 0x100fe20008010834 */
[----:B--2---:R-:W-:Y:S01]  /*ef20*/  FSEL R13, R13, -INF , P2 ;  /* 0xff8000000d0d7808 */ /* 0x004fe20001000000 */
[--C-:B------:R-:W-:Y:S01]  /*ef30*/  FFMA.FTZ R177, R89, UR48, -R52.reuse ;  /* 0x0000003059b17c23 */ /* 0x100fe20008010834 */
[----:B------:R-:W-:Y:S01]  /*ef40*/  FMNMX.FTZ R14, R58, R61, !PT ;  /* 0x0000003d3a0e7209 */ /* 0x000fe20007810000 */
[----:B------:R-:W2:Y:S01]  /*ef50*/  MUFU.TANH R28, R28 ;  /* 0x0000001c001c7308 */ /* 0x000ea20000002400 */
[----:B------:R-:W-:Y:S01]  /*ef60*/  ISETP.GT.AND P2, PT, R62, 0x29, PT ;  /* 0x000000293e00780c */ /* 0x000fe20003f44270 */
[--C-:B------:R-:W-:Y:S01]  /*ef70*/  FFMA.FTZ R163, R39, UR48, -R52.reuse ;  /* 0x0000003027a37c23 */ /* 0x100fe20008010834 */
[----:B----4-:R-:W-:Y:S01]  /*ef80*/  FSEL R15, R15, -INF , P3 ;  /* 0xff8000000f0f7808 */ /* 0x010fe20001800000 */
[----:B------:R-:W-:Y:S01]  /*ef90*/  IMAD.MOV.U32 R39, RZ, RZ, R191 ;  /* 0x000000ffff277224 */ /* 0x000fe200078e00bf */
[----:B------:R-:W-:Y:S01]  /*efa0*/  FMNMX.FTZ R14, R13, R14, !PT ;  /* 0x0000000e0d0e7209 */ /* 0x000fe20007810000 */
[--C-:B------:R-:W-:Y:S01]  /*efb0*/  FFMA.FTZ R167, R34, UR48, -R52.reuse ;  /* 0x0000003022a77c23 */ /* 0x100fe20008010834 */
[----:B------:R-:W-:Y:S01]  /*efc0*/  ISETP.GT.AND P3, PT, R62, 0x30, PT ;  /* 0x000000303e00780c */ /* 0x000fe20003f64270 */
[----:B------:R3:W-:Y:S01]  /*efd0*/  MUFU.TANH R70, R60 ;  /* 0x0000003c00467308 */ /* 0x0007e20000002400 */
[----:B-1----:R-:W-:Y:S01]  /*efe0*/  FSEL R59, R20, -INF , P2 ;  /* 0xff800000143b7808 */ /* 0x002fe20001000000 */
[--C-:B------:R-:W-:Y:S01]  /*eff0*/  FFMA.FTZ R161, R37, UR48, -R52.reuse ;  /* 0x0000003025a17c23 */ /* 0x100fe20008010834 */
[----:B------:R-:W-:Y:S01]  /*f000*/  FMNMX.FTZ R14, R15, R14, !PT ;  /* 0x0000000e0f0e7209 */ /* 0x000fe20007810000 */
[--C-:B------:R-:W-:Y:S01]  /*f010*/  FFMA.FTZ R34, R38, UR48, -R52.reuse ;  /* 0x0000003026227c23 */ /* 0x100fe20008010834 */
[----:B------:R-:W-:Y:S01]  /*f020*/  ISETP.GT.AND P2, PT, R62, 0x31, PT ;  /* 0x000000313e00780c */ /* 0x000fe20003f44270 */
[--C-:B------:R-:W-:Y:S01]  /*f030*/  FFMA.FTZ R157, R42, UR48, -R52.reuse ;  /* 0x000000302a9d7c23 */ /* 0x100fe20008010834 */
[----:B------:R-:W-:Y:S01]  /*f040*/  FMNMX.FTZ R61, R59, R14, !PT ;  /* 0x0000000e3b3d7209 */ /* 0x000fe20007810000 */
[----:B------:R-:W1:Y:S01]  /*f050*/  MUFU.TANH R27, R27 ;  /* 0x0000001b001b7308 */ /* 0x000e620000002400 */
[----:B---3--:R-:W-:Y:S01]  /*f060*/  FSEL R60, R24, -INF , P3 ;  /* 0xff800000183c7808 */ /* 0x008fe20001800000 */
[--C-:B------:R-:W-:Y:S01]  /*f070*/  FFMA.FTZ R14, R55, UR48, -R52.reuse ;  /* 0x00000030370e7c23 */ /* 0x100fe20008010834 */
[----:B------:R-:W-:Y:S01]  /*f080*/  ISETP.GT.AND P3, PT, R62, 0x38, PT ;  /* 0x000000383e00780c */ /* 0x000fe20003f64270 */
[--C-:B------:R-:W-:Y:S01]  /*f090*/  FFMA.FTZ R38, R43, UR48, -R52.reuse ;  /* 0x000000302b267c23 */ /* 0x100fe20008010834 */
[----:B------:R-:W-:Y:S01]  /*f0a0*/  FMNMX.FTZ R61, R60, R61, !PT ;  /* 0x0000003d3c3d7209 */ /* 0x000fe20007810000 */
[--C-:B------:R-:W-:Y:S01]  /*f0b0*/  FFMA.FTZ R42, R47, UR48, -R52.reuse ;  /* 0x000000302f2a7c23 */ /* 0x100fe20008010834 */
[--C-:B------:R-:W-:Y:S01]  /*f0c0*/  FFMA.FTZ R155, R49, UR48, -R52.reuse ;  /* 0x00000030319b7c23 */ /* 0x100fe20008010834 */
[----:B------:R3:W4:Y:S01]  /*f0d0*/  MUFU.TANH R74, R64 ;  /* 0x00000040004a7308 */ /* 0x0007220000002400 */
[----:B------:R-:W-:Y:S01]  /*f0e0*/  FFMA.FTZ R29, R29, UR48, -R52 ;  /* 0x000000301d1d7c23 */ /* 0x000fe20008010834 */
[----:B------:R-:W-:-:S02]  /*f0f0*/  CS2R R92, SRZ ;  /* 0x00000000005c7805 */ /* 0x000fc4000001ff00 */
[----:B------:R-:W-:Y:S02]  /*f100*/  CS2R R90, SRZ ;  /* 0x00000000005a7805 */ /* 0x000fe4000001ff00 */
[----:B------:R-:W-:Y:S02]  /*f110*/  CS2R R88, SRZ ;  /* 0x0000000000587805 */ /* 0x000fe4000001ff00 */
[----:B------:R5:W4:Y:S01]  /*f120*/  MUFU.TANH R75, R65 ;  /* 0x00000041004b7308 */ /* 0x000b220000002400 */
[----:B---3--:R-:W-:Y:S02]  /*f130*/  FSEL R64, R21, -INF , P2 ;  /* 0xff80000015407808 */ /* 0x008fe40001000000 */
[----:B------:R-:W-:Y:S02]  /*f140*/  ISETP.GT.AND P2, PT, R62, 0x39, PT ;  /* 0x000000393e00780c */ /* 0x000fe40003f44270 */
[----:B------:R-:W-:Y:S02]  /*f150*/  FMNMX.FTZ R20, R64, R61, !PT ;  /* 0x0000003d40147209 */ /* 0x000fe40007810000 */
[----:B0-----:R-:W-:Y:S01]  /*f160*/  FSEL R66, R26, -INF , P2 ;  /* 0xff8000001a427808 */ /* 0x001fe20001000000 */
[----:B------:R1:W-:Y:S01]  /*f170*/  MUFU.TANH R79, R69 ;  /* 0x00000045004f7308 */ /* 0x0003e20000002400 */
[----:B-----5:R-:W-:-:S02]  /*f180*/  FSEL R65, R25, -INF , P3 ;  /* 0xff80000019417808 */ /* 0x020fc40001800000 */
[C---:B------:R-:W-:Y:S02]  /*f190*/  ISETP.GT.AND P3, PT, R62.reuse, 0x40, PT ;  /* 0x000000403e00780c */ /* 0x040fe40003f64270 */
[----:B------:R-:W-:Y:S02]  /*f1a0*/  FMNMX.FTZ R21, R65, R20, !PT ;  /* 0x0000001441157209 */ /* 0x000fe40007810000 */
[----:B------:R-:W-:Y:S01]  /*f1b0*/  ISETP.GT.AND P2, PT, R62, 0x41, PT ;  /* 0x000000413e00780c */ /* 0x000fe20003f44270 */
[----:B------:R0:W3:Y:S01]  /*f1c0*/  MUFU.TANH R78, R68 ;  /* 0x00000044004e7308 */ /* 0x0000e20000002400 */
[----:B--2---:R-:W-:Y:S01]  /*f1d0*/  FSEL R67, R28, -INF , P3 ;  /* 0xff8000001c437808 */ /* 0x004fe20001800000 */
[----:B------:R-:W-:Y:S01]  /*f1e0*/  FFMA.FTZ R28, R48, UR48, -R52 ;  /* 0x00000030301c7c23 */ /* 0x000fe20008010834 */
[----:B------:R-:W-:Y:S02]  /*f1f0*/  FMNMX.FTZ R20, R66, R21, !PT ;  /* 0x0000001542147209 */ /* 0x000fe40007810000 */
[----:B------:R-:W-:-:S02]  /*f200*/  ISETP.GT.AND P3, PT, R62, 0x48, PT ;  /* 0x000000483e00780c */ /* 0x000fc40003f64270 */
[----:B-1----:R-:W-:Y:S01]  /*f210*/  FSEL R69, R27, -INF , P2 ;  /* 0xff8000001b457808 */ /* 0x002fe20001000000 */
[----:B------:R-:W1:Y:S01]  /*f220*/  MUFU.TANH R72, R72 ;  /* 0x0000004800487308 */ /* 0x000e620000002400 */
[----:B------:R-:W-:Y:S02]  /*f230*/  FMNMX.FTZ R24, R67, R20, !PT ;  /* 0x0000001443187209 */ /* 0x000fe40007810000 */
[----:B------:R-:W-:Y:S02]  /*f240*/  ISETP.GT.AND P2, PT, R62, 0x49, PT ;  /* 0x000000493e00780c */ /* 0x000fe40003f44270 */
[----:B------:R-:W-:Y:S02]  /*f250*/  FSEL R70, R70, -INF , P3 ;  /* 0xff80000046467808 */ /* 0x000fe40001800000 */
[----:B------:R-:W-:Y:S01]  /*f260*/  FMNMX.FTZ R21, R69, R24, !PT ;  /* 0x0000001845157209 */ /* 0x000fe20007810000 */
[----:B------:R-:W2:Y:S01]  /*f270*/  MUFU.TANH R73, R73 ;  /* 0x0000004900497308 */ /* 0x000ea20000002400 */
[----:B------:R-:W-:-:S02]  /*f280*/  ISETP.GT.AND P3, PT, R62, 0x50, PT ;  /* 0x000000503e00780c */ /* 0x000fc40003f64270 */
[----:B0-----:R-:W-:Y:S01]  /*f290*/  FSEL R68, R71, -INF , P2 ;  /* 0xff80000047447808 */ /* 0x001fe20001000000 */
[----:B------:R-:W-:Y:S01]  /*f2a0*/  FFMA.FTZ R71, R32, UR48, -R52 ;  /* 0x0000003020477c23 */ /* 0x000fe20008010834 */
[----:B------:R-:W-:Y:S02]  /*f2b0*/  FMNMX.FTZ R21, R70, R21, !PT ;  /* 0x0000001546157209 */ /* 0x000fe40007810000 */
[----:B------:R-:W-:Y:S01]  /*f2c0*/  ISETP.GT.AND P2, PT, R62, 0x51, PT ;  /* 0x000000513e00780c */ /* 0x000fe20003f44270 */
[----:B------:R-:W0:Y:S01]  /*f2d0*/  MUFU.TANH R76, R76 ;  /* 0x0000004c004c7308 */ /* 0x000e220000002400 */
[----:B----4-:R-:W-:Y:S02]  /*f2e0*/  FSEL R25, R74, -INF , P3 ;  /* 0xff8000004a197808 */ /* 0x010fe40001800000 */
[----:B------:R-:W-:Y:S02]  /*f2f0*/  FMNMX.FTZ R24, R68, R21, !PT ;  /* 0x0000001544187209 */ /* 0x000fe40007810000 */
[----:B------:R-:W-:-:S02]  /*f300*/  ISETP.GT.AND P3, PT, R62, 0x58, PT ;  /* 0x000000583e00780c */ /* 0x000fc40003f64270 */
[----:B------:R-:W-:Y:S01]  /*f310*/  FSEL R27, R75, -INF , P2 ;  /* 0xff8000004b1b7808 */ /* 0x000fe20001000000 */
[----:B------:R-:W-:Y:S01]  /*f320*/  MUFU.TANH R77, R77 ;  /* 0x0000004d004d7308 */ /* 0x000fe20000002400 */
[----:B------:R-:W-:Y:S02]  /*f330*/  FMNMX.FTZ R26, R25, R24, !PT ;  /* 0x00000018191a7209 */ /* 0x000fe40007810000 */
[----:B------:R-:W-:Y:S02]  /*f340*/  ISETP.GT.AND P2, PT, R62, 0x59, PT ;  /* 0x000000593e00780c */ /* 0x000fe40003f44270 */
[----:B---3--:R-:W-:Y:S02]  /*f350*/  FSEL R48, R78, -INF , P3 ;  /* 0xff8000004e307808 */ /* 0x008fe40001800000 */
[----:B------:R-:W-:Y:S01]  /*f360*/  FMNMX.FTZ R21, R27, R26, !PT ;  /* 0x0000001a1b157209 */ /* 0x000fe20007810000 */
[----:B------:R3:W-:Y:S01]  /*f370*/  MUFU.EX2 R20, R51 ;  /* 0x0000003300147308 */ /* 0x0007e20000000800 */
[----:B------:R-:W-:-:S02]  /*f380*/  ISETP.GT.AND P3, PT, R62, 0x60, PT ;  /* 0x000000603e00780c */ /* 0x000fc40003f64270 */
[----:B------:R-:W-:Y:S02]  /*f390*/  FMNMX.FTZ R26, R48, R21, !PT ;  /* 0x00000015301a7209 */ /* 0x000fe40007810000 */
[----:B-1----:R-:W-:Y:S02]  /*f3a0*/  FSEL R50, R72, -INF , P3 ;  /* 0xff80000048327808 */ /* 0x002fe40001800000 */
[C---:B------:R-:W-:Y:S01]  /*f3b0*/  ISETP.GT.AND P3, PT, R62.reuse, 0x68, PT ;  /* 0x000000683e00780c */ /* 0x040fe20003f64270 */
[----:B------:R-:W1:Y:S01]  /*f3c0*/  MUFU.TANH R80, R80 ;  /* 0x0000005000507308 */ /* 0x000e620000002400 */
[----:B---3--:R-:W-:Y:S02]  /*f3d0*/  FSEL R51, R79, -INF , P2 ;  /* 0xff8000004f337808 */ /* 0x008fe40001000000 */
[----:B------:R-:W-:Y:S02]  /*f3e0*/  ISETP.GT.AND P2, PT, R62, 0x61, PT ;  /* 0x000000613e00780c */ /* 0x000fe40003f44270 */
[----:B------:R-:W-:-:S02]  /*f3f0*/  FMNMX.FTZ R21, R51, R26, !PT ;  /* 0x0000001a33157209 */ /* 0x000fc40007810000 */
[----:B--2---:R-:W-:Y:S01]  /*f400*/  FSEL R53, R73, -INF , P2 ;  /* 0xff80000049357808 */ /* 0x004fe20001000000 */
[----:B------:R-:W2:Y:S01]  /*f410*/  MUFU.TANH R81, R81 ;  /* 0x0000005100517308 */ /* 0x000ea20000002400 */
[----:B------:R-:W-:Y:S02]  /*f420*/  FMNMX.FTZ R26, R50, R21, !PT ;  /* 0x00000015321a7209 */ /* 0x000fe40007810000 */
[----:B------:R-:W-:Y:S02]  /*f430*/  ISETP.GT.AND P2, PT, R62, 0x69, PT ;  /* 0x000000693e00780c */ /* 0x000fe40003f44270 */
[----:B0-----:R-:W-:Y:S02]  /*f440*/  FSEL R55, R76, -INF , P3 ;  /* 0xff8000004c377808 */ /* 0x001fe40001800000 */
[----:B------:R-:W-:Y:S01]  /*f450*/  FMNMX.FTZ R26, R53, R26, !PT ;  /* 0x0000001a351a7209 */ /* 0x000fe20007810000 */
[----:B------:R-:W0:Y:S01]  /*f460*/  MUFU.TANH R84, R84 ;  /* 0x0000005400547308 */ /* 0x000e220000002400 */
[----:B------:R-:W-:-:S02]  /*f470*/  ISETP.GT.AND P3, PT, R62, 0x70, PT ;  /* 0x000000703e00780c */ /* 0x000fc40003f64270 */
[----:B------:R-:W-:Y:S02]  /*f480*/  FMNMX.FTZ R26, R55, R26, !PT ;  /* 0x0000001a371a7209 */ /* 0x000fe40007810000 */
[----:B-1----:R-:W-:Y:S02]  /*f490*/  FSEL R33, R80, -INF , P3 ;  /* 0xff80000050217808 */ /* 0x002fe40001800000 */
[----:B------:R-:W-:Y:S01]  /*f4a0*/  ISETP.GT.AND P3, PT, R62, 0x78, PT ;  /* 0x000000783e00780c */ /* 0x000fe20003f64270 */
[----:B------:R1:W-:Y:S08]  /*f4b0*/  MUFU.EX2 R24, R28 ;  /* 0x0000001c00187308 */ /* 0x0003f00000000800 */
[----:B------:R-:W3:Y:S01]  /*f4c0*/  MUFU.TANH R85, R85 ;  /* 0x0000005500557308 */ /* 0x000ee20000002400 */
[----:B-1----:R-:W-:Y:S01]  /*f4d0*/  FFMA.FTZ R28, R35, UR48, -R52 ;  /* 0x00000030231c7c23 */ /* 0x002fe20008010834 */
[----:B------:R-:W-:-:S02]  /*f4e0*/  FSEL R35, R77, -INF , P2 ;  /* 0xff8000004d237808 */ /* 0x000fc40001000000 */
[C---:B------:R-:W-:Y:S02]  /*f4f0*/  ISETP.GT.AND P2, PT, R62.reuse, 0x71, PT ;  /* 0x000000713e00780c */ /* 0x040fe40003f44270 */
[----:B------:R-:W-:Y:S02]  /*f500*/  FMNMX.FTZ R26, R35, R26, !PT ;  /* 0x0000001a231a7209 */ /* 0x000fe40007810000 */
[----:B--2---:R-:W-:Y:S01]  /*f510*/  FSEL R61, R81, -INF , P2 ;  /* 0xff800000513d7808 */ /* 0x004fe20001000000 */
[----:B------:R-:W-:Y:S01]  /*f520*/  MUFU.EX2 R181, R181 ;  /* 0x000000b500b57308 */ /* 0x000fe20000000800 */
[----:B------:R-:W-:Y:S02]  /*f530*/  FMNMX.FTZ R32, R33, R26, !PT ;  /* 0x0000001a21207209 */ /* 0x000fe40007810000 */
[----:B------:R-:W-:Y:S02]  /*f540*/  ISETP.GT.AND P2, PT, R62, 0x79, PT ;  /* 0x000000793e00780c */ /* 0x000fe40003f44270 */
[----:B0-----:R-:W-:-:S02]  /*f550*/  FSEL R62, R84, -INF , P3 ;  /* 0xff800000543e7808 */ /* 0x001fc40001800000 */
[----:B------:R-:W-:Y:S01]  /*f560*/  FMNMX.FTZ R21, R61, R32, !PT ;  /* 0x000000203d157209 */ /* 0x000fe20007810000 */
[----:B------:R0:W1:Y:S01]  /*f570*/  MUFU.EX2 R8, R95 ;  /* 0x0000005f00087308 */ /* 0x0000620000000800 */
[----:B---3--:R-:W-:Y:S01]  /*f580*/  FSEL R63, R85, -INF , P2 ;  /* 0xff800000553f7808 */ /* 0x008fe20001000000 */
[--C-:B------:R-:W-:Y:S01]  /*f590*/  FFMA.FTZ R32, R36, UR48, -R52.reuse ;  /* 0x0000003024207c23 */ /* 0x100fe20008010834 */
[----:B------:R-:W-:Y:S01]  /*f5a0*/  FMNMX.FTZ R30, R62, R21, !PT ;  /* 0x000000153e1e7209 */ /* 0x000fe20007810000 */
[--C-:B------:R-:W-:Y:S01]  /*f5b0*/  FFMA.FTZ R36, R41, UR48, -R52.reuse ;  /* 0x0000003029247c23 */ /* 0x100fe20008010834 */
[----:B------:R-:W-:Y:S02]  /*f5c0*/  @P1 IMAD.HI.U32 R41, R191, R46, RZ ;  /* 0x0000002ebf291227 */ /* 0x000fe400078e00ff */
[----:B------:R-:W-:Y:S02]  /*f5d0*/  FMNMX.FTZ R21, R63, R30, !PT ;  /* 0x0000001e3f157209 */ /* 0x000fe40007810000 */
[--C-:B------:R-:W-:Y:S01]  /*f5e0*/  FFMA.FTZ R30, R31, UR48, -R52.reuse ;  /* 0x000000301f1e7c23 */ /* 0x100fe20008010834 */
[----:B------:R-:W-:Y:S01]  /*f5f0*/  MUFU.EX2 R183, R183 ;  /* 0x000000b700b77308 */ /* 0x000fe20000000800 */
[----:B0-----:R-:W-:Y:S01]  /*f600*/  CS2R R94, SRZ ;  /* 0x00000000005e7805 */ /* 0x001fe2000001ff00 */
[----:B------:R-:W0:Y:S06]  /*f610*/  SHFL.BFLY PT, R40, R21, 0x2, 0x1f ;  /* 0x0c401f0015287f89 */ /* 0x000e2c00000e0000 */
[----:B------:R-:W-:Y:S08]  /*f620*/  MUFU.EX2 R10, R10 ;  /* 0x0000000a000a7308 */ /* 0x000ff00000000800 */
[----:B------:R-:W-:Y:S08]  /*f630*/  MUFU.EX2 R177, R177 ;  /* 0x000000b100b17308 */ /* 0x000ff00000000800 */
[----:B------:R-:W-:Y:S01]  /*f640*/  MUFU.EX2 R12, R12 ;  /* 0x0000000c000c7308 */ /* 0x000fe20000000800 */
[----:B0-----:R-:W-:Y:S01]  /*f650*/  FMNMX.FTZ R31, R21, R40, !PT ;  /* 0x00000028151f7209 */ /* 0x001fe20007810000 */
[----:B------:R-:W-:-:S04]  /*f660*/  FFMA.FTZ R40, R45, UR48, -R52 ;  /* 0x000000302d287c23 */ /* 0x000fc80008010834 */
[----:B------:R-:W0:Y:S02]  /*f670*/  SHFL.BFLY PT, R72, R31, 0x1, 0x1f ;  /* 0x0c201f001f487f89 */ /* 0x000e2400000e0000 */
[----:B------:R-:W-:Y:S08]  /*f680*/  MUFU.EX2 R179, R179 ;  /* 0x000000b300b37308 */ /* 0x000ff00000000800 */
[----:B------:R-:W-:Y:S08]  /*f690*/  MUFU.EX2 R14, R14 ;  /* 0x0000000e000e7308 */ /* 0x000ff00000000800 */
[----:B------:R-:W-:Y:S01]  /*f6a0*/  MUFU.EX2 R173, R173 ;  /* 0x000000ad00ad7308 */ /* 0x000fe20000000800 */
[----:B0-----:R-:W-:-:S07]  /*f6b0*/  FMNMX.FTZ R21, R31, R72, !PT ;  /* 0x000000481f157209 */ /* 0x001fce0007810000 */
[----:B------:R-:W-:Y:S01]  /*f6c0*/  MUFU.EX2 R175, R175 ;  /* 0x000000af00af7308 */ /* 0x000fe20000000800 */
[C---:B------:R-:W-:Y:S01]  /*f6d0*/  FSETP.NEU.FTZ.AND P2, PT, R21.reuse, -INF , PT ;  /* 0xff8000001500780b */ /* 0x040fe20003f5d000 */
[----:B------:R-:W-:-:S06]  /*f6e0*/  FMUL.FTZ R31, R21, UR48 ;  /* 0x00000030151f7c20 */ /* 0x000fcc0008410000 */
[----:B------:R-:W-:Y:S01]  /*f6f0*/  MUFU.EX2 R169, R169 ;  /* 0x000000a900a97308 */ /* 0x000fe20000000800 */
[----:B------:R-:W-:-:S05]  /*f700*/  FSEL R44, R31, RZ, P2 ;  /* 0x000000ff1f2c7208 */ /* 0x000fca0001000000 */
[--C-:B------:R-:W-:Y:S01]  /*f710*/  FFMA.FTZ R180, R54, UR48, -R44.reuse ;  /* 0x0000003036b47c23 */ /* 0x100fe2000801082c */
[--C-:B------:R-:W-:Y:S01]  /*f720*/  FFMA.FTZ R31, R57, UR48, -R44.reuse ;  /* 0x00000030391f7c23 */ /* 0x100fe2000801082c */
[----:B------:R-:W0:Y:S01]  /*f730*/  @P1 LDC R54, c[0x0][0x450] ;  /* 0x00011400ff361b82 */ /* 0x000e220000000800 */
[--C-:B------:R-:W-:Y:S01]  /*f740*/  FFMA.FTZ R182, R3, UR48, -R44.reuse ;  /* 0x0000003003b67c23 */ /* 0x100fe2000801082c */
[--C-:B------:R-:W-:Y:S01]  /*f750*/  FFMA.FTZ R3, R7, UR48, -R44.reuse ;  /* 0x0000003007037c23 */ /* 0x100fe2000801082c */
[--C-:B------:R-:W-:Y:S01]  /*f760*/  FFMA.FTZ R176, R5, UR48, -R44.reuse ;  /* 0x0000003005b07c23 */ /* 0x100fe2000801082c */
[----:B------:R-:W-:Y:S01]  /*f770*/  MUFU.EX2 R180, R180 ;  /* 0x000000b400b47308 */ /* 0x000fe20000000800 */
[----:B------:R-:W-:Y:S02]  /*f780*/  IMAD.U32 R5, RZ, RZ, UR38 ;  /* 0x00000026ff057e24 */ /* 0x000fe4000f8e00ff */
[--C-:B------:R-:W-:Y:S01]  /*f790*/  FFMA.FTZ R9, R9, UR48, -R44.reuse ;  /* 0x0000003009097c23 */ /* 0x100fe2000801082c */
[--C-:B------:R-:W-:Y:S01]  /*f7a0*/  FFMA.FTZ R11, R11, UR48, -R44.reuse ;  /* 0x000000300b0b7c23 */ /* 0x100fe2000801082c */
[--C-:B------:R-:W-:Y:S01]  /*f7b0*/  FFMA.FTZ R56, R56, UR48, -R44.reuse ;  /* 0x0000003038387c23 */ /* 0x100fe2000801082c */
[----:B------:R-:W-:Y:S01]  /*f7c0*/  FFMA.FTZ R58, R58, UR48, -R44 ;  /* 0x000000303a3a7c23 */ /* 0x000fe2000801082c */
[----:B------:R-:W-:Y:S01]  /*f7d0*/  PRMT R0, R5, 0x654, R0 ;  /* 0x0000065405007816 */ /* 0x000fe20000000000 */
[--C-:B------:R-:W-:Y:S01]  /*f7e0*/  FFMA.FTZ R13, R13, UR48, -R44.reuse ;  /* 0x000000300d0d7c23 */ /* 0x100fe2000801082c */
[----:B------:R-:W2:Y:S01]  /*f7f0*/  MUFU.EX2 R31, R31 ;  /* 0x0000001f001f7308 */ /* 0x000ea20000000800 */
[--C-:B------:R-:W-:Y:S01]  /*f800*/  FFMA.FTZ R15, R15, UR48, -R44.reuse ;  /* 0x000000300f0f7c23 */ /* 0x100fe2000801082c */
[----:B------:R1:W-:Y:S01]  /*f810*/  SYNCS.ARRIVE.TRANS64.RED.A1T0 RZ, [R0+URZ], RZ ;  /* 0x000000ff00ff79a7 */ /* 0x0003e2000810043f */
[--C-:B------:R-:W-:Y:S01]  /*f820*/  FFMA.FTZ R59, R59, UR48, -R44.reuse ;  /* 0x000000303b3b7c23 */ /* 0x100fe2000801082c */
[--C-:B------:R-:W-:Y:S01]  /*f830*/  FFMA.FTZ R60, R60, UR48, -R44.reuse ;  /* 0x000000303c3c7c23 */ /* 0x100fe2000801082c */
[--C-:B------:R-:W-:Y:S01]  /*f840*/  FFMA.FTZ R64, R64, UR48, -R44.reuse ;  /* 0x0000003040407c23 */ /* 0x100fe2000801082c */
[--C-:B------:R-:W-:Y:S01]  /*f850*/  FFMA.FTZ R65, R65, UR48, -R44.reuse ;  /* 0x0000003041417c23 */ /* 0x100fe2000801082c */
[--C-:B------:R-:W-:Y:S01]  /*f860*/  FFMA.FTZ R27, R27, UR48, -R44.reuse ;  /* 0x000000301b1b7c23 */ /* 0x100fe2000801082c */
[----:B------:R-:W3:Y:S01]  /*f870*/  MUFU.EX2 R182, R182 ;  /* 0x000000b600b67308 */ /* 0x000ee20000000800 */
[----:B------:R-:W-:Y:S01]  /*f880*/  FFMA.FTZ R66, R66, UR48, -R44 ;  /* 0x0000003042427c23 */ /* 0x000fe2000801082c */
[----:B-1----:R-:W-:Y:S01]  /*f890*/  FADD.FTZ R0, R181, R8 ;  /* 0x00000008b5007221 */ /* 0x002fe20000010000 */
[--C-:B------:R-:W-:Y:S01]  /*f8a0*/  FFMA.FTZ R67, R67, UR48, -R44.reuse ;  /* 0x0000003043437c23 */ /* 0x100fe2000801082c */
[----:B0-----:R-:W-:Y:S01]  /*f8b0*/  @P1 SHF.R.U32.HI R39, RZ, R54, R41 ;  /* 0x00000036ff271219 */ /* 0x001fe20000011629 */
[--C-:B------:R-:W-:Y:S01]  /*f8c0*/  FFMA.FTZ R69, R69, UR48, -R44.reuse ;  /* 0x0000003045457c23 */ /* 0x100fe2000801082c */
[--C-:B------:R-:W-:Y:S01]  /*f8d0*/  FFMA.FTZ R70, R70, UR48, -R44.reuse ;  /* 0x0000003046467c23 */ /* 0x100fe2000801082c */
[----:B------:R-:W-:Y:S01]  /*f8e0*/  FFMA.FTZ R68, R68, UR48, -R44 ;  /* 0x0000003044447c23 */ /* 0x000fe2000801082c */
[----:B------:R-:W0:Y:S01]  /*f8f0*/  MUFU.EX2 R3, R3 ;  /* 0x0000000300037308 */ /* 0x000e220000000800 */
[----:B--2---:R-:W-:Y:S01]  /*f900*/  FADD.FTZ R5, R180, R31 ;  /* 0x0000001fb4057221 */ /* 0x004fe20000010000 */
[----:B------:R-:W-:Y:S01]  /*f910*/  IADD3 R41, R39, R193, -R192 ;  /* 0x000000c127297210 */ /* 0x000fe20007ffe8c0 */
[--C-:B------:R-:W-:Y:S01]  /*f920*/  FFMA.FTZ R25, R25, UR48, -R44.reuse ;  /* 0x0000003019197c23 */ /* 0x100fe2000801082c */
[----:B------:R-:W-:Y:S01]  /*f930*/  F2FP.F16.F32.PACK_AB R181, R8, R181 ;  /* 0x000000b508b5723e */ /* 0x000fe200000000ff */
[--C-:B------:R-:W-:Y:S01]  /*f940*/  FFMA.FTZ R48, R48, UR48, -R44.reuse ;  /* 0x0000003030307c23 */ /* 0x100fe2000801082c */
[--C-:B------:R-:W-:Y:S01]  /*f950*/  FFMA.FTZ R51, R51, UR48, -R44.reuse ;  /* 0x0000003033337c23 */ /* 0x100fe2000801082c */
[----:B------:R-:W-:Y:S01]  /*f960*/  FFMA.FTZ R50, R50, UR48, -R44 ;  /* 0x0000003032327c23 */ /* 0x000fe2000801082c */
[----:B------:R-:W1:Y:S01]  /*f970*/  MUFU.EX2 R176, R176 ;  /* 0x000000b000b07308 */ /* 0x000e620000000800 */
[----:B---3--:R-:W-:Y:S01]  /*f980*/  FADD.FTZ R46, R182, R5 ;  /* 0x00000005b62e7221 */ /* 0x008fe20000010000 */
[----:B------:R-:W-:Y:S01]  /*f990*/  FADD.FTZ R5, R183, R0 ;  /* 0x00000000b7057221 */ /* 0x000fe20000010000 */
[--C-:B------:R-:W-:Y:S01]  /*f9a0*/  FFMA.FTZ R53, R53, UR48, -R44.reuse ;  /* 0x0000003035357c23 */ /* 0x100fe2000801082c */
[--C-:B------:R-:W-:Y:S01]  /*f9b0*/  FFMA.FTZ R55, R55, UR48, -R44.reuse ;  /* 0x0000003037377c23 */ /* 0x100fe2000801082c */
[--C-:B------:R-:W-:Y:S01]  /*f9c0*/  FFMA.FTZ R35, R35, UR48, -R44.reuse ;  /* 0x0000003023237c23 */ /* 0x100fe2000801082c */
[----:B------:R-:W-:Y:S01]  /*f9d0*/  FADD.FTZ R0, R10, R5 ;  /* 0x000000050a007221 */ /* 0x000fe20000010000 */
[----:B------:R-:W-:Y:S01]  /*f9e0*/  FFMA.FTZ R33, R33, UR48, -R44 ;  /* 0x0000003021217c23 */ /* 0x000fe2000801082c */
[----:B------:R-:W2:Y:S01]  /*f9f0*/  MUFU.EX2 R9, R9 ;  /* 0x0000000900097308 */ /* 0x000ea20000000800 */
[----:B0-----:R-:W-:Y:S01]  /*fa00*/  FADD.FTZ R39, R3, R46 ;  /* 0x0000002e03277221 */ /* 0x001fe20000010000 */
[----:B------:R-:W-:Y:S01]  /*fa10*/  FADD.FTZ R5, R177, R0 ;  /* 0x00000000b1057221 */ /* 0x000fe20000010000 */
[----:B------:R-:W-:Y:S01]  /*fa20*/  F2FP.F16.F32.PACK_AB R182, R3, R182 ;  /* 0x000000b603b6723e */ /* 0x000fe200000000ff */
[--C-:B------:R-:W-:Y:S01]  /*fa30*/  FFMA.FTZ R61, R61, UR48, -R44.reuse ;  /* 0x000000303d3d7c23 */ /* 0x100fe2000801082c */
[--C-:B------:R-:W-:Y:S01]  /*fa40*/  FFMA.FTZ R62, R62, UR48, -R44.reuse ;  /* 0x000000303e3e7c23 */ /* 0x100fe2000801082c */
[----:B------:R-:W-:Y:S01]  /*fa50*/  FADD.FTZ R0, R12, R5 ;  /* 0x000000050c007221 */ /* 0x000fe20000010000 */
[----:B------:R-:W-:Y:S01]  /*fa60*/  FFMA.FTZ R44, R63, UR48, -R44 ;  /* 0x000000303f2c7c23 */ /* 0x000fe2000801082c */
[----:B------:R-:W0:Y:S01]  /*fa70*/  MUFU.EX2 R11, R11 ;  /* 0x0000000b000b7308 */ /* 0x000e220000000800 */
[----:B-1----:R-:W-:Y:S01]  /*fa80*/  FADD.FTZ R46, R176, R39 ;  /* 0x00000027b02e7221 */ /* 0x002fe20000010000 */
[----:B------:R-:W-:Y:S01]  /*fa90*/  FADD.FTZ R39, R179, R0 ;  /* 0x00000000b3277221 */ /* 0x000fe20000010000 */
[----:B------:R-:W-:Y:S01]  /*faa0*/  F2FP.F16.F32.PACK_AB R177, R12, R177 ;  /* 0x000000b10cb1723e */ /* 0x000fe200000000ff */
[----:B------:R-:W-:Y:S01]  /*fab0*/  VIADD R12, R96, 0xfffffffe ;  /* 0xfffffffe600c7836 */ /* 0x000fe20000000000 */
[----:B------:R-:W-:Y:S01]  /*fac0*/  F2FP.F16.F32.PACK_AB R183, R10, R183 ;  /* 0x000000b70ab7723e */ /* 0x000fe200000000ff */
[C---:B------:R-:W-:Y:S01]  /*fad0*/  FADD.FTZ R0, R14.reuse, R39 ;  /* 0x000000270e007221 */ /* 0x040fe20000010000 */
[----:B------:R-:W-:Y:S01]  /*fae0*/  F2FP.F16.F32.PACK_AB R179, R14, R179 ;  /* 0x000000b30eb3723e */ /* 0x000fe200000000ff */
[----:B------:R-:W1:Y:S01]  /*faf0*/  MUFU.EX2 R56, R56 ;  /* 0x0000003800387308 */ /* 0x000e620000000800 */
[C---:B--2---:R-:W-:Y:S01]  /*fb00*/  FADD.FTZ R46, R9.reuse, R46 ;  /* 0x0000002e092e7221 */ /* 0x044fe20000010000 */
[----:B------:R-:W-:-:S02]  /*fb10*/  F2FP.F16.F32.PACK_AB R176, R9, R176 ;  /* 0x000000b009b0723e */ /* 0x000fc400000000ff */
[----:B------:R-:W-:Y:S02]  /*fb20*/  CS2R R96, SRZ ;  /* 0x0000000000607805 */ /* 0x000fe4000001ff00 */
[----:B------:R-:W-:Y:S02]  /*fb30*/  F2FP.F16.F32.PACK_AB R180, R31, R180 ;  /* 0x000000b41fb4723e */ /* 0x000fe400000000ff */
[----:B------:R-:W2:Y:S01]  /*fb40*/  MUFU.EX2 R58, R58 ;  /* 0x0000003a003a7308 */ /* 0x000ea20000000800 */
[----:B0-----:R-:W-:-:S07]  /*fb50*/  FADD.FTZ R5, R11, R46 ;  /* 0x0000002e0b057221 */ /* 0x001fce0000010000 */
[----:B------:R-:W0:Y:S01]  /*fb60*/  MUFU.EX2 R13, R13 ;  /* 0x0000000d000d7308 */ /* 0x000e220000000800 */
[C---:B-1----:R-:W-:Y:S01]  /*fb70*/  FADD.FTZ R5, R56.reuse, R5 ;  /* 0x0000000538057221 */ /* 0x042fe20000010000 */
[----:B------:R-:W-:-:S06]  /*fb80*/  F2FP.F16.F32.PACK_AB R178, R56, R11 ;  /* 0x0000000b38b2723e */ /* 0x000fcc00000000ff */
[----:B------:R-:W1:Y:S01]  /*fb90*/  MUFU.EX2 R15, R15 ;  /* 0x0000000f000f7308 */ /* 0x000e620000000800 */
[----:B--2---:R-:W-:Y:S01]  /*fba0*/  FADD.FTZ R46, R58, R5 ;  /* 0x000000053a2e7221 */ /* 0x004fe20000010000 */
[----:B------:R-:W-:Y:S01]  /*fbb0*/  FADD.FTZ R5, R173, R0 ;  /* 0x00000000ad057221 */ /* 0x000fe20000010000 */
[----:B------:R-:W-:-:S03]  /*fbc0*/  F2FP.F16.F32.PACK_AB R173, R20, R173 ;  /* 0x000000ad14ad723e */ /* 0x000fc600000000ff */
[----:B------:R-:W-:Y:S02]  /*fbd0*/  FADD.FTZ R0, R20, R5 ;  /* 0x0000000514007221 */ /* 0x000fe40000010000 */
[----:B------:R-:W2:Y:S01]  /*fbe0*/  MUFU.EX2 R174, R59 ;  /* 0x0000003b00ae7308 */ /* 0x000ea20000000800 */
[C---:B0-----:R-:W-:Y:S01]  /*fbf0*/  FADD.FTZ R46, R13.reuse, R46 ;  /* 0x0000002e0d2e7221 */ /* 0x041fe20000010000 */
[----:B------:R-:W-:-:S06]  /*fc00*/  F2FP.F16.F32.PACK_AB R172, R13, R58 ;  /* 0x0000003a0dac723e */ /* 0x000fcc00000000ff */
[----:B------:R-:W0:Y:S01]  /*fc10*/  MUFU.EX2 R60, R60 ;  /* 0x0000003c003c7308 */ /* 0x000e220000000800 */
[----:B-1----:R-:W-:Y:S01]  /*fc20*/  FADD.FTZ R5, R15, R46 ;  /* 0x0000002e0f057221 */ /* 0x002fe20000010000 */
[----:B------:R-:W-:-:S06]  /*fc30*/  SHF.R.S32.HI R46, RZ, 0x1f, R41 ;  /* 0x0000001fff2e7819 */ /* 0x000fcc0000011429 */
[----:B------:R-:W1:Y:S01]  /*fc40*/  MUFU.EX2 R7, R64 ;  /* 0x0000004000077308 */ /* 0x000e620000000800 */
[----:B--2---:R-:W-:Y:S01]  /*fc50*/  FADD.FTZ R39, R174, R5 ;  /* 0x00000005ae277221 */ /* 0x004fe20000010000 */
[----:B------:R-:W-:Y:S02]  /*fc60*/  LEA.HI R5, R46, R41, RZ, 0x7 ;  /* 0x000000292e057211 */ /* 0x000fe400078f38ff */
[----:B------:R-:W-:Y:S02]  /*fc70*/  F2FP.F16.F32.PACK_AB R174, R174, R15 ;  /* 0x0000000faeae723e */ /* 0x000fe400000000ff */
[----:B------:R-:W-:Y:S02]  /*fc80*/  SHF.R.S32.HI R5, RZ, 0x7, R5 ;  /* 0x00000007ff057819 */ /* 0x000fe40000011405 */
[----:B------:R-:W2:Y:S01]  /*fc90*/  MUFU.EX2 R28, R28 ;  /* 0x0000001c001c7308 */ /* 0x000ea20000000800 */
[----:B0-----:R-:W-:Y:S01]  /*fca0*/  FADD.FTZ R46, R60, R39 ;  /* 0x000000273c2e7221 */ /* 0x001fe20000010000 */
[----:B------:R-:W-:-:S04]  /*fcb0*/  VIMNMX R5, RZ, R5, !PT ;  /* 0x00000005ff057248 */ /* 0x000fc80007fe0100 */
[----:B------:R-:W-:Y:S02]  /*fcc0*/  ISETP.GE.AND P2, PT, R12, R5, PT ;  /* 0x000000050c00720c */ /* 0x000fe40003f46270 */
[----:B------:R-:W0:Y:S01]  /*fcd0*/  MUFU.EX2 R65, R65 ;  /* 0x0000004100417308 */ /* 0x000e220000000800 */
[C---:B-1----:R-:W-:Y:S01]  /*fce0*/  FADD.FTZ R46, R7.reuse, R46 ;  /* 0x0000002e072e7221 */ /* 0x042fe20000010000 */
[----:B------:R-:W-:-:S06]  /*fcf0*/  F2FP.F16.F32.PACK_AB R168, R7, R60 ;  /* 0x0000003c07a8723e */ /* 0x000fcc00000000ff */
[----:B------:R-:W1:Y:S08]  /*fd00*/  MUFU.EX2 R171, R171 ;  /* 0x000000ab00ab7308 */ /* 0x000e700000000800 */
[----:B------:R3:W-:Y:S08]  /*fd10*/  MUFU.EX2 R160, R27 ;  /* 0x0000001b00a07308 */ /* 0x0007f00000000800 */
[----:B------:R-:W4:Y:S01]  /*fd20*/  MUFU.EX2 R66, R66 ;  /* 0x0000004200427308 */ /* 0x000f220000000800 */
[----:B---3--:R-:W-:Y:S01]  /*fd30*/  FADD.FTZ R27, R175, R0 ;  /* 0x00000000af1b7221 */ /* 0x008fe20000010000 */
[----:B------:R-:W-:-:S03]  /*fd40*/  F2FP.F16.F32.PACK_AB R175, R24, R175 ;  /* 0x000000af18af723e */ /* 0x000fc600000000ff */
[----:B------:R-:W-:-:S03]  /*fd50*/  FADD.FTZ R0, R24, R27 ;  /* 0x0000001b18007221 */ /* 0x000fc60000010000 */
[----:B------:R-:W3:Y:S01]  /*fd60*/  MUFU.EX2 R26, R71 ;  /* 0x00000047001a7308 */ /* 0x000ee20000000800 */
[----:B------:R-:W-:Y:S01]  /*fd70*/  FADD.FTZ R27, R169, R0 ;  /* 0x00000000a91b7221 */ /* 0x000fe20000010000 */
[----:B--2---:R-:W-:-:S03]  /*fd80*/  F2FP.F16.F32.PACK_AB R169, R28, R169 ;  /* 0x000000a91ca9723e */ /* 0x004fc600000000ff */
[----:B------:R-:W-:Y:S01]  /*fd90*/  FADD.FTZ R0, R28, R27 ;  /* 0x0000001b1c007221 */ /* 0x000fe20000010000 */
[----:B0-----:R-:W-:Y:S02]  /*fda0*/  FADD.FTZ R27, R65, R46 ;  /* 0x0000002e411b7221 */ /* 0x001fe40000010000 */
[----:B------:R-:W0:Y:S01]  /*fdb0*/  MUFU.EX2 R67, R67 ;  /* 0x0000004300437308 */ /* 0x000e220000000800 */
[----:B-1----:R-:W-:Y:S01]  /*fdc0*/  FADD.FTZ R39, R171, R0 ;  /* 0x00000000ab277221 */ /* 0x002fe20000010000 */
[C---:B----4-:R-:W-:Y:S01]  /*fdd0*/  FADD.FTZ R0, R66.reuse, R27 ;  /* 0x0000001b42007221 */ /* 0x050fe20000010000 */
[----:B------:R-:W-:-:S05]  /*fde0*/  F2FP.F16.F32.PACK_AB R170, R66, R65 ;  /* 0x0000004142aa723e */ /* 0x000fca00000000ff */
[----:B------:R-:W1:Y:S01]  /*fdf0*/  MUFU.EX2 R165, R165 ;  /* 0x000000a500a57308 */ /* 0x000e620000000800 */
[C---:B---3--:R-:W-:Y:S01]  /*fe00*/  FADD.FTZ R8, R26.reuse, R39 ;  /* 0x000000271a087221 */ /* 0x048fe20000010000 */
        /* <DEDUP_REMOVED lines=22> */
[----:B--2---:R-:W-:-:S04]  /*ff70*/  FADD.FTZ R3, R25, R8 ;  /* 0x0000000819037221 */ /* 0x004fc80000010000 */
[C---:B------:R-:W-:Y:S01]  /*ff80*/  FADD.FTZ R3, R160.reuse, R3 ;  /* 0x00000003a0037221 */ /* 0x040fe20000010000 */
[----:B------:R-:W-:Y:S02]  /*ff90*/  F2FP.F16.F32.PACK_AB R160, R160, R25 ;  /* 0x00000019a0a0723e */ /* 0x000fe400000000ff */
        /* <DEDUP_REMOVED lines=48> */
[----:B-1----:R-:W-:-:S04]  /*102a0*/  FADD.FTZ R10, R62, R3 ;  /* 0x000000033e0a7221 */ /* 0x002fc80000010000 */
[C---:B--2---:R-:W-:Y:S01]  /*102b0*/  FADD.FTZ R3, R7.reuse, R10 ;  /* 0x0000000a07037221 */ /* 0x044fe20000010000 */
[----:B------:R-:W-:Y:S01]  /*102c0*/  F2FP.F16.F32.PACK_AB R154, R7, R62 ;  /* 0x0000003e079a723e */ /* 0x000fe200000000ff */
[C---:B0-----:R-:W-:Y:S01]  /*102d0*/  FADD.FTZ R0, R8.reuse, R9 ;  /* 0x0000000908007221 */ /* 0x041fe20000010000 */
[----:B------:R-:W-:Y:S01]  /*102e0*/  F2FP.F16.F32.PACK_AB R155, R8, R155 ;  /* 0x0000009b089b723e */ /* 0x000fe200000000ff */
[----:B------:R-:W-:Y:S06]  /*102f0*/  @!P2 BRA `(.L_x_3045) ;  /* 0x0000003000fca947 */ /* 0x000fec0003800000 */
[----:B------:R-:W-:Y:S01]  /*10300*/  MOV R10, R6 ;  /* 0x00000006000a7202 */ /* 0x000fe20000000f00 */
[----:B------:R-:W-:Y:S01]  /*10310*/  IMAD.MOV.U32 R11, RZ, RZ, R21 ;  /* 0x000000ffff0b7224 */ /* 0x000fe200078e0015 */
[----:B------:R-:W-:Y:S01]  /*10320*/  MOV R151, RZ ;  /* 0x000000ff00977202 */ /* 0x000fe20000000f00 */
[----:B------:R-:W-:Y:S02]  /*10330*/  IMAD.MOV.U32 R14, RZ, RZ, R188 ;  /* 0x000000ffff0e7224 */ /* 0x000fe400078e00bc */
[----:B------:R-:W-:-:S07]  /*10340*/  IMAD.MOV.U32 R13, RZ, RZ, R186 ;  /* 0x000000ffff0d7224 */ /* 0x000fce00078e00ba */
.L_x_3057:
        /* <DEDUP_REMOVED lines=8> */
.L_x_3047:
        /* <DEDUP_REMOVED lines=8> */
.L_x_3048:
[----:B------:R-:W-:Y:S04]  /*10450*/  BSSY B0, `(.L_x_3046) ;  /* 0x0000004000007945 */ /* 0x000fe80003800000 */
[----:B-1----:R-:W-:Y:S05]  /*10460*/  @P3 BRA `(.L_x_3049) ;  /* 0x0000000000083947 */ /* 0x002fea0003800000 */
[----:B------:R-:W1:Y:S02]  /*10470*/  SYNCS.PHASECHK.TRANS64.TRYWAIT P3, [R7+URZ+0x28830], R6 ;  /* 0x02883006070075a7 */ /* 0x000e64000806017f */
[----:B-1----:R-:W-:Y:S05]  /*10480*/  @!P3 BRA `(.L_x_3050) ;  /* 0x000001180000b947 */ /* 0x002fea0003800000 */
.L_x_3049:
[----:B------:R-:W-:Y:S05]  /*10490*/  BSYNC B0 ;  /* 0x0000000000007941 */ /* 0x000fea0003800000 */
.L_x_3046:
[----:B------:R-:W2:Y:S01]  /*104a0*/  S2R R8, SR_TID.X ;  /* 0x0000000000087919 */ /* 0x000ea20000002100 */
[----:B01----:R-:W-:Y:S01]  /*104b0*/  IMAD.MOV.U32 R7, RZ, RZ, 0x40000040 ;  /* 0x40000040ff077424 */ /* 0x003fe200078e00ff */
[----:B------:R-:W-:Y:S05]  /*104c0*/  WARPSYNC.ALL ;  /* 0x0000000000007948 */ /* 0x000fea0003800000 */
[----:B------:R-:W-:Y:S01]  /*104d0*/  R2UR UR35, R7 ;  /* 0x00000000072372ca */ /* 0x000fe200000e0000 */
[----:B------:R-:W-:Y:S01]  /*104e0*/  VIADD R186, R13, 0x1 ;  /* 0x000000010dba7836 */ /* 0x000fe20000000000 */
[----:B------:R-:W-:-:S04]  /*104f0*/  MOV R9, 0x40000040 ;  /* 0x4000004000097802 */ /* 0x000fc80000000f00 */
[C---:B------:R-:W-:Y:S02]  /*10500*/  ISETP.NE.AND P3, PT, R186.reuse, 0x2, PT ;  /* 0x00000002ba00780c */ /* 0x040fe40003f65270 */
[----:B------:R-:W-:Y:S01]  /*10510*/  R2UR UR7, R9 ;  /* 0x00000000090772ca */ /* 0x000fe200000e0000 */
[----:B------:R-:W-:Y:S01]  /*10520*/  IMAD.MOV.U32 R9, RZ, RZ, 0x40000040 ;  /* 0x40000040ff097424 */ /* 0x000fe200078e00ff */
[----:B------:R-:W-:-:S04]  /*10530*/  SEL R186, R186, RZ, P3 ;  /* 0x000000ffbaba7207 */ /* 0x000fc80001800000 */
[----:B------:R-:W-:Y:S02]  /*10540*/  LEA R6, R186, R4, 0xb ;  /* 0x00000004ba067211 */ /* 0x000fe400078e58ff */
[----:B------:R-:W-:Y:S02]  /*10550*/  R2UR UR11, R9 ;  /* 0x00000000090b72ca */ /* 0x000fe400000e0000 */
[----:B------:R-:W-:Y:S02]  /*10560*/  R2UR UR34, R6 ;  /* 0x00000000062272ca */ /* 0x000fe400000e0000 */
[----:B------:R-:W-:-:S04]  /*10570*/  MOV R9, 0x40000040 ;  /* 0x4000004000097802 */ /* 0x000fc80000000f00 */
[----:B------:R-:W-:Y:S01]  /*10580*/  R2UR UR15, R9 ;  /* 0x00000000090f72ca */ /* 0x000fe200000e0000 */
[----:B------:R-:W-:Y:S01]  /*10590*/  IMAD.MOV.U32 R9, RZ, RZ, 0x40000040 ;  /* 0x40000040ff097424 */ /* 0x000fe200078e00ff */
[----:B--2---:R-:W-:-:S04]  /*105a0*/  SHF.R.U32.HI R8, RZ, 0x7, R8 ;  /* 0x00000007ff087819 */ /* 0x004fc80000011608 */
[----:B------:R-:W-:Y:S01]  /*105b0*/  R2UR UR19, R9 ;  /* 0x00000000091372ca */ /* 0x000fe200000e0000 */
[----:B------:R-:W-:Y:S02]  /*105c0*/  VIADD R7, R8, 0x8 ;  /* 0x0000000808077836 */ /* 0x000fe40000000000 */
[----:B------:R-:W-:Y:S02]  /*105d0*/  VIADD R8, R6, 0x2 ;  /* 0x0000000206087836 */ /* 0x000fe40000000000 */
[----:B------:R-:W-:Y:S01]  /*105e0*/  IMAD.MOV.U32 R9, RZ, RZ, 0x40000040 ;  /* 0x40000040ff097424 */ /* 0x000fe200078e00ff */
[----:B------:R0:W-:Y:S02]  /*105f0*/  BAR.SYNC.DEFER_BLOCKING R7, 0x100 ;  /* 0x000400070000751d */ /* 0x0001e40000010000 */
[----:B------:R-:W-:Y:S01]  /*10600*/  R2UR UR6, R8 ;  /* 0x00000000080672ca */ /* 0x000fe200000e0000 */
[----:B------:R-:W-:Y:S01]  /*10610*/  VIADD R8, R6, 0x4 ;  /* 0x0000000406087836 */ /* 0x000fe20000000000 */
[----:B------:R-:W-:-:S02]  /*10620*/  R2UR UR23, R9 ;  /* 0x00000000091772ca */ /* 0x000fc400000e0000 */
        /* <DEDUP_REMOVED lines=42> */
.L_x_3052:
[----:B------:R-:W-:Y:S02]  /*108d0*/  SHF.L.U32 R6, R14, 0x1f, RZ ;  /* 0x0000001f0e067819 */ /* 0x000fe400000006ff */
[----:B------:R-:W-:-:S04]  /*108e0*/  LEA R7, R13, R18, 0x3 ;  /* 0x000000120d077211 */ /* 0x000fc800078e18ff */
[----:B------:R0:W1:Y:S01]  /*108f0*/  SYNCS.PHASECHK.TRANS64.TRYWAIT P2, [R7+URZ+0x28850], R6 ;  /* 0x02885006070075a7 */ /* 0x000062000804017f */
[----:B------:R-:W-:Y:S05]  /*10900*/  @!P0 BRA `(.L_x_3053) ;  /* 0x0000000000048947 */ /* 0x000fea0003800000 */
[----:B------:R-:W-:Y:S01]  /*10910*/  BPT.TRAP 0x1 ;  /* 0x000000040000795c */ /* 0x000fe20000300000 */
.L_x_3053:
[----:B-1----:R-:W-:Y:S05]  /*10920*/  @P2 BRA `(.L_x_3051) ;  /* 0x0000000000082947 */ /* 0x002fea0003800000 */
[----:B------:R-:W1:Y:S02]  /*10930*/  SYNCS.PHASECHK.TRANS64.TRYWAIT P2, [R7+URZ+0x28850], R6 ;  /* 0x02885006070075a7 */ /* 0x000e64000804017f */
[----:B-1----:R-:W-:Y:S05]  /*10940*/  @!P2 BRA `(.L_x_3054) ;  /* 0x0000011000e4a947 */ /* 0x002fea0003800000 */
.L_x_3051:
[----:B01----:R-:W-:Y:S01]  /*10950*/  VIADD R6, R18, 0x400 ;  /* 0x0000040012067836 */ /* 0x003fe20000000000 */
[----:B------:R-:W-:Y:S01]  /*10960*/  MOV R7, 0x40000040 ;  /* 0x4000004000077802 */ /* 0x000fe20000000f00 */
[----:B------:R-:W-:Y:S05]  /*10970*/  WARPSYNC.ALL ;  /* 0x0000000000007948 */ /* 0x000fea0003800000 */
[----:B------:R-:W-:Y:S01]  /*10980*/  SHF.R.U32.HI R6, RZ, 0x4, R6 ;  /* 0x00000004ff067819 */ /* 0x000fe20000011606 */
[----:B------:R-:W-:Y:S01]  /*10990*/  WARPGROUP.ARRIVE ;  /* 0x00000000000079c5 */ /* 0x000fe20000000000 */
[----:B------:R-:W-:Y:S01]  /*109a0*/  R2UR UR7, R7 ;  /* 0x00000000070772ca */ /* 0x000fe200000e0000 */
[----:B------:R-:W-:Y:S01]  /*109b0*/  IMAD.MOV.U32 R9, RZ, RZ, 0x40000040 ;  /* 0x40000040ff097424 */ /* 0x000fe200078e00ff */
[----:B------:R-:W-:Y:S01]  /*109c0*/  LOP3.LUT R6, R6, 0x3fff, RZ, 0xc0, !PT ;  /* 0x00003fff06067812 */ /* 0x000fe200078ec0ff */
[----:B------:R-:W-:-:S02]  /*109d0*/  IMAD.MOV.U32 R7, RZ, RZ, 0x40000040 ;  /* 0x40000040ff077424 */ /* 0x000fc400078e00ff */
[----:B------:R-:W0:Y:S01]  /*109e0*/  S2R R14, SR_TID.X ;  /* 0x00000000000e7919 */ /* 0x000e220000002100 */
[----:B------:R-:W-:-:S05]  /*109f0*/  LOP3.LUT R6, R6, 0x4000000, RZ, 0xfc, !PT ;  /* 0x0400000006067812 */ /* 0x000fca00078efcff */
[----:B------:R-:W-:-:S04]  /*10a00*/  IMAD R6, R13, 0x800, R6 ;  /* 0x000008000d067824 */ /* 0x000fc800078e0206 */
[C---:B------:R-:W-:Y:S01]  /*10a10*/  VIADD R8, R6.reuse, 0x80 ;  /* 0x0000008006087836 */ /* 0x040fe20000000000 */
[----:B------:R-:W-:-:S13]  /*10a20*/  R2UR UR6, R6 ;  /* 0x00000000060672ca */ /* 0x000fda00000e0000 */
[----:B------:R-:W-:Y:S01]  /*10a30*/  HGMMA.64x128x16.F32 R88, R180, gdesc[UR4].tnspB, R88, gsb0 ;  /* 0x41e00004b4587df0 */ /* 0x000fe20008000858 */
[----:B------:R-:W-:Y:S02]  /*10a40*/  R2UR UR6, R8 ;  /* 0x00000000080672ca */ /* 0x000fe400000e0000 */
[----:B------:R-:W-:Y:S01]  /*10a50*/  R2UR UR7, R9 ;  /* 0x00000000090772ca */ /* 0x000fe200000e0000 */
[----:B------:R-:W-:Y:S01]  /*10a60*/  IMAD.MOV.U32 R9, RZ, RZ, 0x40000040 ;  /* 0x40000040ff097424 */ /* 0x000fe200078e00ff */
[----:B------:R-:W-:Y:S02]  /*10a70*/  IADD3 R8, R6, 0x100, RZ ;  /* 0x0000010006087810 */ /* 0x000fe40007ffe0ff */
[----:B0-----:R-:W-:Y:S01]  /*10a80*/  SHF.R.U32.HI R14, RZ, 0x7, R14 ;  /* 0x00000007ff0e7819 */ /* 0x001fe2000001160e */
[----:B------:R-:W-:Y:S02]  /*10a90*/  WARPGROUP.DEPBAR.LE gsb0, 0x0 ;  /* 0x00008000000079c5 */ /* 0x000fe40000010000 */
[----:B------:R-:W-:-:S06]  /*10aa0*/  WARPGROUP.ARRIVE ;  /* 0x00000000000079c5 */ /* 0x000fcc0000000000 */
        /* <DEDUP_REMOVED lines=45> */
.L_x_3055:
[----:B------:R-:W1:Y:S01]  /*10d80*/  @P1 LDC R21, c[0x0][0x44c] ;  /* 0x00011300ff151b82 */ /* 0x000e620000000800 */
[----:B------:R-:W-:Y:S01]  /*10d90*/  FMUL.FTZ R14, R34, UR47 ;  /* 0x0000002f220e7c20 */ /* 0x000fe20008410000 */
[----:B------:R-:W-:Y:S01]  /*10da0*/  IADD3 R156, R204, R191, RZ ;  /* 0x000000bfcc9c7210 */ /* 0x000fe20007ffe0ff */
[----:B------:R-:W-:Y:S01]  /*10db0*/  FMUL.FTZ R153, R33, UR47 ;  /* 0x0000002f21997c20 */ /* 0x000fe20008410000 */
[----:B------:R-:W-:Y:S02]  /*10dc0*/  IMAD.MOV.U32 R33, RZ, RZ, -0x80 ;  /* 0xffffff80ff217424 */ /* 0x000fe400078e00ff */
[----:B------:R-:W-:Y:S01]  /*10dd0*/  FMUL.FTZ R159, R24, UR47 ;  /* 0x0000002f189f7c20 */ /* 0x000fe20008410000 */
[----:B------:R-:W-:Y:S01]  /*10de0*/  FMUL.FTZ R161, R25, UR47 ;  /* 0x0000002f19a17c20 */ /* 0x000fe20008410000 */
[----:B------:R-:W-:Y:S01]  /*10df0*/  FMUL.FTZ R163, R28, UR47 ;  /* 0x0000002f1ca37c20 */ /* 0x000fe20008410000 */
[----:B------:R-:W2:Y:S01]  /*10e00*/  @P1 LDC R34, c[0x0][0x450] ;  /* 0x00011400ff221b82 */ /* 0x000ea20000000800 */
[----:B------:R-:W-:Y:S01]  /*10e10*/  FMUL.FTZ R157, R29, UR47 ;  /* 0x0000002f1d9d7c20 */ /* 0x000fe20008410000 */
[----:B------:R-:W-:Y:S01]  /*10e20*/  FMUL.FTZ R155, R32, UR47 ;  /* 0x0000002f209b7c20 */ /* 0x000fe20008410000 */
[----:B------:R-:W3:Y:S01]  /*10e30*/  MUFU.TANH R159, R159 ;  /* 0x0000009f009f7308 */ /* 0x000ee20000002400 */
[----:B------:R-:W-:Y:S01]  /*10e40*/  FMUL.FTZ R152, R36, UR47 ;  /* 0x0000002f24987c20 */ /* 0x000fe20008410000 */
[----:B------:R-:W-:Y:S01]  /*10e50*/  FMUL.FTZ R29, R50, UR47 ;  /* 0x0000002f321d7c20 */ /* 0x000fe20008410000 */
[----:B------:R-:W-:Y:S01]  /*10e60*/  FMUL.FTZ R15, R35, UR47 ;  /* 0x0000002f230f7c20 */ /* 0x000fe20008410000 */
[----:B------:R-:W-:Y:S01]  /*10e70*/  FMUL.FTZ R35, R37, UR47 ;  /* 0x0000002f25237c20 */ /* 0x000fe20008410000 */
[----:B------:R-:W-:Y:S01]  /*10e80*/  FMUL.FTZ R20, R38, UR47 ;  /* 0x0000002f26147c20 */ /* 0x000fe20008410000 */
[----:B------:R-:W-:Y:S01]  /*10e90*/  FMUL.FTZ R38, R40, UR47 ;  /* 0x0000002f28267c20 */ /* 0x000fe20008410000 */
[----:B------:R-:W-:Y:S01]  /*10ea0*/  FMUL.FTZ R36, R41, UR47 ;  /* 0x0000002f29247c20 */ /* 0x000fe20008410000 */
[----:B------:R-:W4:Y:S01]  /*10eb0*/  MUFU.TANH R161, R161 ;  /* 0x000000a100a17308 */ /* 0x000f220000002400 */
[----:B0-----:R-:W-:Y:S01]  /*10ec0*/  FMUL.FTZ R6, R26, UR47 ;  /* 0x0000002f1a067c20 */ /* 0x001fe20008410000 */
[----:B------:R-:W-:Y:S01]  /*10ed0*/  FMUL.FTZ R37, R44, UR47 ;  /* 0x0000002f2c257c20 */ /* 0x000fe20008410000 */
[----:B------:R-:W-:Y:S01]  /*10ee0*/  FMUL.FTZ R26, R43, UR47 ;  /* 0x0000002f2b1a7c20 */ /* 0x000fe20008410000 */
[----:B------:R-:W-:Y:S01]  /*10ef0*/  FMUL.FTZ R43, R52, UR47 ;  /* 0x0000002f342b7c20 */ /* 0x000fe20008410000 */
[----:B-1----:R-:W-:-:S04]  /*10f00*/  @P1 IMAD.HI.U32 R21, R156, R21, RZ ;  /* 0x000000159c151227 */ /* 0x002fc800078e00ff */
[----:B------:R-:W-:Y:S01]  /*10f10*/  FMUL.FTZ R24, R39, UR47 ;  /* 0x0000002f27187c20 */ /* 0x000fe20008410000 */
[----:B------:R-:W-:Y:S01]  /*10f20*/  FMUL.FTZ R39, R45, UR47 ;  /* 0x0000002f2d277c20 */ /* 0x000fe20008410000 */
[----:B------:R-:W0:Y:S01]  /*10f30*/  MUFU.TANH R163, R163 ;  /* 0x000000a300a37308 */ /* 0x000e220000002400 */
[----:B------:R-:W-:Y:S01]  /*10f40*/  FMUL.FTZ R8, R30, UR47 ;  /* 0x0000002f1e087c20 */ /* 0x000fe20008410000 */
[----:B------:R-:W-:Y:S01]  /*10f50*/  FMUL.FTZ R30, R51, UR47 ;  /* 0x0000002f331e7c20 */ /* 0x000fe20008410000 */
[----:B------:R-:W-:Y:S01]  /*10f60*/  FMUL.FTZ R40, R48, UR47 ;  /* 0x0000002f30287c20 */ /* 0x000fe20008410000 */
[----:B------:R-:W-:Y:S01]  /*10f70*/  FMUL.FTZ R25, R42, UR47 ;  /* 0x0000002f2a197c20 */ /* 0x000fe20008410000 */
[----:B--2---:R-:W-:Y:S01]  /*10f80*/  @P1 SHF.R.U32.HI R156, RZ, R34, R21 ;  /* 0x00000022ff9c1219 */ /* 0x004fe20000011615 */
[----:B------:R-:W-:Y:S02]  /*10f90*/  IMAD R34, R12, R33, 0x1 ;  /* 0x000000010c227424 */ /* 0x000fe400078e0221 */
[----:B------:R-:W-:Y:S01]  /*10fa0*/  FMUL.FTZ R42, R49, UR47 ;  /* 0x0000002f312a7c20 */ /* 0x000fe20008410000 */
[----:B------:R-:W1:Y:S01]  /*10fb0*/  MUFU.TANH R157, R157 ;  /* 0x0000009d009d7308 */ /* 0x000e620000002400 */
[----:B------:R-:W-:Y:S01]  /*10fc0*/  FMUL.FTZ R44, R53, UR47 ;  /* 0x0000002f352c7c20 */ /* 0x000fe20008410000 */
[----:B------:R-:W2:Y:S01]  /*10fd0*/  SHFL.IDX PT, R21, R156, RZ, 0x1c1f ;  /* 0x001c1fff9c157589 */ /* 0x000ea200000e0000 */
[----:B------:R-:W-:-:S02]  /*10fe0*/  IMAD R34, R203, -0x2, R34 ;  /* 0xfffffffecb227824 */ /* 0x000fc400078e0222 */
[----:B------:R-:W-:Y:S01]  /*10ff0*/  FMUL.FTZ R9, R31, UR47 ;  /* 0x0000002f1f097c20 */ /* 0x000fe20008410000 */
[----:B------:R-:W-:Y:S01]  /*11000*/  FMUL.FTZ R31, R54, UR47 ;  /* 0x0000002f361f7c20 */ /* 0x000fe20008410000 */
[----:B------:R-:W-:Y:S01]  /*11010*/  FMUL.FTZ R45, R56, UR47 ;  /* 0x0000002f382d7c20 */ /* 0x000fe20008410000 */
[----:B------:R-:W-:Y:S01]  /*11020*/  FMUL.FTZ R7, R27, UR47 ;  /* 0x0000002f1b077c20 */ /* 0x000fe20008410000 */
[----:B------:R-:W-:Y:S01]  /*11030*/  IADD3 R154, -R192, R34, R193 ;  /* 0x00000022c09a7210 */ /* 0x000fe20007ffe1c1 */
        /* <DEDUP_REMOVED lines=17> */
[----:B--2---:R-:W-:-:S02]  /*11150*/  IMAD.IADD R21, R154, 0x1, R21 ;  /* 0x000000019a157824 */ /* 0x004fc400078e0215 */
[----:B------:R-:W-:Y:S01]  /*11160*/  FMUL.FTZ R85, R85, UR47 ;  /* 0x0000002f55557c20 */ /* 0x000fe20008410000 */
[----:B------:R-:W-:Y:S01]  /*11170*/  FMUL.FTZ R33, R58, UR47 ;  /* 0x0000002f3a217c20 */ /* 0x000fe20008410000 */
[----:B------:R-:W-:Y:S01]  /*11180*/  FMUL.FTZ R34, R59, UR47 ;  /* 0x0000002f3b227c20 */ /* 0x000fe20008410000 */
[----:B------:R-:W-:Y:S01]  /*11190*/  FMUL.FTZ R61, R63, UR47 ;  /* 0x0000002f3f3d7c20 */ /* 0x000fe20008410000 */
[----:B------:R-:W-:Y:S01]  /*111a0*/  ISETP.GT.AND P2, PT, R21, RZ, PT ;  /* 0x000000ff1500720c */ /* 0x000fe20003f44270 */
[----:B------:R-:W-:Y:S01]  /*111b0*/  FMUL.FTZ R63, R67, UR47 ;  /* 0x0000002f433f7c20 */ /* 0x000fe20008410000 */
[----:B------:R-:W-:Y:S01]  /*111c0*/  ISETP.GT.AND P3, PT, R21, 0x1, PT ;  /* 0x000000011500780c */ /* 0x000fe20003f64270 */
[----:B------:R-:W2:Y:S01]  /*111d0*/  MUFU.TANH R35, R35 ;  /* 0x0000002300237308 */ /* 0x000ea20000002400 */
[----:B---3--:R-:W-:Y:S01]  /*111e0*/  FSEL R159, R159, -INF , P2 ;  /* 0xff8000009f9f7808 */ /* 0x008fe20001000000 */
[----:B------:R-:W-:Y:S01]  /*111f0*/  FMUL.FTZ R67, R75, UR47 ;  /* 0x0000002f4b437c20 */ /* 0x000fe20008410000 */
[----:B------:R-:W-:Y:S01]  /*11200*/  ISETP.GT.AND P2, PT, R21, 0x8, PT ;  /* 0x000000081500780c */ /* 0x000fe20003f44270 */
[----:B------:R-:W-:Y:S01]  /*11210*/  FMUL.FTZ R60, R62, UR47 ;  /* 0x0000002f3e3c7c20 */ /* 0x000fe20008410000 */
[----:B----4-:R-:W-:Y:S01]  /*11220*/  FSEL R161, R161, -INF , P3 ;  /* 0xff800000a1a17808 */ /* 0x010fe20001800000 */
[----:B------:R-:W3:Y:S01]  /*11230*/  SHFL.IDX PT, R75, R156, 0x1, 0x1c1f ;  /* 0x003c1f009c4b7f89 */ /* 0x000ee200000e0000 */
[----:B------:R-:W-:Y:S01]  /*11240*/  FMNMX.FTZ R50, R159, R11, !PT ;  /* 0x0000000b9f327209 */ /* 0x000fe20007810000 */
[----:B------:R-:W4:Y:S01]  /*11250*/  MUFU.TANH R38, R38 ;  /* 0x0000002600267308 */ /* 0x000f220000002400 */
[----:B------:R-:W-:Y:S01]  /*11260*/  ISETP.GT.AND P3, PT, R21, 0x9, PT ;  /* 0x000000091500780c */ /* 0x000fe20003f64270 */
[----:B------:R-:W-:Y:S01]  /*11270*/  UMOV UR48, UR45 ;  /* 0x0000002d00307c82 */ /* 0x000fe20008000000 */
[----:B0-----:R-:W-:-:S02]  /*11280*/  FSEL R163, R163, -INF , P2 ;  /* 0xff800000a3a37808 */ /* 0x001fc40001000000 */
[----:B------:R-:W-:Y:S02]  /*11290*/  FMNMX.FTZ R50, R161, R50, !PT ;  /* 0x00000032a1327209 */ /* 0x000fe40007810000 */
[----:B------:R-:W-:Y:S01]  /*112a0*/  ISETP.GT.AND P2, PT, R21, 0x10, PT ;  /* 0x000000101500780c */ /* 0x000fe20003f44270 */
[----:B------:R-:W0:Y:S01]  /*112b0*/  MUFU.TANH R36, R36 ;  /* 0x0000002400247308 */ /* 0x000e220000002400 */
[----:B-1----:R-:W-:Y:S02]  /*112c0*/  FSEL R157, R157, -INF , P3 ;  /* 0xff8000009d9d7808 */ /* 0x002fe40001800000 */
[----:B------:R-:W-:Y:S02]  /*112d0*/  FMNMX.FTZ R50, R163, R50, !PT ;  /* 0x00000032a3327209 */ /* 0x000fe40007810000 */
[----:B------:R-:W-:Y:S02]  /*112e0*/  ISETP.GT.AND P3, PT, R21, 0x11, PT ;  /* 0x000000111500780c */ /* 0x000fe40003f64270 */
[----:B-----5:R-:W-:Y:S01]  /*112f0*/  FSEL R155, R155, -INF , P2 ;  /* 0xff8000009b9b7808 */ /* 0x020fe20001000000 */
[----:B------:R-:W1:Y:S01]  /*11300*/  MUFU.TANH R37, R37 ;  /* 0x0000002500257308 */ /* 0x000e620000002400 */
[----:B------:R-:W-:-:S02]  /*11310*/  FMNMX.FTZ R50, R157, R50, !PT ;  /* 0x000000329d327209 */ /* 0x000fc40007810000 */
[----:B------:R-:W-:Y:S02]  /*11320*/  ISETP.GT.AND P2, PT, R21, 0x18, PT ;  /* 0x000000181500780c */ /* 0x000fe40003f44270 */
[----:B------:R-:W-:Y:S02]  /*11330*/  FSEL R153, R153, -INF , P3 ;  /* 0xff80000099997808 */ /* 0x000fe40001800000 */
[----:B------:R-:W-:Y:S01]  /*11340*/  FMNMX.FTZ R52, R155, R50, !PT ;  /* 0x000000329b347209 */ /* 0x000fe20007810000 */
[----:B------:R-:W5:Y:S01]  /*11350*/  MUFU.TANH R39, R39 ;  /* 0x0000002700277308 */ /* 0x000f620000002400 */
        /* <DEDUP_REMOVED lines=8> */
[----:B--2---:R-:W-:-:S02]  /*113e0*/  FSEL R41, R35, -INF , P3 ;  /* 0xff80000023297808 */ /* 0x004fc40001800000 */
[----:B------:R-:W-:Y:S01]  /*113f0*/  FMNMX.FTZ R52, R152, R51, !PT ;  /* 0x0000003398347209 */ /* 0x000fe20007810000 */
[----:B------:R-:W-:Y:S01]  /*11400*/  FMUL.FTZ R51, R68, UR47 ;  /* 0x0000002f44337c20 */ /* 0x000fe20008410000 */
[----:B------:R-:W-:Y:S02]  /*11410*/  ISETP.GT.AND P3, PT, R21, 0x21, PT ;  /* 0x000000211500780c */ /* 0x000fe40003f64270 */
[----:B----4-:R-:W-:Y:S01]  /*11420*/  FSEL R38, R38, -INF , P2 ;  /* 0xff80000026267808 */ /* 0x010fe20001000000 */
[----:B------:R-:W2:Y:S01]  /*11430*/  MUFU.TANH R42, R42 ;  /* 0x0000002a002a7308 */ /* 0x000ea20000002400 */
[----:B------:R-:W-:Y:S01]  /*11440*/  FMNMX.FTZ R53, R41, R52, !PT ;  /* 0x0000003429357209 */ /* 0x000fe20007810000 */
[----:B------:R-:W-:Y:S01]  /*11450*/  FMUL.FTZ R52, R69, UR47 ;  /* 0x0000002f45347c20 */ /* 0x000fe20008410000 */
[----:B------:R-:W-:Y:S01]  /*11460*/  ISETP.GT.AND P2, PT, R21, 0x28, PT ;  /* 0x000000281500780c */ /* 0x000fe20003f44270 */
[----:B------:R-:W-:Y:S01]  /*11470*/  FMUL.FTZ R69, R79, UR47 ;  /* 0x0000002f4f457c20 */ /* 0x000fe20008410000 */
[----:B0-----:R-:W-:-:S02]  /*11480*/  FSEL R35, R36, -INF , P3 ;  /* 0xff80000024237808 */ /* 0x001fc40001800000 */
[----:B------:R-:W-:Y:S01]  /*11490*/  FMNMX.FTZ R54, R38, R53, !PT ;  /* 0x0000003526367209 */ /* 0x000fe20007810000 */
[----:B------:R-:W0:Y:S01]  /*114a0*/  MUFU.TANH R43, R43 ;  /* 0x0000002b002b7308 */ /* 0x000e220000002400 */
[----:B------:R-:W-:Y:S02]  /*114b0*/  ISETP.GT.AND P3, PT, R21, 0x29, PT ;  /* 0x000000291500780c */ /* 0x000fe40003f64270 */
[----:B-1----:R-:W-:Y:S02]  /*114c0*/  FSEL R36, R37, -INF , P2 ;  /* 0xff80000025247808 */ /* 0x002fe40001000000 */
[----:B------:R-:W-:Y:S02]  /*114d0*/  FMNMX.FTZ R53, R35, R54, !PT ;  /* 0x0000003623357209 */ /* 0x000fe40007810000 */
[----:B------:R-:W-:Y:S01]  /*114e0*/  ISETP.GT.AND P2, PT, R21, 0x30, PT ;  /* 0x000000301500780c */ /* 0x000fe20003f44270 */
[----:B------:R-:W1:Y:S01]  /*114f0*/  MUFU.TANH R44, R44 ;  /* 0x0000002c002c7308 */ /* 0x000e620000002400 */
[----:B-----5:R-:W-:-:S02]  /*11500*/  FSEL R37, R39, -INF , P3 ;  /* 0xff80000027257808 */ /* 0x020fc40001800000 */
[----:B------:R-:W-:Y:S02]  /*11510*/  FMNMX.FTZ R54, R36, R53, !PT ;  /* 0x0000003524367209 */ /* 0x000fe40007810000 */
[----:B------:R-:W-:Y:S02]  /*11520*/  ISETP.GT.AND P3, PT, R21, 0x31, PT ;  /* 0x000000311500780c */ /* 0x000fe40003f64270 */
[----:B---3--:R-:W-:Y:S01]  /*11530*/  FSEL R39, R40, -INF , P2 ;  /* 0xff80000028277808 */ /* 0x008fe20001000000 */
[----:B------:R-:W3:Y:S01]  /*11540*/  MUFU.TANH R45, R45 ;  /* 0x0000002d002d7308 */ /* 0x000ee20000002400 */
[----:B------:R-:W-:Y:S02]  /*11550*/  FMNMX.FTZ R54, R37, R54, !PT ;  /* 0x0000003625367209 */ /* 0x000fe40007810000 */
[----:B------:R-:W-:Y:S02]  /*11560*/  ISETP.GT.AND P2, PT, R21, 0x38, PT ;  /* 0x000000381500780c */ /* 0x000fe40003f44270 */
[----:B--2---:R-:W-:-:S02]  /*11570*/  FSEL R40, R42, -INF , P3 ;  /* 0xff8000002a287808 */ /* 0x004fc40001800000 */
[----:B------:R-:W-:Y:S01]  /*11580*/  FMNMX.FTZ R53, R39, R54, !PT ;  /* 0x0000003627357209 */ /* 0x000fe20007810000 */
[----:B------:R-:W2:Y:S01]  /*11590*/  MUFU.TANH R46, R46 ;  /* 0x0000002e002e7308 */ /* 0x000ea20000002400 */
[----:B------:R-:W-:Y:S02]  /*115a0*/  ISETP.GT.AND P3, PT, R21, 0x39, PT ;  /* 0x000000391500780c */ /* 0x000fe40003f64270 */
[----:B0-----:R-:W-:Y:S02]  /*115b0*/  FSEL R42, R43, -INF , P2 ;  /* 0xff8000002b2a7808 */ /* 0x001fe40001000000 */
[----:B------:R-:W-:Y:S02]  /*115c0*/  FMNMX.FTZ R53, R40, R53, !PT ;  /* 0x0000003528357209 */ /* 0x000fe40007810000 */
[----:B------:R-:W-:Y:S01]  /*115d0*/  ISETP.GT.AND P2, PT, R21, 0x40, PT ;  /* 0x000000401500780c */ /* 0x000fe20003f44270 */
[----:B------:R-:W0:Y:S01]  /*115e0*/  MUFU.TANH R47, R47 ;  /* 0x0000002f002f7308 */ /* 0x000e220000002400 */
[----:B-1----:R-:W-:-:S02]  /*115f0*/  FSEL R43, R44, -INF , P3 ;  /* 0xff8000002c2b7808 */ /* 0x002fc40001800000 */
[----:B------:R-:W-:Y:S02]  /*11600*/  FMNMX.FTZ R54, R42, R53, !PT ;  /* 0x000000352a367209 */ /* 0x000fe40007810000 */
[----:B------:R-:W-:Y:S02]  /*11610*/  ISETP.GT.AND P3, PT, R21, 0x41, PT ;  /* 0x000000411500780c */ /* 0x000fe40003f64270 */
[----:B---3--:R-:W-:Y:S01]  /*11620*/  FSEL R44, R45, -INF , P2 ;  /* 0xff8000002d2c7808 */ /* 0x008fe20001000000 */
[----:B------:R-:W1:Y:S01]  /*11630*/  MUFU.TANH R48, R48 ;  /* 0x0000003000307308 */ /* 0x000e620000002400 */
[----:B------:R-:W-:Y:S02]  /*11640*/  FMNMX.FTZ R53, R43, R54, !PT ;  /* 0x000000362b357209 */ /* 0x000fe40007810000 */
[----:B--2---:R-:W-:Y:S02]  /*11650*/  FSEL R45, R46, -INF , P3 ;  /* 0xff8000002e2d7808 */ /* 0x004fe40001800000 */
[----:B------:R-:W-:-:S02]  /*11660*/  ISETP.GT.AND P2, PT, R21, 0x48, PT ;  /* 0x000000481500780c */ /* 0x000fc40003f44270 */
        /* <DEDUP_REMOVED lines=10> */
[----:B------:R-:W-:Y:S01]  /*11710*/  FMNMX.FTZ R53, R46, R53, !PT ;  /* 0x000000352e357209 */ /* 0x000fe20007810000 */
        /* <DEDUP_REMOVED lines=10> */
[----:B------:R-:W-:-:S05]  /*117c0*/  ISETP.GT.AND P2, PT, R21, 0x60, PT ;  /* 0x000000601500780c */ /* 0x000fca0003f44270 */
[----:B------:R-:W1:Y:S01]  /*117d0*/  MUFU.TANH R73, R73 ;  /* 0x0000004900497308 */ /* 0x000e620000002400 */
[----:B--2---:R-:W-:Y:S02]  /*117e0*/  FSEL R51, R52, -INF , P3 ;  /* 0xff80000034337808 */ /* 0x004fe40001800000 */
[----:B------:R-:W-:Y:S02]  /*117f0*/  FMNMX.FTZ R52, R50, R53, !PT ;  /* 0x0000003532347209 */ /* 0x000fe40007810000 */
[----:B------:R-:W-:Y:S02]  /*11800*/  ISETP.GT.AND P3, PT, R21, 0x61, PT ;  /* 0x000000611500780c */ /* 0x000fe40003f64270 */
[----:B------:R-:W-:Y:S01]  /*11810*/  FMNMX.FTZ R54, R51, R52, !PT ;  /* 0x0000003433367209 */ /* 0x000fe20007810000 */
[----:B------:R-:W2:Y:S01]  /*11820*/  MUFU.TANH R76, R76 ;  /* 0x0000004c004c7308 */ /* 0x000ea20000002400 */
[----:B0-----:R-:W-:Y:S02]  /*11830*/  FSEL R53, R72, -INF , P2 ;  /* 0xff80000048357808 */ /* 0x001fe40001000000 */
[----:B------:R-:W-:-:S02]  /*11840*/  ISETP.GT.AND P2, PT, R21, 0x68, PT ;  /* 0x000000681500780c */ /* 0x000fc40003f44270 */
[----:B------:R-:W-:-:S03]  /*11850*/  FMNMX.FTZ R55, R53, R54, !PT ;  /* 0x0000003635377209 */ /* 0x000fc60007810000 */
[----:B------:R-:W0:Y:S01]  /*11860*/  MUFU.TANH R77, R77 ;  /* 0x0000004d004d7308 */ /* 0x000e220000002400 */
[----:B-1----:R-:W-:Y:S01]  /*11870*/  FSEL R52, R73, -INF , P3 ;  /* 0xff80000049347808 */ /* 0x002fe20001800000 */
[----:B------:R-:W-:Y:S01]  /*11880*/  FMUL.FTZ R73, R87, UR47 ;  /* 0x0000002f57497c20 */ /* 0x000fe20008410000 */
[----:B------:R-:W-:Y:S02]  /*11890*/  ISETP.GT.AND P3, PT, R21, 0x69, PT ;  /* 0x000000691500780c */ /* 0x000fe40003f64270 */
[----:B------:R-:W-:-:S03]  /*118a0*/  FMNMX.FTZ R57, R52, R55, !PT ;  /* 0x0000003734397209 */ /* 0x000fc60007810000 */
[----:B------:R1:W3:Y:S01]  /*118b0*/  MUFU.TANH R56, R80 ;  /* 0x0000005000387308 */ /* 0x0002e20000002400 */
[----:B--2---:R-:W-:Y:S02]  /*118c0*/  FSEL R54, R76, -INF , P2 ;  /* 0xff8000004c367808 */ /* 0x004fe40001000000 */
[----:B------:R-:W-:Y:S02]  /*118d0*/  ISETP.GT.AND P2, PT, R21, 0x70, PT ;  /* 0x000000701500780c */ /* 0x000fe40003f44270 */
[----:B------:R-:W-:-:S03]  /*118e0*/  FMNMX.FTZ R58, R54, R57, !PT ;  /* 0x00000039363a7209 */ /* 0x000fc60007810000 */
[----:B------:R-:W2:Y:S01]  /*118f0*/  MUFU.TANH R81, R81 ;  /* 0x0000005100517308 */ /* 0x000ea20000002400 */
[----:B0-----:R-:W-:Y:S02]  /*11900*/  FSEL R55, R77, -INF , P3 ;  /* 0xff8000004d377808 */ /* 0x001fe40001800000 */
[----:B------:R-:W-:Y:S02]  /*11910*/  ISETP.GT.AND P3, PT, R21, 0x71, PT ;  /* 0x000000711500780c */ /* 0x000fe40003f64270 */
[----:B------:R-:W-:Y:S02]  /*11920*/  FMNMX.FTZ R59, R55, R58, !PT ;  /* 0x0000003a373b7209 */ /* 0x000fe40007810000 */
[----:B-1----:R-:W-:Y:S01]  /*11930*/  IADD3 R80, R154, R75, RZ ;  /* 0x0000004b9a507210 */ /* 0x002fe20007ffe0ff */
[----:B------:R-:W0:Y:S01]  /*11940*/  MUFU.TANH R84, R84 ;  /* 0x0000005400547308 */ /* 0x000e220000002400 */
[----:B---3--:R-:W-:Y:S02]  /*11950*/  FSEL R56, R56, -INF , P2 ;  /* 0xff80000038387808 */ /* 0x008fe40001000000 */
[----:B------:R-:W-:-:S02]  /*11960*/  ISETP.GT.AND P2, PT, R21, 0x78, PT ;  /* 0x000000781500780c */ /* 0x000fc40003f44270 */
[----:B------:R-:W-:Y:S02]  /*11970*/  FMNMX.FTZ R62, R56, R59, !PT ;  /* 0x0000003b383e7209 */ /* 0x000fe40007810000 */
[----:B------:R-:W-:Y:S01]  /*11980*/  ISETP.GT.AND P4, PT, R80, 0x1, PT ;  /* 0x000000015000780c */ /* 0x000fe20003f84270 */
[----:B------:R-:W1:Y:S01]  /*11990*/  MUFU.TANH R85, R85 ;  /* 0x0000005500557308 */ /* 0x000e620000002400 */
[----:B--2---:R-:W-:Y:S02]  /*119a0*/  FSEL R57, R81, -INF , P3 ;  /* 0xff80000051397808 */ /* 0x004fe40001800000 */
[----:B------:R-:W-:Y:S02]  /*119b0*/  ISETP.GT.AND P3, PT, R21, 0x79, PT ;  /* 0x000000791500780c */ /* 0x000fe40003f64270 */
[----:B------:R-:W-:Y:S01]  /*119c0*/  FMNMX.FTZ R21, R57, R62, !PT ;  /* 0x0000003e39157209 */ /* 0x000fe20007810000 */
[----:B------:R-:W-:Y:S01]  /*119d0*/  FMUL.FTZ R62, R66, UR47 ;  /* 0x0000002f423e7c20 */ /* 0x000fe20008410000 */
[----:B------:R-:W-:Y:S01]  /*119e0*/  FMUL.FTZ R66, R74, UR47 ;  /* 0x0000002f4a427c20 */ /* 0x000fe20008410000 */
[----:B------:R-:W2:Y:S01]  /*119f0*/  MUFU.TANH R6, R6 ;  /* 0x0000000600067308 */ /* 0x000ea20000002400 */
[----:B0-----:R-:W-:-:S04]  /*11a00*/  FSEL R58, R84, -INF , P2 ;  /* 0xff800000543a7808 */ /* 0x001fc80001000000 */
[----:B------:R-:W-:-:S03]  /*11a10*/  FMNMX.FTZ R64, R58, R21, !PT ;  /* 0x000000153a407209 */ /* 0x000fc60007810000 */
[----:B------:R-:W0:Y:S01]  /*11a20*/  MUFU.TANH R7, R7 ;  /* 0x0000000700077308 */ /* 0x000e220000002400 */
[----:B-1----:R-:W-:Y:S02]  /*11a30*/  FSEL R59, R85, -INF , P3 ;  /* 0xff800000553b7808 */ /* 0x002fe40001800000 */
[----:B------:R-:W-:Y:S02]  /*11a40*/  ISETP.GT.AND P3, PT, R80, RZ, PT ;  /* 0x000000ff5000720c */ /* 0x000fe40003f64270 */
[----:B------:R-:W-:Y:S01]  /*11a50*/  FMNMX.FTZ R21, R59, R64, !PT ;  /* 0x000000403b157209 */ /* 0x000fe20007810000 */
[----:B------:R-:W-:Y:S01]  /*11a60*/  FMUL.FTZ R64, R70, UR47 ;  /* 0x0000002f46407c20 */ /* 0x000fe20008410000 */
[----:B------:R-:W-:Y:S01]  /*11a70*/  FMUL.FTZ R70, R82, UR47 ;  /* 0x0000002f52467c20 */ /* 0x000fe20008410000 */
[----:B------:R-:W1:Y:S01]  /*11a80*/  MUFU.TANH R8, R8 ;  /* 0x0000000800087308 */ /* 0x000e620000002400 */
[----:B--2---:R-:W-:Y:S01]  /*11a90*/  FSEL R77, R6, -INF , P3 ;  /* 0xff800000064d7808 */ /* 0x004fe20001800000 */
[----:B------:R-:W2:Y:S01]  /*11aa0*/  SHFL.BFLY PT, R68, R21, 0x2, 0x1f ;  /* 0x0c401f0015447f89 */ /* 0x000ea200000e0000 */
[----:B------:R-:W-:-:S02]  /*11ab0*/  ISETP.GT.AND P3, PT, R80, 0x8, PT ;  /* 0x000000085000780c */ /* 0x000fc40003f64270 */
[----:B------:R-:W-:-:S03]  /*11ac0*/  FMNMX.FTZ R6, R77, R10, !PT ;  /* 0x0000000a4d067209 */ /* 0x000fc60007810000 */
[----:B------:R-:W3:Y:S01]  /*11ad0*/  MUFU.TANH R9, R9 ;  /* 0x0000000900097308 */ /* 0x000ee20000002400 */
        /* <DEDUP_REMOVED lines=8> */
[----:B---3--:R-:W-:Y:S02]  /*11b60*/  FSEL R76, R9, -INF , P4 ;  /* 0xff800000094c7808 */ /* 0x008fe40002000000 */
[----:B--2---:R-:W-:Y:S01]  /*11b70*/  FMNMX.FTZ R72, R21, R68, !PT ;  /* 0x0000004415487209 */ /* 0x004fe20007810000 */
[----:B------:R-:W-:Y:S01]  /*11b80*/  FMUL.FTZ R68, R78, UR47 ;  /* 0x0000002f4e447c20 */ /* 0x000fe20008410000 */
[----:B------:R-:W-:Y:S02]  /*11b90*/  ISETP.GT.AND P4, PT, R80, 0x11, PT ;  /* 0x000000115000780c */ /* 0x000fe40003f84270 */
[----:B------:R-:W-:Y:S01]  /*11ba0*/  FMNMX.FTZ R79, R76, R79, !PT ;  /* 0x0000004f4c4f7209 */ /* 0x000fe20007810000 */
[----:B------:R-:W2:Y:S01]  /*11bb0*/  MUFU.TANH R20, R20 ;  /* 0x0000001400147308 */ /* 0x000ea20000002400 */
[----:B------:R-:W3:Y:S01]  /*11bc0*/  SHFL.BFLY PT, R21, R72, 0x1, 0x1f ;  /* 0x0c201f0048157f89 */ /* 0x000ee200000e0000 */
[----:B0-----:R-:W-:-:S02]  /*11bd0*/  FSEL R14, R14, -INF , P3 ;  /* 0xff8000000e0e7808 */ /* 0x001fc40001800000 */
[----:B------:R-:W-:Y:S02]  /*11be0*/  ISETP.GT.AND P3, PT, R80, 0x18, PT ;  /* 0x000000185000780c */ /* 0x000fe40003f64270 */
[----:B------:R-:W-:Y:S02]  /*11bf0*/  FMNMX.FTZ R79, R14, R79, !PT ;  /* 0x0000004f0e4f7209 */ /* 0x000fe40007810000 */
        /* <DEDUP_REMOVED lines=11> */
[----:B------:R-:W-:Y:S02]  /*11cb0*/  FMNMX.FTZ R6, R24, R81, !PT ;  /* 0x0000005118067209 */ /* 0x000fe40007810000 */
[----:B---3--:R-:W-:Y:S01]  /*11cc0*/  FMNMX.FTZ R21, R72, R21, !PT ;  /* 0x0000001548157209 */ /* 0x008fe20007810000 */
[----:B------:R-:W0:Y:S01]  /*11cd0*/  MUFU.TANH R27, R27 ;  /* 0x0000001b001b7308 */ /* 0x000e220000002400 */
[----:B-1----:R-:W-:Y:S01]  /*11ce0*/  FSEL R79, R25, -INF , P3 ;  /* 0xff800000194f7808 */ /* 0x002fe20001800000 */
[----:B------:R-:W-:Y:S01]  /*11cf0*/  FMUL.FTZ R72, R86, UR47 ;  /* 0x0000002f56487c20 */ /* 0x000fe20008410000 */
[----:B------:R-:W-:Y:S01]  /*11d00*/  ISETP.GT.AND P3, PT, R80, 0x28, PT ;  /* 0x000000285000780c */ /* 0x000fe20003f64270 */
[----:B------:R-:W-:Y:S01]  /*11d10*/  FMUL.FTZ R74, R21, UR48 ;  /* 0x00000030154a7c20 */ /* 0x000fe20008410000 */
        /* <DEDUP_REMOVED lines=10> */
[--C-:B------:R-:W-:Y:S01]  /*11dc0*/  FFMA.FTZ R172, R38, UR48, -R74.reuse ;  /* 0x0000003026ac7c23 */ /* 0x100fe2000801084a */
[----:B------:R-:W-:Y:S01]  /*11dd0*/  FMNMX.FTZ R27, R81, R6, !PT ;  /* 0x00000006511b7209 */ /* 0x000fe20007810000 */
[--C-:B------:R-:W-:Y:S01]  /*11de0*/  FFMA.FTZ R41, R41, UR48, -R74.reuse ;  /* 0x0000003029297c23 */ /* 0x100fe2000801084a */
[--C-:B------:R-:W-:Y:S01]  /*11df0*/  FFMA.FTZ R174, R36, UR48, -R74.reuse ;  /* 0x0000003024ae7c23 */ /* 0x100fe2000801084a */
[----:B------:R-:W0:Y:S01]  /*11e00*/  MUFU.TANH R30, R30 ;  /* 0x0000001e001e7308 */ /* 0x000e220000002400 */
[----:B-1----:R-:W-:Y:S01]  /*11e10*/  FSEL R28, R28, -INF , P4 ;  /* 0xff8000001c1c7808 */ /* 0x002fe20002000000 */
[--C-:B------:R-:W-:Y:S01]  /*11e20*/  FFMA.FTZ R37, R37, UR48, -R74.reuse ;  /* 0x0000003025257c23 */ /* 0x100fe2000801084a */
[----:B------:R-:W-:Y:S01]  /*11e30*/  ISETP.GT.AND P4, PT, R80, 0x31, PT ;  /* 0x000000315000780c */ /* 0x000fe20003f84270 */
[--C-:B------:R-:W-:Y:S01]  /*11e40*/  FFMA.FTZ R168, R39, UR48, -R74.reuse ;  /* 0x0000003027a87c23 */ /* 0x100fe2000801084a */
[----:B------:R-:W-:Y:S01]  /*11e50*/  FMNMX.FTZ R6, R28, R27, !PT ;  /* 0x0000001b1c067209 */ /* 0x000fe20007810000 */
[--C-:B------:R-:W-:Y:S01]  /*11e60*/  FFMA.FTZ R39, R40, UR48, -R74.reuse ;  /* 0x0000003028277c23 */ /* 0x100fe2000801084a */
[--C-:B------:R-:W-:Y:S01]  /*11e70*/  FFMA.FTZ R164, R44, UR48, -R74.reuse ;  /* 0x000000302ca47c23 */ /* 0x100fe2000801084a */
[----:B------:R-:W1:Y:S01]  /*11e80*/  MUFU.TANH R31, R31 ;  /* 0x0000001f001f7308 */ /* 0x000e620000002400 */
[----:B--2---:R-:W-:Y:S01]  /*11e90*/  FSEL R29, R29, -INF , P3 ;  /* 0xff8000001d1d7808 */ /* 0x004fe20001800000 */
[--C-:B------:R-:W-:Y:S01]  /*11ea0*/  FFMA.FTZ R180, R159, UR48, -R74.reuse ;  /* 0x000000309fb47c23 */ /* 0x100fe2000801084a */
[----:B------:R-:W-:Y:S01]  /*11eb0*/  ISETP.GT.AND P3, PT, R80, 0x38, PT ;  /* 0x000000385000780c */ /* 0x000fe20003f64270 */
[--C-:B------:R-:W-:Y:S01]  /*11ec0*/  FFMA.FTZ R170, R42, UR48, -R74.reuse ;  /* 0x000000302aaa7c23 */ /* 0x100fe2000801084a */
[----:B------:R-:W-:Y:S01]  /*11ed0*/  FMNMX.FTZ R27, R29, R6, !PT ;  /* 0x000000061d1b7209 */ /* 0x000fe20007810000 */
[--C-:B------:R-:W-:Y:S01]  /*11ee0*/  FFMA.FTZ R161, R161, UR48, -R74.reuse ;  /* 0x00000030a1a17c23 */ /* 0x100fe2000801084a */
[----:B------:R-:W-:Y:S01]  /*11ef0*/  FSEL R44, R21, RZ, P2 ;  /* 0x000000ff152c7208 */ /* 0x000fe20001000000 */
[----:B------:R-:W2:Y:S01]  /*11f00*/  MUFU.TANH R32, R32 ;  /* 0x0000002000207308 */ /* 0x000ea20000002400 */
[----:B0-----:R-:W-:Y:S01]  /*11f10*/  FSEL R30, R30, -INF , P4 ;  /* 0xff8000001e1e7808 */ /* 0x001fe20002000000 */
[--C-:B------:R-:W-:Y:S01]  /*11f20*/  FFMA.FTZ R182, R163, UR48, -R74.reuse ;  /* 0x00000030a3b67c23 */ /* 0x100fe2000801084a */
[----:B------:R-:W-:Y:S01]  /*11f30*/  ISETP.GT.AND P4, PT, R80, 0x39, PT ;  /* 0x000000395000780c */ /* 0x000fe20003f84270 */
[----:B------:R-:W-:Y:S01]  /*11f40*/  FADD.FTZ R44, -R44, R11 ;  /* 0x0000000b2c2c7221 */ /* 0x000fe20000010100 */
[--C-:B------:R-:W-:Y:S01]  /*11f50*/  FFMA.FTZ R157, R157, UR48, -R74.reuse ;  /* 0x000000309d9d7c23 */ /* 0x100fe2000801084a */
[--C-:B------:R-:W-:Y:S01]  /*11f60*/  FFMA.FTZ R176, R155, UR48, -R74.reuse ;  /* 0x000000309bb07c23 */ /* 0x100fe2000801084a */
[--C-:B------:R-:W-:Y:S01]  /*11f70*/  FFMA.FTZ R15, R153, UR48, -R74.reuse ;  /* 0x00000030990f7c23 */ /* 0x100fe2000801084a */
[----:B------:R-:W-:Y:S01]  /*11f80*/  MUFU.TANH R33, R33 ;  /* 0x0000002100217308 */ /* 0x000fe20000002400 */
[----:B-1----:R-:W-:Y:S01]  /*11f90*/  FSEL R38, R31, -INF , P3 ;  /* 0xff8000001f267808 */ /* 0x002fe20001800000 */
[----:B------:R-:W-:Y:S01]  /*11fa0*/  FMUL.FTZ R11, R44, UR48 ;  /* 0x000000302c0b7c20 */ /* 0x000fe20008410000 */
[----:B------:R-:W-:Y:S01]  /*11fb0*/  FMNMX.FTZ R31, R30, R27, !PT ;  /* 0x0000001b1e1f7209 */ /* 0x000fe20007810000 */
[--C-:B------:R-:W-:Y:S01]  /*11fc0*/  FFMA.FTZ R178, R152, UR48, -R74.reuse ;  /* 0x0000003098b27c23 */ /* 0x100fe2000801084a */
[----:B------:R-:W-:Y:S01]  /*11fd0*/  ISETP.GT.AND P3, PT, R80, 0x40, PT ;  /* 0x000000405000780c */ /* 0x000fe20003f64270 */
[--C-:B------:R-:W-:Y:S01]  /*11fe0*/  FFMA.FTZ R166, R47, UR48, -R74.reuse ;  /* 0x000000302fa67c23 */ /* 0x100fe2000801084a */
[----:B------:R-:W-:Y:S01]  /*11ff0*/  FMNMX.FTZ R31, R38, R31, !PT ;  /* 0x0000001f261f7209 */ /* 0x000fe20007810000 */
[----:B------:R-:W0:Y:S01]  /*12000*/  MUFU.TANH R34, R34 ;  /* 0x0000002200227308 */ /* 0x000e220000002400 */
[----:B--2---:R-:W-:Y:S01]  /*12010*/  FSEL R32, R32, -INF , P4 ;  /* 0xff80000020207808 */ /* 0x004fe20002000000 */
[--C-:B------:R-:W-:Y:S01]  /*12020*/  FFMA.FTZ R160, R48, UR48, -R74.reuse ;  /* 0x0000003030a07c23 */ /* 0x100fe2000801084a */
[----:B------:R-:W-:Y:S01]  /*12030*/  ISETP.GT.AND P4, PT, R80, 0x41, PT ;  /* 0x000000415000780c */ /* 0x000fe20003f84270 */
[--C-:B------:R-:W-:Y:S01]  /*12040*/  FFMA.FTZ R47, R49, UR48, -R74.reuse ;  /* 0x00000030312f7c23 */ /* 0x100fe2000801084a */
[----:B------:R-:W-:Y:S01]  /*12050*/  FMNMX.FTZ R6, R32, R31, !PT ;  /* 0x0000001f20067209 */ /* 0x000fe20007810000 */
[--C-:B------:R-:W-:Y:S01]  /*12060*/  FFMA.FTZ R162, R50, UR48, -R74.reuse ;  /* 0x0000003032a27c23 */ /* 0x100fe2000801084a */
[--C-:B------:R-:W-:Y:S01]  /*12070*/  FFMA.FTZ R156, R53, UR48, -R74.reuse ;  /* 0x00000030359c7c23 */ /* 0x100fe2000801084a */
[----:B------:R-:W1:Y:S01]  /*12080*/  MUFU.TANH R60, R60 ;  /* 0x0000003c003c7308 */ /* 0x000e620000002400 */
[--C-:B------:R-:W-:Y:S01]  /*12090*/  FFMA.FTZ R158, R54, UR48, -R74.reuse ;  /* 0x00000030369e7c23 */ /* 0x100fe2000801084a */
[--C-:B------:R-:W-:Y:S01]  /*120a0*/  FFMA.FTZ R152, R56, UR48, -R74.reuse ;  /* 0x0000003038987c23 */ /* 0x100fe2000801084a */
[--C-:B------:R-:W-:Y:S01]  /*120b0*/  FFMA.FTZ R57, R57, UR48, -R74.reuse ;  /* 0x0000003039397c23 */ /* 0x100fe2000801084a */
[----:B------:R-:W-:Y:S01]  /*120c0*/  FFMA.FTZ R154, R58, UR48, -R74 ;  /* 0x000000303a9a7c23 */ /* 0x000fe2000801084a */
[----:B------:R-:W-:-:S02]  /*120d0*/  IMAD.U32 R53, RZ, RZ, UR38 ;  /* 0x00000026ff357e24 */ /* 0x000fc4000f8e00ff */
[----:B------:R-:W-:Y:S01]  /*120e0*/  FFMA.FTZ R49, R59, UR48, -R74 ;  /* 0x000000303b317c23 */ /* 0x000fe2000801084a */
[----:B------:R-:W2:Y:S01]  /*120f0*/  MUFU.TANH R61, R61 ;  /* 0x0000003d003d7308 */ /* 0x000ea20000002400 */
[----:B0-----:R-:W-:Y:S02]  /*12100*/  FSEL R34, R34, -INF , P4 ;  /* 0xff80000022227808 */ /* 0x001fe40002000000 */
[----:B------:R-:W-:-:S05]  /*12110*/  ISETP.GT.AND P4, PT, R80, 0x49, PT ;  /* 0x000000495000780c */ /* 0x000fca0003f84270 */
[----:B------:R0:W-:Y:S08]  /*12120*/  MUFU.EX2 R25, R41 ;  /* 0x0000002900197308 */ /* 0x0001f00000000800 */
[----:B------:R-:W3:Y:S01]  /*12130*/  MUFU.TANH R62, R62 ;  /* 0x0000003e003e7308 */ /* 0x000ee20000002400 */
[----:B0-----:R-:W-:Y:S01]  /*12140*/  FFMA.FTZ R41, R35, UR48, -R74 ;  /* 0x0000003023297c23 */ /* 0x001fe2000801084a */
[----:B------:R-:W-:-:S02]  /*12150*/  FSEL R35, R33, -INF , P3 ;  /* 0xff80000021237808 */ /* 0x000fc40001800000 */
[----:B------:R-:W-:Y:S02]  /*12160*/  ISETP.GT.AND P3, PT, R80, 0x48, PT ;  /* 0x000000485000780c */ /* 0x000fe40003f64270 */
[----:B------:R-:W-:Y:S02]  /*12170*/  FMNMX.FTZ R31, R35, R6, !PT ;  /* 0x00000006231f7209 */ /* 0x000fe40007810000 */
[----:B------:R-:W0:Y:S01]  /*12180*/  MUFU.TANH R63, R63 ;  /* 0x0000003f003f7308 */ /* 0x000e220000002400 */
[----:B-1----:R-:W-:Y:S02]  /*12190*/  FSEL R60, R60, -INF , P3 ;  /* 0xff8000003c3c7808 */ /* 0x002fe40001800000 */
[----:B------:R-:W-:Y:S02]  /*121a0*/  FMNMX.FTZ R33, R34, R31, !PT ;  /* 0x0000001f22217209 */ /* 0x000fe40007810000 */
[----:B------:R-:W-:Y:S02]  /*121b0*/  ISETP.GT.AND P3, PT, R80, 0x50, PT ;  /* 0x000000505000780c */ /* 0x000fe40003f64270 */
[----:B--2---:R-:W-:Y:S01]  /*121c0*/  FSEL R61, R61, -INF , P4 ;  /* 0xff8000003d3d7808 */ /* 0x004fe20002000000 */
[----:B------:R-:W1:Y:S01]  /*121d0*/  MUFU.TANH R64, R64 ;  /* 0x0000004000407308 */ /* 0x000e620000002400 */
[----:B------:R-:W-:-:S02]  /*121e0*/  FMNMX.FTZ R6, R60, R33, !PT ;  /* 0x000000213c067209 */ /* 0x000fc40007810000 */
[----:B------:R-:W-:Y:S02]  /*121f0*/  ISETP.GT.AND P4, PT, R80, 0x51, PT ;  /* 0x000000515000780c */ /* 0x000fe40003f84270 */
[----:B---3--:R-:W-:Y:S02]  /*12200*/  FSEL R62, R62, -INF , P3 ;  /* 0xff8000003e3e7808 */ /* 0x008fe40001800000 */
[----:B------:R-:W-:Y:S01]  /*12210*/  FMNMX.FTZ R33, R61, R6, !PT ;  /* 0x000000063d217209 */ /* 0x000fe20007810000 */
[----:B------:R-:W2:Y:S01]  /*12220*/  MUFU.TANH R65, R65 ;  /* 0x0000004100417308 */ /* 0x000ea20000002400 */
[----:B------:R-:W-:Y:S02]  /*12230*/  ISETP.GT.AND P3, PT, R80, 0x58, PT ;  /* 0x000000585000780c */ /* 0x000fe40003f64270 */
[----:B0-----:R-:W-:Y:S01]  /*12240*/  FSEL R36, R63, -INF , P4 ;  /* 0xff8000003f247808 */ /* 0x001fe20002000000 */
[----:B------:R-:W-:Y:S01]  /*12250*/  FFMA.FTZ R63, R46, UR48, -R74 ;  /* 0x000000302e3f7c23 */ /* 0x000fe2000801084a */
[----:B------:R-:W-:-:S02]  /*12260*/  FMNMX.FTZ R33, R62, R33, !PT ;  /* 0x000000213e217209 */ /* 0x000fc40007810000 */
[----:B------:R-:W-:Y:S01]  /*12270*/  ISETP.GT.AND P4, PT, R80, 0x59, PT ;  /* 0x000000595000780c */ /* 0x000fe20003f84270 */
[----:B------:R-:W0:Y:S01]  /*12280*/  MUFU.TANH R66, R66 ;  /* 0x0000004200427308 */ /* 0x000e220000002400 */
[----:B-1----:R-:W-:Y:S02]  /*12290*/  FSEL R64, R64, -INF , P3 ;  /* 0xff80000040407808 */ /* 0x002fe40001800000 */
[----:B------:R-:W-:-:S05]  /*122a0*/  ISETP.GT.AND P3, PT, R80, 0x60, PT ;  /* 0x000000605000780c */ /* 0x000fca0003f64270 */
[----:B------:R-:W1:Y:S01]  /*122b0*/  MUFU.TANH R67, R67 ;  /* 0x0000004300437308 */ /* 0x000e620000002400 */
[----:B--2---:R-:W-:Y:S01]  /*122c0*/  FSEL R40, R65, -INF , P4 ;  /* 0xff80000041287808 */ /* 0x004fe20002000000 */
[--C-:B------:R-:W-:Y:S01]  /*122d0*/  FFMA.FTZ R65, R45, UR48, -R74.reuse ;  /* 0x000000302d417c23 */ /* 0x100fe2000801084a */
[----:B------:R-:W-:Y:S01]  /*122e0*/  ISETP.GT.AND P4, PT, R80, 0x61, PT ;  /* 0x000000615000780c */ /* 0x000fe20003f84270 */
[----:B------:R-:W-:-:S04]  /*122f0*/  FFMA.FTZ R45, R51, UR48, -R74 ;  /* 0x00000030332d7c23 */ /* 0x000fc8000801084a */
[----:B------:R-:W2:Y:S01]  /*12300*/  MUFU.TANH R68, R68 ;  /* 0x0000004400447308 */ /* 0x000ea20000002400 */
[----:B0-----:R-:W-:Y:S02]  /*12310*/  FSEL R66, R66, -INF , P3 ;  /* 0xff80000042427808 */ /* 0x001fe40001800000 */
[----:B------:R-:W-:-:S05]  /*12320*/  ISETP.GT.AND P3, PT, R80, 0x68, PT ;  /* 0x000000685000780c */ /* 0x000fca0003f64270 */
[----:B------:R0:W-:Y:S01]  /*12330*/  MUFU.EX2 R31, R37 ;  /* 0x00000025001f7308 */ /* 0x0001e20000000800 */
[----:B-1----:R-:W-:Y:S02]  /*12340*/  FSEL R67, R67, -INF , P4 ;  /* 0xff80000043437808 */ /* 0x002fe40002000000 */
[----:B------:R-:W-:-:S05]  /*12350*/  ISETP.GT.AND P4, PT, R80, 0x69, PT ;  /* 0x000000695000780c */ /* 0x000fca0003f84270 */
[----:B------:R-:W1:Y:S01]  /*12360*/  MUFU.TANH R69, R69 ;  /* 0x0000004500457308 */ /* 0x000e620000002400 */
[----:B0-----:R-:W-:Y:S02]  /*12370*/  FMNMX.FTZ R37, R36, R33, !PT ;  /* 0x0000002124257209 */ /* 0x001fe40007810000 */
[----:B--2---:R-:W-:Y:S02]  /*12380*/  FSEL R68, R68, -INF , P3 ;  /* 0xff80000044447808 */ /* 0x004fe40001800000 */
[----:B------:R-:W-:Y:S02]  /*12390*/  FMNMX.FTZ R37, R64, R37, !PT ;  /* 0x0000002540257209 */ /* 0x000fe40007810000 */
[----:B------:R-:W-:Y:S01]  /*123a0*/  ISETP.GT.AND P3, PT, R80, 0x70, PT ;  /* 0x000000705000780c */ /* 0x000fe20003f64270 */
[----:B------:R-:W0:Y:S01]  /*123b0*/  MUFU.TANH R70, R70 ;  /* 0x0000004600467308 */ /* 0x000e220000002400 */
[----:B------:R-:W-:-:S04]  /*123c0*/  FMNMX.FTZ R37, R40, R37, !PT ;  /* 0x0000002528257209 */ /* 0x000fc80007810000 */
[----:B------:R-:W-:Y:S01]  /*123d0*/  FMNMX.FTZ R6, R66, R37, !PT ;  /* 0x0000002542067209 */ /* 0x000fe20007810000 */
[--C-:B------:R-:W-:Y:S01]  /*123e0*/  FFMA.FTZ R37, R43, UR48, -R74.reuse ;  /* 0x000000302b257c23 */ /* 0x100fe2000801084a */
[----:B------:R-:W-:Y:S01]  /*123f0*/  FFMA.FTZ R43, R52, UR48, -R74 ;  /* 0x00000030342b7c23 */ /* 0x000fe2000801084a */
[----:B------:R-:W2:Y:S01]  /*12400*/  MUFU.TANH R71, R71 ;  /* 0x0000004700477308 */ /* 0x000ea20000002400 */
[----:B-1----:R-:W-:Y:S02]  /*12410*/  FSEL R69, R69, -INF , P4 ;  /* 0xff80000045457808 */ /* 0x002fe40002000000 */
[----:B------:R-:W-:-:S05]  /*12420*/  ISETP.GT.AND P4, PT, R80, 0x71, PT ;  /* 0x000000715000780c */ /* 0x000fca0003f84270 */
[----:B------:R-:W1:Y:S01]  /*12430*/  MUFU.TANH R72, R72 ;  /* 0x0000004800487308 */ /* 0x000e620000002400 */
[----:B0-----:R-:W-:Y:S02]  /*12440*/  FSEL R70, R70, -INF , P3 ;  /* 0xff80000046467808 */ /* 0x001fe40001800000 */
[----:B------:R-:W-:-:S05]  /*12450*/  ISETP.GT.AND P3, PT, R80, 0x78, PT ;  /* 0x000000785000780c */ /* 0x000fca0003f64270 */
[----:B------:R0:W-:Y:S01]  /*12460*/  MUFU.EX2 R33, R39 ;  /* 0x0000002700217308 */ /* 0x0001e20000000800 */
[----:B--2---:R-:W-:Y:S02]  /*12470*/  FSEL R71, R71, -INF , P4 ;  /* 0xff80000047477808 */ /* 0x004fe40002000000 */
[----:B------:R-:W-:-:S05]  /*12480*/  ISETP.GT.AND P4, PT, R80, 0x79, PT ;  /* 0x000000795000780c */ /* 0x000fca0003f84270 */
[----:B------:R-:W2:Y:S01]  /*12490*/  MUFU.TANH R73, R73 ;  /* 0x0000004900497308 */ /* 0x000ea20000002400 */
[----:B0-----:R-:W-:Y:S02]  /*124a0*/  FMNMX.FTZ R39, R67, R6, !PT ;  /* 0x0000000643277209 */ /* 0x001fe40007810000 */
[----:B-1----:R-:W-:Y:S02]  /*124b0*/  FSEL R72, R72, -INF , P3 ;  /* 0xff80000048487808 */ /* 0x002fe40001800000 */
[----:B------:R-:W-:-:S03]  /*124c0*/  FMNMX.FTZ R6, R68, R39, !PT ;  /* 0x0000002744067209 */ /* 0x000fc60007810000 */
[----:B------:R-:W-:Y:S01]  /*124d0*/  MUFU.EX2 R180, R180 ;  /* 0x000000b400b47308 */ /* 0x000fe20000000800 */
[----:B------:R-:W-:-:S04]  /*124e0*/  FMNMX.FTZ R39, R69, R6, !PT ;  /* 0x0000000645277209 */ /* 0x000fc80007810000 */
[----:B------:R-:W-:-:S03]  /*124f0*/  FMNMX.FTZ R6, R70, R39, !PT ;  /* 0x0000002746067209 */ /* 0x000fc60007810000 */
[----:B------:R-:W0:Y:S01]  /*12500*/  MUFU.EX2 R11, R11 ;  /* 0x0000000b000b7308 */ /* 0x000e220000000800 */
[----:B------:R-:W-:Y:S02]  /*12510*/  FMNMX.FTZ R39, R71, R6, !PT ;  /* 0x0000000647277209 */ /* 0x000fe40007810000 */
[----:B--2---:R-:W-:Y:S02]  /*12520*/  FSEL R73, R73, -INF , P4 ;  /* 0xff80000049497808 */ /* 0x004fe40002000000 */
[----:B------:R-:W-:-:S03]  /*12530*/  FMNMX.FTZ R6, R72, R39, !PT ;  /* 0x0000002748067209 */ /* 0x000fc60007810000 */
[----:B------:R-:W1:Y:S01]  /*12540*/  MUFU.EX2 R75, R161 ;  /* 0x000000a1004b7308 */ /* 0x000e620000000800 */
[----:B------:R-:W-:-:S05]  /*12550*/  FMNMX.FTZ R6, R73, R6, !PT ;  /* 0x0000000649067209 */ /* 0x000fca0007810000 */
[----:B------:R-:W2:Y:S02]  /*12560*/  SHFL.BFLY PT, R39, R6, 0x2, 0x1f ;  /* 0x0c401f0006277f89 */ /* 0x000ea400000e0000 */
[----:B------:R-:W3:Y:S08]  /*12570*/  MUFU.EX2 R182, R182 ;  /* 0x000000b600b67308 */ /* 0x000ef00000000800 */
[----:B------:R-:W4:Y:S08]  /*12580*/  MUFU.EX2 R9, R157 ;  /* 0x0000009d00097308 */ /* 0x000f300000000800 */
[----:B------:R-:W5:Y:S01]  /*12590*/  MUFU.EX2 R176, R176 ;  /* 0x000000b000b07308 */ /* 0x000f620000000800 */
[----:B--2---:R-:W-:-:S07]  /*125a0*/  FMNMX.FTZ R39, R6, R39, !PT ;  /* 0x0000002706277209 */ /* 0x004fce0007810000 */
[----:B------:R-:W2:Y:S01]  /*125b0*/  MUFU.EX2 R15, R15 ;  /* 0x0000000f000f7308 */ /* 0x000ea20000000800 */
[----:B------:R-:W0:Y:S07]  /*125c0*/  SHFL.BFLY PT, R6, R39, 0x1, 0x1f ;  /* 0x0c201f0027067f89 */ /* 0x000e2e00000e0000 */
[----:B------:R-:W2:Y:S08]  /*125d0*/  MUFU.EX2 R178, R178 ;  /* 0x000000b200b27308 */ /* 0x000eb00000000800 */
[----:B------:R-:W-:Y:S08]  /*125e0*/  MUFU.EX2 R172, R172 ;  /* 0x000000ac00ac7308 */ /* 0x000ff00000000800 */
[----:B------:R1:W-:Y:S01]  /*125f0*/  MUFU.EX2 R27, R41 ;  /* 0x00000029001b7308 */ /* 0x0003e20000000800 */
[----:B0-----:R-:W-:-:S04]  /*12600*/  FMNMX.FTZ R6, R39, R6, !PT ;  /* 0x0000000627067209 */ /* 0x001fc80007810000 */
[C---:B------:R-:W-:Y:S01]  /*12610*/  FSETP.NEU.FTZ.AND P3, PT, R6.reuse, -INF , PT ;  /* 0xff8000000600780b */ /* 0x040fe20003f7d000 */
[----:B------:R-:W-:Y:S02]  /*12620*/  FMUL.FTZ R51, R6, UR48 ;  /* 0x0000003006337c20 */ /* 0x000fe40008410000 */
[----:B------:R-:W-:Y:S01]  /*12630*/  MUFU.EX2 R174, R174 ;  /* 0x000000ae00ae7308 */ /* 0x000fe20000000800 */
[----:B-1----:R-:W-:Y:S02]  /*12640*/  FFMA.FTZ R41, R55, UR48, -R74 ;  /* 0x0000003037297c23 */ /* 0x002fe4000801084a */
[----:B------:R-:W-:-:S05]  /*12650*/  FSEL R51, R51, RZ, P3 ;  /* 0x000000ff33337208 */ /* 0x000fca0001800000 */
[----:B------:R-:W-:Y:S01]  /*12660*/  MUFU.EX2 R168, R168 ;  /* 0x000000a800a87308 */ /* 0x000fe20000000800 */
        /* <DEDUP_REMOVED lines=8> */
[--C-:B------:R-:W-:Y:S01]  /*126f0*/  FFMA.FTZ R14, R78, UR48, -R51.reuse ;  /* 0x000000304e0e7c23 */ /* 0x100fe20008010833 */
[--C-:B------:R-:W-:Y:S01]  /*12700*/  FFMA.FTZ R10, R32, UR48, -R51.reuse ;  /* 0x00000030200a7c23 */ /* 0x100fe20008010833 */
[----:B------:R-:W-:Y:S01]  /*12710*/  FMUL.FTZ R7, R7, UR48 ;  /* 0x0000003007077c20 */ /* 0x000fe20008410000 */
[----:B------:R-:W-:Y:S01]  /*12720*/  FFMA.FTZ R32, R11, R3, R180 ;  /* 0x000000030b207223 */ /* 0x000fe200000100b4 */
[--C-:B------:R-:W-:Y:S01]  /*12730*/  FFMA.FTZ R179, R20, UR48, -R51.reuse ;  /* 0x0000003014b37c23 */ /* 0x100fe20008010833 */
[--C-:B------:R-:W-:Y:S01]  /*12740*/  FFMA.FTZ R20, R24, UR48, -R51.reuse ;  /* 0x0000003018147c23 */ /* 0x100fe20008010833 */
[--C-:B------:R-:W-:Y:S01]  /*12750*/  FFMA.FTZ R24, R26, UR48, -R51.reuse ;  /* 0x000000301a187c23 */ /* 0x100fe20008010833 */
[----:B------:R-:W-:Y:S01]  /*12760*/  MUFU.EX2 R42, R42 ;  /* 0x0000002a002a7308 */ /* 0x000fe20000000800 */
[----:B------:R-:W-:Y:S01]  /*12770*/  FADD.FTZ R3, R75, R32 ;  /* 0x000000204b037221 */ /* 0x000fe20000010000 */
[--C-:B------:R-:W-:Y:S01]  /*12780*/  FFMA.FTZ R26, R28, UR48, -R51.reuse ;  /* 0x000000301c1a7c23 */ /* 0x100fe20008010833 */
[--C-:B------:R-:W-:Y:S01]  /*12790*/  FFMA.FTZ R28, R30, UR48, -R51.reuse ;  /* 0x000000301e1c7c23 */ /* 0x100fe20008010833 */
[----:B------:R-:W-:Y:S01]  /*127a0*/  FFMA.FTZ R30, R34, UR48, -R51 ;  /* 0x00000030221e7c23 */ /* 0x000fe20008010833 */
[----:B---3--:R-:W-:Y:S01]  /*127b0*/  FADD.FTZ R34, R182, R3 ;  /* 0x00000003b6227221 */ /* 0x008fe20000010000 */
[--C-:B------:R-:W-:Y:S01]  /*127c0*/  FFMA.FTZ R173, R79, UR48, -R51.reuse ;  /* 0x000000304fad7c23 */ /* 0x100fe20008010833 */
[--C-:B------:R-:W-:Y:S01]  /*127d0*/  FFMA.FTZ R169, R29, UR48, -R51.reuse ;  /* 0x000000301da97c23 */ /* 0x100fe20008010833 */
[----:B------:R-:W0:Y:S01]  /*127e0*/  MUFU.EX2 R7, R7 ;  /* 0x0000000700077308 */ /* 0x000e220000000800 */
[----:B----4-:R-:W-:Y:S01]  /*127f0*/  FADD.FTZ R29, R9, R34 ;  /* 0x00000022091d7221 */ /* 0x010fe20000010000 */
[--C-:B------:R-:W-:Y:S01]  /*12800*/  FFMA.FTZ R175, R81, UR48, -R51.reuse ;  /* 0x0000003051af7c23 */ /* 0x100fe20008010833 */
[--C-:B------:R-:W-:Y:S01]  /*12810*/  FFMA.FTZ R171, R38, UR48, -R51.reuse ;  /* 0x0000003026ab7c23 */ /* 0x100fe20008010833 */
[----:B------:R-:W-:Y:S01]  /*12820*/  FFMA.FTZ R165, R35, UR48, -R51 ;  /* 0x0000003023a57c23 */ /* 0x000fe20008010833 */
[----:B-----5:R-:W-:Y:S01]  /*12830*/  FADD.FTZ R34, R176, R29 ;  /* 0x0000001db0227221 */ /* 0x020fe20000010000 */
[--C-:B------:R-:W-:Y:S01]  /*12840*/  FFMA.FTZ R167, R60, UR48, -R51.reuse ;  /* 0x000000303ca77c23 */ /* 0x100fe20008010833 */
[--C-:B------:R-:W-:Y:S01]  /*12850*/  FFMA.FTZ R32, R61, UR48, -R51.reuse ;  /* 0x000000303d207c23 */ /* 0x100fe20008010833 */
[----:B------:R-:W1:Y:S01]  /*12860*/  MUFU.EX2 R183, R183 ;  /* 0x000000b700b77308 */ /* 0x000e620000000800 */
[----:B--2---:R-:W-:Y:S01]  /*12870*/  FADD.FTZ R29, R15, R34 ;  /* 0x000000220f1d7221 */ /* 0x004fe20000010000 */
[--C-:B------:R-:W-:Y:S01]  /*12880*/  FFMA.FTZ R34, R36, UR48, -R51.reuse ;  /* 0x0000003024227c23 */ /* 0x100fe20008010833 */
[--C-:B------:R-:W-:Y:S01]  /*12890*/  FFMA.FTZ R161, R62, UR48, -R51.reuse ;  /* 0x000000303ea17c23 */ /* 0x100fe20008010833 */
[----:B------:R-:W-:Y:S01]  /*128a0*/  FFMA.FTZ R163, R64, UR48, -R51 ;  /* 0x0000003040a37c23 */ /* 0x000fe20008010833 */
[----:B------:R-:W-:Y:S01]  /*128b0*/  FADD.FTZ R36, R178, R29 ;  /* 0x0000001db2247221 */ /* 0x000fe20000010000 */
[--C-:B------:R-:W-:Y:S01]  /*128c0*/  FFMA.FTZ R157, R66, UR48, -R51.reuse ;  /* 0x00000030429d7c23 */ /* 0x100fe20008010833 */
[--C-:B------:R-:W-:Y:S01]  /*128d0*/  FFMA.FTZ R159, R68, UR48, -R51.reuse ;  /* 0x00000030449f7c23 */ /* 0x100fe20008010833 */
[----:B------:R-:W2:Y:S01]  /*128e0*/  MUFU.EX2 R8, R8 ;  /* 0x0000000800087308 */ /* 0x000ea20000000800 */
[----:B0-----:R-:W-:Y:S01]  /*128f0*/  FFMA.FTZ R0, R7, R0, R42 ;  /* 0x0000000007007223 */ /* 0x001fe2000001002a */
[----:B------:R-:W-:Y:S01]  /*12900*/  FADD.FTZ R29, R25, R36 ;  /* 0x00000024191d7221 */ /* 0x000fe20000010000 */
[----:B------:R-:W-:Y:S01]  /*12910*/  FFMA.FTZ R153, R70, UR48, -R51 ;  /* 0x0000003046997c23 */ /* 0x000fe20008010833 */
[----:B------:R-:W-:-:S02]  /*12920*/  IMAD R35, R186, 0x8, R18 ;  /* 0x00000008ba237824 */ /* 0x000fc400078e0212 */
[----:B------:R-:W-:Y:S01]  /*12930*/  FADD.FTZ R0, R181, R0 ;  /* 0x00000000b5007221 */ /* 0x000fe20000010000 */
[----:B------:R-:W-:Y:S01]  /*12940*/  FADD.FTZ R36, R172, R29 ;  /* 0x0000001dac247221 */ /* 0x000fe20000010000 */
[--C-:B------:R-:W-:Y:S01]  /*12950*/  FFMA.FTZ R155, R72, UR48, -R51.reuse ;  /* 0x00000030489b7c23 */ /* 0x100fe20008010833 */
        /* <DEDUP_REMOVED lines=12> */
[----:B------:R-:W-:-:S05]  /*12a20*/  FFMA.FTZ R38, R67, UR48, -R51 ;  /* 0x0000003043267c23 */ /* 0x000fca0008010833 */
        /* <DEDUP_REMOVED lines=64> */
[----:B------:R-:W-:-:S04]  /*12e30*/  IADD3 R0, R35, 0x28840, RZ ;  /* 0x0002884023007810 */ /* 0x000fc80007ffe0ff */
[----:B------:R-:W-:Y:S02]  /*12e40*/  PRMT R0, R53, 0x654, R0 ;  /* 0x0000065435007816 */ /* 0x000fe40000000000 */
[----:B------:R-:W1:Y:S01]  /*12e50*/  MUFU.EX2 R158, R158 ;  /* 0x0000009e009e7308 */ /* 0x000e620000000800 */
[----:B--2---:R-:W-:Y:S01]  /*12e60*/  FADD.FTZ R29, R43, R46 ;  /* 0x0000002e2b1d7221 */ /* 0x004fe20000010000 */
[----:B------:R-:W-:Y:S01]  /*12e70*/  FFMA.FTZ R46, R73, UR48, -R51 ;  /* 0x00000030492e7c23 */ /* 0x000fe20008010833 */
[----:B------:R2:W-:Y:S05]  /*12e80*/  SYNCS.ARRIVE.TRANS64.RED.A1T0 RZ, [R0+URZ], RZ ;  /* 0x000000ff00ff79a7 */ /* 0x0005ea000810043f */
[----:B------:R-:W3:Y:S01]  /*12e90*/  MUFU.EX2 R159, R159 ;  /* 0x0000009f009f7308 */ /* 0x000ee20000000800 */
[----:B0-----:R-:W-:-:S07]  /*12ea0*/  FADD.FTZ R48, R38, R3 ;  /* 0x0000000326307221 */ /* 0x001fce0000010000 */
[----:B------:R-:W0:Y:S01]  /*12eb0*/  MUFU.EX2 R41, R41 ;  /* 0x0000002900297308 */ /* 0x000e220000000800 */
[----:B-1----:R-:W-:-:S07]  /*12ec0*/  FADD.FTZ R50, R158, R29 ;  /* 0x0000001d9e327221 */ /* 0x002fce0000010000 */
[----:B------:R-:W2:Y:S01]  /*12ed0*/  MUFU.EX2 R40, R40 ;  /* 0x0000002800287308 */ /* 0x000ea20000000800 */
[----:B---3--:R-:W-:-:S07]  /*12ee0*/  FADD.FTZ R3, R159, R48 ;  /* 0x000000309f037221 */ /* 0x008fce0000010000 */
        /* <DEDUP_REMOVED lines=20> */
.L_x_3056:
[----:B------:R-:W-:Y:S01]  /*13030*/  IMAD R13, R13, 0x8, R18 ;  /* 0x000000080d0d7824 */ /* 0x000fe200078e0212 */
[----:B------:R-:W-:Y:S01]  /*13040*/  ISETP.GT.AND P2, PT, R12, R5, PT ;  /* 0x000000050c00720c */ /* 0x000fe20003f44270 */
[----:B------:R-:W-:Y:S01]  /*13050*/  IMAD.U32 R48, RZ, RZ, UR38 ;  /* 0x00000026ff307e24 */ /* 0x000fe2000f8e00ff */
[----:B------:R-:W-:Y:S01]  /*13060*/  F2FP.F16.F32.PACK_AB R177, R14, R177 ;  /* 0x000000b10eb1723e */ /* 0x000fe200000000ff */
[-C--:B------:R-:W-:Y:S01]  /*13070*/  FMUL.FTZ R88, R88, R11.reuse ;  /* 0x0000000b58587220 */ /* 0x080fe20000410000 */
[----:B------:R-:W-:Y:S01]  /*13080*/  IADD3 R13, R13, 0x28860, RZ ;  /* 0x000288600d0d7810 */ /* 0x000fe20007ffe0ff */
        /* <DEDUP_REMOVED lines=94> */
[-C--:B------:R-:W-:Y:S01]  /*13670*/  FMUL.FTZ R150, R150, R7.reuse ;  /* 0x0000000796967220 */ /* 0x080fe20000410000 */
[----:B------:R-:W-:Y:S01]  /*13680*/  FMUL.FTZ R151, R151, R7 ;  /* 0x0000000797977220 */ /* 0x000fe20000410000 */
[----:B------:R-:W-:Y:S01]  /*13690*/  VIADD R12, R12, 0xffffffff ;  /* 0xffffffff0c0c7836 */ /* 0x000fe20000000000 */
[----:B------:R-:W-:Y:S01]  /*136a0*/  MOV R11, R21 ;  /* 0x00000015000b7202 */ /* 0x000fe20000000f00 */
[----:B------:R-:W-:-:S02]  /*136b0*/  IMAD.MOV.U32 R10, RZ, RZ, R6 ;  /* 0x000000ffff0a7224 */ /* 0x000fc400078e0006 */
[----:B------:R-:W-:Y:S02]  /*136c0*/  IMAD.MOV.U32 R14, RZ, RZ, R188 ;  /* 0x000000ffff0e7224 */ /* 0x000fe400078e00bc */
[----:B0-----:R-:W-:Y:S01]  /*136d0*/  IMAD.MOV.U32 R13, RZ, RZ, R186 ;  /* 0x000000ffff0d7224 */ /* 0x001fe200078e00ba */
[----:B------:R-:W-:Y:S06]  /*136e0*/  @P2 BRA `(.L_x_3057) ;  /* 0xffffffcc00182947 */ /* 0x000fec000383ffff */
.L_x_3045:
[----:B------:R-:W-:-:S13]  /*136f0*/  ISETP.GE.AND P1, PT, R12, RZ, PT ;  /* 0x000000ff0c00720c */ /* 0x000fda0003f26270 */
[----:B------:R-:W-:Y:S05]  /*13700*/  @!P1 BRA `(.L_x_3058) ;  /* 0x00000028009c9947 */ /* 0x000fea0003800000 */
[----:B------:R-:W-:Y:S01]  /*13710*/  MOV R5, R6 ;  /* 0x0000000600057202 */ /* 0x000fe20000000f00 */
[----:B------:R-:W-:Y:S01]  /*13720*/  IMAD.MOV.U32 R10, RZ, RZ, R21 ;  /* 0x000000ffff0a7224 */ /* 0x000fe200078e0015 */
[----:B------:R-:W-:Y:S01]  /*13730*/  MOV R11, R186 ;  /* 0x000000ba000b7202 */ /* 0x000fe20000000f00 */
[----:B------:R-:W-:-:S07]  /*13740*/  IMAD.MOV.U32 R13, RZ, RZ, R188 ;  /* 0x000000ffff0d7224 */ /* 0x000fce00078e00bc */
.L_x_3070:
        /* <DEDUP_REMOVED lines=10> */
.L_x_3060:
[----:B------:R-:W-:Y:S01]  /*137f0*/  IMAD R6, R186, 0x8, R18 ;  /* 0x00000008ba067824 */ /* 0x000fe200078e0212 */
[----:B------:R-:W-:-:S04]  /*13800*/  SHF.L.U32 R7, R188, 0x1f, RZ ;  /* 0x0000001fbc077819 */ /* 0x000fc800000006ff */
[----:B------:R0:W1:Y:S01]  /*13810*/  SYNCS.PHASECHK.TRANS64.TRYWAIT P1, [R6+URZ+0x28830], R7 ;  /* 0x02883007060075a7 */ /* 0x000062000802017f */
[----:B------:R-:W-:Y:S05]  /*13820*/  @!P0 BRA `(.L_x_3061) ;  /* 0x0000000000048947 */ /* 0x000fea0003800000 */
[----:B------:R-:W-:Y:S01]  /*13830*/  BPT.TRAP 0x1 ;  /* 0x000000040000795c */ /* 0x000fe20000300000 */
.L_x_3061:
[----:B------:R-:W-:Y:S04]  /*13840*/  BSSY B0, `(.L_x_3059) ;  /* 0x0000004000007945 */ /* 0x000fe80003800000 */
[----:B-1----:R-:W-:Y:S05]  /*13850*/  @P1 BRA `(.L_x_3062) ;  /* 0x0000000000081947 */ /* 0x002fea0003800000 */
[----:B------:R-:W1:Y:S02]  /*13860*/  SYNCS.PHASECHK.TRANS64.TRYWAIT P1, [R6+URZ+0x28830], R7 ;  /* 0x02883007060075a7 */ /* 0x000e64000802017f */
[----:B-1----:R-:W-:Y:S05]  /*13870*/  @!P1 BRA `(.L_x_3063) ;  /* 0x000000e4002c9947 */ /* 0x002fea0003800000 */
.L_x_3062:
[----:B------:R-:W-:Y:S05]  /*13880*/  BSYNC B0 ;  /* 0x0000000000007941 */ /* 0x000fea0003800000 */
.L_x_3059:
[----:B------:R-:W2:Y:S01]  /*13890*/  S2R R8, SR_TID.X ;  /* 0x0000000000087919 */ /* 0x000ea20000002100 */
[----:B01----:R-:W-:Y:S01]  /*138a0*/  IMAD.MOV.U32 R7, RZ, RZ, 0x40000040 ;  /* 0x40000040ff077424 */ /* 0x003fe200078e00ff */
[----:B------:R-:W-:Y:S05]  /*138b0*/  WARPSYNC.ALL ;  /* 0x0000000000007948 */ /* 0x000fea0003800000 */
[----:B------:R-:W-:Y:S01]  /*138c0*/  R2UR UR35, R7 ;  /* 0x00000000072372ca */ /* 0x000fe200000e0000 */
[----:B------:R-:W-:Y:S01]  /*138d0*/  IMAD.MOV.U32 R9, RZ, RZ, 0x40000040 ;  /* 0x40000040ff097424 */ /* 0x000fe200078e00ff */
[----:B------:R-:W-:-:S04]  /*138e0*/  LEA R6, R186, R4, 0xb ;  /* 0x00000004ba067211 */ /* 0x000fc800078e58ff */
[----:B------:R-:W-:Y:S02]  /*138f0*/  R2UR UR34, R6 ;  /* 0x00000000062272ca */ /* 0x000fe400000e0000 */
[----:B------:R-:W-:Y:S02]  /*13900*/  R2UR UR7, R9 ;  /* 0x00000000090772ca */ /* 0x000fe400000e0000 */
[----:B------:R-:W-:-:S04]  /*13910*/  MOV R9, 0x40000040 ;  /* 0x4000004000097802 */ /* 0x000fc80000000f00 */
[----:B------:R-:W-:Y:S01]  /*13920*/  R2UR UR11, R9 ;  /* 0x00000000090b72ca */ /* 0x000fe200000e0000 */
[----:B------:R-:W-:-:S05]  /*13930*/  IMAD.MOV.U32 R9, RZ, RZ, 0x40000040 ;  /* 0x40000040ff097424 */ /* 0x000fca00078e00ff */
[----:B------:R-:W-:Y:S01]  /*13940*/  R2UR UR15, R9 ;  /* 0x00000000090f72ca */ /* 0x000fe200000e0000 */
[----:B------:R-:W-:Y:S01]  /*13950*/  IMAD.MOV.U32 R9, RZ, RZ, 0x40000040 ;  /* 0x40000040ff097424 */ /* 0x000fe200078e00ff */
[----:B--2---:R-:W-:-:S04]  /*13960*/  SHF.R.U32.HI R8, RZ, 0x7, R8 ;  /* 0x00000007ff087819 */ /* 0x004fc80000011608 */
[----:B------:R-:W-:Y:S02]  /*13970*/  R2UR UR19, R9 ;  /* 0x00000000091372ca */ /* 0x000fe400000e0000 */
[----:B------:R-:W-:Y:S01]  /*13980*/  MOV R9, 0x40000040 ;  /* 0x4000004000097802 */ /* 0x000fe20000000f00 */
[----:B------:R-:W-:Y:S01]  /*13990*/  VIADD R7, R8, 0x8 ;  /* 0x0000000808077836 */ /* 0x000fe20000000000 */
[----:B------:R-:W-:Y:S02]  /*139a0*/  IADD3 R8, R6, 0x2, RZ ;  /* 0x0000000206087810 */ /* 0x000fe40007ffe0ff */
[----:B------:R-:W-:Y:S01]  /*139b0*/  R2UR UR23, R9 ;  /* 0x00000000091772ca */ /* 0x000fe200000e0000 */
[----:B------:R-:W-:Y:S01]  /*139c0*/  IMAD.MOV.U32 R9, RZ, RZ, 0x40000040 ;  /* 0x40000040ff097424 */ /* 0x000fe200078e00ff */
[----:B------:R0:W-:Y:S01]  /*139d0*/  BAR.SYNC.DEFER_BLOCKING R7, 0x100 ;  /* 0x000400070000751d */ /* 0x0001e20000010000 */
[----:B------:R-:W-:Y:S01]  /*139e0*/  R2UR UR6, R8 ;  /* 0x00000000080672ca */ /* 0x000fe200000e0000 */
[----:B------:R-:W-:-:S02]  /*139f0*/  VIADD R8, R6, 0x4 ;  /* 0x0000000406087836 */ /* 0x000fc40000000000 */
[----:B------:R-:W-:-:S03]  /*13a00*/  R2UR UR27, R9 ;  /* 0x00000000091b72ca */ /* 0x000fc600000e0000 */
[----:B------:R-:W-:Y:S01]  /*13a10*/  R2UR UR10, R8 ;  /* 0x00000000080a72ca */ /* 0x000fe200000e0000 */
[----:B------:R-:W-:Y:S02]  /*13a20*/  VIADD R8, R6, 0x6 ;  /* 0x0000000606087836 */ /* 0x000fe40000000000 */
[----:B0-----:R-:W-:-:S03]  /*13a30*/  IMAD.MOV.U32 R7, RZ, RZ, 0x40000040 ;  /* 0x40000040ff077424 */ /* 0x001fc600078e00ff */
[----:B------:R-:W-:Y:S02]  /*13a40*/  R2UR UR14, R8 ;  /* 0x00000000080e72ca */ /* 0x000fe400000e0000 */
[----:B------:R-:W-:Y:S02]  /*13a50*/  IADD3 R8, R6, 0x400, RZ ;  /* 0x0000040006087810 */ /* 0x000fe40007ffe0ff */
[----:B------:R-:W-:Y:S02]  /*13a60*/  R2UR UR31, R7 ;  /* 0x00000000071f72ca */ /* 0x000fe400000e0000 */
[----:B------:R-:W-:Y:S01]  /*13a70*/  R2UR UR18, R8 ;  /* 0x00000000081272ca */ /* 0x000fe200000e0000 */
[----:B------:R-:W-:Y:S01]  /*13a80*/  VIADD R8, R6, 0x402 ;  /* 0x0000040206087836 */ /* 0x000fe20000000000 */
[----:B------:R-:W-:-:S04]  /*13a90*/  WARPGROUP.ARRIVE ;  /* 0x00000000000079c5 */ /* 0x000fc80000000000 */
[----:B------:R-:W-:Y:S01]  /*13aa0*/  R2UR UR22, R8 ;  /* 0x00000000081672ca */ /* 0x000fe200000e0000 */
[C---:B------:R-:W-:Y:S01]  /*13ab0*/  VIADD R8, R6.reuse, 0x404 ;  /* 0x0000040406087836 */ /* 0x040fe20000000000 */
[----:B------:R-:W-:Y:S01]  /*13ac0*/  IADD3 R6, R6, 0x406, RZ ;  /* 0x0000040606067810 */ /* 0x000fe20007ffe0ff */
[----:B------:R-:W-:Y:S03]  /*13ad0*/  HGMMA.64x128x16.F32 R24, gdesc[UR32], RZ, !UPT, gsb0 ;  /* 0x01e00000201879f0 */ /* 0x000fe6000c0008ff */
        /* <DEDUP_REMOVED lines=27> */
.L_x_3065:
[----:B------:R-:W-:Y:S01]  /*13c90*/  SHF.L.U32 R6, R13, 0x1f, RZ ;  /* 0x0000001f0d067819 */ /* 0x000fe200000006ff */
[----:B------:R-:W-:-:S04]  /*13ca0*/  IMAD R7, R11, 0x8, R18 ;  /* 0x000000080b077824 */ /* 0x000fc800078e0212 */
[----:B------:R0:W1:Y:S01]  /*13cb0*/  SYNCS.PHASECHK.TRANS64.TRYWAIT P1, [R7+URZ+0x28850], R6 ;  /* 0x02885006070075a7 */ /* 0x000062000802017f */
[----:B------:R-:W-:Y:S05]  /*13cc0*/  @!P0 BRA `(.L_x_3066) ;  /* 0x0000000000048947 */ /* 0x000fea0003800000 */
[----:B------:R-:W-:Y:S01]  /*13cd0*/  BPT.TRAP 0x1 ;  /* 0x000000040000795c */ /* 0x000fe20000300000 */
.L_x_3066:
[----:B-1----:R-:W-:Y:S05]  /*13ce0*/  @P1 BRA `(.L_x_3064) ;  /* 0x0000000000081947 */ /* 0x002fea0003800000 */
[----:B------:R-:W1:Y:S02]  /*13cf0*/  SYNCS.PHASECHK.TRANS64.TRYWAIT P1, [R7+URZ+0x28850], R6 ;  /* 0x02885006070075a7 */ /* 0x000e64000802017f */
[----:B-1----:R-:W-:Y:S05]  /*13d00*/  @!P1 BRA `(.L_x_3067) ;  /* 0x000000e0001c9947 */ /* 0x002fea0003800000 */
.L_x_3064:
[----:B01----:R-:W-:Y:S01]  /*13d10*/  IADD3 R6, R18, 0x400, RZ ;  /* 0x0000040012067810 */ /* 0x003fe20007ffe0ff */
[----:B------:R-:W-:Y:S01]  /*13d20*/  IMAD.MOV.U32 R7, RZ, RZ, 0x40000040 ;  /* 0x40000040ff077424 */ /* 0x000fe200078e00ff */
        /* <DEDUP_REMOVED lines=9> */
[----:B------:R-:W-:-:S05]  /*13dc0*/  IMAD R6, R11, 0x800, R6 ;  /* 0x000008000b067824 */ /* 0x000fca00078e0206 */
[C---:B------:R-:W-:Y:S02]  /*13dd0*/  R2UR UR6, R6.reuse ;  /* 0x00000000060672ca */ /* 0x040fe400000e0000 */
[----:B------:R-:W-:-:S11]  /*13de0*/  IADD3 R8, R6, 0x80, RZ ;  /* 0x0000008006087810 */ /* 0x000fd60007ffe0ff */
        /* <DEDUP_REMOVED lines=33> */
[----:B------:R-:W-:Y:S01]  /*14000*/  IMAD.MOV.U32 R9, RZ, RZ, 0x40000040 ;  /* 0x40000040ff097424 */ /* 0x000fe200078e00ff */
[----:B------:R-:W-:Y:S01]  /*14010*/  IADD3 R6, R6, 0x380, RZ ;  /* 0x0000038006067810 */ /* 0x000fe20007ffe0ff */
        /* <DEDUP_REMOVED lines=18> */
.L_x_3068:
        /* <DEDUP_REMOVED lines=68> */
[----:B------:R-:W-:-:S02]  /*14580*/  UMOV UR48, UR44 ;  /* 0x0000002c00307c82 */ /* 0x000fc40008000000 */
        /* <DEDUP_REMOVED lines=15> */
[----:B0-----:R-:W-:Y:S01]  /*14680*/  FMNMX.FTZ R67, R31, R66, !PT ;  /* 0x000000421f437209 */ /* 0x001fe20007810000 */
[----:B------:R-:W-:Y:S01]  /*14690*/  FMUL.FTZ R66, R78, UR46 ;  /* 0x0000002e4e427c20 */ /* 0x000fe20008410000 */
[----:B------:R-:W-:Y:S01]  /*146a0*/  FMUL.FTZ R78, R80, UR46 ;  /* 0x0000002e504e7c20 */ /* 0x000fe20008410000 */
[----:B------:R-:W-:-:S04]  /*146b0*/  FMUL.FTZ R80, R81, UR46 ;  /* 0x0000002e51507c20 */ /* 0x000fc80008410000 */
        /* <DEDUP_REMOVED lines=12> */
[----:B------:R-:W-:-:S06]  /*14780*/  FMUL.FTZ R67, R79, UR46 ;  /* 0x0000002e4f437c20 */ /* 0x000fcc0008410000 */
        /* <DEDUP_REMOVED lines=25> */
[----:B--2---:R-:W-:Y:S01]  /*14920*/  FMNMX.FTZ R21, R55, R70, !PT ;  /* 0x0000004637157209 */ /* 0x004fe20007810000 */
[----:B------:R-:W-:Y:S01]  /*14930*/  FMUL.FTZ R70, R82, UR46 ;  /* 0x0000002e52467c20 */ /* 0x000fe20008410000 */
[----:B------:R-:W-:Y:S01]  /*14940*/  FMUL.FTZ R82, R84, UR46 ;  /* 0x0000002e54527c20 */ /* 0x000fe20008410000 */
[----:B------:R-:W-:-:S04]  /*14950*/  FMUL.FTZ R84, R85, UR46 ;  /* 0x0000002e55547c20 */ /* 0x000fc80008410000 */
[----:B------:R-:W2:Y:S01]  /*14960*/  MUFU.TANH R48, R48 ;  /* 0x0000003000307308 */ /* 0x000ea20000002400 */
[----:B-1----:R-:W-:-:S07]  /*14970*/  FMNMX.FTZ R71, R47, R6, !PT ;  /* 0x000000062f477209 */ /* 0x002fce0007810000 */
[----:B------:R-:W1:Y:S01]  /*14980*/  MUFU.TANH R58, R58 ;  /* 0x0000003a003a7308 */ /* 0x000e620000002400 */
[----:B0-----:R-:W-:-:S07]  /*14990*/  FMNMX.FTZ R21, R56, R21, !PT ;  /* 0x0000001538157209 */ /* 0x001fce0007810000 */
[----:B------:R-:W0:Y:S01]  /*149a0*/  MUFU.TANH R49, R49 ;  /* 0x0000003100317308 */ /* 0x000e220000002400 */
[----:B--2---:R-:W-:Y:S01]  /*149b0*/  FMNMX.FTZ R6, R48, R71, !PT ;  /* 0x0000004730067209 */ /* 0x004fe20007810000 */
[----:B------:R-:W-:-:S06]  /*149c0*/  FMUL.FTZ R71, R83, UR46 ;  /* 0x0000002e53477c20 */ /* 0x000fcc0008410000 */
        /* <DEDUP_REMOVED lines=54> */
[----:B--2---:R-:W-:Y:S02]  /*14d30*/  FMNMX.FTZ R75, R84, R21, !PT ;  /* 0x00000015544b7209 */ /* 0x004fe40007810000 */
[----:B-1----:R-:W-:-:S03]  /*14d40*/  FMNMX.FTZ R77, R73, R6, !PT ;  /* 0x00000006494d7209 */ /* 0x002fc60007810000 */
[----:B------:R-:W0:Y:S04]  /*14d50*/  SHFL.BFLY PT, R6, R75, 0x2, 0x1f ;  /* 0x0c401f004b067f89 */ /* 0x000e2800000e0000 */
[----:B------:R-:W1:Y:S01]  /*14d60*/  SHFL.BFLY PT, R86, R77, 0x2, 0x1f ;  /* 0x0c401f004d567f89 */ /* 0x000e6200000e0000 */
[----:B0-----:R-:W-:Y:S02]  /*14d70*/  FMNMX.FTZ R79, R75, R6, !PT ;  /* 0x000000064b4f7209 */ /* 0x001fe40007810000 */
[----:B-1----:R-:W-:-:S03]  /*14d80*/  FMNMX.FTZ R86, R77, R86, !PT ;  /* 0x000000564d567209 */ /* 0x002fc60007810000 */
[----:B------:R-:W0:Y:S04]  /*14d90*/  SHFL.BFLY PT, R6, R79, 0x1, 0x1f ;  /* 0x0c201f004f067f89 */ /* 0x000e2800000e0000 */
[----:B------:R-:W1:Y:S01]  /*14da0*/  SHFL.BFLY PT, R81, R86, 0x1, 0x1f ;  /* 0x0c201f0056517f89 */ /* 0x000e6200000e0000 */
[----:B0-----:R-:W-:Y:S02]  /*14db0*/  FMNMX.FTZ R21, R79, R6, !PT ;  /* 0x000000064f157209 */ /* 0x001fe40007810000 */
[----:B-1----:R-:W-:-:S03]  /*14dc0*/  FMNMX.FTZ R6, R86, R81, !PT ;  /* 0x0000005156067209 */ /* 0x002fc60007810000 */
[C---:B------:R-:W-:Y:S01]  /*14dd0*/  FMUL.FTZ R87, R21.reuse, UR48 ;  /* 0x0000003015577c20 */ /* 0x040fe20008410000 */
[----:B------:R-:W-:-:S03]  /*14de0*/  FADD.FTZ R10, -R21, R10 ;  /* 0x0000000a150a7221 */ /* 0x000fc60000010100 */
[--C-:B------:R-:W-:Y:S01]  /*14df0*/  FFMA.FTZ R77, R43, UR48, -R87.reuse ;  /* 0x000000302b4d7c23 */ /* 0x100fe20008010857 */
[----:B------:R-:W-:Y:S01]  /*14e00*/  FFMA.FTZ R43, R59, UR48, -R87 ;  /* 0x000000303b2b7c23 */ /* 0x000fe20008010857 */
[C---:B------:R-:W-:Y:S01]  /*14e10*/  FADD.FTZ R5, -R6.reuse, R5 ;  /* 0x0000000506057221 */ /* 0x040fe20000010100 */
[----:B------:R-:W-:Y:S01]  /*14e20*/  FMUL.FTZ R59, R6, UR48 ;  /* 0x00000030063b7c20 */ /* 0x000fe20008410000 */
[----:B------:R-:W-:Y:S01]  /*14e30*/  FMUL.FTZ R10, R10, UR48 ;  /* 0x000000300a0a7c20 */ /* 0x000fe20008410000 */
[--C-:B------:R-:W-:Y:S01]  /*14e40*/  FFMA.FTZ R7, R7, UR48, -R87.reuse ;  /* 0x0000003007077c23 */ /* 0x100fe20008010857 */
[----:B------:R-:W-:Y:S01]  /*14e50*/  FFMA.FTZ R180, R8, UR48, -R87 ;  /* 0x0000003008b47c23 */ /* 0x000fe20008010857 */
[----:B------:R-:W-:Y:S01]  /*14e60*/  FMUL.FTZ R5, R5, UR48 ;  /* 0x0000003005057c20 */ /* 0x000fe20008410000 */
[--C-:B------:R-:W-:Y:S01]  /*14e70*/  FFMA.FTZ R8, R14, UR48, -R59.reuse ;  /* 0x000000300e087c23 */ /* 0x100fe2000801083b */
[----:B------:R-:W-:Y:S01]  /*14e80*/  FFMA.FTZ R181, R9, UR48, -R59 ;  /* 0x0000003009b57c23 */ /* 0x000fe2000801083b */
[----:B------:R-:W-:Y:S01]  /*14e90*/  MUFU.EX2 R10, R10 ;  /* 0x0000000a000a7308 */ /* 0x000fe20000000800 */
[----:B------:R-:W-:Y:S01]  /*14ea0*/  FFMA.FTZ R182, R13, UR48, -R87 ;  /* 0x000000300db67c23 */ /* 0x000fe20008010857 */
[----:B------:R-:W-:Y:S01]  /*14eb0*/  FFMA.FTZ R183, R20, UR48, -R59 ;  /* 0x0000003014b77c23 */ /* 0x000fe2000801083b */
[----:B------:R-:W-:Y:S01]  /*14ec0*/  FFMA.FTZ R85, R15, UR48, -R87 ;  /* 0x000000300f557c23 */ /* 0x000fe20008010857 */
[----:B------:R-:W-:Y:S01]  /*14ed0*/  FFMA.FTZ R14, R24, UR48, -R59 ;  /* 0x00000030180e7c23 */ /* 0x000fe2000801083b */
[----:B------:R-:W-:Y:S01]  /*14ee0*/  FFMA.FTZ R176, R25, UR48, -R87 ;  /* 0x0000003019b07c23 */ /* 0x000fe20008010857 */
[----:B------:R-:W-:Y:S01]  /*14ef0*/  FFMA.FTZ R177, R27, UR48, -R59 ;  /* 0x000000301bb17c23 */ /* 0x000fe2000801083b */
[----:B------:R-:W-:Y:S01]  /*14f00*/  FFMA.FTZ R83, R26, UR48, -R87 ;  /* 0x000000301a537c23 */ /* 0x000fe20008010857 */
[----:B------:R-:W0:Y:S01]  /*14f10*/  MUFU.EX2 R7, R7 ;  /* 0x0000000700077308 */ /* 0x000e220000000800 */
[----:B------:R-:W-:Y:S01]  /*14f20*/  FFMA.FTZ R20, R28, UR48, -R59 ;  /* 0x000000301c147c23 */ /* 0x000fe2000801083b */
[----:B------:R-:W-:Y:S01]  /*14f30*/  FFMA.FTZ R178, R29, UR48, -R87 ;  /* 0x000000301db27c23 */ /* 0x000fe20008010857 */
[----:B------:R-:W-:Y:S01]  /*14f40*/  FFMA.FTZ R179, R31, UR48, -R59 ;  /* 0x000000301fb37c23 */ /* 0x000fe2000801083b */
[----:B------:R-:W-:Y:S01]  /*14f50*/  FFMA.FTZ R81, R30, UR48, -R87 ;  /* 0x000000301e517c23 */ /* 0x000fe20008010857 */
[--C-:B------:R-:W-:Y:S01]  /*14f60*/  FFMA.FTZ R24, R32, UR48, -R59.reuse ;  /* 0x0000003020187c23 */ /* 0x100fe2000801083b */
[----:B------:R-:W-:Y:S01]  /*14f70*/  FFMA.FTZ R28, R38, UR48, -R59 ;  /* 0x00000030261c7c23 */ /* 0x000fe2000801083b */
[----:B------:R-:W-:Y:S01]  /*14f80*/  FFMA.FTZ R172, R33, UR48, -R87 ;  /* 0x0000003021ac7c23 */ /* 0x000fe20008010857 */
[----:B------:R-:W-:Y:S01]  /*14f90*/  MUFU.EX2 R5, R5 ;  /* 0x0000000500057308 */ /* 0x000fe20000000800 */
[----:B------:R-:W-:Y:S01]  /*14fa0*/  FFMA.FTZ R173, R35, UR48, -R59 ;  /* 0x0000003023ad7c23 */ /* 0x000fe2000801083b */
[----:B------:R-:W-:Y:S01]  /*14fb0*/  FFMA.FTZ R79, R34, UR48, -R87 ;  /* 0x00000030224f7c23 */ /* 0x000fe20008010857 */
[----:B------:R-:W-:Y:S01]  /*14fc0*/  FFMA.FTZ R26, R36, UR48, -R59 ;  /* 0x00000030241a7c23 */ /* 0x000fe2000801083b */
[----:B------:R-:W-:Y:S01]  /*14fd0*/  FFMA.FTZ R174, R42, UR48, -R87 ;  /* 0x000000302aae7c23 */ /* 0x000fe20008010857 */
[--C-:B------:R-:W-:Y:S01]  /*14fe0*/  FFMA.FTZ R175, R37, UR48, -R59.reuse ;  /* 0x0000003025af7c23 */ /* 0x100fe2000801083b */
[----:B------:R-:W-:Y:S01]  /*14ff0*/  FFMA.FTZ R30, R40, UR48, -R59 ;  /* 0x00000030281e7c23 */ /* 0x000fe2000801083b */
[----:B------:R-:W-:Y:S01]  /*15000*/  FFMA.FTZ R168, R45, UR48, -R87 ;  /* 0x000000302da87c23 */ /* 0x000fe20008010857 */
[----:B------:R-:W1:Y:S01]  /*15010*/  MUFU.EX2 R8, R8 ;  /* 0x0000000800087308 */ /* 0x000e620000000800 */
[----:B0-----:R-:W-:Y:S01]  /*15020*/  FFMA.FTZ R3, R10, R3, R7 ;  /* 0x000000030a037223 */ /* 0x001fe20000010007 */
[----:B------:R-:W-:Y:S01]  /*15030*/  FFMA.FTZ R169, R39, UR48, -R59 ;  /* 0x0000003027a97c23 */ /* 0x000fe2000801083b */
[--C-:B------:R-:W-:Y:S01]  /*15040*/  FFMA.FTZ R75, R46, UR48, -R87.reuse ;  /* 0x000000302e4b7c23 */ /* 0x100fe20008010857 */
        /* <DEDUP_REMOVED lines=13> */
[----:B-1----:R-:W-:Y:S01]  /*15120*/  FFMA.FTZ R0, R5, R0, R8 ;  /* 0x0000000005007223 */ /* 0x002fe20000010008 */
[----:B------:R-:W-:Y:S01]  /*15130*/  FFMA.FTZ R160, R62, UR48, -R87 ;  /* 0x000000303ea07c23 */ /* 0x000fe20008010857 */
[----:B------:R-:W-:Y:S01]  /*15140*/  FFMA.FTZ R161, R51, UR48, -R59 ;  /* 0x0000003033a17c23 */ /* 0x000fe2000801083b */
[--C-:B------:R-:W-:Y:S01]  /*15150*/  FFMA.FTZ R33, R63, UR48, -R87.reuse ;  /* 0x000000303f217c23 */ /* 0x100fe20008010857 */
[----:B------:R-:W-:Y:S01]  /*15160*/  FFMA.FTZ R162, R64, UR48, -R87 ;  /* 0x0000003040a27c23 */ /* 0x000fe20008010857 */
[----:B------:R-:W-:Y:S01]  /*15170*/  FFMA.FTZ R163, R54, UR48, -R59 ;  /* 0x0000003036a37c23 */ /* 0x000fe2000801083b */
[----:B------:R-:W-:Y:S01]  /*15180*/  FFMA.FTZ R29, R65, UR48, -R87 ;  /* 0x00000030411d7c23 */ /* 0x000fe20008010857 */
[----:B------:R-:W1:Y:S01]  /*15190*/  MUFU.EX2 R182, R182 ;  /* 0x000000b600b67308 */ /* 0x000e620000000800 */
[----:B0-----:R-:W-:Y:S01]  /*151a0*/  FADD.FTZ R3, R180, R3 ;  /* 0x00000003b4037221 */ /* 0x001fe20000010000 */
[----:B------:R-:W-:Y:S01]  /*151b0*/  FFMA.FTZ R156, R68, UR48, -R87 ;  /* 0x00000030449c7c23 */ /* 0x000fe20008010857 */
[----:B------:R-:W-:Y:S01]  /*151c0*/  FFMA.FTZ R157, R60, UR48, -R59 ;  /* 0x000000303c9d7c23 */ /* 0x000fe2000801083b */
[--C-:B------:R-:W-:Y:S01]  /*151d0*/  FFMA.FTZ R25, R69, UR48, -R87.reuse ;  /* 0x0000003045197c23 */ /* 0x100fe20008010857 */
[----:B------:R-:W-:Y:S01]  /*151e0*/  FFMA.FTZ R158, R74, UR48, -R87 ;  /* 0x000000304a9e7c23 */ /* 0x000fe20008010857 */
[----:B------:R-:W-:Y:S01]  /*151f0*/  FFMA.FTZ R159, R66, UR48, -R59 ;  /* 0x00000030429f7c23 */ /* 0x000fe2000801083b */
[--C-:B------:R-:W-:Y:S01]  /*15200*/  FFMA.FTZ R15, R76, UR48, -R87.reuse ;  /* 0x000000304c0f7c23 */ /* 0x100fe20008010857 */
[----:B------:R-:W0:Y:S01]  /*15210*/  MUFU.EX2 R183, R183 ;  /* 0x000000b700b77308 */ /* 0x000e220000000800 */
[----:B--2---:R-:W-:Y:S01]  /*15220*/  FADD.FTZ R0, R181, R0 ;  /* 0x00000000b5007221 */ /* 0x004fe20000010000 */
[----:B------:R-:W-:Y:S01]  /*15230*/  FFMA.FTZ R152, R78, UR48, -R87 ;  /* 0x000000304e987c23 */ /* 0x000fe20008010857 */
[----:B------:R-:W-:Y:S01]  /*15240*/  FFMA.FTZ R153, R70, UR48, -R59 ;  /* 0x0000003046997c23 */ /* 0x000fe2000801083b */
[----:B------:R-:W-:Y:S01]  /*15250*/  FFMA.FTZ R13, R80, UR48, -R87 ;  /* 0x00000030500d7c23 */ /* 0x000fe20008010857 */
[----:B------:R-:W-:-:S02]  /*15260*/  IMAD R27, R186, 0x8, R18 ;  /* 0x00000008ba1b7824 */ /* 0x000fc400078e0212 */
[----:B------:R-:W-:Y:S01]  /*15270*/  FFMA.FTZ R154, R82, UR48, -R87 ;  /* 0x00000030529a7c23 */ /* 0x000fe20008010857 */
[----:B------:R-:W-:Y:S01]  /*15280*/  FFMA.FTZ R155, R72, UR48, -R59 ;  /* 0x00000030489b7c23 */ /* 0x000fe2000801083b */
[----:B------:R-:W2:Y:S01]  /*15290*/  MUFU.EX2 R85, R85 ;  /* 0x0000005500557308 */ /* 0x000ea20000000800 */
[----:B-1----:R-:W-:Y:S01]  /*152a0*/  FADD.FTZ R38, R182, R3 ;  /* 0x00000003b6267221 */ /* 0x002fe20000010000 */
[----:B------:R-:W-:Y:S01]  /*152b0*/  VIADD R27, R27, 0x28840 ;  /* 0x000288401b1b7836 */ /* 0x000fe20000000000 */
[----:B------:R-:W-:Y:S01]  /*152c0*/  MOV R50, UR38 ;  /* 0x0000002600327c02 */ /* 0x000fe20008000f00 */
[----:B------:R-:W-:-:S03]  /*152d0*/  FFMA.FTZ R55, R84, UR48, -R87 ;  /* 0x0000003054377c23 */ /* 0x000fc60008010857 */
[----:B------:R-:W-:Y:S01]  /*152e0*/  PRMT R27, R50, 0x654, R27 ;  /* 0x00000654321b7816 */ /* 0x000fe2000000001b */
[----:B------:R-:W1:Y:S01]  /*152f0*/  MUFU.EX2 R14, R14 ;  /* 0x0000000e000e7308 */ /* 0x000e620000000800 */
[----:B0-----:R-:W-:Y:S02]  /*15300*/  FADD.FTZ R3, R183, R0 ;  /* 0x00000000b7037221 */ /* 0x001fe40000010000 */
[----:B------:R0:W-:Y:S05]  /*15310*/  SYNCS.ARRIVE.TRANS64.RED.A1T0 RZ, [R27+URZ], RZ ;  /* 0x000000ff1bff79a7 */ /* 0x0001ea000810043f */
[----:B------:R-:W3:Y:S01]  /*15320*/  MUFU.EX2 R176, R176 ;  /* 0x000000b000b07308 */ /* 0x000ee20000000800 */
[----:B--2---:R-:W-:-:S07]  /*15330*/  FADD.FTZ R9, R85, R38 ;  /* 0x0000002655097221 */ /* 0x004fce0000010000 */
[----:B------:R-:W2:Y:S01]  /*15340*/  MUFU.EX2 R177, R177 ;  /* 0x000000b100b17308 */ /* 0x000ea20000000800 */
[----:B-1----:R-:W-:-:S07]  /*15350*/  FADD.FTZ R0, R14, R3 ;  /* 0x000000030e007221 */ /* 0x002fce0000010000 */
[----:B------:R-:W1:Y:S01]  /*15360*/  MUFU.EX2 R83, R83 ;  /* 0x0000005300537308 */ /* 0x000e620000000800 */
[----:B---3--:R-:W-:-:S07]  /*15370*/  FADD.FTZ R38, R176, R9 ;  /* 0x00000009b0267221 */ /* 0x008fce0000010000 */
[----:B------:R-:W3:Y:S01]  /*15380*/  MUFU.EX2 R20, R20 ;  /* 0x0000001400147308 */ /* 0x000ee20000000800 */
[----:B--2---:R-:W-:-:S07]  /*15390*/  FADD.FTZ R3, R177, R0 ;  /* 0x00000000b1037221 */ /* 0x004fce0000010000 */
[----:B------:R-:W2:Y:S01]  /*153a0*/  MUFU.EX2 R178, R178 ;  /* 0x000000b200b27308 */ /* 0x000ea20000000800 */
[----:B-1----:R-:W-:Y:S01]  /*153b0*/  FADD.FTZ R9, R83, R38 ;  /* 0x0000002653097221 */ /* 0x002fe20000010000 */
[----:B------:R-:W-:-:S06]  /*153c0*/  FFMA.FTZ R38, R52, UR48, -R59 ;  /* 0x0000003034267c23 */ /* 0x000fcc000801083b */
[----:B------:R-:W1:Y:S01]  /*153d0*/  MUFU.EX2 R179, R179 ;  /* 0x000000b300b37308 */ /* 0x000e620000000800 */
[----:B---3--:R-:W-:-:S07]  /*153e0*/  FADD.FTZ R0, R20, R3 ;  /* 0x0000000314007221 */ /* 0x008fce0000010000 */
        /* <DEDUP_REMOVED lines=13> */
[----:B--2---:R-:W-:Y:S01]  /*154c0*/  FADD.FTZ R9, R79, R40 ;  /* 0x000000284f097221 */ /* 0x004fe20000010000 */
[----:B------:R-:W-:-:S06]  /*154d0*/  FFMA.FTZ R40, R57, UR48, -R59 ;  /* 0x0000003039287c23 */ /* 0x000fcc000801083b */
        /* <DEDUP_REMOVED lines=15> */
[----:B---3--:R-:W-:Y:S01]  /*155d0*/  FADD.FTZ R9, R75, R42 ;  /* 0x0000002a4b097221 */ /* 0x008fe20000010000 */
[----:B------:R-:W-:-:S06]  /*155e0*/  FFMA.FTZ R42, R61, UR48, -R59 ;  /* 0x000000303d2a7c23 */ /* 0x000fcc000801083b */
        /* <DEDUP_REMOVED lines=73> */
[----:B---3--:R-:W-:-:S03]  /*15a80*/  FADD.FTZ R3, R55, R50 ;  /* 0x0000003237037221 */ /* 0x008fc60000010000 */
[----:B--2---:R-:W-:Y:S01]  /*15a90*/  FADD.FTZ R0, R48, R9 ;  /* 0x0000000930007221 */ /* 0x004fe20000010000 */
[----:B0-----:R-:W-:Y:S06]  /*15aa0*/  @!P0 BRA `(.L_x_3069) ;  /* 0x0000000000048947 */ /* 0x001fec0003800000 */
[----:B------:R-:W-:Y:S01]  /*15ab0*/  BPT.TRAP 0x1 ;  /* 0x000000040000795c */ /* 0x000fe20000300000 */
.L_x_3069:
[----:B------:R-:W-:Y:S01]  /*15ac0*/  IMAD R9, R11, 0x8, R18 ;  /* 0x000000080b097824 */ /* 0x000fe200078e0212 */
[----:B------:R-:W-:Y:S01]  /*15ad0*/  ISETP.GT.AND P1, PT, R12, RZ, PT ;  /* 0x000000ff0c00720c */ /* 0x000fe20003f24270 */
        /* <DEDUP_REMOVED lines=106> */
.L_x_3058:
[----:B------:R-:W-:Y:S05]  /*16180*/  WARPSYNC.ALL ;  /* 0x0000000000007948 */ /* 0x000fea0003800000 */
[----:B------:R-:W-:Y:S06]  /*16190*/  BAR.ARV 0x8, 0x180 ;  /* 0x0206000000007b1d */ /* 0x000fec0000002000 */
[----:B------:R-:W-:Y:S05]  /*161a0*/  @!P0 BRA `(.L_x_3071) ;  /* 0x0000000000048947 */ /* 0x000fea0003800000 */
[----:B------:R-:W-:Y:S01]  /*161b0*/  BPT.TRAP 0x1 ;  /* 0x000000040000795c */ /* 0x000fe20000300000 */
.L_x_3071:
[----:B------:R-:W-:Y:S01]  /*161c0*/  IMAD R13, R186, 0x8, R18 ;  /* 0x00000008ba0d7824 */ /* 0x000fe200078e0212 */
[----:B------:R-:W-:-:S04]  /*161d0*/  SHF.L.U32 R4, R188, 0x1f, RZ ;  /* 0x0000001fbc047819 */ /* 0x000fc800000006ff */
[----:B------:R0:W1:Y:S01]  /*161e0*/  SYNCS.PHASECHK.TRANS64.TRYWAIT P1, [R13+URZ+0x28850], R4 ;  /* 0x028850040d0075a7 */ /* 0x000062000802017f */
[----:B------:R-:W-:Y:S05]  /*161f0*/  @!P0 BRA `(.L_x_3072) ;  /* 0x0000000000048947 */ /* 0x000fea0003800000 */
[----:B------:R-:W-:Y:S01]  /*16200*/  BPT.TRAP 0x1 ;  /* 0x000000040000795c */ /* 0x000fe20000300000 */
.L_x_3072:
[----:B------:R-:W-:-:S05]  /*16210*/  VIADD R18, R18, 0x400 ;  /* 0x0000040012127836 */ /* 0x000fca0000000000 */
[----:B------:R-:W-:-:S04]  /*16220*/  SHF.R.U32.HI R18, RZ, 0x4, R18 ;  /* 0x00000004ff127819 */ /* 0x000fc80000011612 */
[----:B------:R-:W-:-:S04]  /*16230*/  LOP3.LUT R18, R18, 0x3fff, RZ, 0xc0, !PT ;  /* 0x00003fff12127812 */ /* 0x000fc800078ec0ff */
[----:B------:R-:W-:Y:S01]  /*16240*/  LOP3.LUT R5, R18, 0x4000000, RZ, 0xfc, !PT ;  /* 0x0400000012057812 */ /* 0x000fe200078efcff */
[----:B-1----:R-:W-:Y:S06]  /*16250*/  @P1 BRA `(.L_x_3073) ;  /* 0x0000000000081947 */ /* 0x002fec0003800000 */
[----:B------:R-:W1:Y:S02]  /*16260*/  SYNCS.PHASECHK.TRANS64.TRYWAIT P1, [R13+URZ+0x28850], R4 ;  /* 0x028850040d0075a7 */ /* 0x000e64000802017f */
[----:B-1----:R-:W-:Y:S05]  /*16270*/  @!P1 BRA `(.L_x_3074) ;  /* 0x000000b800d49947 */ /* 0x002fea0003800000 */
.L_x_3073:
[----:B01----:R-:W-:Y:S01]  /*16280*/  LEA R4, R186, R5, 0xb ;  /* 0x00000005ba047211 */ /* 0x003fe200078e58ff */
[----:B------:R-:W-:Y:S01]  /*16290*/  IMAD.MOV.U32 R5, RZ, RZ, 0x40000040 ;  /* 0x40000040ff057424 */ /* 0x000fe200078e00ff */
[----:B------:R-:W-:Y:S05]  /*162a0*/  WARPSYNC.ALL ;  /* 0x0000000000007948 */ /* 0x000fea0003800000 */
[C---:B------:R-:W-:Y:S01]  /*162b0*/  R2UR UR6, R4.reuse ;  /* 0x00000000040672ca */ /* 0x040fe200000e0000 */
[----:B------:R-:W-:Y:S01]  /*162c0*/  WARPGROUP.ARRIVE ;  /* 0x00000000000079c5 */ /* 0x000fe20000000000 */
[----:B------:R-:W-:Y:S01]  /*162d0*/  R2UR UR7, R5 ;  /* 0x00000000050772ca */ /* 0x000fe200000e0000 */
[----:B------:R-:W-:Y:S01]  /*162e0*/  VIADD R8, R4, 0x80 ;  /* 0x0000008004087836 */ /* 0x000fe20000000000 */
[----:B------:R-:W-:Y:S01]  /*162f0*/  MOV R9, 0x40000040 ;  /* 0x4000004000097802 */ /* 0x000fe20000000f00 */
[----:B------:R-:W-:Y:S01]  /*16300*/  IMAD.U32 R18, RZ, RZ, UR48 ;  /* 0x00000030ff127e24 */ /* 0x000fe2000f8e00ff */
        /* <DEDUP_REMOVED lines=40> */
[----:B------:R-:W-:Y:S01]  /*16590*/  IMAD.MOV.U32 R9, RZ, RZ, RZ ;  /* 0x000000ffff097224 */ /* 0x000fe200078e00ff */
[----:B------:R-:W-:Y:S02]  /*165a0*/  WARPGROUP.DEPBAR.LE gsb0, 0x0 ;  /* 0x00008000000079c5 */ /* 0x000fe40000010000 */
[----:B------:R-:W-:-:S09]  /*165b0*/  WARPGROUP.ARRIVE ;  /* 0x00000000000079c5 */ /* 0x000fd20000000000 */
[----:B------:R-:W-:Y:S01]  /*165c0*/  HGMMA.64x128x16.F32 R88, R156, gdesc[UR4].tnspB, R88, gsb0 ;  /* 0x41e000049c587df0 */ /* 0x000fe20008000858 */
[----:B------:R-:W-:Y:S02]  /*165d0*/  R2UR UR6, R4 ;  /* 0x00000000040672ca */ /* 0x000fe400000e0000 */
[----:B------:R-:W-:Y:S01]  /*165e0*/  R2UR UR7, R5 ;  /* 0x00000000050772ca */ /* 0x000fe200000e0000 */
[----:B------:R-:W0:Y:S04]  /*165f0*/  SHFL.BFLY PT, R4, R3, 0x2, 0x1f ;  /* 0x0c401f0003047f89 */ /* 0x000e2800000e0000 */
[----:B------:R-:W1:Y:S01]  /*16600*/  SHFL.BFLY PT, R5, R0, 0x2, 0x1f ;  /* 0x0c401f0000057f89 */ /* 0x000e6200000e0000 */
[----:B0-----:R-:W-:Y:S01]  /*16610*/  FADD.FTZ R4, R4, R3 ;  /* 0x0000000304047221 */ /* 0x001fe20000010000 */
[----:B------:R-:W-:-:S02]  /*16620*/  IMAD.MOV.U32 R3, RZ, RZ, -0x800000 ;  /* 0xff800000ff037424 */ /* 0x000fc400078e00ff */
[----:B-1----:R-:W-:Y:S01]  /*16630*/  FADD.FTZ R7, R5, R0 ;  /* 0x0000000005077221 */ /* 0x002fe20000010000 */
[----:B------:R-:W-:Y:S01]  /*16640*/  MOV R0, 0xff800000 ;  /* 0xff80000000007802 */ /* 0x000fe20000000f00 */
[----:B------:R-:W0:Y:S04]  /*16650*/  SHFL.BFLY PT, R5, R4, 0x1, 0x1f ;  /* 0x0c201f0004057f89 */ /* 0x000e2800000e0000 */
[----:B------:R-:W1:Y:S01]  /*16660*/  SHFL.BFLY PT, R8, R7, 0x1, 0x1f ;  /* 0x0c201f0007087f89 */ /* 0x000e6200000e0000 */
[----:B0-----:R-:W-:Y:S01]  /*16670*/  FADD.FTZ R12, R4, R5 ;  /* 0x00000005040c7221 */ /* 0x001fe20000010000 */
[----:B------:R-:W-:Y:S01]  /*16680*/  IMAD.MOV.U32 R5, RZ, RZ, RZ ;  /* 0x000000ffff057224 */ /* 0x000fe200078e00ff */
[----:B------:R-:W-:Y:S01]  /*16690*/  MOV R4, UR48 ;  /* 0x0000003000047c02 */ /* 0x000fe20008000f00 */
[----:B-1----:R-:W-:-:S02]  /*166a0*/  FADD.FTZ R14, R7, R8 ;  /* 0x00000008070e7221 */ /* 0x002fc40000010000 */
[----:B------:R-:W-:-:S03]  /*166b0*/  FSETP.NE.FTZ.AND P1, PT, R12, RZ, PT ;  /* 0x000000ff0c00720b */ /* 0x000fc60003f35000 */
[----:B------:R-:W-:-:S10]  /*166c0*/  FSETP.NE.FTZ.AND P2, PT, R14, RZ, PT ;  /* 0x000000ff0e00720b */ /* 0x000fd40003f55000 */
[----:B------:R-:W0:Y:S01]  /*166d0*/  @P1 MUFU.LG2 R8, R12 ;  /* 0x0000000c00081308 */ /* 0x000e220000000c00 */
[----:B------:R-:W-:Y:S02]  /*166e0*/  @P1 FMUL.FTZ R4, R4, 0.69314718246459960938 ;  /* 0x3f31721804041820 */ /* 0x000fe40000410000 */
        /* <DEDUP_REMOVED lines=14> */
.L_x_3075:
[----:B------:R-:W-:Y:S01]  /*167d0*/  VIADD R4, R13, 0x28860 ;  /* 0x000288600d047836 */ /* 0x000fe20000000000 */
[----:B------:R-:W-:Y:S01]  /*167e0*/  IADD3 R186, R186, 0x1, RZ ;  /* 0x00000001baba7810 */ /* 0x000fe20007ffe0ff */
[----:B------:R-:W-:Y:S02]  /*167f0*/  IMAD.U32 R7, RZ, RZ, UR38 ;  /* 0x00000026ff077e24 */ /* 0x000fe4000f8e00ff */
[-C--:B------:R-:W-:Y:S01]  /*16800*/  FMUL.FTZ R88, R88, R5.reuse ;  /* 0x0000000558587220 */ /* 0x080fe20000410000 */
[-C--:B------:R-:W-:Y:S01]  /*16810*/  FMUL.FTZ R89, R89, R5.reuse ;  /* 0x0000000559597220 */ /* 0x080fe20000410000 */
[----:B------:R-:W-:Y:S01]  /*16820*/  ISETP.NE.AND P0, PT, R186, 0x2, PT ;  /* 0x00000002ba00780c */ /* 0x000fe20003f05270 */
        /* <DEDUP_REMOVED lines=68> */
[----:B-1----:R-:W-:-:S11]  /*16c70*/  SEL R186, R186, RZ, P0 ;  /* 0x000000ffbaba7207 */ /* 0x002fd60000000000 */
.L_x_2986:
[----:B------:R-:W-:Y:S05]  /*16c80*/  WARPSYNC.ALL ;  /* 0x0000000000007948 */ /* 0x000fea0003800000 */
[----:B------:R-:W0:Y:S08]  /*16c90*/  S2UR UR38, SR_CgaCtaId ;  /* 0x00000000002679c3 */ /* 0x000e300000008800 */
[----:B------:R-:W-:Y:S06]  /*16ca0*/  BAR.SYNC.DEFER_BLOCKING 0x5, 0x180 ;  /* 0x0146000000007b1d */ /* 0x000fec0000010000 */
[----:B------:R-:W-:Y:S01]  /*16cb0*/  UMOV UR4, 0x400 ;  /* 0x0000040000047882 */ /* 0x000fe20000000000 */
[----:B------:R-:W-:Y:S01]  /*16cc0*/  BSSY B0, `(.L_x_3076) ;  /* 0x00001f9000007945 */ /* 0x000fe20003800000 */
[----:B0-----:R-:W-:-:S06]  /*16cd0*/  ULEA UR4, UR38, UR4, 0x18 ;  /* 0x0000000426047291 */ /* 0x001fcc000f8ec03f */
[----:B------:R-:W-:-:S05]  /*16ce0*/  IMAD.U32 R18, RZ, RZ, UR4 ;  /* 0x00000004ff127e24 */ /* 0x000fca000f8e00ff */
[----:B------:R0:W1:Y:S01]  /*16cf0*/  LDS.128 R40, [R18+0x288d0] ;  /* 0x0288d00012287984 */ /* 0x0000620000000c00 */
[----:B------:R-:W-:Y:S06]  /*16d00*/  BAR.ARV 0x4, 0x180 ;  /* 0x0106000000007b1d */ /* 0x000fec0000002000 */
[----:B------:R-:W-:Y:S05]  /*16d10*/  @P1 BRA `(.L_x_3077) ;  /* 0x0000001400001947 */ /* 0x000fea0003800000 */
[----:B------:R-:W3:Y:S01]  /*16d20*/  S2R R5, SR_SWINHI ;  /* 0x0000000000057919 */ /* 0x000ee20000002f00 */
[----:B------:R-:W-:Y:S05]  /*16d30*/  WARPSYNC.ALL ;  /* 0x0000000000007948 */ /* 0x000fea0003800000 */
[----:B------:R-:W-:Y:S01]  /*16d40*/  BAR.SYNC.DEFER_BLOCKING 0x1, 0x100 ;  /* 0x0044000000007b1d */ /* 0x000fe20000010000 */
[----:B------:R-:W-:Y:S02]  /*16d50*/  F2FP.F16.F32.PACK_AB R10, R93, R10 ;  /* 0x0000000a5d0a723e */ /* 0x000fe400000000ff */
[----:B------:R-:W-:Y:S02]  /*16d60*/  F2FP.F16.F32.PACK_AB R11, R11, R94 ;  /* 0x0000005e0b0b723e */ /* 0x000fe400000000ff */
[----:B------:R-:W-:Y:S01]  /*16d70*/  F2FP.F16.F32.PACK_AB R30, R133, R30 ;  /* 0x0000001e851e723e */ /* 0x000fe200000000ff */
[----:B------:R-:W-:Y:S01]  /*16d80*/  ULDC.64 UR4, c[0x0][0xc00] ;  /* 0x0003000000047ab9 */ /* 0x000fe20000000a00 */
[----:B------:R-:W-:Y:S01]  /*16d90*/  F2FP.F16.F32.PACK_AB R32, R137, R32 ;  /* 0x000000208920723e */ /* 0x000fe200000000ff */
[----:B------:R-:W0:Y:S01]  /*16da0*/  LDC R55, c[0x0][0xbe8] ;  /* 0x0002fa00ff377b82 */ /* 0x000e220000000800 */
[----:B------:R-:W-:-:S02]  /*16db0*/  F2FP.F16.F32.PACK_AB R33, R33, R138 ;  /* 0x0000008a2121723e */ /* 0x000fc400000000ff */
[----:B------:R-:W-:Y:S02]  /*16dc0*/  F2FP.F16.F32.PACK_AB R34, R141, R34 ;  /* 0x000000228d22723e */ /* 0x000fe400000000ff */
[----:B------:R-:W-:Y:S02]  /*16dd0*/  F2FP.F16.F32.PACK_AB R35, R35, R142 ;  /* 0x0000008e2323723e */ /* 0x000fe400000000ff */
[----:B------:R-:W-:Y:S02]  /*16de0*/  MOV R48, RZ ;  /* 0x000000ff00307202 */ /* 0x000fe40000000f00 */
[----:B------:R-:W-:Y:S02]  /*16df0*/  MOV R20, R18 ;  /* 0x0000001200147202 */ /* 0x000fe40000000f00 */
[----:B---3--:R-:W-:-:S03]  /*16e00*/  MOV R21, R5 ;  /* 0x0000000500157202 */ /* 0x008fc60000000f00 */
[----:B------:R-:W-:-:S03]  /*16e10*/  IMAD.WIDE R8, R222, 0x2, R20 ;  /* 0x00000002de087825 */ /* 0x000fc600078e0214 */
[C---:B------:R-:W-:Y:S02]  /*16e20*/  LOP3.LUT R29, R8.reuse, 0x380, RZ, 0xc0, !PT ;  /* 0x00000380081d7812 */ /* 0x040fe400078ec0ff */
[C---:B------:R-:W-:Y:S02]  /*16e30*/  IADD3 R37, P5, R8.reuse, 0x20, RZ ;  /* 0x0000002008257810 */ /* 0x040fe40007fbe0ff */
[C---:B------:R-:W-:Y:S02]  /*16e40*/  IADD3 R39, P0, R8.reuse, 0x40, RZ ;  /* 0x0000004008277810 */ /* 0x040fe40007f1e0ff */
[----:B------:R-:W-:Y:S01]  /*16e50*/  IADD3 R45, P1, R8, 0x60, RZ ;  /* 0x00000060082d7810 */ /* 0x000fe20007f3e0ff */
[--C-:B------:R-:W-:Y:S01]  /*16e60*/  IMAD.X R5, RZ, RZ, R9.reuse, P5 ;  /* 0x000000ffff057224 */ /* 0x100fe200028e0609 */
[----:B------:R-:W-:Y:S02]  /*16e70*/  SHF.R.U64 R29, R29, 0x3, RZ ;  /* 0x000000031d1d7819 */ /* 0x000fe400000012ff */
[----:B------:R-:W-:Y:S01]  /*16e80*/  LOP3.LUT R4, R37, 0x380, RZ, 0xc0, !PT ;  /* 0x0000038025047812 */ /* 0x000fe200078ec0ff */
[----:B----4-:R-:W-:Y:S01]  /*16e90*/  IMAD.X R13, RZ, RZ, R9, P1 ;  /* 0x000000ffff0d7224 */ /* 0x010fe200008e0609 */
[----:B------:R-:W-:-:S02]  /*16ea0*/  LOP3.LUT R6, R39, 0x380, RZ, 0xc0, !PT ;  /* 0x0000038027067812 */ /* 0x000fc400078ec0ff */
[C---:B--2---:R-:W-:Y:S02]  /*16eb0*/  IADD3 R47, P2, R8.reuse, 0x4000, RZ ;  /* 0x00004000082f7810 */ /* 0x044fe40007f5e0ff */
[C---:B------:R-:W-:Y:S02]  /*16ec0*/  IADD3 R49, P3, R8.reuse, 0x4020, RZ ;  /* 0x0000402008317810 */ /* 0x040fe40007f7e0ff */
[C---:B------:R-:W-:Y:S01]  /*16ed0*/  IADD3 R51, P4, R8.reuse, 0x4040, RZ ;  /* 0x0000404008337810 */ /* 0x040fe20007f9e0ff */
[--C-:B------:R-:W-:Y:S01]  /*16ee0*/  IMAD.X R15, RZ, RZ, R9.reuse, P2 ;  /* 0x000000ffff0f7224 */ /* 0x100fe200010e0609 */
[----:B------:R-:W-:Y:S02]  /*16ef0*/  IADD3 R53, P5, R8, 0x4060, RZ ;  /* 0x0000406008357810 */ /* 0x000fe40007fbe0ff */
[----:B------:R-:W-:Y:S01]  /*16f00*/  LOP3.LUT R12, R45, 0x380, RZ, 0xc0, !PT ;  /* 0x000003802d0c7812 */ /* 0x000fe200078ec0ff */
[--C-:B------:R-:W-:Y:S01]  /*16f10*/  IMAD.X R27, RZ, RZ, R9.reuse, P4 ;  /* 0x000000ffff1b7224 */ /* 0x100fe200020e0609 */
[----:B------:R-:W-:Y:S01]  /*16f20*/  LOP3.LUT R8, R29, R8, RZ, 0x3c, !PT ;  /* 0x000000081d087212 */ /* 0x000fe200078e3cff */
[----:B------:R-:W-:Y:S01]  /*16f30*/  IMAD.X R29, RZ, RZ, R9, P5 ;  /* 0x000000ffff1d7224 */ /* 0x000fe200028e0609 */
[----:B------:R-:W-:-:S02]  /*16f40*/  SHF.R.U64 R4, R4, 0x3, RZ ;  /* 0x0000000304047819 */ /* 0x000fc400000012ff */
[----:B------:R-:W-:Y:S02]  /*16f50*/  SHF.R.U64 R6, R6, 0x3, RZ ;  /* 0x0000000306067819 */ /* 0x000fe400000012ff */
[----:B------:R-:W-:Y:S02]  /*16f60*/  LOP3.LUT R14, R47, 0x380, RZ, 0xc0, !PT ;  /* 0x000003802f0e7812 */ /* 0x000fe400078ec0ff */
[-C--:B------:R-:W-:Y:S02]  /*16f70*/  IADD3.X R7, RZ, R9.reuse, RZ, P0, !PT ;  /* 0x00000009ff077210 */ /* 0x080fe400007fe4ff */
[----:B------:R-:W-:Y:S02]  /*16f80*/  IADD3.X R25, RZ, R9, RZ, P3, !PT ;  /* 0x00000009ff197210 */ /* 0x000fe40001ffe4ff */
[----:B------:R-:W-:Y:S02]  /*16f90*/  SHF.R.U64 R12, R12, 0x3, RZ ;  /* 0x000000030c0c7819 */ /* 0x000fe400000012ff */
[----:B-----5:R-:W-:-:S02]  /*16fa0*/  LOP3.LUT R24, R49, 0x380, RZ, 0xc0, !PT ;  /* 0x0000038031187812 */ /* 0x020fc400078ec0ff */
[----:B------:R-:W-:Y:S02]  /*16fb0*/  LOP3.LUT R26, R51, 0x380, RZ, 0xc0, !PT ;  /* 0x00000380331a7812 */ /* 0x000fe400078ec0ff */
[----:B------:R-:W-:Y:S02]  /*16fc0*/  MOV R46, R8 ;  /* 0x00000008002e7202 */ /* 0x000fe40000000f00 */
[----:B------:R-:W-:Y:S02]  /*16fd0*/  LOP3.LUT R4, R4, R37, RZ, 0x3c, !PT ;  /* 0x0000002504047212 */ /* 0x000fe400078e3cff */
[----:B------:R-:W-:Y:S02]  /*16fe0*/  LOP3.LUT R6, R6, R39, RZ, 0x3c, !PT ;  /* 0x0000002706067212 */ /* 0x000fe400078e3cff */
[----:B------:R-:W-:Y:S02]  /*16ff0*/  LOP3.LUT R28, R53, 0x380, RZ, 0xc0, !PT ;  /* 0x00000380351c7812 */ /* 0x000fe400078ec0ff */
[----:B------:R-:W-:-:S02]  /*17000*/  F2FP.F16.F32.PACK_AB R8, R89, R88 ;  /* 0x000000585908723e */ /* 0x000fc400000000ff */
[----:B------:R-:W-:Y:S02]  /*17010*/  F2FP.F16.F32.PACK_AB R9, R91, R90 ;  /* 0x0000005a5b09723e */ /* 0x000fe400000000ff */
[----:B------:R-:W-:Y:S02]  /*17020*/  SHF.R.U64 R14, R14, 0x3, RZ ;  /* 0x000000030e0e7819 */ /* 0x000fe400000012ff */
[----:B------:R-:W-:Y:S01]  /*17030*/  LOP3.LUT R12, R12, R45, RZ, 0x3c, !PT ;  /* 0x0000002d0c0c7212 */ /* 0x000fe200078e3cff */
[----:B------:R2:W-:Y:S01]  /*17040*/  STSM.16.M88.4 [R46], R8 ;  /* 0x000000082e007844 */ /* 0x0005e20000000200 */
[----:B------:R-:W-:Y:S02]  /*17050*/  SHF.R.U64 R24, R24, 0x3, RZ ;  /* 0x0000000318187819 */ /* 0x000fe400000012ff */
[----:B------:R-:W-:Y:S02]  /*17060*/  SHF.R.U64 R26, R26, 0x3, RZ ;  /* 0x000000031a1a7819 */ /* 0x000fe400000012ff */
[----:B------:R-:W-:-:S02]  /*17070*/  SHF.R.U64 R28, R28, 0x3, RZ ;  /* 0x000000031c1c7819 */ /* 0x000fc400000012ff */
[----:B------:R-:W-:Y:S02]  /*17080*/  MOV R45, R4 ;  /* 0x00000004002d7202 */ /* 0x000fe40000000f00 */
[----:B------:R-:W-:Y:S02]  /*17090*/  MOV R44, R6 ;  /* 0x00000006002c7202 */ /* 0x000fe40000000f00 */
[----:B------:R-:W-:Y:S02]  /*170a0*/  F2FP.F16.F32.PACK_AB R4, R36, R31 ;  /* 0x0000001f2404723e */ /* 0x000fe400000000ff */
[----:B------:R-:W-:Y:S02]  /*170b0*/  F2FP.F16.F32.PACK_AB R5, R99, R98 ;  /* 0x000000626305723e */ /* 0x000fe400000000ff */
[----:B------:R-:W-:Y:S02]  /*170c0*/  F2FP.F16.F32.PACK_AB R6, R101, R100 ;  /* 0x000000646506723e */ /* 0x000fe400000000ff */
[----:B------:R-:W-:-:S02]  /*170d0*/  F2FP.F16.F32.PACK_AB R7, R103, R102 ;  /* 0x000000666707723e */ /* 0x000fc400000000ff */
[----:B------:R-:W-:Y:S02]  /*170e0*/  LOP3.LUT R14, R14, R47, RZ, 0x3c, !PT ;  /* 0x0000002f0e0e7212 */ /* 0x000fe400078e3cff */
[----:B--2---:R-:W-:Y:S01]  /*170f0*/  F2FP.F16.F32.PACK_AB R8, R105, R104 ;  /* 0x000000686908723e */ /* 0x004fe200000000ff */
[----:B------:R-:W-:Y:S01]  /*17100*/  STSM.16.M88.4 [R45], R4 ;  /* 0x000000042d007844 */ /* 0x000fe20000000200 */
[----:B------:R-:W-:Y:S02]  /*17110*/  F2FP.F16.F32.PACK_AB R9, R107, R106 ;  /* 0x0000006a6b09723e */ /* 0x000fe400000000ff */
[----:B------:R-:W-:Y:S02]  /*17120*/  F2FP.F16.F32.PACK_AB R10, R109, R108 ;  /* 0x0000006c6d0a723e */ /* 0x000fe400000000ff */
[----:B------:R-:W-:Y:S02]  /*17130*/  F2FP.F16.F32.PACK_AB R11, R111, R110 ;  /* 0x0000006e6f0b723e */ /* 0x000fe400000000ff */
[----:B------:R-:W-:-:S02]  /*17140*/  LOP3.LUT R24, R24, R49, RZ, 0x3c, !PT ;  /* 0x0000003118187212 */ /* 0x000fc400078e3cff */
[----:B------:R-:W-:Y:S01]  /*17150*/  LOP3.LUT R26, R26, R51, RZ, 0x3c, !PT ;  /* 0x000000331a1a7212 */ /* 0x000fe200078e3cff */
[----:B------:R2:W-:Y:S01]  /*17160*/  STSM.16.M88.4 [R44], R8 ;  /* 0x000000082c007844 */ /* 0x0005e20000000200 */
[----:B------:R-:W-:Y:S02]  /*17170*/  LOP3.LUT R28, R28, R53, RZ, 0x3c, !PT ;  /* 0x000000351c1c7212 */ /* 0x000fe400078e3cff */
[----:B-1----:R-:W-:Y:S02]  /*17180*/  MOV R40, R12 ;  /* 0x0000000c00287202 */ /* 0x002fe40000000f00 */
[----:B------:R-:W-:Y:S02]  /*17190*/  MOV R39, R14 ;  /* 0x0000000e00277202 */ /* 0x000fe40000000f00 */
[----:B------:R-:W-:Y:S02]  /*171a0*/  MOV R38, R24 ;  /* 0x0000001800267202 */ /* 0x000fe40000000f00 */
[----:B------:R-:W-:-:S02]  /*171b0*/  MOV R37, R26 ;  /* 0x0000001a00257202 */ /* 0x000fc40000000f00 */
[----:B------:R-:W-:Y:S02]  /*171c0*/  F2FP.F16.F32.PACK_AB R12, R113, R112 ;  /* 0x00000070710c723e */ /* 0x000fe400000000ff */
[----:B------:R-:W-:Y:S02]  /*171d0*/  F2FP.F16.F32.PACK_AB R13, R115, R114 ;  /* 0x00000072730d723e */ /* 0x000fe400000000ff */
[----:B------:R-:W-:Y:S02]  /*171e0*/  F2FP.F16.F32.PACK_AB R14, R117, R116 ;  /* 0x00000074750e723e */ /* 0x000fe400000000ff */
[----:B------:R-:W-:Y:S02]  /*171f0*/  F2FP.F16.F32.PACK_AB R15, R119, R118 ;  /* 0x00000076770f723e */ /* 0x000fe400000000ff */
[----:B------:R-:W-:Y:S02]  /*17200*/  F2FP.F16.F32.PACK_AB R24, R121, R120 ;  /* 0x000000787918723e */ /* 0x000fe400000000ff */
[----:B------:R-:W-:Y:S01]  /*17210*/  F2FP.F16.F32.PACK_AB R25, R123, R122 ;  /* 0x0000007a7b19723e */ /* 0x000fe200000000ff */
[----:B------:R-:W-:Y:S01]  /*17220*/  STSM.16.M88.4 [R40], R12 ;  /* 0x0000000c28007844 */ /* 0x000fe20000000200 */
[----:B------:R-:W-:-:S02]  /*17230*/  F2FP.F16.F32.PACK_AB R26, R125, R124 ;  /* 0x0000007c7d1a723e */ /* 0x000fc400000000ff */
[----:B------:R-:W-:Y:S02]  /*17240*/  F2FP.F16.F32.PACK_AB R27, R127, R126 ;  /* 0x0000007e7f1b723e */ /* 0x000fe400000000ff */
[----:B------:R-:W-:Y:S02]  /*17250*/  MOV R36, R28 ;  /* 0x0000001c00247202 */ /* 0x000fe40000000f00 */
[----:B------:R-:W-:Y:S01]  /*17260*/  ISETP.NE.U32.AND P0, PT, RZ, UR4, PT ;  /* 0x00000004ff007c0c */ /* 0x000fe2000bf05070 */
[----:B------:R-:W-:Y:S01]  /*17270*/  STSM.16.M88.4 [R39], R24 ;  /* 0x0000001827007844 */ /* 0x000fe20000000200 */
[----:B--2---:R-:W-:Y:S02]  /*17280*/  IADD3 R8, P1, R208, UR4, RZ ;  /* 0x00000004d0087c10 */ /* 0x004fe4000ff3e0ff */
[----:B------:R-:W-:Y:S02]  /*17290*/  F2FP.F16.F32.PACK_AB R28, R129, R128 ;  /* 0x00000080811c723e */ /* 0x000fe400000000ff */
[----:B------:R-:W-:-:S02]  /*172a0*/  F2FP.F16.F32.PACK_AB R29, R131, R130 ;  /* 0x00000082831d723e */ /* 0x000fc400000000ff */
[----:B------:R-:W-:Y:S02]  /*172b0*/  F2FP.F16.F32.PACK_AB R31, R135, R134 ;  /* 0x00000086871f723e */ /* 0x000fe400000000ff */
[----:B------:R-:W-:Y:S02]  /*172c0*/  F2FP.F16.F32.PACK_AB R4, R145, R144 ;  /* 0x000000909104723e */ /* 0x000fe400000000ff */
[----:B------:R-:W-:Y:S01]  /*172d0*/  F2FP.F16.F32.PACK_AB R5, R147, R146 ;  /* 0x000000929305723e */ /* 0x000fe200000000ff */
[----:B------:R-:W-:Y:S01]  /*172e0*/  STSM.16.M88.4 [R38], R28 ;  /* 0x0000001c26007844 */ /* 0x000fe20000000200 */
[----:B------:R-:W-:Y:S02]  /*172f0*/  F2FP.F16.F32.PACK_AB R6, R149, R148 ;  /* 0x000000949506723e */ /* 0x000fe400000000ff */
[----:B------:R-:W-:Y:S01]  /*17300*/  F2FP.F16.F32.PACK_AB R7, R151, R150 ;  /* 0x000000969707723e */ /* 0x000fe200000000ff */
[----:B------:R-:W-:Y:S01]  /*17310*/  STSM.16.M88.4 [R37], R32 ;  /* 0x0000002025007844 */ /* 0x000fe20000000200 */
[----:B------:R-:W-:-:S02]  /*17320*/  ISETP.NE.AND.EX P0, PT, RZ, UR5, PT, P0 ;  /* 0x00000005ff007c0c */ /* 0x000fc4000bf05300 */
[----:B------:R-:W-:Y:S01]  /*17330*/  IADD3.X R9, R209, UR5, RZ, P1, !PT ;  /* 0x00000005d1097c10 */ /* 0x000fe20008ffe4ff */
[----:B------:R-:W-:Y:S01]  /*17340*/  ULDC.64 UR4, c[0x0][0xc08] ;  /* 0x0003020000047ab9 */ /* 0x000fe20000000a00 */
[----:B------:R1:W-:Y:S01]  /*17350*/  STSM.16.M88.4 [R36], R4 ;  /* 0x0000000424007844 */ /* 0x0003e20000000200 */
[----:B------:R-:W-:Y:S01]  /*17360*/  BAR.SYNC.DEFER_BLOCKING 0x1, 0x100 ;  /* 0x0044000000007b1d */ /* 0x000fe20000010000 */
[----:B------:R-:W-:-:S04]  /*17370*/  ISETP.NE.U32.AND P2, PT, RZ, UR4, PT ;  /* 0x00000004ff007c0c */ /* 0x000fc8000bf45070 */
[----:B------:R-:W-:-:S13]  /*17380*/  ISETP.NE.AND.EX P2, PT, RZ, UR5, PT, P2 ;  /* 0x00000005ff007c0c */ /* 0x000fda000bf45320 */
[----:B------:R-:W-:Y:S01]  /*17390*/  @P2 IADD3 R208, P3, R208, UR4, RZ ;  /* 0x00000004d0d02c10 */ /* 0x000fe2000ff7e0ff */
[----:B------:R-:W-:Y:S02]  /*173a0*/  ULDC UR4, c[0x0][0xa88] ;  /* 0x0002a20000047ab9 */ /* 0x000fe40000000800 */
[----:B-1----:R-:W-:Y:S01]  /*173b0*/  IMAD.U32 R6, RZ, RZ, UR4 ;  /* 0x00000004ff067e24 */ /* 0x002fe2000f8e00ff */
[----:B------:R-:W-:Y:S01]  /*173c0*/  @P2 IADD3.X R209, R209, UR5, RZ, P3, !PT ;  /* 0x00000005d1d12c10 */ /* 0x000fe20009ffe4ff */
[----:B------:R1:W5:Y:S01]  /*173d0*/  @P0 LDG.E R48, desc[UR42][R8.64] ;  /* 0x0000002a08300981 */ /* 0x000362000c1e1900 */
[----:B0-----:R-:W-:Y:S01]  /*173e0*/  ISETP.NE.AND P1, PT, R55, 0x1, PT ;  /* 0x000000013700780c */ /* 0x001fe20003f25270 */
[----:B------:R-:W-:Y:S02]  /*173f0*/  IMAD.IADD R13, R204, 0x1, R191 ;  /* 0x00000001cc0d7824 */ /* 0x000fe400078e02bf */
[----:B------:R1:W5:Y:S10]  /*17400*/  @P2 LDG.E R6, desc[UR42][R208.64] ;  /* 0x0000002ad0062981 */ /* 0x000374000c1e1900 */
[----:B------:R-:W0:Y:S08]  /*17410*/  @P1 LDC R10, c[0x0][0xbec] ;  /* 0x0002fb00ff0a1b82 */ /* 0x000e300000000800 */
[----:B------:R-:W2:Y:S01]  /*17420*/  @P1 LDC R11, c[0x0][0xbf0] ;  /* 0x0002fc00ff0b1b82 */ /* 0x000ea20000000800 */
[----:B-1----:R-:W-:Y:S05]  /*17430*/  @P2 BRA `(.L_x_3078) ;  /* 0x0000000000102947 */ /* 0x002fea0003800000 */
[----:B------:R-:W-:Y:S05]  /*17440*/  @!P0 BRA `(.L_x_3078) ;  /* 0x00000000000c8947 */ /* 0x000fea0003800000 */
[----:B------:R-:W3:Y:S04]  /*17450*/  LDG.E R5, desc[UR42][R8.64] ;  /* 0x0000002a08057981 */ /* 0x000ee8000c1e1900 */
[----:B-----5:R-:W3:Y:S02]  /*17460*/  LDG.E R6, desc[UR42][R8.64+0x4] ;  /* 0x0000042a08067981 */ /* 0x020ee4000c1e1900 */
[----:B---3--:R-:W-:-:S07]  /*17470*/  IADD3 R6, -R5, R6, RZ ;  /* 0x0000000605067210 */ /* 0x008fce0007ffe1ff */
.L_x_3078:
[----:B------:R-:W-:Y:S01]  /*17480*/  SHF.R.S32.HI R54, RZ, 0x1f, R207 ;  /* 0x0000001fff367819 */ /* 0x000fe200000114cf */
[----:B0-----:R-:W-:Y:S01]  /*17490*/  @P1 IMAD.HI.U32 R4, R13, R10, RZ ;  /* 0x0000000a0d041227 */ /* 0x001fe200078e00ff */
[----:B------:R-:W-:Y:S01]  /*174a0*/  ULDC.64 UR4, c[0x0][0xb90] ;  /* 0x0002e40000047ab9 */ /* 0x000fe20000000a00 */
[----:B-----5:R-:W-:Y:S02]  /*174b0*/  SHF.R.S32.HI R49, RZ, 0x1f, R48 ;  /* 0x0000001fff317819 */ /* 0x020fe40000011430 */
[----:B------:R-:W-:Y:S01]  /*174c0*/  IMAD R8, R54, UR4, RZ ;  /* 0x0000000436087c24 */ /* 0x000fe2000f8e02ff */
[----:B------:R-:W-:Y:S01]  /*174d0*/  SEL R40, R211, RZ, !P0 ;  /* 0x000000ffd3287207 */ /* 0x000fe20004000000 */
[----:B------:R-:W-:Y:S01]  /*174e0*/  IMAD.MOV.U32 R7, RZ, RZ, R13 ;  /* 0x000000ffff077224 */ /* 0x000fe200078e000d */
[----:B--2---:R-:W-:Y:S01]  /*174f0*/  @P1 SHF.R.U32.HI R7, RZ, R11, R4 ;  /* 0x0000000bff071219 */ /* 0x004fe20000011604 */
        /* <DEDUP_REMOVED lines=33> */
[----:B------:R-:W-:Y:S01]  /*17710*/  IMAD.IADD R4, R221, 0x1, R191 ;  /* 0x00000001dd047824 */ /* 0x000fe200078e02bf */
[----:B------:R-:W-:Y:S01]  /*17720*/  LOP3.LUT R12, R13, 0x380, RZ, 0xc0, !PT ;  /* 0x000003800d0c7812 */ /* 0x000fe200078ec0ff */
[----:B------:R-:W0:Y:S01]  /*17730*/  SHFL.IDX PT, R51, R11, RZ, 0x1c1f ;  /* 0x001c1fff0b337589 */ /* 0x000e2200000e0000 */
[----:B------:R-:W-:Y:S01]  /*17740*/  LOP3.LUT R24, R25, 0x380, RZ, 0xc0, !PT ;  /* 0x0000038019187812 */ /* 0x000fe200078ec0ff */
[----:B------:R-:W-:Y:S01]  /*17750*/  ULDC.64 UR4, c[0x0][0xaa0] ;  /* 0x0002a80000047ab9 */ /* 0x000fe20000000a00 */
[----:B------:R-:W-:Y:S01]  /*17760*/  LOP3.LUT R8, R7, 0x380, RZ, 0xc0, !PT ;  /* 0x0000038007087812 */ /* 0x000fe200078ec0ff */
[----:B------:R-:W-:Y:S01]  /*17770*/  SHFL.IDX PT, R52, R10, 0x1, 0x1c1f ;  /* 0x003c1f000a347f89 */ /* 0x000fe200000e0000 */
[----:B------:R-:W-:-:S02]  /*17780*/  SHF.R.U64 R24, R24, 0x3, RZ ;  /* 0x0000000318187819 */ /* 0x000fc400000012ff */
[----:B------:R-:W-:Y:S01]  /*17790*/  SHF.R.U64 R28, R28, 0x3, RZ ;  /* 0x000000031c1c7819 */ /* 0x000fe200000012ff */
[----:B------:R-:W1:Y:S01]  /*177a0*/  SHFL.IDX PT, R53, R11, 0x1, 0x1c1f ;  /* 0x003c1f000b357f89 */ /* 0x000e6200000e0000 */
[----:B------:R-:W-:Y:S02]  /*177b0*/  LOP3.LUT R24, R24, R25, RZ, 0x3c, !PT ;  /* 0x0000001918187212 */ /* 0x000fe400078e3cff */
[----:B------:R-:W-:Y:S02]  /*177c0*/  IADD3.X R25, RZ, R21, RZ, P2, !PT ;  /* 0x00000015ff197210 */ /* 0x000fe400017fe4ff */
[C---:B------:R-:W-:Y:S01]  /*177d0*/  ISETP.GE.OR P2, PT, R4.reuse, R59, P0 ;  /* 0x0000003b0400720c */ /* 0x040fe20000746670 */
[----:B------:R-:W-:Y:S01]  /*177e0*/  VIADD R4, R4, 0x8 ;  /* 0x0000000804047836 */ /* 0x000fe20000000000 */
[----:B------:R-:W-:Y:S02]  /*177f0*/  SHF.R.U64 R12, R12, 0x3, RZ ;  /* 0x000000030c0c7819 */ /* 0x000fe400000012ff */
[----:B------:R-:W-:-:S02]  /*17800*/  SHF.R.U64 R8, R8, 0x3, RZ ;  /* 0x0000000308087819 */ /* 0x000fc400000012ff */
[----:B------:R-:W-:Y:S01]  /*17810*/  LOP3.LUT R28, R28, R29, RZ, 0x3c, !PT ;  /* 0x0000001d1c1c7212 */ /* 0x000fe200078e3cff */
[--C-:B------:R-:W-:Y:S01]  /*17820*/  IMAD.X R29, RZ, RZ, R21.reuse, P3 ;  /* 0x000000ffff1d7224 */ /* 0x100fe200018e0615 */
[----:B------:R-:W-:Y:S01]  /*17830*/  LOP3.LUT R12, R12, R13, RZ, 0x3c, !PT ;  /* 0x0000000d0c0c7212 */ /* 0x000fe200078e3cff */
[--C-:B------:R-:W-:Y:S01]  /*17840*/  IMAD.X R13, RZ, RZ, R21.reuse, P4 ;  /* 0x000000ffff0d7224 */ /* 0x100fe200020e0615 */
[----:B------:R-:W-:Y:S02]  /*17850*/  LOP3.LUT R8, R8, R7, RZ, 0x3c, !PT ;  /* 0x0000000708087212 */ /* 0x000fe400078e3cff */
[----:B------:R-:W-:Y:S01]  /*17860*/  IADD3 R5, P3, R20, 0x7000, RZ ;  /* 0x0000700014057810 */ /* 0x000fe20007f7e0ff */
[----:B0-----:R0:W-:Y:S01]  /*17870*/  @!P2 ST.E desc[UR42][R50.64], R3 ;  /* 0x000000033200a985 */ /* 0x0011e2000c10192a */
[----:B------:R-:W-:Y:S02]  /*17880*/  ISETP.GE.OR P0, PT, R4, R59, P0 ;  /* 0x0000003b0400720c */ /* 0x000fe40000706670 */
[C---:B------:R-:W-:Y:S01]  /*17890*/  IADD3 R33, P5, R20.reuse, 0x5000, RZ ;  /* 0x0000500014217810 */ /* 0x040fe20007fbe0ff */
[----:B------:R-:W-:Y:S01]  /*178a0*/  IMAD.X R45, RZ, RZ, R21, P3 ;  /* 0x000000ffff2d7224 */ /* 0x000fe200018e0615 */
[----:B------:R-:W-:-:S02]  /*178b0*/  IADD3 R37, P4, R20, 0x6000, RZ ;  /* 0x0000600014257810 */ /* 0x000fc40007f9e0ff */
[----:B------:R-:W-:Y:S02]  /*178c0*/  LOP3.LUT R7, R20, 0x380, RZ, 0xc0, !PT ;  /* 0x0000038014077812 */ /* 0x000fe400078ec0ff */
[----:B------:R-:W-:Y:S02]  /*178d0*/  LOP3.LUT R4, R5, 0x380, RZ, 0xc0, !PT ;  /* 0x0000038005047812 */ /* 0x000fe400078ec0ff */
[----:B------:R-:W-:Y:S01]  /*178e0*/  LOP3.LUT R32, R33, 0x380, RZ, 0xc0, !PT ;  /* 0x0000038021207812 */ /* 0x000fe200078ec0ff */
[----:B0-----:R-:W0:Y:S01]  /*178f0*/  @P1 LDC R51, c[0x0][0xbec] ;  /* 0x0002fb00ff331b82 */ /* 0x001e220000000800 */
[----:B------:R-:W-:Y:S01]  /*17900*/  LOP3.LUT R36, R37, 0x380, RZ, 0xc0, !PT ;  /* 0x0000038025247812 */ /* 0x000fe200078ec0ff */
[----:B------:R-:W-:Y:S01]  /*17910*/  IMAD R3, R49, UR4, RZ ;  /* 0x0000000431037c24 */ /* 0x000fe2000f8e02ff */
[----:B------:R-:W-:Y:S01]  /*17920*/  SHF.R.U64 R7, R7, 0x3, RZ ;  /* 0x0000000307077819 */ /* 0x000fe200000012ff */
[----:B-1----:R1:W-:Y:S01]  /*17930*/  @!P0 ST.E desc[UR42][R52.64], R0 ;  /* 0x0000000034008985 */ /* 0x0023e2000c10192a */
[----:B------:R-:W-:-:S02]  /*17940*/  SHF.R.U64 R4, R4, 0x3, RZ ;  /* 0x0000000304047819 */ /* 0x000fc400000012ff */
[----:B------:R-:W-:Y:S01]  /*17950*/  SHF.R.U64 R32, R32, 0x3, RZ ;  /* 0x0000000320207819 */ /* 0x000fe200000012ff */
[----:B------:R-:W2:Y:S01]  /*17960*/  @P1 LDC R49, c[0x0][0xbf0] ;  /* 0x0002fc00ff311b82 */ /* 0x000ea20000000800 */
[----:B------:R-:W-:Y:S01]  /*17970*/  SHF.R.U64 R36, R36, 0x3, RZ ;  /* 0x0000000324247819 */ /* 0x000fe200000012ff */
[----:B------:R-:W-:Y:S01]  /*17980*/  IMAD R3, R48, UR5, R3 ;  /* 0x0000000530037c24 */ /* 0x000fe2000f8e0203 */
[----:B------:R-:W-:Y:S01]  /*17990*/  LOP3.LUT R20, R7, R20, RZ, 0x3c, !PT ;  /* 0x0000001407147212 */ /* 0x000fe200078e3cff */
[----:B------:R-:W5:Y:S01]  /*179a0*/  LD.E.128 R8, desc[UR42][R8.64] ;  /* 0x0000002a08087980 */ /* 0x000f62000c101d00 */
[----:B------:R-:W-:Y:S02]  /*179b0*/  LOP3.LUT R32, R32, R33, RZ, 0x3c, !PT ;  /* 0x0000002120207212 */ /* 0x000fe400078e3cff */
[----:B------:R-:W-:Y:S01]  /*179c0*/  LOP3.LUT R36, R36, R37, RZ, 0x3c, !PT ;  /* 0x0000002524247212 */ /* 0x000fe200078e3cff */
[----:B------:R-:W-:Y:S01]  /*179d0*/  IMAD.X R37, RZ, RZ, R21, P4 ;  /* 0x000000ffff257224 */ /* 0x000fe200020e0615 */
[----:B------:R-:W-:Y:S01]  /*179e0*/  LOP3.LUT R44, R4, R5, RZ, 0x3c, !PT ;  /* 0x00000005042c7212 */ /* 0x000fe200078e3cff */
[----:B------:R-:W5:Y:S01]  /*179f0*/  LD.E.128 R12, desc[UR42][R12.64] ;  /* 0x0000002a0c0c7980 */ /* 0x000f62000c101d00 */
[----:B------:R-:W-:-:S03]  /*17a00*/  IADD3.X R33, RZ, R21, RZ, P5, !PT ;  /* 0x00000015ff217210 */ /* 0x000fc60002ffe4ff */
        /* <DEDUP_REMOVED lines=8> */
[----:B-1----:R-:W-:Y:S01]  /*17a90*/  IMAD R0, R54, UR4, RZ ;  /* 0x0000000436007c24 */ /* 0x002fe2000f8e02ff */
[----:B------:R-:W5:Y:S01]  /*17aa0*/  LD.E.128 R36, desc[UR42][R36.64] ;  /* 0x0000002a24247980 */ /* 0x000f62000c101d00 */
[----:B------:R-:W-:Y:S02]  /*17ab0*/  IMAD.IADD R48, R191, 0x1, R48 ;  /* 0x00000001bf307824 */ /* 0x000fe400078e0230 */
[C---:B------:R-:W-:Y:S01]  /*17ac0*/  IMAD R3, R207.reuse, UR5, R0 ;  /* 0x00000005cf037c24 */ /* 0x040fe2000f8e0200 */
[----:B------:R-:W5:Y:S01]  /*17ad0*/  LD.E.128 R44, desc[UR42][R44.64] ;  /* 0x0000002a2c2c7980 */ /* 0x000f62000c101d00 */
[----:B------:R-:W-:Y:S01]  /*17ae0*/  IMAD.WIDE.U32 R20, R207, UR4, R20 ;  /* 0x00000004cf147c25 */ /* 0x000fe2000f8e0014 */
[----:B------:R-:W-:Y:S01]  /*17af0*/  ULDC.64 UR4, c[0x0][0xaf0] ;  /* 0x0002bc0000047ab9 */ /* 0x000fe20000000a00 */
[----:B------:R-:W-:Y:S01]  /*17b00*/  @!PT LDS RZ, [RZ] ;  /* 0x00000000fffff984 */ /* 0x000fe20000000800 */
[----:B------:R-:W-:Y:S01]  /*17b10*/  @!PT LDS RZ, [RZ] ;  /* 0x00000000fffff984 */ /* 0x000fe20000000800 */
[----:B------:R-:W-:Y:S01]  /*17b20*/  @!PT LDS RZ, [RZ] ;  /* 0x00000000fffff984 */ /* 0x000fe20000000800 */
[----:B------:R-:W-:Y:S01]  /*17b30*/  @!PT LDS RZ, [RZ] ;  /* 0x00000000fffff984 */ /* 0x000fe20000000800 */
[----:B------:R1:W-:Y:S06]  /*17b40*/  MEMBAR.ALL.CTA ;  /* 0x0000000000007992 */ /* 0x0003ec0000008000 */
[----:B-1----:R-:W1:Y:S01]  /*17b50*/  FENCE.VIEW.ASYNC.S ;  /* 0x00000000000073c6 */ /* 0x002e620000000000 */
[----:B0-----:R-:W-:Y:S01]  /*17b60*/  @P1 IMAD.HI.U32 R0, R48, R51, RZ ;  /* 0x0000003330001227 */ /* 0x001fe200078e00ff */
        /* <DEDUP_REMOVED lines=16> */
[----:B------:R-:W-:Y:S02]  /*17c70*/  IMAD.IADD R50, R187, 0x1, R191 ;  /* 0x00000001bb327824 */ /* 0x000fe400078e02bf */
        /* <DEDUP_REMOVED lines=15> */
[----:B-1----:R0:W1:Y:S01]  /*17d70*/  SHFL.IDX PT, R21, R40, RZ, 0x181f ;  /* 0x00181fff28157589 */ /* 0x00206200000e0000 */
[----:B------:R-:W-:Y:S02]  /*17d80*/  BSSY B1, `(.L_x_3079) ;  /* 0x000000d000017945 */ /* 0x000fe40003800000 */
[----:B------:R0:W-:Y:S01]  /*17d90*/  SYNCS.ARRIVE.TRANS64.RED.A1T0 RZ, [R0+URZ], RZ ;  /* 0x000000ff00ff79a7 */ /* 0x0001e2000810043f */
[----:B------:R0:W2:Y:S01]  /*17da0*/  SHFL.IDX PT, R49, R3, RZ, 0x181f ;  /* 0x00181fff03317589 */ /* 0x0000a200000e0000 */
[----:B------:R-:W-:Y:S05]  /*17db0*/  @P2 BRA `(.L_x_3080) ;  /* 0x0000000000242947 */ /* 0x000fea0003800000 */
        /* <DEDUP_REMOVED lines=9> */
.L_x_3080:
[----:B------:R-:W-:Y:S05]  /*17e50*/  BSYNC B1 ;  /* 0x0000000000017941 */ /* 0x000fea0003800000 */
.L_x_3079:
[----:B---3-5:R3:W4:Y:S01]  /*17e60*/  SHFL.IDX PT, R7, R3, 0x1, 0x181f ;  /* 0x00381f0003077f89 */ /* 0x02872200000e0000 */
        /* <DEDUP_REMOVED lines=8> */
[-C--:B----4-:R-:W-:Y:S02]  /*17ef0*/  @!P3 LEA.HI.X R5, R16, R7.reuse, R17, 0x1, P0 ;  /* 0x000000071005b211 */ /* 0x090fe400000f0c11 */
[----:B------:R-:W-:-:S03]  /*17f00*/  @!P4 LEA.HI.X R7, R2, R7, R184, 0x1, P2 ;  /* 0x000000070207c211 */ /* 0x000fc600010f0cb8 */
[----:B------:R0:W-:Y:S04]  /*17f10*/  @!P3 ST.E.128 desc[UR42][R4.64], R8 ;  /* 0x000000080400b985 */ /* 0x0001e8000c101d2a */
[----:B------:R0:W-:Y:S02]  /*17f20*/  @!P4 ST.E.128 desc[UR42][R6.64], R32 ;  /* 0x000000200600c985 */ /* 0x0001e4000c101d2a */
.L_x_3082:
[----:B------:R-:W-:Y:S05]  /*17f30*/  BSYNC B1 ;  /* 0x0000000000017941 */ /* 0x000fea0003800000 */
.L_x_3081:
[----:B0---4-:R0:W4:Y:S01]  /*17f40*/  SHFL.IDX PT, R7, R3, 0x2, 0x181f ;  /* 0x00581f0003077f89 */ /* 0x01112200000e0000 */
        /* <DEDUP_REMOVED lines=12> */
.L_x_3084:
[----:B------:R-:W-:Y:S05]  /*18010*/  BSYNC B1 ;  /* 0x0000000000017941 */ /* 0x000fea0003800000 */
.L_x_3083:
[----:B------:R-:W-:Y:S01]  /*18020*/  VIADD R0, R50, 0x60 ;  /* 0x0000006032007836 */ /* 0x000fe20000000000 */
[----:B0--3--:R-:W3:Y:S04]  /*18030*/  SHFL.IDX PT, R3, R3, 0x3, 0x181f ;  /* 0x00781f0003037f89 */ /* 0x009ee800000e0000 */
[----:B------:R-:W-:Y:S01]  /*18040*/  ISETP.GE.AND P0, PT, R0, R59, PT ;  /* 0x0000003b0000720c */ /* 0x000fe20003f06270 */
[----:B----4-:R4:W0:-:S12]  /*18050*/  SHFL.IDX PT, R7, R40, 0x3, 0x181f ;  /* 0x00781f0028077f89 */ /* 0x01081800000e0000 */
[----:B----4-:R-:W-:Y:S05]  /*18060*/  @P0 BRA `(.L_x_3085) ;  /* 0x0000000800f80947 */ /* 0x010fea0003800000 */
[----:B------:R-:W-:Y:S02]  /*18070*/  ULDC UR4, c[0x0][0xac8] ;  /* 0x0002b20000047ab9 */ /* 0x000fe40000000800 */
[----:B------:R-:W-:-:S13]  /*18080*/  ISETP.GE.AND P1, PT, R16, UR4, PT ;  /* 0x0000000410007c0c */ /* 0x000fda000bf26270 */
[----:B0-----:R-:W-:-:S04]  /*18090*/  @!P1 LEA R4, P0, R16, R7, 0x1 ;  /* 0x0000000710049211 */ /* 0x001fc800078008ff */
[----:B---3--:R-:W-:Y:S02]  /*180a0*/  @!P1 LEA.HI.X R5, R16, R3, R17, 0x1, P0 ;  /* 0x0000000310059211 */ /* 0x008fe400000f0c11 */
[----:B------:R-:W-:-:S03]  /*180b0*/  ISETP.GE.AND P0, PT, R2, UR4, PT ;  /* 0x0000000402007c0c */ /* 0x000fc6000bf06270 */
[----:B------:R4:W-:Y:S10]  /*180c0*/  @!P1 ST.E.128 desc[UR42][R4.64], R24 ;  /* 0x0000001804009985 */ /* 0x0009f4000c101d2a */
[----:B------:R-:W-:Y:S05]  /*180d0*/  @P0 BRA `(.L_x_3085) ;  /* 0x0000000800dc0947 */ /* 0x000fea0003800000 */
[----:B----4-:R-:W-:-:S04]  /*180e0*/  LEA R4, P0, R2, R7, 0x1 ;  /* 0x0000000702047211 */ /* 0x010fc800078008ff */
[----:B------:R-:W-:-:S05]  /*180f0*/  LEA.HI.X R5, R2, R3, R184, 0x1, P0 ;  /* 0x0000000302057211 */ /* 0x000fca00000f0cb8 */
[----:B------:R0:W-:Y:S01]  /*18100*/  ST.E.128 desc[UR42][R4.64], R44 ;  /* 0x0000002c04007985 */ /* 0x0001e2000c101d2a */
[----:B------:R-:W-:Y:S05]  /*18110*/  BRA `(.L_x_3085) ;  /* 0x0000000800cc7947 */ /* 0x000fea0003800000 */
.L_x_3077:
[----:B------:R-:W-:Y:S01]  /*18120*/  ULDC.64 UR4, c[0x0][0xc00] ;  /* 0x0003000000047ab9 */ /* 0x000fe20000000a00 */
[----:B------:R-:W-:Y:S01]  /*18130*/  IMAD.MOV.U32 R0, RZ, RZ, RZ ;  /* 0x000000ffff007224 */ /* 0x000fe200078e00ff */
[----:B------:R-:W-:Y:S01]  /*18140*/  ISETP.NE.U32.AND P0, PT, RZ, UR4, PT ;  /* 0x00000004ff007c0c */ /* 0x000fe2000bf05070 */
[----:B------:R-:W3:Y:S01]  /*18150*/  LDC R25, c[0x0][0xbe8] ;  /* 0x0002fa00ff197b82 */ /* 0x000ee20000000800 */
        /* <DEDUP_REMOVED lines=12> */
[----:B---3--:R-:W-:Y:S02]  /*18220*/  ISETP.NE.AND P2, PT, R25, 0x1, PT ;  /* 0x000000011900780c */ /* 0x008fe40003f45270 */
[----:B------:R-:W-:-:S11]  /*18230*/  ISETP.GE.AND P3, PT, R228, 0x80, PT ;  /* 0x00000080e400780c */ /* 0x000fd60003f66270 */
[----:B------:R-:W3:Y:S08]  /*18240*/  @P2 LDC R14, c[0x0][0xbec] ;  /* 0x0002fb00ff0e2b82 */ /* 0x000ef00000000800 */
[----:B------:R-:W0:Y:S01]  /*18250*/  @P2 LDC R27, c[0x0][0xbf0] ;  /* 0x0002fc00ff1b2b82 */ /* 0x000e220000000800 */
[----:B------:R-:W-:Y:S05]  /*18260*/  @P1 BRA `(.L_x_3086) ;  /* 0x0000000000101947 */ /* 0x000fea0003800000 */
[----:B------:R-:W-:Y:S05]  /*18270*/  @!P0 BRA `(.L_x_3086) ;  /* 0x00000000000c8947 */ /* 0x000fea0003800000 */
[----:B------:R-:W2:Y:S04]  /*18280*/  LDG.E R3, desc[UR42][R4.64] ;  /* 0x0000002a04037981 */ /* 0x000ea8000c1e1900 */
[----:B-----5:R-:W2:Y:S02]  /*18290*/  LDG.E R8, desc[UR42][R4.64+0x4] ;  /* 0x0000042a04087981 */ /* 0x020ea4000c1e1900 */
[----:B--2---:R-:W-:-:S07]  /*182a0*/  IMAD.IADD R8, R8, 0x1, -R3 ;  /* 0x0000000108087824 */ /* 0x004fce00078e0a03 */
.L_x_3086:
[----:B------:R-:W-:Y:S01]  /*182b0*/  BSSY B1, `(.L_x_3087) ;  /* 0x000002d000017945 */ /* 0x000fe20003800000 */
[----:B----4-:R-:W-:Y:S02]  /*182c0*/  SHF.R.S32.HI R13, RZ, 0x1f, R207 ;  /* 0x0000001fff0d7819 */ /* 0x010fe400000114cf */
[----:B------:R-:W-:Y:S02]  /*182d0*/  SEL R15, R210, RZ, !P0 ;  /* 0x000000ffd20f7207 */ /* 0x000fe40004000000 */
[----:B------:R-:W-:Y:S02]  /*182e0*/  SEL R211, R211, RZ, !P0 ;  /* 0x000000ffd3d37207 */ /* 0x000fe40004000000 */
[----:B-----5:R-:W-:Y:S01]  /*182f0*/  SHF.R.S32.HI R11, RZ, 0x1f, R0 ;  /* 0x0000001fff0b7819 */ /* 0x020fe20000011400 */
[----:B------:R-:W-:Y:S06]  /*18300*/  @P3 BRA `(.L_x_3088) ;  /* 0x00000000009c3947 */ /* 0x000fec0003800000 */
[----:B------:R-:W4:Y:S01]  /*18310*/  S2R R12, SR_TID.X ;  /* 0x00000000000c7919 */ /* 0x000f220000002100 */
[----:B------:R-:W5:Y:S02]  /*18320*/  LDC R9, c[0x0][0xbe8] ;  /* 0x0002fa00ff097b82 */ /* 0x000f640000000800 */
[----:B-----5:R-:W-:Y:S01]  /*18330*/  IMAD R3, R8, R9, RZ ;  /* 0x0000000908037224 */ /* 0x020fe200078e02ff */
[----:B----4-:R-:W-:-:S04]  /*18340*/  IADD3 R12, R191, -0x80, R12 ;  /* 0xffffff80bf0c7810 */ /* 0x010fc80007ffe00c */
[----:B------:R-:W-:-:S13]  /*18350*/  ISETP.GE.AND P0, PT, R12, R3, PT ;  /* 0x000000030c00720c */ /* 0x000fda0003f06270 */
[----:B------:R-:W-:Y:S05]  /*18360*/  @P0 BRA `(.L_x_3088) ;  /* 0x0000000000840947 */ /* 0x000fea0003800000 */
[----:B------:R-:W-:Y:S01]  /*18370*/  ISETP.NE.AND P0, PT, R9, 0x1, PT ;  /* 0x000000010900780c */ /* 0x000fe20003f05270 */
[----:B------:R-:W-:Y:S01]  /*18380*/  ULDC.64 UR4, c[0x0][0xb90] ;  /* 0x0002e40000047ab9 */ /* 0x000fe20000000a00 */
[----:B0-----:R-:W-:Y:S01]  /*18390*/  MOV R4, R0 ;  /* 0x0000000000047202 */ /* 0x001fe20000000f00 */
[----:B------:R-:W-:Y:S02]  /*183a0*/  IMAD R10, R13, UR4, RZ ;  /* 0x000000040d0a7c24 */ /* 0x000fe4000f8e02ff */
[----:B------:R-:W-:Y:S02]  /*183b0*/  IMAD.MOV.U32 R5, RZ, RZ, R11 ;  /* 0x000000ffff057224 */ /* 0x000fe400078e000b */
[----:B------:R-:W-:Y:S02]  /*183c0*/  IMAD.MOV.U32 R3, RZ, RZ, R12 ;  /* 0x000000ffff037224 */ /* 0x000fe400078e000c */
[----:B------:R-:W-:-:S04]  /*183d0*/  IMAD.WIDE.U32 R4, R207, UR4, R4 ;  /* 0x00000004cf047c25 */ /* 0x000fc8000f8e0004 */
[----:B------:R-:W0:Y:S08]  /*183e0*/  @P0 LDC R7, c[0x0][0xbec] ;  /* 0x0002fb00ff070b82 */ /* 0x000e300000000800 */
[----:B------:R-:W4:Y:S01]  /*183f0*/  @P0 LDC R21, c[0x0][0xbf0] ;  /* 0x0002fc00ff150b82 */ /* 0x000f220000000800 */
[----:B0-----:R-:W-:-:S04]  /*18400*/  @P0 IMAD.HI.U32 R6, R12, R7, RZ ;  /* 0x000000070c060227 */ /* 0x001fc800078e00ff */
[----:B------:R-:W-:Y:S01]  /*18410*/  IMAD R7, R207, UR5, R10 ;  /* 0x00000005cf077c24 */ /* 0x000fe2000f8e020a */
[----:B------:R-:W-:Y:S01]  /*18420*/  ULDC.64 UR4, c[0x0][0xb98] ;  /* 0x0002e60000047ab9 */ /* 0x000fe20000000a00 */
[----:B----4-:R-:W-:Y:S02]  /*18430*/  @P0 SHF.R.U32.HI R3, RZ, R21, R6 ;  /* 0x00000015ff030219 */ /* 0x010fe40000011606 */
[----:B------:R-:W-:Y:S02]  /*18440*/  IMAD.IADD R5, R5, 0x1, R7 ;  /* 0x0000000105057824 */ /* 0x000fe400078e0207 */
[----:B------:R-:W-:Y:S01]  /*18450*/  IMAD R6, R211, UR4, RZ ;  /* 0x00000004d3067c24 */ /* 0x000fe2000f8e02ff */
[----:B------:R-:W-:Y:S01]  /*18460*/  IADD3 R7, -R3, RZ, RZ ;  /* 0x000000ff03077210 */ /* 0x000fe20007ffe1ff */
[----:B------:R-:W-:-:S04]  /*18470*/  IMAD.WIDE.U32 R4, R15, UR4, R4 ;  /* 0x000000040f047c25 */ /* 0x000fc8000f8e0004 */
[----:B------:R-:W-:Y:S01]  /*18480*/  IMAD R7, R9, R7, R12 ;  /* 0x0000000709077224 */ /* 0x000fe200078e020c */
[----:B------:R-:W-:Y:S01]  /*18490*/  SHF.R.S32.HI R9, RZ, 0x1f, R3 ;  /* 0x0000001fff097819 */ /* 0x000fe20000011403 */
[----:B------:R-:W-:Y:S01]  /*184a0*/  IMAD R6, R15, UR5, R6 ;  /* 0x000000050f067c24 */ /* 0x000fe2000f8e0206 */
[----:B------:R-:W-:Y:S01]  /*184b0*/  IADD3 R4, P0, R3, R4, RZ ;  /* 0x0000000403047210 */ /* 0x000fe20007f1e0ff */
[----:B------:R-:W-:Y:S01]  /*184c0*/  ULDC.64 UR4, c[0x0][0xb88] ;  /* 0x0002e20000047ab9 */ /* 0x000fe20000000a00 */
        /* <DEDUP_REMOVED lines=11> */
.L_x_3088:
[----:B------:R-:W-:Y:S05]  /*18580*/  BSYNC B1 ;  /* 0x0000000000017941 */ /* 0x000fea0003800000 */
.L_x_3087:
[----:B------:R-:W-:Y:S02]  /*18590*/  ULDC.64 UR4, c[0x0][0xaa0] ;  /* 0x0002a80000047ab9 */ /* 0x000fe40000000a00 */
[----:B----4-:R-:W-:Y:S02]  /*185a0*/  IMAD R3, R11, UR4, RZ ;  /* 0x000000040b037c24 */ /* 0x010fe4000f8e02ff */
[----:B0-----:R-:W-:-:S04]  /*185b0*/  IMAD.WIDE.U32 R4, R0, UR4, RZ ;  /* 0x0000000400047c25 */ /* 0x001fc8000f8e00ff */
[----:B------:R-:W-:Y:S01]  /*185c0*/  IMAD R3, R0, UR5, R3 ;  /* 0x0000000500037c24 */ /* 0x000fe2000f8e0203 */
[----:B------:R-:W-:Y:S01]  /*185d0*/  LEA R0, R206, R187, 0x5 ;  /* 0x000000bbce007211 */ /* 0x000fe200078e28ff */
[----:B------:R-:W-:Y:S02]  /*185e0*/  ULDC.64 UR4, c[0x0][0xae8] ;  /* 0x0002ba0000047ab9 */ /* 0x000fe40000000a00 */
[----:B------:R-:W-:Y:S02]  /*185f0*/  IMAD.IADD R5, R5, 0x1, R3 ;  /* 0x0000000105057824 */ /* 0x000fe400078e0203 */
[----:B------:R-:W-:Y:S01]  /*18600*/  IMAD.IADD R9, R191, 0x1, R0 ;  /* 0x00000001bf097824 */ /* 0x000fe200078e0200 */
[----:B------:R-:W-:Y:S01]  /*18610*/  IADD3 R191, R187, R191, RZ ;  /* 0x000000bfbbbf7210 */ /* 0x000fe20007ffe0ff */
[----:B------:R-:W-:Y:S02]  /*18620*/  IMAD R6, R13, UR4, RZ ;  /* 0x000000040d067c24 */ /* 0x000fe4000f8e02ff */
[----:B---3--:R-:W-:Y:S01]  /*18630*/  @P2 IMAD.HI.U32 R0, R9, R14, RZ ;  /* 0x0000000e09002227 */ /* 0x008fe200078e00ff */
[----:B------:R-:W-:-:S03]  /*18640*/  MOV R3, R9 ;  /* 0x0000000900037202 */ /* 0x000fc60000000f00 */
        /* <DEDUP_REMOVED lines=28> */
[----:B------:R0:W3:Y:S04]  /*18810*/  SHFL.IDX PT, R3, R4, RZ, 0x181f ;  /* 0x00181fff04037589 */ /* 0x0000e800000e0000 */
[----:B------:R0:W4:Y:S02]  /*18820*/  SHFL.IDX PT, R14, R0, RZ, 0x181f ;  /* 0x00181fff000e7589 */ /* 0x00012400000e0000 */
.L_x_3323:
[----:B------:R-:W-:Y:S01]  /*18830*/  IMAD R8, R8, R25, RZ ;  /* 0x0000001908087224 */ /* 0x000fe200078e02ff */
        /* <DEDUP_REMOVED lines=8> */
[-C--:B---3--:R-:W-:Y:S02]  /*188c0*/  @!P2 LEA.HI.X R7, R16, R3.reuse, R17, 0x1, P0 ;  /* 0x000000031007a211 */ /* 0x088fe400000f0c11 */
[----:B------:R-:W-:-:S03]  /*188d0*/  @!P3 LEA.HI.X R15, R2, R3, R184, 0x1, P1 ;  /* 0x00000003020fb211 */ /* 0x000fc600008f0cb8 */
[----:B------:R3:W-:Y:S04]  /*188e0*/  @!P2 ST.E.128 desc[UR42][R6.64], RZ ;  /* 0x000000ff0600a985 */ /* 0x0007e8000c101d2a */
[----:B------:R3:W-:Y:S02]  /*188f0*/  @!P3 ST.E.128 desc[UR42][R14.64], RZ ;  /* 0x000000ff0e00b985 */ /* 0x0007e4000c101d2a */
.L_x_3091:
[----:B------:R-:W-:Y:S05]  /*18900*/  BSYNC B1 ;  /* 0x0000000000017941 */ /* 0x000fea0003800000 */
.L_x_3090:
[----:B------:R-:W-:-:S03]  /*18910*/  UMOV UR4, 0xffffffff ;  /* 0xffffffff00047882 */ /* 0x000fc60000000000 */
[----:B------:R-:W-:Y:S05]  /*18920*/  BRA.DIV UR4, `(.L_x_3092) ;  /* 0x0000009604707947 */ /* 0x000fea000b800000 */
[----:B---3--:R3:W0:Y:S04]  /*18930*/  SHFL.IDX PT, R3, R4, 0x1, 0x181f ;  /* 0x00381f0004037f89 */ /* 0x00862800000e0000 */
[----:B----4-:R3:W4:Y:S02]  /*18940*/  SHFL.IDX PT, R14, R0, 0x1, 0x181f ;  /* 0x00381f00000e7f89 */ /* 0x01072400000e0000 */
.L_x_3327:
        /* <DEDUP_REMOVED lines=13> */
.L_x_3094:
[----:B------:R-:W-:Y:S05]  /*18a20*/  BSYNC B1 ;  /* 0x0000000000017941 */ /* 0x000fea0003800000 */
.L_x_3093:
[----:B------:R-:W-:-:S03]  /*18a30*/  UMOV UR4, 0xffffffff ;  /* 0xffffffff00047882 */ /* 0x000fc60000000000 */
[----:B------:R-:W-:Y:S05]  /*18a40*/  BRA.DIV UR4, `(.L_x_3095) ;  /* 0x0000009604707947 */ /* 0x000fea000b800000 */
[----:B0-----:R0:W0:Y:S04]  /*18a50*/  SHFL.IDX PT, R3, R4, 0x2, 0x181f ;  /* 0x00581f0004037f89 */ /* 0x00102800000e0000 */
[----:B----4-:R4:W0:Y:S02]  /*18a60*/  SHFL.IDX PT, R14, R0, 0x2, 0x181f ;  /* 0x00581f00000e7f89 */ /* 0x01082400000e0000 */
.L_x_3331:
[----:B------:R-:W-:Y:S01]  /*18a70*/  VIADD R5, R191, 0x40 ;  /* 0x00000040bf057836 */ /* 0x000fe20000000000 */
[----:B------:R-:W-:Y:S04]  /*18a80*/  BSSY B1, `(.L_x_3096) ;  /* 0x000000c000017945 */ /* 0x000fe80003800000 */
        /* <DEDUP_REMOVED lines=11> */
.L_x_3097:
[----:B------:R-:W-:Y:S05]  /*18b40*/  BSYNC B1 ;  /* 0x0000000000017941 */ /* 0x000fea0003800000 */
.L_x_3096:
[----:B------:R-:W-:-:S03]  /*18b50*/  UMOV UR4, 0xffffffff ;  /* 0xffffffff00047882 */ /* 0x000fc60000000000 */
[----:B------:R-:W-:Y:S05]  /*18b60*/  BRA.DIV UR4, `(.L_x_3098) ;  /* 0x0000009604707947 */ /* 0x000fea000b800000 */
[----:B0-----:R0:W0:Y:S04]  /*18b70*/  SHFL.IDX PT, R3, R4, 0x3, 0x181f ;  /* 0x00781f0004037f89 */ /* 0x00102800000e0000 */
[----:B------:R0:W0:Y:S02]  /*18b80*/  SHFL.IDX PT, R14, R0, 0x3, 0x181f ;  /* 0x00781f00000e7f89 */ /* 0x00002400000e0000 */
.L_x_3335:
[----:B0--34-:R-:W-:-:S04]  /*18b90*/  IADD3 R0, R191, 0x60, RZ ;  /* 0x00000060bf007810 */ /* 0x019fc80007ffe0ff */
[----:B------:R-:W-:-:S13]  /*18ba0*/  ISETP.GE.AND P0, PT, R0, R8, PT ;  /* 0x000000080000720c */ /* 0x000fda0003f06270 */
[----:B------:R-:W-:Y:S05]  /*18bb0*/  @P0 BRA `(.L_x_3085) ;  /* 0x0000000000240947 */ /* 0x000fea0003800000 */
[----:B------:R-:W-:Y:S02]  /*18bc0*/  ULDC UR4, c[0x0][0xac8] ;  /* 0x0002b20000047ab9 */ /* 0x000fe40000000800 */
[----:B------:R-:W-:Y:S02]  /*18bd0*/  ISETP.GE.AND P2, PT, R16, UR4, PT ;  /* 0x0000000410007c0c */ /* 0x000fe4000bf46270 */
[----:B------:R-:W-:-:S11]  /*18be0*/  ISETP.GE.AND P3, PT, R2, UR4, PT ;  /* 0x0000000402007c0c */ /* 0x000fd6000bf66270 */
[-C--:B------:R-:W-:Y:S02]  /*18bf0*/  @!P2 LEA R4, P0, R16, R14.reuse, 0x1 ;  /* 0x0000000e1004a211 */ /* 0x080fe400078008ff */
[----:B------:R-:W-:Y:S02]  /*18c00*/  @!P3 LEA R14, P1, R2, R14, 0x1 ;  /* 0x0000000e020eb211 */ /* 0x000fe400078208ff */
[-C--:B------:R-:W-:Y:S02]  /*18c10*/  @!P2 LEA.HI.X R5, R16, R3.reuse, R17, 0x1, P0 ;  /* 0x000000031005a211 */ /* 0x080fe400000f0c11 */
[----:B------:R-:W-:-:S03]  /*18c20*/  @!P3 LEA.HI.X R15, R2, R3, R184, 0x1, P1 ;  /* 0x00000003020fb211 */ /* 0x000fc600008f0cb8 */
[----:B------:R0:W-:Y:S04]  /*18c30*/  @!P2 ST.E.128 desc[UR42][R4.64], RZ ;  /* 0x000000ff0400a985 */ /* 0x0001e8000c101d2a */
[----:B------:R0:W-:Y:S02]  /*18c40*/  @!P3 ST.E.128 desc[UR42][R14.64], RZ ;  /* 0x000000ff0e00b985 */ /* 0x0001e4000c101d2a */
.L_x_3085:
[----:B------:R-:W-:Y:S05]  /*18c50*/  BSYNC B0 ;  /* 0x0000000000007941 */ /* 0x000fea0003800000 */
.L_x_3076:
[----:B------:R-:W-:Y:S02]  /*18c60*/  ULDC UR4, c[0x0][0xc3c] ;  /* 0x00030f0000047ab9 */ /* 0x000fe40000000800 */
[----:B-1----:R-:W-:-:S13]  /*18c70*/  ISETP.GE.AND P0, PT, R43, UR4, PT ;  /* 0x000000042b007c0c */ /* 0x002fda000bf06270 */
[----:B------:R-:W-:Y:S05]  /*18c80*/  @!P0 BRA `(.L_x_3099) ;  /* 0xfffffe8400208947 */ /* 0x000fea000383ffff */
[----:B------:R-:W-:Y:S05]  /*18c90*/  BRA `(.L_x_2878) ;  /* 0x0000006c00387947 */ /* 0x000fea0003800000 */
.L_x_2876:
        /* <DEDUP_REMOVED lines=16> */
.L_x_3100:
        /* <DEDUP_REMOVED lines=41> */
.L_x_3106:
        /* <DEDUP_REMOVED lines=12> */
.L_x_3105:
[----:B------:R-:W-:Y:S05]  /*190f0*/  BSYNC B0 ;  /* 0x0000000000007941 */ /* 0x000fea0003800000 */
.L_x_3104:
        /* <DEDUP_REMOVED lines=20> */
.L_x_3102:
        /* <DEDUP_REMOVED lines=20> */
.L_x_3107:
        /* <DEDUP_REMOVED lines=23> */
[----:B------:R-:W-:Y:S02]  /*194f0*/  IMAD R13, R7, R2, RZ ;  /* 0x00000002070d7224 */ /* 0x000fe400078e02ff */
[----:B------:R-:W-:Y:S02]  /*19500*/  IMAD.MOV R2, RZ, RZ, -R2 ;  /* 0x000000ffff027224 */ /* 0x000fe400078e0a02 */
[----:B------:R-:W-:Y:S02]  /*19510*/  IMAD.MOV R8, RZ, RZ, -R13 ;  /* 0x000000ffff087224 */ /* 0x000fe400078e0a0d */
[----:B------:R-:W-:Y:S02]  /*19520*/  IMAD R6, R6, R2, R9 ;  /* 0x0000000206067224 */ /* 0x000fe400078e0209 */
[----:B------:R-:W-:Y:S01]  /*19530*/  IMAD.MOV.U32 R2, RZ, RZ, RZ ;  /* 0x000000ffff027224 */ /* 0x000fe200078e00ff */
[----:B------:R-:W-:Y:S02]  /*19540*/  VIADDMNMX R15, R8, UR5, R7, PT ;  /* 0x00000005080f7c46 */ /* 0x000fe4000b800107 */
[----:B------:R-:W-:-:S02]  /*19550*/  IABS R11, R6 ;  /* 0x00000006000b7213 */ /* 0x000fc40000000000 */
[----:B------:R-:W-:Y:S01]  /*19560*/  IABS R8, R15 ;  /* 0x0000000f00087213 */ /* 0x000fe20000000000 */
[----:B------:R-:W-:-:S03]  /*19570*/  IMAD.MOV R18, RZ, RZ, -R15 ;  /* 0x000000ffff127224 */ /* 0x000fc600078e0a0f */
[----:B------:R-:W0:Y:S08]  /*19580*/  I2F.RP R7, R8 ;  /* 0x0000000800077306 */ /* 0x000e300000209400 */
[----:B0-----:R-:W0:Y:S02]  /*19590*/  MUFU.RCP R7, R7 ;  /* 0x0000000700077308 */ /* 0x001e240000001000 */
[----:B0-----:R-:W-:-:S06]  /*195a0*/  IADD3 R3, R7, 0xffffffe, RZ ;  /* 0x0ffffffe07037810 */ /* 0x001fcc0007ffe0ff */
[----:B------:R-:W0:Y:S02]  /*195b0*/  F2I.FTZ.U32.TRUNC.NTZ R3, R3 ;  /* 0x0000000300037305 */ /* 0x000e24000021f000 */
[----:B0-----:R-:W-:-:S05]  /*195c0*/  IMAD.MOV R10, RZ, RZ, -R3 ;  /* 0x000000ffff0a7224 */ /* 0x001fca00078e0a03 */
[----:B------:R-:W-:Y:S02]  /*195d0*/  MOV R9, R10 ;  /* 0x0000000a00097202 */ /* 0x000fe40000000f00 */
        /* <DEDUP_REMOVED lines=15> */
[----:B------:R-:W-:Y:S02]  /*196d0*/  @!P2 IADD3 R2, -R2, RZ, RZ ;  /* 0x000000ff0202a210 */ /* 0x000fe40007ffe1ff */
[----:B------:R-:W-:-:S04]  /*196e0*/  @!P1 LOP3.LUT R2, RZ, R15, RZ, 0x33, !PT ;  /* 0x0000000fff029212 */ /* 0x000fc800078e33ff */
[----:B------:R-:W-:Y:S01]  /*196f0*/  LOP3.LUT R17, RZ, R2, RZ, 0x33, !PT ;  /* 0x00000002ff117212 */ /* 0x000fe200078e33ff */
[----:B------:R-:W-:-:S03]  /*19700*/  IMAD R18, R2, R18, R3 ;  /* 0x0000001202127224 */ /* 0x000fc600078e0203 */
[----:B------:R-:W-:Y:S01]  /*19710*/  IADD3 R17, R4, R17, RZ ;  /* 0x0000001104117210 */ /* 0x000fe20007ffe0ff */
[----:B------:R-:W-:Y:S06]  /*19720*/  BRA `(.L_x_3108) ;  /* 0x00000000000c7947 */ /* 0x000fec0003800000 */
.L_x_3103:
[----:B------:R-:W-:Y:S01]  /*19730*/  IMAD.MOV.U32 R17, RZ, RZ, RZ ;  /* 0x000000ffff117224 */ /* 0x000fe200078e00ff */
[----:B------:R-:W-:Y:S01]  /*19740*/  MOV R18, RZ ;  /* 0x000000ff00127202 */ /* 0x000fe20000000f00 */
[----:B------:R-:W-:-:S07]  /*19750*/  IMAD.U32 R16, RZ, RZ, UR6 ;  /* 0x00000006ff107e24 */ /* 0x000fce000f8e00ff */
.L_x_3108:
[----:B------:R-:W-:-:S13]  /*19760*/  ISETP.NE.AND P0, PT, R5, RZ, PT ;  /* 0x000000ff0500720c */ /* 0x000fda0003f05270 */
[----:B------:R-:W0:Y:S01]  /*19770*/  @!P0 S2R R3, SR_CgaCtaId ;  /* 0x0000000000038919 */ /* 0x000e220000008800 */
[----:B------:R-:W-:-:S04]  /*19780*/  @!P0 MOV R2, 0x400 ;  /* 0x0000040000028802 */ /* 0x000fc80000000f00 */
[----:B0-----:R-:W-:-:S05]  /*19790*/  @!P0 LEA R2, R3, R2, 0x18 ;  /* 0x0000000203028211 */ /* 0x001fca00078ec0ff */
[----:B------:R1:W-:Y:S01]  /*197a0*/  @!P0 STS.128 [R2+0x288d0], R16 ;  /* 0x0288d01002008388 */ /* 0x0003e20000000c00 */
[----:B------:R-:W-:Y:S06]  /*197b0*/  BAR.ARV 0x5, 0x180 ;  /* 0x0146000000007b1d */ /* 0x000fec0000002000 */
.L_x_3101:
[----:B------:R2:W-:Y:S01]  /*197c0*/  STL [R1+0x24], RZ ;  /* 0x000024ff01007387 */ /* 0x0005e20000100800 */
[----:B------:R-:W-:Y:S01]  /*197d0*/  ULDC UR4, c[0x0][0xc3c] ;  /* 0x00030f0000047ab9 */ /* 0x000fe20000000800 */
[----:B------:R-:W-:Y:S01]  /*197e0*/  IMAD.MOV.U32 R28, RZ, RZ, 0x1 ;  /* 0x00000001ff1c7424 */ /* 0x000fe200078e00ff */
[----:B0-----:R-:W-:Y:S01]  /*197f0*/  ISETP.GE.AND P0, PT, R19, UR4, PT ;  /* 0x0000000413007c0c */ /* 0x001fe2000bf06270 */
[----:B------:R-:W-:-:S12]  /*19800*/  IMAD.MOV.U32 R25, RZ, RZ, RZ ;  /* 0x000000ffff197224 */ /* 0x000fd800078e00ff */
[----:B--2---:R-:W-:Y:S05]  /*19810*/  @P0 BRA `(.L_x_3109) ;  /* 0x0000005c007c0947 */ /* 0x004fea0003800000 */
[----:B------:R-:W0:Y:S01]  /*19820*/  S2UR UR5, SR_CgaCtaId ;  /* 0x00000000000579c3 */ /* 0x000e220000008800 */
[C---:B------:R-:W-:Y:S01]  /*19830*/  SHF.L.U32 R31, R0.reuse, 0x3, RZ ;  /* 0x00000003001f7819 */ /* 0x040fe200000006ff */
[----:B------:R-:W-:Y:S01]  /*19840*/  UMOV UR4, 0x400 ;  /* 0x0000040000047882 */ /* 0x000fe20000000000 */
[----:B-1----:R-:W-:Y:S01]  /*19850*/  LOP3.LUT R2, R0, 0x7f, RZ, 0xc0, !PT ;  /* 0x0000007f00027812 */ /* 0x002fe200078ec0ff */
[----:B------:R1:W-:Y:S01]  /*19860*/  STL [R1+0x24], RZ ;  /* 0x000024ff01007387 */ /* 0x0003e20000100800 */
[C---:B------:R-:W-:Y:S01]  /*19870*/  LOP3.LUT R3, R31.reuse, 0x1f8, RZ, 0xc0, !PT ;  /* 0x000001f81f037812 */ /* 0x040fe200078ec0ff */
[----:B------:R-:W-:Y:S01]  /*19880*/  BSSY B8, `(.L_x_3109) ;  /* 0x00005d8000087945 */ /* 0x000fe20003800000 */
[----:B------:R-:W-:Y:S01]  /*19890*/  LOP3.LUT R31, R31, 0x38, RZ, 0xc0, !PT ;  /* 0x000000381f1f7812 */ /* 0x000fe200078ec0ff */
[----:B------:R-:W-:Y:S01]  /*198a0*/  IMAD.SHL.U32 R36, R2, 0x8, RZ ;  /* 0x0000000802247824 */ /* 0x000fe200078e00ff */
[----:B------:R-:W-:Y:S01]  /*198b0*/  LOP3.LUT R3, R3, 0x38, R0, 0x78, !PT ;  /* 0x0000003803037812 */ /* 0x000fe200078e7800 */
[----:B------:R-:W-:Y:S01]  /*198c0*/  IMAD.SHL.U32 R0, R0, 0x10, RZ ;  /* 0x0000001000007824 */ /* 0x000fe200078e00ff */
[----:B------:R-:W-:Y:S01]  /*198d0*/  SHF.R.U32.HI R2, RZ, 0x3, R2 ;  /* 0x00000003ff027819 */ /* 0x000fe20000011602 */
[----:B------:R-:W-:Y:S01]  /*198e0*/  IMAD.MOV.U32 R25, RZ, RZ, RZ ;  /* 0x000000ffff197224 */ /* 0x000fe200078e00ff */
[----:B------:R-:W-:Y:S01]  /*198f0*/  LOP3.LUT R36, R3, 0x200, R36, 0xf8, !PT ;  /* 0x0000020003247812 */ /* 0x000fe200078ef824 */
[----:B------:R-:W-:Y:S01]  /*19900*/  IMAD.MOV.U32 R27, RZ, RZ, RZ ;  /* 0x000000ffff1b7224 */ /* 0x000fe200078e00ff */
[----:B------:R-:W-:Y:S01]  /*19910*/  LOP3.LUT R0, R0, 0x70, RZ, 0xc0, !PT ;  /* 0x0000007000007812 */ /* 0x000fe200078ec0ff */
[----:B------:R-:W-:Y:S01]  /*19920*/  IMAD.MOV.U32 R29, RZ, RZ, 0x1 ;  /* 0x00000001ff1d7424 */ /* 0x000fe200078e00ff */
[----:B------:R-:W-:Y:S01]  /*19930*/  MOV R28, 0x1 ;  /* 0x00000001001c7802 */ /* 0x000fe20000000f00 */
[----:B------:R-:W-:Y:S01]  /*19940*/  ULOP3.LUT UR38, UR36, 0x2, URZ, 0xfc, !UPT ;  /* 0x0000000224267892 */ /* 0x000fe2000f8efc3f */
[----:B------:R-:W-:Y:S01]  /*19950*/  LOP3.LUT R2, R2, R0, RZ, 0xfc, !PT ;  /* 0x0000000002027212 */ /* 0x000fe200078efcff */
[----:B------:R-:W-:Y:S01]  /*19960*/  ULDC.64 UR40, c[0x0][0x198] ;  /* 0x0000660000287ab9 */ /* 0x000fe20000000a00 */
[----:B------:R-:W-:Y:S01]  /*19970*/  LOP3.LUT R30, R31, 0x40, RZ, 0xfc, !PT ;  /* 0x000000401f1e7812 */ /* 0x000fe200078efcff */
[----:B------:R-:W-:Y:S01]  /*19980*/  ULDC UR37, c[0x0][0xc] ;  /* 0x0000030000257ab9 */ /* 0x000fe20000000800 */
[----:B0-----:R-:W-:-:S06]  /*19990*/  ULEA UR4, UR5, UR4, 0x18 ;  /* 0x0000000405047291 */ /* 0x001fcc000f8ec03f */
[----:B------:R-:W-:-:S05]  /*199a0*/  MOV R22, UR4 ;  /* 0x0000000400167c02 */ /* 0x000fca0008000f00 */
[----:B------:R-:W-:-:S05]  /*199b0*/  IMAD R0, R36, 0x2, R22 ;  /* 0x0000000224007824 */ /* 0x000fca00078e0216 */
[----:B------:R1:W-:Y:S02]  /*199c0*/  STL [R1+0x8], R0 ;  /* 0x0000080001007387 */ /* 0x0003e40000100800 */
.L_x_3208:
        /* <DEDUP_REMOVED lines=18> */
[----:B------:R1:W2:Y:S01]  /*19af0*/  @P0 LDG.E R11, desc[UR42][R2.64] ;  /* 0x0000002a020b0981 */ /* 0x0002a2000c1e1900 */
        /* <DEDUP_REMOVED lines=10> */
[----:B---3--:R-:W3:Y:S01]  /*19ba0*/  @P0 LDG.E R6, desc[UR42][R2.64] ;  /* 0x0000002a02060981 */ /* 0x008ee2000c1e1900 */
        /* <DEDUP_REMOVED lines=14> */
[----:B------:R-:W-:-:S03]  /*19c90*/  UIMAD UR4, UR4, UR5, URZ ;  /* 0x00000005040472a4 */ /* 0x000fc6000f8e023f */
[----:B------:R-:W-:Y:S02]  /*19ca0*/  ULDC UR5, c[0x0][0x348] ;  /* 0x0000d20000057ab9 */ /* 0x000fe40000000800 */
[----:B0-----:R-:W-:Y:S01]  /*19cb0*/  MOV R7, UR5 ;  /* 0x0000000500077c02 */ /* 0x001fe20008000f00 */
[----:B---3--:R0:W-:Y:S04]  /*19cc0*/  STL [R1+0x14], R8 ;  /* 0x0000140801007387 */ /* 0x0081e80000100800 */
[----:B--2---:R1:W-:Y:S01]  /*19cd0*/  STL [R1], R11 ;  /* 0x0000000b01007387 */ /* 0x0043e20000100800 */
[----:B------:R-:W-:Y:S02]  /*19ce0*/  IMAD.MOV.U32 R10, RZ, RZ, R8 ;  /* 0x000000ffff0a7224 */ /* 0x000fe400078e0008 */
[----:B0-----:R-:W-:Y:S01]  /*19cf0*/  IMAD.U32 R8, RZ, RZ, UR4 ;  /* 0x00000004ff087e24 */ /* 0x001fe2000f8e00ff */
[----:B----4-:R-:W-:Y:S06]  /*19d00*/  @P2 BRA `(.L_x_3110) ;  /* 0x0000000000142947 */ /* 0x010fec0003800000 */
[----:B------:R-:W-:Y:S05]  /*19d10*/  @!P0 BRA `(.L_x_3110) ;  /* 0x0000000000108947 */ /* 0x000fea0003800000 */
[----:B------:R-:W2:Y:S04]  /*19d20*/  LDG.E R9, desc[UR42][R2.64] ;  /* 0x0000002a02097981 */ /* 0x000ea8000c1e1900 */
[----:B------:R-:W2:Y:S02]  /*19d30*/  LDG.E R6, desc[UR42][R2.64+0x4] ;  /* 0x0000042a02067981 */ /* 0x000ea4000c1e1900 */
[----:B--2---:R-:W-:-:S05]  /*19d40*/  IMAD.IADD R10, R6, 0x1, -R9 ;  /* 0x00000001060a7824 */ /* 0x004fca00078e0a09 */
[----:B------:R0:W-:Y:S02]  /*19d50*/  STL [R1+0x14], R10 ;  /* 0x0000140a01007387 */ /* 0x0001e40000100800 */
.L_x_3110:
        /* <DEDUP_REMOVED lines=9> */
.L_x_3111:
[----:B------:R-:W-:Y:S02]  /*19df0*/  ULDC.64 UR4, c[0x0][0xa08] ;  /* 0x0002820000047ab9 */ /* 0x000fe40000000a00 */
[----:B------:R-:W-:-:S04]  /*19e00*/  ISETP.NE.U32.AND P0, PT, RZ, UR4, PT ;  /* 0x00000004ff007c0c */ /* 0x000fc8000bf05070 */
[----:B------:R-:W-:-:S13]  /*19e10*/  ISETP.NE.AND.EX P0, PT, RZ, UR5, PT, P0 ;  /* 0x00000005ff007c0c */ /* 0x000fda000bf05300 */
[----:B------:R-:W-:Y:S05]  /*19e20*/  @!P0 BRA `(.L_x_3112) ;  /* 0x0000000000148947 */ /* 0x000fea0003800000 */
[----:B------:R-:W2:Y:S02]  /*19e30*/  LDC.64 R2, c[0x0][0xa08] ;  /* 0x00028200ff027b82 */ /* 0x000ea40000000a00 */
[----:B--2---:R-:W-:-:S05]  /*19e40*/  IMAD.WIDE R2, R34, 0x4, R2 ;  /* 0x0000000422027825 */ /* 0x004fca00078e0202 */
[----:B------:R-:W2:Y:S04]  /*19e50*/  LDG.E R8, desc[UR42][R2.64] ;  /* 0x0000002a02087981 */ /* 0x000ea8000c1e1900 */
[----:B------:R-:W2:Y:S02]  /*19e60*/  LDG.E R9, desc[UR42][R2.64+0x4] ;  /* 0x0000042a02097981 */ /* 0x000ea4000c1e1900 */
[----:B--2---:R-:W-:-:S07]  /*19e70*/  IMAD.IADD R8, R9, 0x1, -R8 ;  /* 0x0000000109087824 */ /* 0x004fce00078e0a08 */
.L_x_3112:
[----:B--2---:R-:W2:Y:S01]  /*19e80*/  @P1 LDG.E R2, desc[UR42][R4.64] ;  /* 0x0000002a04021981 */ /* 0x004ea2000c1e1900 */
[----:B------:R-:W3:Y:S03]  /*19e90*/  LDC R3, c[0x0][0x448] ;  /* 0x00011200ff037b82 */ /* 0x000ee60000000800 */
[----:B------:R4:W2:Y:S01]  /*19ea0*/  @P1 LDG.E R9, desc[UR42][R4.64+0x4] ;  /* 0x0000042a04091981 */ /* 0x0008a2000c1e1900 */
[----:B-----5:R-:W-:Y:S01]  /*19eb0*/  IADD3 R8, -R11, R8, RZ ;  /* 0x000000080b087210 */ /* 0x020fe20007ffe1ff */
[----:B------:R-:W-:Y:S04]  /*19ec0*/  BSSY B0, `(.L_x_3113) ;  /* 0x0000127000007945 */ /* 0x000fe80003800000 */
[----:B----4-:R-:W-:-:S05]  /*19ed0*/  IMAD.MOV R4, RZ, RZ, -R8 ;  /* 0x000000ffff047224 */ /* 0x010fca00078e0a08 */
[----:B------:R-:W-:Y:S02]  /*19ee0*/  VIMNMX R4, RZ, R4, !PT ;  /* 0x00000004ff047248 */ /* 0x000fe40007fe0100 */
[----:B---3--:R-:W-:-:S13]  /*19ef0*/  ISETP.NE.AND P0, PT, R3, 0x1, PT ;  /* 0x000000010300780c */ /* 0x008fda0003f05270 */
[----:B------:R-:W3:Y:S08]  /*19f00*/  @P0 LDC R3, c[0x0][0x44c] ;  /* 0x00011300ff030b82 */ /* 0x000ef00000000800 */
[----:B------:R-:W4:Y:S01]  /*19f10*/  @P0 LDC R6, c[0x0][0x450] ;  /* 0x00011400ff060b82 */ /* 0x000f220000000800 */
[----:B--2---:R-:W-:Y:S01]  /*19f20*/  @P1 IMAD.IADD R7, R9, 0x1, -R2 ;  /* 0x0000000109071824 */ /* 0x004fe200078e0a02 */
[----:B------:R-:W-:-:S03]  /*19f30*/  SHF.L.U32 R2, R17, 0x7, RZ ;  /* 0x0000000711027819 */ /* 0x000fc600000006ff */
[----:B------:R-:W-:Y:S02]  /*19f40*/  IMAD.IADD R37, R8, 0x1, R7 ;  /* 0x0000000108257824 */ /* 0x000fe400078e0207 */
[----:B------:R-:W-:Y:S02]  /*19f50*/  VIADD R2, R2, 0x7f ;  /* 0x0000007f02027836 */ /* 0x000fe40000000000 */
[----:B------:R-:W-:Y:S02]  /*19f60*/  VIADD R5, R37, 0x7f ;  /* 0x0000007f25057836 */ /* 0x000fe40000000000 */
[----:B---3--:R-:W-:-:S04]  /*19f70*/  @P0 IMAD.HI.U32 R9, R2, R3, RZ ;  /* 0x0000000302090227 */ /* 0x008fc800078e00ff */
[----:B------:R-:W-:Y:S01]  /*19f80*/  IMAD.MOV.U32 R3, RZ, RZ, R2 ;  /* 0x000000ffff037224 */ /* 0x000fe200078e0002 */
[----:B----4-:R-:W-:Y:S02]  /*19f90*/  @P0 SHF.R.U32.HI R3, RZ, R6, R9 ;  /* 0x00000006ff030219 */ /* 0x010fe40000011609 */
[----:B------:R-:W-:Y:S02]  /*19fa0*/  IADD3 R6, R37, 0x80, -R10 ;  /* 0x0000008025067810 */ /* 0x000fe40007ffe80a */
[----:B------:R-:W-:Y:S02]  /*19fb0*/  SHF.R.S32.HI R2, RZ, 0x1f, R5 ;  /* 0x0000001fff027819 */ /* 0x000fe40000011405 */
[----:B------:R-:W-:Y:S02]  /*19fc0*/  IADD3 R3, R6, R3, RZ ;  /* 0x0000000306037210 */ /* 0x000fe40007ffe0ff */
[----:B------:R-:W-:Y:S02]  /*19fd0*/  LEA.HI R5, R2, R5, RZ, 0x7 ;  /* 0x0000000502057211 */ /* 0x000fe400078f38ff */
[----:B------:R-:W-:-:S02]  /*19fe0*/  SHF.R.S32.HI R2, RZ, 0x1f, R3 ;  /* 0x0000001fff027819 */ /* 0x000fc40000011403 */
[----:B------:R-:W-:Y:S02]  /*19ff0*/  SHF.R.S32.HI R5, RZ, 0x7, R5 ;  /* 0x00000007ff057819 */ /* 0x000fe40000011405 */
[----:B------:R-:W-:-:S04]  /*1a000*/  LEA.HI R2, R2, R3, RZ, 0x7 ;  /* 0x0000000302027211 */ /* 0x000fc800078f38ff */
[----:B------:R-:W-:-:S04]  /*1a010*/  SHF.R.S32.HI R2, RZ, 0x7, R2 ;  /* 0x00000007ff027819 */ /* 0x000fc80000011402 */
[----:B------:R-:W-:-:S05]  /*1a020*/  VIMNMX R3, R5, R2, PT ;  /* 0x0000000205037248 */ /* 0x000fca0003fe0100 */
[----:B------:R-:W-:-:S05]  /*1a030*/  IMAD R2, R3, 0x80, -R8 ;  /* 0x0000008003027824 */ /* 0x000fca00078e0a08 */
[----:B------:R-:W-:-:S04]  /*1a040*/  VIMNMX R7, R2, R7, PT ;  /* 0x0000000702077248 */ /* 0x000fc80003fe0100 */
[----:B------:R-:W-:Y:S02]  /*1a050*/  ISETP.GT.AND P0, PT, R7, R4, PT ;  /* 0x000000040700720c */ /* 0x000fe40003f04270 */
[----:B------:R-:W-:-:S11]  /*1a060*/  SHF.R.U32.HI R4, RZ, 0x7, R4 ;  /* 0x00000007ff047819 */ /* 0x000fd60000011604 */
        /* <DEDUP_REMOVED lines=11> */
[----:B------:R-:W2:Y:S02]  /*1a120*/  S2R R7, SR_TID.X ;  /* 0x0000000000077919 */ /* 0x000ea40000002100 */
[----:B--2---:R-:W-:-:S04]  /*1a130*/  SHF.R.U32.HI R7, RZ, 0x5, R7 ;  /* 0x00000005ff077819 */ /* 0x004fc80000011607 */
[----:B------:R-:W-:-:S05]  /*1a140*/  LOP3.LUT R7, R7, 0x3, RZ, 0xc0, !PT ;  /* 0x0000000307077812 */ /* 0x000fca00078ec0ff */
[----:B------:R2:W3:Y:S02]  /*1a150*/  SHFL.IDX PT, R14, R7, RZ, 0x1f ;  /* 0x00001fff070e7589 */ /* 0x0004e400000e0000 */
.L_x_3338:
[----:B---3--:R-:W-:Y:S02]  /*1a160*/  ISETP.NE.AND P0, PT, R14, RZ, PT ;  /* 0x000000ff0e00720c */ /* 0x008fe40003f05270 */
[----:B------:R-:W-:-:S11]  /*1a170*/  PLOP3.LUT P6, PT, PT, PT, PT, 0x8, 0x0 ;  /* 0x000000000000781c */ /* 0x000fd60003fce170 */
[----:B------:R-:W-:Y:S05]  /*1a180*/  @P0 BRA `(.L_x_3116) ;  /* 0x00000000000c0947 */ /* 0x000fea0003800000 */
[----:B------:R-:W-:-:S03]  /*1a190*/  UMOV UR4, 0xffffffff ;  /* 0xffffffff00047882 */ /* 0x000fc60000000000 */
[----:B------:R-:W-:Y:S05]  /*1a1a0*/  BRA.DIV UR4, `(.L_x_3117) ;  /* 0x00000082045c7947 */ /* 0x000fea000b800000 */
[----:B------:R-:W-:-:S13]  /*1a1b0*/  ELECT P6, URZ, PT ;  /* 0x00000000003f782f */ /* 0x000fda00038c0000 */
.L_x_3116:
[----:B--2---:R-:W2:Y:S01]  /*1a1c0*/  LDL R7, [R1+0x24] ;  /* 0x0000240001077983 */ /* 0x004ea20000100800 */
[----:B------:R-:W-:Y:S01]  /*1a1d0*/  BSSY B1, `(.L_x_3118) ;  /* 0x0000008000017945 */ /* 0x000fe20003800000 */
[----:B--2---:R-:W-:-:S05]  /*1a1e0*/  VIADD R7, R7, 0x1 ;  /* 0x0000000107077836 */ /* 0x004fca0000000000 */
[----:B------:R-:W-:-:S04]  /*1a1f0*/  LEA.HI R8, R7, R7, RZ, 0x1 ;  /* 0x0000000707087211 */ /* 0x000fc800078f08ff */
[----:B------:R-:W-:-:S04]  /*1a200*/  LOP3.LUT R8, R8, 0xfffffffe, RZ, 0xc0, !PT ;  /* 0xfffffffe08087812 */ /* 0x000fc800078ec0ff */
[----:B------:R-:W-:-:S04]  /*1a210*/  IADD3 R7, R7, -R8, RZ ;  /* 0x8000000807077210 */ /* 0x000fc80007ffe0ff */
[----:B------:R-:W-:-:S04]  /*1a220*/  SHF.L.U32 R7, R7, 0x1f, RZ ;  /* 0x0000001f07077819 */ /* 0x000fc800000006ff */
[----:B------:R-:W2:Y:S02]  /*1a230*/  SYNCS.PHASECHK.TRANS64.TRYWAIT P0, [R22+URZ+0x28820], R7 ;  /* 0x02882007160075a7 */ /* 0x000ea4000800017f */
[----:B--2---:R-:W-:Y:S05]  /*1a240*/  @!P0 BRA `(.L_x_3119) ;  /* 0x0000008000548947 */ /* 0x004fea0003800000 */
.L_x_3341:
[----:B------:R-:W-:Y:S05]  /*1a250*/  BSYNC B1 ;  /* 0x0000000000017941 */ /* 0x000fea0003800000 */
.L_x_3118:
[----:B------:R-:W-:Y:S04]  /*1a260*/  BSSY B1, `(.L_x_3120) ;  /* 0x000006e000017945 */ /* 0x000fe80003800000 */
[----:B------:R-:W-:Y:S05]  /*1a270*/  @!P6 BRA `(.L_x_3121) ;  /* 0x0000000400b0e947 */ /* 0x000fea0003800000 */
[----:B--2---:R-:W-:Y:S01]  /*1a280*/  IMAD R7, R27, 0x8, R22 ;  /* 0x000000081b077824 */ /* 0x004fe200078e0216 */
[----:B------:R-:W-:Y:S01]  /*1a290*/  SHF.L.U32 R8, R29, 0x1f, RZ ;  /* 0x0000001f1d087819 */ /* 0x000fe200000006ff */
[----:B------:R-:W2:Y:S01]  /*1a2a0*/  S2R R9, SR_TID.X ;  /* 0x0000000000097919 */ /* 0x000ea20000002100 */
[----:B------:R-:W-:Y:S02]  /*1a2b0*/  BSSY B2, `(.L_x_3122) ;  /* 0x0000005000027945 */ /* 0x000fe40003800000 */
[----:B------:R-:W3:Y:S01]  /*1a2c0*/  SYNCS.PHASECHK.TRANS64.TRYWAIT P0, [R7+URZ+0x288a0], R8 ;  /* 0x0288a008070075a7 */ /* 0x000ee2000800017f */
[----:B--2---:R-:W-:-:S04]  /*1a2d0*/  LOP3.LUT R9, R9, 0x7f, RZ, 0xc0, !PT ;  /* 0x0000007f09097812 */ /* 0x004fc800078ec0ff */
[----:B------:R-:W-:Y:S01]  /*1a2e0*/  ISETP.NE.AND P1, PT, R9, RZ, PT ;  /* 0x000000ff0900720c */ /* 0x000fe20003f25270 */
[----:B---3--:R-:W-:-:S12]  /*1a2f0*/  @!P0 BRA `(.L_x_3123) ;  /* 0x00000080003c8947 */ /* 0x008fd80003800000 */
.L_x_3342:
[----:B------:R-:W-:Y:S05]  /*1a300*/  BSYNC B2 ;  /* 0x0000000000027941 */ /* 0x000fea0003800000 */
.L_x_3122:
[----:B------:R-:W-:Y:S04]  /*1a310*/  BSSY B2, `(.L_x_3124) ;  /* 0x0000009000027945 */ /* 0x000fe80003800000 */
[----:B------:R-:W-:Y:S05]  /*1a320*/  @P1 BRA `(.L_x_3125) ;  /* 0x00000000001c1947 */ /* 0x000fea0003800000 */
[----:B0-----:R-:W0:Y:S01]  /*1a330*/  S2R R10, SR_TID.X ;  /* 0x00000000000a7919 */ /* 0x001e220000002100 */
[----:B------:R-:W-:-:S04]  /*1a340*/  IMAD.MOV.U32 R9, RZ, RZ, 0x8000 ;  /* 0x00008000ff097424 */ /* 0x000fc800078e00ff */
[----:B------:R3:W-:Y:S01]  /*1a350*/  SYNCS.ARRIVE.TRANS64 RZ, [R7+URZ+0x28890], R9 ;  /* 0x0288900907ff79a7 */ /* 0x0007e2000800003f */
[----:B0-----:R-:W-:-:S04]  /*1a360*/  LOP3.LUT R10, R10, 0x1f, RZ, 0xc0, !PT ;  /* 0x0000001f0a0a7812 */ /* 0x001fc800078ec0ff */
[----:B------:R-:W-:-:S13]  /*1a370*/  ISETP.NE.AND P0, PT, R10, RZ, PT ;  /* 0x000000ff0a00720c */ /* 0x000fda0003f05270 */
[----:B---3--:R-:W-:Y:S05]  /*1a380*/  @!P0 BRA `(.L_x_3125) ;  /* 0x0000000000048947 */ /* 0x008fea0003800000 */
[----:B------:R-:W-:Y:S01]  /*1a390*/  BPT.TRAP 0x1 ;  /* 0x000000040000795c */ /* 0x000fe20000300000 */
.L_x_3125:
[----:B------:R-:W-:Y:S05]  /*1a3a0*/  BSYNC B2 ;  /* 0x0000000000027941 */ /* 0x000fea0003800000 */
.L_x_3124:
[----:B------:R-:W-:Y:S01]  /*1a3b0*/  MOV R14, RZ ;  /* 0x000000ff000e7202 */ /* 0x000fe20000000f00 */
[----:B------:R-:W-:Y:S01]  /*1a3c0*/  IMAD R9, R3, 0x80, R0 ;  /* 0x0000008003097824 */ /* 0x000fe200078e0200 */
[----:B0-----:R-:W-:Y:S01]  /*1a3d0*/  LEA R10, R27, R22, 0xf ;  /* 0x000000161b0a7211 */ /* 0x001fe200078e78ff */
[----:B------:R-:W-:Y:S01]  /*1a3e0*/  UIADD3 UR4, UP0, UR40, 0x570, URZ ;  /* 0x0000057028047890 */ /* 0x000fe2000ff1e03f */
[----:B------:R-:W-:Y:S01]  /*1a3f0*/  R2UR UR10, R14 ;  /* 0x000000000e0a72ca */ /* 0x000fe200000e0000 */
[----:B------:R-:W-:Y:S01]  /*1a400*/  VIADD R9, R9, 0xffffff80 ;  /* 0xffffff8009097836 */ /* 0x000fe20000000000 */
[----:B------:R-:W-:Y:S01]  /*1a410*/  PLOP3.LUT P0, PT, PT, PT, PT, 0x80, 0x0 ;  /* 0x000000000000781c */ /* 0x000fe20003f0f070 */
[----:B-1----:R-:W-:Y:S01]  /*1a420*/  IMAD.SHL.U32 R11, R27, 0x4000, RZ ;  /* 0x000040001b0b7824 */ /* 0x002fe200078e00ff */
[----:B------:R-:W-:Y:S01]  /*1a430*/  IADD3 R13, R10, 0x18400, RZ ;  /* 0x000184000a0d7810 */ /* 0x000fe20007ffe0ff */
[----:B------:R-:W-:Y:S01]  /*1a440*/  VIADD R12, R7, 0x28890 ;  /* 0x00028890070c7836 */ /* 0x000fe20000000000 */
[----:B------:R-:W-:Y:S01]  /*1a450*/  UIADD3.X UR5, URZ, UR41, URZ, UP0, !UPT ;  /* 0x000000293f057290 */ /* 0x000fe200087fe43f */
[----:B------:R-:W-:Y:S01]  /*1a460*/  UMOV UR6, 0x0 ;  /* 0x0000000000067882 */ /* 0x000fe20000000000 */
[----:B------:R-:W-:-:S10]  /*1a470*/  UMOV UR7, 0x12f00000 ;  /* 0x12f0000000077882 */ /* 0x000fd40000000000 */
.L_x_3126:
        /* <DEDUP_REMOVED lines=16> */
.L_x_3127:
        /* <DEDUP_REMOVED lines=13> */
.L_x_3343:
[----:B------:R-:W-:Y:S05]  /*1a650*/  BSYNC B2 ;  /* 0x0000000000027941 */ /* 0x000fea0003800000 */
.L_x_3128:
[----:B------:R-:W-:Y:S01]  /*1a660*/  BSSY B2, `(.L_x_3130) ;  /* 0x000000b000027945 */ /* 0x000fe20003800000 */
[----:B------:R-:W-:Y:S01]  /*1a670*/  MOV R12, 0x0 ;  /* 0x00000000000c7802 */ /* 0x000fe20000000f00 */
[----:B------:R-:W-:Y:S02]  /*1a680*/  IMAD.MOV.U32 R13, RZ, RZ, 0x12f00000 ;  /* 0x12f00000ff0d7424 */ /* 0x000fe400078e00ff */
[----:B------:R-:W-:Y:S05]  /*1a690*/  @P1 BRA `(.L_x_3131) ;  /* 0x00000000001c1947 */ /* 0x000fea0003800000 */
[----:B------:R-:W1:Y:S01]  /*1a6a0*/  S2R R10, SR_TID.X ;  /* 0x00000000000a7919 */ /* 0x000e620000002100 */
[----:B0-2---:R-:W-:-:S04]  /*1a6b0*/  IMAD.MOV.U32 R8, RZ, RZ, 0x8000 ;  /* 0x00008000ff087424 */ /* 0x005fc800078e00ff */
[----:B------:R3:W-:Y:S01]  /*1a6c0*/  SYNCS.ARRIVE.TRANS64 RZ, [R7+URZ+0x288b0], R8 ;  /* 0x0288b00807ff79a7 */ /* 0x0007e2000800003f */
[----:B-1----:R-:W-:-:S04]  /*1a6d0*/  LOP3.LUT R10, R10, 0x1f, RZ, 0xc0, !PT ;  /* 0x0000001f0a0a7812 */ /* 0x002fc800078ec0ff */
[----:B------:R-:W-:-:S13]  /*1a6e0*/  ISETP.NE.AND P0, PT, R10, RZ, PT ;  /* 0x000000ff0a00720c */ /* 0x000fda0003f05270 */
[----:B---3--:R-:W-:Y:S05]  /*1a6f0*/  @!P0 BRA `(.L_x_3131) ;  /* 0x0000000000048947 */ /* 0x008fea0003800000 */
[----:B------:R-:W-:Y:S01]  /*1a700*/  BPT.TRAP 0x1 ;  /* 0x000000040000795c */ /* 0x000fe20000300000 */
.L_x_3131:
[----:B------:R-:W-:Y:S05]  /*1a710*/  BSYNC B2 ;  /* 0x0000000000027941 */ /* 0x000fea0003800000 */
.L_x_3130:
[----:B------:R-:W-:Y:S01]  /*1a720*/  R2UR UR10, R14 ;  /* 0x000000000e0a72ca */ /* 0x000fe200000e0000 */
[----:B------:R-:W-:Y:S01]  /*1a730*/  UIADD3 UR4, UP0, UR40, 0x670, URZ ;  /* 0x0000067028047890 */ /* 0x000fe2000ff1e03f */
[----:B------:R-:W-:Y:S01]  /*1a740*/  R2UR UR6, R12 ;  /* 0x000000000c0672ca */ /* 0x000fe200000e0000 */
[----:B0-2---:R-:W-:Y:S01]  /*1a750*/  VIADD R7, R7, 0x288b0 ;  /* 0x000288b007077836 */ /* 0x005fe20000000000 */
[----:B------:R-:W-:Y:S01]  /*1a760*/  R2UR UR7, R13 ;  /* 0x000000000d0772ca */ /* 0x000fe200000e0000 */
[----:B------:R-:W-:Y:S01]  /*1a770*/  UIADD3.X UR5, URZ, UR41, URZ, UP0, !UPT ;  /* 0x000000293f057290 */ /* 0x000fe200087fe43f */
[----:B------:R-:W-:Y:S02]  /*1a780*/  LEA R11, R11, R22, 0x1 ;  /* 0x000000160b0b7211 */ /* 0x000fe400078e08ff */
[----:B------:R-:W-:-:S03]  /*1a790*/  PLOP3.LUT P0, PT, PT, PT, PT, 0x80, 0x0 ;  /* 0x000000000000781c */ /* 0x000fc60003f0f070 */
[----:B------:R-:W-:-:S10]  /*1a7a0*/  VIADD R8, R11, 0x400 ;  /* 0x000004000b087836 */ /* 0x000fd40000000000 */
.L_x_3132:
        /* <DEDUP_REMOVED lines=15> */
.L_x_3133:
        /* <DEDUP_REMOVED lines=9> */
[----:B---3--:R-:W-:Y:S05]  /*1a930*/  @P0 BRA.U.ANY `(.L_x_3133) ;  /* 0xfffffffd00d80947 */ /* 0x008fea000393ffff */
.L_x_3121:
[----:B------:R-:W-:Y:S05]  /*1a940*/  BSYNC B1 ;  /* 0x0000000000017941 */ /* 0x000fea0003800000 */
.L_x_3120:
[----:B-1----:R-:W-:Y:S01]  /*1a950*/  VIADD R11, R3, 0xfffffffe ;  /* 0xfffffffe030b7836 */ /* 0x002fe20000000000 */
        /* <DEDUP_REMOVED lines=8> */
.L_x_3148:
[----:B------:R-:W-:Y:S05]  /*1a9e0*/  YIELD ;  /* 0x0000000000007946 */ /* 0x000fea0003800000 */
[----:B------:R-:W-:Y:S04]  /*1a9f0*/  BSSY B1, `(.L_x_3134) ;  /* 0x000006b000017945 */ /* 0x000fe80003800000 */
[----:B------:R-:W-:Y:S05]  /*1aa00*/  @!P6 BRA `(.L_x_3135) ;  /* 0x0000000400a4e947 */ /* 0x000fea0003800000 */
[----:B0-----:R-:W-:Y:S01]  /*1aa10*/  LEA R10, R27, R22, 0x3 ;  /* 0x000000161b0a7211 */ /* 0x001fe200078e18ff */
[----:B------:R-:W0:Y:S01]  /*1aa20*/  S2R R3, SR_TID.X ;  /* 0x0000000000037919 */ /* 0x000e220000002100 */
[----:B------:R-:W-:Y:S01]  /*1aa30*/  SHF.L.U32 R9, R29, 0x1f, RZ ;  /* 0x0000001f1d097819 */ /* 0x000fe200000006ff */
[----:B------:R-:W-:Y:S03]  /*1aa40*/  BSSY B2, `(.L_x_3136) ;  /* 0x0000005000027945 */ /* 0x000fe60003800000 */
[----:B------:R-:W1:Y:S01]  /*1aa50*/  SYNCS.PHASECHK.TRANS64.TRYWAIT P1, [R10+URZ+0x288a0], R9 ;  /* 0x0288a0090a0075a7 */ /* 0x000e62000802017f */
[----:B0-----:R-:W-:-:S04]  /*1aa60*/  LOP3.LUT R3, R3, 0x7f, RZ, 0xc0, !PT ;  /* 0x0000007f03037812 */ /* 0x001fc800078ec0ff */
[----:B------:R-:W-:Y:S01]  /*1aa70*/  ISETP.NE.AND P2, PT, R3, RZ, PT ;  /* 0x000000ff0300720c */ /* 0x000fe20003f45270 */
[----:B-1----:R-:W-:-:S12]  /*1aa80*/  @!P1 BRA `(.L_x_3137) ;  /* 0x0000007800809947 */ /* 0x002fd80003800000 */
.L_x_3344:
[----:B------:R-:W-:Y:S05]  /*1aa90*/  BSYNC B2 ;  /* 0x0000000000027941 */ /* 0x000fea0003800000 */
.L_x_3136:
[----:B------:R-:W-:Y:S04]  /*1aaa0*/  BSSY B2, `(.L_x_3138) ;  /* 0x0000009000027945 */ /* 0x000fe80003800000 */
[----:B------:R-:W-:Y:S05]  /*1aab0*/  @P2 BRA `(.L_x_3139) ;  /* 0x00000000001c2947 */ /* 0x000fea0003800000 */
[----:B--2---:R-:W1:Y:S01]  /*1aac0*/  S2R R7, SR_TID.X ;  /* 0x0000000000077919 */ /* 0x004e620000002100 */
[----:B------:R-:W-:-:S04]  /*1aad0*/  IMAD.MOV.U32 R3, RZ, RZ, 0x8000 ;  /* 0x00008000ff037424 */ /* 0x000fc800078e00ff */
[----:B------:R3:W-:Y:S01]  /*1aae0*/  SYNCS.ARRIVE.TRANS64 RZ, [R10+URZ+0x28890], R3 ;  /* 0x028890030aff79a7 */ /* 0x0007e2000800003f */
[----:B-1----:R-:W-:-:S04]  /*1aaf0*/  LOP3.LUT R7, R7, 0x1f, RZ, 0xc0, !PT ;  /* 0x0000001f07077812 */ /* 0x002fc800078ec0ff */
[----:B------:R-:W-:-:S13]  /*1ab00*/  ISETP.NE.AND P1, PT, R7, RZ, PT ;  /* 0x000000ff0700720c */ /* 0x000fda0003f25270 */
[----:B---3--:R-:W-:Y:S05]  /*1ab10*/  @!P1 BRA `(.L_x_3139) ;  /* 0x0000000000049947 */ /* 0x008fea0003800000 */
[----:B------:R-:W-:Y:S01]  /*1ab20*/  BPT.TRAP 0x1 ;  /* 0x000000040000795c */ /* 0x000fe20000300000 */
.L_x_3139:
[----:B------:R-:W-:Y:S05]  /*1ab30*/  BSYNC B2 ;  /* 0x0000000000027941 */ /* 0x000fea0003800000 */
.L_x_3138:
[----:B------:R-:W-:Y:S01]  /*1ab40*/  IMAD.MOV.U32 R14, RZ, RZ, RZ ;  /* 0x000000ffff0e7224 */ /* 0x000fe200078e00ff */
[----:B------:R-:W-:Y:S01]  /*1ab50*/  LEA R8, R27, R22, 0xf ;  /* 0x000000161b087211 */ /* 0x000fe200078e78ff */
[----:B------:R-:W-:Y:S01]  /*1ab60*/  UIADD3 UR4, UP0, UR40, 0x570, URZ ;  /* 0x0000057028047890 */ /* 0x000fe2000ff1e03f */
[----:B------:R-:W-:Y:S01]  /*1ab70*/  PLOP3.LUT P1, PT, PT, PT, PT, 0x80, 0x0 ;  /* 0x000000000000781c */ /* 0x000fe20003f2f070 */
[----:B--2---:R-:W-:Y:S01]  /*1ab80*/  IMAD R7, R11, 0x80, R0 ;  /* 0x000000800b077824 */ /* 0x004fe200078e0200 */
[----:B------:R-:W-:Y:S01]  /*1ab90*/  R2UR UR10, R14 ;  /* 0x000000000e0a72ca */ /* 0x000fe200000e0000 */
[----:B------:R-:W-:Y:S01]  /*1aba0*/  VIADD R3, R10, 0x28890 ;  /* 0x000288900a037836 */ /* 0x000fe20000000000 */
[----:B------:R-:W-:Y:S01]  /*1abb0*/  IADD3 R12, R8, 0x18400, RZ ;  /* 0x00018400080c7810 */ /* 0x000fe20007ffe0ff */
[----:B------:R-:W-:Y:S01]  /*1abc0*/  UIADD3.X UR5, URZ, UR41, URZ, UP0, !UPT ;  /* 0x000000293f057290 */ /* 0x000fe200087fe43f */
[----:B------:R-:W-:Y:S01]  /*1abd0*/  UMOV UR6, 0x0 ;  /* 0x0000000000067882 */ /* 0x000fe20000000000 */
[----:B------:R-:W-:-:S10]  /*1abe0*/  UMOV UR7, 0x12f00000 ;  /* 0x12f0000000077882 */ /* 0x000fd40000000000 */
.L_x_3140:
        /* <DEDUP_REMOVED lines=16> */
.L_x_3141:
        /* <DEDUP_REMOVED lines=13> */
.L_x_3345:
[----:B------:R-:W-:Y:S05]  /*1adc0*/  BSYNC B2 ;  /* 0x0000000000027941 */ /* 0x000fea0003800000 */
.L_x_3142:
        /* <DEDUP_REMOVED lines=11> */
.L_x_3145:
[----:B------:R-:W-:Y:S05]  /*1ae80*/  BSYNC B2 ;  /* 0x0000000000027941 */ /* 0x000fea0003800000 */
.L_x_3144:
        /* <DEDUP_REMOVED lines=8> */
.L_x_3146:
        /* <DEDUP_REMOVED lines=15> */
.L_x_3147:
        /* <DEDUP_REMOVED lines=10> */
.L_x_3135:
[----:B------:R-:W-:Y:S05]  /*1b0a0*/  BSYNC B1 ;  /* 0x0000000000017941 */ /* 0x000fea0003800000 */
.L_x_3134:
        /* <DEDUP_REMOVED lines=8> */
.L_x_3114:
[----:B------:R-:W-:Y:S05]  /*1b130*/  BSYNC B0 ;  /* 0x0000000000007941 */ /* 0x000fea0003800000 */
.L_x_3113:
[----:B------:R-:W3:Y:S01]  /*1b140*/  LDC R0, c[0x0][0x448] ;  /* 0x00011200ff007b82 */ /* 0x000ee20000000800 */
[----:B------:R-:W-:Y:S01]  /*1b150*/  LEA R3, R17, 0x7f, 0x7 ;  /* 0x0000007f11037811 */ /* 0x000fe200078e38ff */
[----:B------:R-:W-:Y:S05]  /*1b160*/  @!P0 WARPSYNC.ALL ;  /* 0x0000000000008948 */ /* 0x000fea0003800000 */
[----:B------:R-:W-:Y:S01]  /*1b170*/  BSSY B7, `(.L_x_3149) ;  /* 0x0000387000077945 */ /* 0x000fe20003800000 */
[----:B------:R-:W-:Y:S01]  /*1b180*/  @!P0 BAR.SYNC.DEFER_BLOCKING 0xc, 0x180 ;  /* 0x0306000000008b1d */ /* 0x000fe20000010000 */
[----:B---3--:R-:W-:-:S13]  /*1b190*/  ISETP.NE.AND P1, PT, R0, 0x1, PT ;  /* 0x000000010000780c */ /* 0x008fda0003f25270 */
[----:B------:R-:W3:Y:S08]  /*1b1a0*/  @P1 LDC R0, c[0x0][0x44c] ;  /* 0x00011300ff001b82 */ /* 0x000ef00000000800 */
[----:B--2---:R-:W2:Y:S01]  /*1b1b0*/  @P1 LDC R7, c[0x0][0x450] ;  /* 0x00011400ff071b82 */ /* 0x004ea20000000800 */
[----:B---3--:R-:W-:-:S05]  /*1b1c0*/  @P1 IMAD.HI.U32 R0, R3, R0, RZ ;  /* 0x0000000003001227 */ /* 0x008fca00078e00ff */
[----:B--2---:R-:W-:-:S05]  /*1b1d0*/  @P1 SHF.R.U32.HI R3, RZ, R7, R0 ;  /* 0x00000007ff031219 */ /* 0x004fca0000011600 */
[----:B------:R-:W-:-:S05]  /*1b1e0*/  IMAD.IADD R3, R6, 0x1, R3 ;  /* 0x0000000106037824 */ /* 0x000fca00078e0203 */
[----:B------:R-:W-:-:S04]  /*1b1f0*/  SHF.R.S32.HI R0, RZ, 0x1f, R3 ;  /* 0x0000001fff007819 */ /* 0x000fc80000011403 */
[----:B------:R-:W-:-:S04]  /*1b200*/  LEA.HI R0, R0, R3, RZ, 0x7 ;  /* 0x0000000300007211 */ /* 0x000fc800078f38ff */
[----:B------:R-:W-:-:S04]  /*1b210*/  SHF.R.S32.HI R0, RZ, 0x7, R0 ;  /* 0x00000007ff007819 */ /* 0x000fc80000011400 */
[----:B------:R-:W-:-:S04]  /*1b220*/  VIMNMX R35, R5, R0, PT ;  /* 0x0000000005237248 */ /* 0x000fc80003fe0100 */
[----:B------:R-:W-:Y:S01]  /*1b230*/  ISETP.GT.AND P0, PT, R35, RZ, PT ;  /* 0x000000ff2300720c */ /* 0x000fe20003f04270 */
[----:B------:R2:W-:-:S12]  /*1b240*/  STL [R1+0x10], R35 ;  /* 0x0000102301007387 */ /* 0x0005d80000100800 */
[----:B--2---:R-:W-:Y:S05]  /*1b250*/  @P0 BRA `(.L_x_3150) ;  /* 0x0000000000440947 */ /* 0x004fea0003800000 */
[----:B------:R-:W2:Y:S02]  /*1b260*/  S2R R8, SR_TID.X ;  /* 0x0000000000087919 */ /* 0x000ea40000002100 */
[----:B--2---:R-:W-:-:S04]  /*1b270*/  LOP3.LUT R8, R8, 0x7f, RZ, 0xc0, !PT ;  /* 0x0000007f08087812 */ /* 0x004fc800078ec0ff */
[----:B------:R-:W-:-:S13]  /*1b280*/  ISETP.NE.AND P0, PT, R8, RZ, PT ;  /* 0x000000ff0800720c */ /* 0x000fda0003f05270 */
[----:B------:R-:W-:Y:S05]  /*1b290*/  @P0 BRA `(.L_x_3151) ;  /* 0x0000003400d00947 */ /* 0x000fea0003800000 */
[----:B------:R-:W2:Y:S01]  /*1b2a0*/  S2R R5, SR_LANEID ;  /* 0x0000000000057919 */ /* 0x000ea20000000000 */
[----:B------:R-:W-:Y:S01]  /*1b2b0*/  VOTEU.ANY UR4, UPT, PT ;  /* 0x0000000000047886 */ /* 0x000fe200038e0100 */
[----:B------:R-:W3:Y:S01]  /*1b2c0*/  LDC.64 R2, c[0x0][0xc60] ;  /* 0x00031800ff027b82 */ /* 0x000ee20000000a00 */
[----:B------:R-:W2:Y:S02]  /*1b2d0*/  FLO.U32 R0, UR4 ;  /* 0x0000000400007d00 */ /* 0x000ea400080e0000 */
[----:B--2---:R-:W-:-:S06]  /*1b2e0*/  ISETP.EQ.U32.AND P0, PT, R0, R5, PT ;  /* 0x000000050000720c */ /* 0x004fcc0003f02070 */
[----:B------:R-:W3:Y:S07]  /*1b2f0*/  POPC R5, UR4 ;  /* 0x0000000400057d09 */ /* 0x000eee0008000000 */
[----:B---3--:R-:W2:Y:S01]  /*1b300*/  @P0 ATOMG.E.ADD.STRONG.GPU PT, R3, desc[UR42][R2.64], R5 ;  /* 0x00000005020309a8 */ /* 0x008ea200081ee1ea */
[----:B------:R-:W3:Y:S02]  /*1b310*/  S2R R4, SR_LTMASK ;  /* 0x0000000000047919 */ /* 0x000ee40000003900 */
[----:B---3--:R-:W-:-:S04]  /*1b320*/  LOP3.LUT R4, R4, UR4, RZ, 0xc0, !PT ;  /* 0x0000000404047c12 */ /* 0x008fc8000f8ec0ff */
[----:B------:R-:W3:Y:S01]  /*1b330*/  POPC R7, R4 ;  /* 0x0000000400077309 */ /* 0x000ee20000000000 */
[----:B--2---:R-:W3:Y:S02]  /*1b340*/  SHFL.IDX PT, R0, R3, R0, 0x1f ;  /* 0x00001f0003007589 */ /* 0x004ee400000e0000 */
[----:B---3--:R-:W-:Y:S01]  /*1b350*/  IADD3 R16, R0, UR37, R7 ;  /* 0x0000002500107c10 */ /* 0x008fe2000fffe007 */
[----:B------:R-:W-:Y:S06]  /*1b360*/  BRA `(.L_x_3151) ;  /* 0x00000034009c7947 */ /* 0x000fec0003800000 */
.L_x_3150:
        /* <DEDUP_REMOVED lines=10> */
[----:B------:R-:W2:Y:S01]  /*1b410*/  LDC.64 R2, c[0x4][R2] ;  /* 0x0100000002027b82 */ /* 0x000ea20000000a00 */
[----:B------:R-:W-:Y:S01]  /*1b420*/  IMAD.U32 R5, RZ, RZ, UR7 ;  /* 0x00000007ff057e24 */ /* 0x000fe2000f8e00ff */
[----:B-1----:R-:W-:Y:S01]  /*1b430*/  MOV R11, UR5 ;  /* 0x00000005000b7c02 */ /* 0x002fe20008000f00 */
[----:B------:R-:W-:Y:S01]  /*1b440*/  IMAD.U32 R7, RZ, RZ, UR9 ;  /* 0x00000009ff077e24 */ /* 0x000fe2000f8e00ff */
[----:B------:R-:W-:Y:S01]  /*1b450*/  MOV R13, RZ ;  /* 0x000000ff000d7202 */ /* 0x000fe20000000f00 */
[----:B0-----:R-:W-:-:S02]  /*1b460*/  IMAD.U32 R10, RZ, RZ, UR4 ;  /* 0x00000004ff0a7e24 */ /* 0x001fc4000f8e00ff */
[----:B------:R-:W-:Y:S02]  /*1b470*/  IMAD.MOV.U32 R8, RZ, RZ, 0x70 ;  /* 0x00000070ff087424 */ /* 0x000fe400078e00ff */
[----:B------:R-:W-:-:S07]  /*1b480*/  IMAD.MOV.U32 R12, RZ, RZ, 0x1 ;  /* 0x00000001ff0c7424 */ /* 0x000fce00078e00ff */
[----:B------:R-:W-:-:S07]  /*1b490*/  LEPC R20, `(.L_x_3153) ;  /* 0x000000001014794e */ /* 0x000fce0000000000 */
[----:B--2---:R-:W-:Y:S05]  /*1b4a0*/  CALL.ABS.NOINC R2 ;  /* 0x0000000002007343 */ /* 0x004fea0003c00000 */
.L_x_3153:
[----:B------:R-:W-:Y:S05]  /*1b4b0*/  BSYNC B6 ;  /* 0x0000000000067941 */ /* 0x000fea0003800000 */
.L_x_3152:
        /* <DEDUP_REMOVED lines=8> */
[----:B------:R2:W3:Y:S01]  /*1b540*/  LDC.64 R2, c[0x4][R26] ;  /* 0x010000001a027b82 */ /* 0x0004e20000000a00 */
[----:B------:R-:W-:Y:S01]  /*1b550*/  IMAD.U32 R4, RZ, RZ, UR6 ;  /* 0x00000006ff047e24 */ /* 0x000fe2000f8e00ff */
[----:B------:R-:W-:Y:S01]  /*1b560*/  MOV R5, UR7 ;  /* 0x0000000700057c02 */ /* 0x000fe20008000f00 */
[----:B------:R-:W-:Y:S01]  /*1b570*/  IMAD.U32 R6, RZ, RZ, UR8 ;  /* 0x00000008ff067e24 */ /* 0x000fe2000f8e00ff */
[----:B0-----:R-:W-:Y:S01]  /*1b580*/  MOV R10, UR4 ;  /* 0x00000004000a7c02 */ /* 0x001fe20008000f00 */
[----:B------:R-:W-:Y:S01]  /*1b590*/  IMAD.U32 R7, RZ, RZ, UR9 ;  /* 0x00000009ff077e24 */ /* 0x000fe2000f8e00ff */
[----:B------:R-:W-:Y:S01]  /*1b5a0*/  MOV R12, 0x1 ;  /* 0x00000001000c7802 */ /* 0x000fe20000000f00 */
[----:B-1----:R-:W-:-:S02]  /*1b5b0*/  IMAD.U32 R11, RZ, RZ, UR5 ;  /* 0x00000005ff0b7e24 */ /* 0x002fc4000f8e00ff */
[----:B------:R-:W-:Y:S02]  /*1b5c0*/  IMAD.MOV.U32 R8, RZ, RZ, 0x70 ;  /* 0x00000070ff087424 */ /* 0x000fe400078e00ff */
[----:B--2---:R-:W-:-:S07]  /*1b5d0*/  IMAD.MOV.U32 R13, RZ, RZ, RZ ;  /* 0x000000ffff0d7224 */ /* 0x004fce00078e00ff */
[----:B------:R-:W-:-:S07]  /*1b5e0*/  LEPC R20, `(.L_x_3156) ;  /* 0x000000001014794e */ /* 0x000fce0000000000 */
[----:B---3--:R-:W-:Y:S05]  /*1b5f0*/  CALL.ABS.NOINC R2 ;  /* 0x0000000002007343 */ /* 0x008fea0003c00000 */
.L_x_3156:
        /* <DEDUP_REMOVED lines=15> */
.L_x_3155:
[----:B------:R-:W-:Y:S05]  /*1b6f0*/  BSYNC B6 ;  /* 0x0000000000067941 */ /* 0x000fea0003800000 */
.L_x_3154:
[----:B------:R-:W-:Y:S01]  /*1b700*/  ULDC.64 UR4, c[0x0][0x9f8] ;  /* 0x00027e0000047ab9 */ /* 0x000fe20000000a00 */
[----:B------:R-:W2:Y:S01]  /*1b710*/  LDL R20, [R1] ;  /* 0x0000000001147983 */ /* 0x000ea20000100800 */
[----:B------:R-:W-:Y:S01]  /*1b720*/  ISETP.NE.U32.AND P0, PT, RZ, UR4, PT ;  /* 0x00000004ff007c0c */ /* 0x000fe2000bf05070 */
[----:B------:R-:W-:Y:S01]  /*1b730*/  IMAD.MOV.U32 R26, RZ, RZ, R35 ;  /* 0x000000ffff1a7224 */ /* 0x000fe200078e0023 */
[----:B------:R-:W3:Y:S02]  /*1b740*/  LDC R0, c[0x0][0x430] ;  /* 0x00010c00ff007b82 */ /* 0x000ee40000000800 */
[----:B------:R-:W-:-:S13]  /*1b750*/  ISETP.NE.AND.EX P0, PT, RZ, UR5, PT, P0 ;  /* 0x00000005ff007c0c */ /* 0x000fda000bf05300 */
[----:B------:R-:W-:Y:S01]  /*1b760*/  @P0 IADD3 R2, P1, R23, UR4, RZ ;  /* 0x0000000417020c10 */ /* 0x000fe2000ff3e0ff */
[----:B------:R-:W4:Y:S01]  /*1b770*/  S2R R21, SR_TID.X ;  /* 0x0000000000157919 */ /* 0x000f220000002100 */
[----:B------:R-:W0:Y:S02]  /*1b780*/  S2R R35, SR_TID.X ;  /* 0x0000000000237919 */ /* 0x000e240000002100 */
[----:B------:R-:W-:Y:S01]  /*1b790*/  @P0 IADD3.X R3, R24, UR5, RZ, P1, !PT ;  /* 0x0000000518030c10 */ /* 0x000fe20008ffe4ff */
[----:B------:R-:W-:Y:S01]  /*1b7a0*/  VIADD R26, R26, 0xffffffff ;  /* 0xffffffff1a1a7836 */ /* 0x000fe20000000000 */
[----:B------:R-:W-:-:S03]  /*1b7b0*/  ULDC UR4, c[0x0][0x2f4] ;  /* 0x0000bd0000047ab9 */ /* 0x000fc60000000800 */
[----:B------:R1:W2:Y:S01]  /*1b7c0*/  @P0 LDG.E R34, desc[UR42][R2.64] ;  /* 0x0000002a02220981 */ /* 0x0002a2000c1e1900 */
[----:B---3--:R-:W-:Y:S01]  /*1b7d0*/  ISETP.NE.AND P1, PT, R0, 0x1, PT ;  /* 0x000000010000780c */ /* 0x008fe20003f25270 */
[----:B------:R-:W-:-:S12]  /*1b7e0*/  IMAD.SHL.U32 R8, R26, 0x80, RZ ;  /* 0x000000801a087824 */ /* 0x000fd800078e00ff */
[----:B------:R-:W3:Y:S01]  /*1b7f0*/  @P1 LDC R7, c[0x0][0x434] ;  /* 0x00010d00ff071b82 */ /* 0x000ee20000000800 */
[----:B----4-:R-:W-:-:S07]  /*1b800*/  LOP3.LUT R21, R21, 0x7f, RZ, 0xc0, !PT ;  /* 0x0000007f15157812 */ /* 0x010fce00078ec0ff */
[----:B------:R-:W4:Y:S01]  /*1b810*/  @P1 LDC R5, c[0x0][0x438] ;  /* 0x00010e00ff051b82 */ /* 0x000f220000000800 */
[----:B0-----:R-:W-:Y:S02]  /*1b820*/  SHF.L.U32 R35, R35, 0x4, RZ ;  /* 0x0000000423237819 */ /* 0x001fe400000006ff */
[----:B------:R-:W-:Y:S02]  /*1b830*/  SHF.R.U32.HI R21, RZ, 0x3, R21 ;  /* 0x00000003ff157819 */ /* 0x000fe40000011615 */
[----:B------:R-:W-:-:S04]  /*1b840*/  LOP3.LUT R35, R35, 0x70, RZ, 0xc0, !PT ;  /* 0x0000007023237812 */ /* 0x000fc800078ec0ff */
[----:B------:R-:W-:-:S04]  /*1b850*/  LOP3.LUT R6, R8, R21, R35, 0xfe, !PT ;  /* 0x0000001508067212 */ /* 0x000fc800078efe23 */
[----:B------:R-:W-:-:S13]  /*1b860*/  ISETP.GE.AND P0, PT, R6, R37, PT ;  /* 0x000000250600720c */ /* 0x000fda0003f06270 */
[----:B-1----:R-:W0:Y:S01]  /*1b870*/  @!P0 LDC.64 R2, c[0x0][0x428] ;  /* 0x00010a00ff028b82 */ /* 0x002e220000000a00 */
[----:B------:R-:W-:Y:S01]  /*1b880*/  LOP3.LUT R32, R32, 0xfffffffb, RZ, 0xc0, !PT ;  /* 0xfffffffb20207812 */ /* 0x000fe200078ec0ff */
[----:B------:R-:W-:Y:S01]  /*1b890*/  UMOV UR5, 0xffffffff ;  /* 0xffffffff00057882 */ /* 0x000fe20000000000 */
[----:B--2---:R-:W-:-:S05]  /*1b8a0*/  IADD3 R6, R6, R20, RZ ;  /* 0x0000001406067210 */ /* 0x004fca0007ffe0ff */
[----:B---3--:R-:W-:-:S04]  /*1b8b0*/  @P1 IMAD.HI.U32 R7, R6, R7, RZ ;  /* 0x0000000706071227 */ /* 0x008fc800078e00ff */
[----:B------:R-:W-:Y:S01]  /*1b8c0*/  IMAD.MOV.U32 R4, RZ, RZ, R6 ;  /* 0x000000ffff047224 */ /* 0x000fe200078e0006 */
[----:B----4-:R-:W-:-:S05]  /*1b8d0*/  @P1 SHF.R.U32.HI R4, RZ, R5, R7 ;  /* 0x00000005ff041219 */ /* 0x010fca0000011607 */
[----:B------:R-:W-:-:S04]  /*1b8e0*/  IMAD.MOV R5, RZ, RZ, -R4 ;  /* 0x000000ffff057224 */ /* 0x000fc800078e0a04 */
[----:B------:R-:W-:Y:S01]  /*1b8f0*/  IMAD R0, R0, R5, R6 ;  /* 0x0000000500007224 */ /* 0x000fe200078e0206 */
[----:B------:R-:W-:Y:S02]  /*1b900*/  @!P0 SHF.R.S32.HI R5, RZ, 0x1f, R4 ;  /* 0x0000001fff058819 */ /* 0x000fe40000011404 */
[----:B------:R-:W-:Y:S01]  /*1b910*/  SHF.R.S32.HI R9, RZ, 0x1f, R34 ;  /* 0x0000001fff097819 */ /* 0x000fe20000011422 */
[----:B0-----:R-:W-:-:S04]  /*1b920*/  @!P0 IMAD.WIDE.U32 R4, R34, R2, R4 ;  /* 0x0000000222048225 */ /* 0x001fc800078e0004 */
[----:B------:R-:W-:-:S04]  /*1b930*/  @!P0 IMAD R6, R9, R2, RZ ;  /* 0x0000000209068224 */ /* 0x000fc800078e02ff */
[----:B------:R-:W-:Y:S02]  /*1b940*/  @!P0 IMAD R6, R34, R3, R6 ;  /* 0x0000000322068224 */ /* 0x000fe400078e0206 */
[----:B------:R-:W0:Y:S01]  /*1b950*/  @!P0 LDC.64 R2, c[0x0][0x418] ;  /* 0x00010600ff028b82 */ /* 0x000e220000000a00 */
[----:B------:R-:W-:Y:S02]  /*1b960*/  IMAD.U32 R7, RZ, RZ, UR38 ;  /* 0x00000026ff077e24 */ /* 0x000fe4000f8e00ff */
[----:B------:R-:W-:-:S03]  /*1b970*/  @!P0 IADD3 R6, R5, R6, RZ ;  /* 0x0000000605068210 */ /* 0x000fc60007ffe0ff */
        /* <DEDUP_REMOVED lines=14> */
.L_x_3348:
[----:B------:R-:W-:Y:S01]  /*1ba60*/  SHF.R.S32.HI R35, RZ, 0x1f, R18 ;  /* 0x0000001fff237819 */ /* 0x000fe20000011412 */
[----:B------:R-:W-:Y:S06]  /*1ba70*/  @!P2 BRA `(.L_x_3158) ;  /* 0x000000000004a947 */ /* 0x000fec0003800000 */
[----:B------:R-:W-:Y:S01]  /*1ba80*/  BPT.TRAP 0x1 ;  /* 0x000000040000795c */ /* 0x000fe20000300000 */
.L_x_3158:
        /* <DEDUP_REMOVED lines=21> */
[----:B------:R-:W-:Y:S02]  /*1bbe0*/  LEA R7, R25, R22, 0x3 ;  /* 0x0000001619077211 */ /* 0x000fe400078e18ff */
[----:B------:R-:W-:-:S04]  /*1bbf0*/  SHF.L.U32 R2, R28, 0x1f, RZ ;  /* 0x0000001f1c027819 */ /* 0x000fc800000006ff */
[----:B------:R-:W0:Y:S02]  /*1bc00*/  SYNCS.PHASECHK.TRANS64.TRYWAIT P0, [R7+URZ+0x28840], R2 ;  /* 0x02884002070075a7 */ /* 0x000e24000800017f */
[----:B0-----:R-:W-:Y:S05]  /*1bc10*/  @!P0 BRA `(.L_x_3160) ;  /* 0x0000006800788947 */ /* 0x001fea0003800000 */
.L_x_3349:
[----:B------:R-:W-:Y:S05]  /*1bc20*/  BSYNC B0 ;  /* 0x0000000000007941 */ /* 0x000fea0003800000 */
.L_x_3159:
        /* <DEDUP_REMOVED lines=21> */
[----:B------:R-:W-:Y:S01]  /*1bd80*/  UMOV UR4, 0xffffffff ;  /* 0xffffffff00047882 */ /* 0x000fe20000000000 */
[----:B------:R-:W-:Y:S02]  /*1bd90*/  SHF.R.U32.HI R9, RZ, 0x3, R9 ;  /* 0x00000003ff097819 */ /* 0x000fe40000011609 */
[----:B------:R-:W-:Y:S02]  /*1bda0*/  IADD3 R0, R3, R0, RZ ;  /* 0x0000000003007210 */ /* 0x000fe40007ffe0ff */
[----:B------:R-:W-:-:S02]  /*1bdb0*/  IADD3 R6, -R9, R37, -R8 ;  /* 0x0000002509067210 */ /* 0x000fc40007ffe908 */
[----:B------:R-:W-:Y:S02]  /*1bdc0*/  LEA.HI.X R0, R2, UR5, R0, 0x1, P0 ;  /* 0x0000000502007c11 */ /* 0x000fe400080f0c00 */
[----:B------:R-:W-:Y:S01]  /*1bdd0*/  ISETP.GE.AND P0, PT, R6, 0x1, PT ;  /* 0x000000010600780c */ /* 0x000fe20003f06270 */
[----:B------:R-:W-:-:S12]  /*1bde0*/  BRA.DIV UR4, `(.L_x_3161) ;  /* 0x0000006a04187947 */ /* 0x000fd8000b800000 */
[----:B------:R-:W0:Y:S01]  /*1bdf0*/  SHFL.IDX PT, R3, R4, RZ, 0x181f ;  /* 0x00181fff04037589 */ /* 0x000e2200000e0000 */
[----:B------:R-:W-:-:S03]  /*1be00*/  @P0 LEA R8, R5, R22, 0x1 ;  /* 0x0000001605080211 */ /* 0x000fc600078e08ff */
        /* <DEDUP_REMOVED lines=77> */
.L_x_3367:
        /* <DEDUP_REMOVED lines=11> */
.L_x_3162:
        /* <DEDUP_REMOVED lines=11> */
.L_x_3163:
        /* <DEDUP_REMOVED lines=27> */
[----:B------:R-:W-:Y:S01]  /*1c5f0*/  MOV R4, UR4 ;  /* 0x0000000400047c02 */ /* 0x000fe20008000f00 */
[----:B------:R-:W-:Y:S01]  /*1c600*/  IMAD.U32 R5, RZ, RZ, UR5 ;  /* 0x00000005ff057e24 */ /* 0x000fe2000f8e00ff */
[----:B------:R-:W0:Y:S01]  /*1c610*/  LDC.64 R2, c[0x4][R2] ;  /* 0x0100000002027b82 */ /* 0x000e220000000a00 */
[----:B------:R-:W-:Y:S01]  /*1c620*/  IMAD.U32 R6, RZ, RZ, UR6 ;  /* 0x00000006ff067e24 */ /* 0x000fe2000f8e00ff */
[----:B-1----:R-:W-:Y:S01]  /*1c630*/  MOV R7, UR7 ;  /* 0x0000000700077c02 */ /* 0x002fe20008000f00 */
[----:B------:R-:W-:Y:S01]  /*1c640*/  IMAD.U32 R10, RZ, RZ, UR8 ;  /* 0x00000008ff0a7e24 */ /* 0x000fe2000f8e00ff */
[----:B------:R-:W-:Y:S01]  /*1c650*/  MOV R8, 0x70 ;  /* 0x0000007000087802 */ /* 0x000fe20000000f00 */
[----:B------:R-:W-:-:S02]  /*1c660*/  IMAD.U32 R11, RZ, RZ, UR9 ;  /* 0x00000009ff0b7e24 */ /* 0x000fc4000f8e00ff */
[----:B------:R-:W-:Y:S02]  /*1c670*/  IMAD.MOV.U32 R12, RZ, RZ, 0x1 ;  /* 0x00000001ff0c7424 */ /* 0x000fe400078e00ff */
[----:B------:R-:W-:-:S07]  /*1c680*/  IMAD.MOV.U32 R13, RZ, RZ, RZ ;  /* 0x000000ffff0d7224 */ /* 0x000fce00078e00ff */
[----:B------:R-:W-:-:S07]  /*1c690*/  LEPC R20, `(.L_x_3165) ;  /* 0x000000001014794e */ /* 0x000fce0000000000 */
[----:B0-----:R-:W-:Y:S05]  /*1c6a0*/  CALL.ABS.NOINC R2 ;  /* 0x0000000002007343 */ /* 0x001fea0003c00000 */
.L_x_3165:
[----:B------:R-:W-:Y:S05]  /*1c6b0*/  BSYNC B6 ;  /* 0x0000000000067941 */ /* 0x000fea0003800000 */
.L_x_3164:
[----:B------:R-:W2:Y:S01]  /*1c6c0*/  LDL.LU R20, [R1+0x20] ;  /* 0x0000200001147983 */ /* 0x000ea20000300800 */
[----:B------:R-:W3:Y:S01]  /*1c6d0*/  LDC R6, c[0x0][0x448] ;  /* 0x00011200ff067b82 */ /* 0x000ee20000000800 */
[----:B------:R-:W-:Y:S01]  /*1c6e0*/  ULDC.64 UR4, c[0x0][0x2d8] ;  /* 0x0000b60000047ab9 */ /* 0x000fe20000000a00 */
[----:B------:R-:W-:Y:S01]  /*1c6f0*/  ULDC.64 UR6, c[0x0][0x280] ;  /* 0x0000a00000067ab9 */ /* 0x000fe20000000a00 */
[----:B------:R-:W4:Y:S04]  /*1c700*/  LDL.LU R21, [R1+0xc] ;  /* 0x00000c0001157983 */ /* 0x000f280000300800 */
[----:B0-----:R-:W4:Y:S01]  /*1c710*/  LDL.LU.64 R2, [R1+0x18] ;  /* 0x0000180001027983 */ /* 0x001f220000300a00 */
[----:B------:R-:W-:-:S03]  /*1c720*/  IMAD R0, R35, UR4, RZ ;  /* 0x0000000423007c24 */ /* 0x000fc6000f8e02ff */
[----:B------:R0:W5:Y:S01]  /*1c730*/  LDL R10, [R1+0x14] ;  /* 0x00001400010a7983 */ /* 0x0001620000100800 */
[----:B------:R-:W-:-:S03]  /*1c740*/  IMAD R5, R18, UR5, R0 ;  /* 0x0000000512057c24 */ /* 0x000fc6000f8e0200 */
[----:B------:R0:W5:Y:S01]  /*1c750*/  LDL R8, [R1+0x8] ;  /* 0x0000080001087983 */ /* 0x0001620000100800 */
[----:B---3--:R-:W-:-:S13]  /*1c760*/  ISETP.NE.AND P0, PT, R6, 0x1, PT ;  /* 0x000000010600780c */ /* 0x008fda0003f05270 */
[----:B-1----:R-:W1:Y:S01]  /*1c770*/  @P0 LDC R7, c[0x0][0x44c] ;  /* 0x00011300ff070b82 */ /* 0x002e620000000800 */
[----:B----4-:R-:W-:Y:S02]  /*1c780*/  MOV R3, R21 ;  /* 0x0000001500037202 */ /* 0x010fe40000000f00 */
[----:B------:R-:W3:Y:S01]  /*1c790*/  S2R R21, SR_TID.X ;  /* 0x0000000000157919 */ /* 0x000ee20000002100 */
[----:B------:R-:W-:Y:S01]  /*1c7a0*/  IMAD.WIDE.U32 R2, R18, UR4, R2 ;  /* 0x0000000412027c25 */ /* 0x000fe2000f8e0002 */
[----:B------:R-:W-:-:S03]  /*1c7b0*/  ULDC.64 UR4, c[0x0][0x2e0] ;  /* 0x0000b80000047ab9 */ /* 0x000fc60000000a00 */
[----:B--2---:R-:W-:Y:S02]  /*1c7c0*/  IMAD R0, R20, UR4, RZ ;  /* 0x0000000414007c24 */ /* 0x004fe4000f8e02ff */
[----:B------:R-:W2:Y:S01]  /*1c7d0*/  S2R R20, SR_TID.X ;  /* 0x0000000000147919 */ /* 0x000ea20000002100 */
[----:B------:R-:W-:Y:S02]  /*1c7e0*/  IMAD.IADD R3, R3, 0x1, R5 ;  /* 0x0000000103037824 */ /* 0x000fe400078e0205 */
[C---:B------:R-:W-:Y:S02]  /*1c7f0*/  IMAD R0, R33.reuse, UR5, R0 ;  /* 0x0000000521007c24 */ /* 0x040fe4000f8e0200 */
[----:B------:R-:W-:Y:S01]  /*1c800*/  IMAD.WIDE.U32 R2, R33, UR4, R2 ;  /* 0x0000000421027c25 */ /* 0x000fe2000f8e0002 */
[----:B------:R-:W-:-:S04]  /*1c810*/  ULDC.64 UR4, c[0x0][0x2d0] ;  /* 0x0000b40000047ab9 */ /* 0x000fc80000000a00 */
[----:B------:R-:W-:Y:S02]  /*1c820*/  IADD3 R3, R3, R0, RZ ;  /* 0x0000000003037210 */ /* 0x000fe40007ffe0ff */
[----:B------:R-:W4:Y:S01]  /*1c830*/  @P0 LDC R0, c[0x0][0x450] ;  /* 0x00011400ff000b82 */ /* 0x000f220000000800 */
[----:B---3--:R-:W-:-:S05]  /*1c840*/  IMAD.SHL.U32 R21, R21, 0x10, RZ ;  /* 0x0000001015157824 */ /* 0x008fca00078e00ff */
[----:B------:R-:W-:Y:S02]  /*1c850*/  LOP3.LUT R21, R21, 0x70, RZ, 0xc0, !PT ;  /* 0x0000007015157812 */ /* 0x000fe400078ec0ff */
[----:B--2---:R-:W-:-:S04]  /*1c860*/  LOP3.LUT R20, R20, 0x7f, RZ, 0xc0, !PT ;  /* 0x0000007f14147812 */ /* 0x004fc800078ec0ff */
[----:B------:R-:W-:-:S04]  /*1c870*/  SHF.R.U32.HI R20, RZ, 0x3, R20 ;  /* 0x00000003ff147819 */ /* 0x000fc80000011614 */
[----:B------:R-:W-:-:S05]  /*1c880*/  LOP3.LUT R20, R20, R21, RZ, 0xfc, !PT ;  /* 0x0000001514147212 */ /* 0x000fca00078efcff */
[----:B------:R-:W-:-:S04]  /*1c890*/  IMAD R5, R17, 0x80, R20 ;  /* 0x0000008011057824 */ /* 0x000fc800078e0214 */
[----:B-1----:R-:W-:-:S04]  /*1c8a0*/  @P0 IMAD.HI.U32 R7, R5, R7, RZ ;  /* 0x0000000705070227 */ /* 0x002fc800078e00ff */
[----:B------:R-:W-:Y:S01]  /*1c8b0*/  IMAD.MOV.U32 R4, RZ, RZ, R5 ;  /* 0x000000ffff047224 */ /* 0x000fe200078e0005 */
[----:B----4-:R-:W-:Y:S01]  /*1c8c0*/  @P0 SHF.R.U32.HI R4, RZ, R0, R7 ;  /* 0x00000000ff040219 */ /* 0x010fe20000011607 */
[----:B------:R-:W1:Y:S03]  /*1c8d0*/  S2R R20, SR_TID.X ;  /* 0x0000000000147919 */ /* 0x000e660000002100 */
[----:B------:R-:W-:-:S05]  /*1c8e0*/  IADD3 R0, -R4, RZ, RZ ;  /* 0x000000ff04007210 */ /* 0x000fca0007ffe1ff */
        /* <DEDUP_REMOVED lines=22> */
[----:B-----5:R-:W-:Y:S01]  /*1ca50*/  IMAD R5, R10, R6, RZ ;  /* 0x000000060a057224 */ /* 0x020fe200078e02ff */
[----:B------:R-:W-:Y:S02]  /*1ca60*/  LEA R17, R17, R9, 0x7 ;  /* 0x0000000911117211 */ /* 0x000fe400078e38ff */
[----:B------:R-:W1:Y:S02]  /*1ca70*/  SHFL.IDX PT, R2, R4, RZ, 0x181f ;  /* 0x00181fff04027589 */ /* 0x000e6400000e0000 */
[C---:B------:R-:W-:Y:S02]  /*1ca80*/  ISETP.GE.AND P3, PT, R17.reuse, R5, PT ;  /* 0x000000051100720c */ /* 0x040fe40003f66270 */
[----:B------:R-:W-:-:S11]  /*1ca90*/  IADD3 R6, R17, 0x10, RZ ;  /* 0x0000001011067810 */ /* 0x000fd60007ffe0ff */
        /* <DEDUP_REMOVED lines=12> */
[----:B------:R-:W0:Y:S01]  /*1cb60*/  SHFL.IDX PT, R14, R0, 0x2, 0x181f ;  /* 0x00581f00000e7f89 */ /* 0x000e2200000e0000 */
[----:B------:R-:W-:-:S05]  /*1cb70*/  @!P3 MOV R3, R7 ;  /* 0x000000070003b202 */ /* 0x000fca0000000f00 */
[----:B------:R-:W-:Y:S04]  /*1cb80*/  @!P3 LDGSTS.E.BYPASS.LTC128B.128 [R8+0x10c00], desc[UR42][R2.64], !P0 ;  /* 0x10c000000208bfae */ /* 0x000fe8000c101d6a */
[----:B------:R1:W-:Y:S01]  /*1cb90*/  @!P3 LDGSTS.E.BYPASS.LTC128B.128 [R8+0x14c00], desc[UR42][R2.64+0x80], !P1 ;  /* 0x14c000800208bfae */ /* 0x0003e2000c901d6a */
[----:B------:R-:W-:Y:S01]  /*1cba0*/  ISETP.GE.AND P3, PT, R6, R5, PT ;  /* 0x000000050600720c */ /* 0x000fe20003f66270 */
[----:B------:R-:W-:Y:S02]  /*1cbb0*/  VIADD R6, R17, 0x30 ;  /* 0x0000003011067836 */ /* 0x000fe40000000000 */
        /* <DEDUP_REMOVED lines=11> */
[----:B0-----:R-:W-:-:S04]  /*1cc70*/  @!P3 LEA R14, P2, R31, R14, 0x1 ;  /* 0x0000000e1f0eb211 */ /* 0x001fc800078408ff */
[----:B-1----:R-:W-:Y:S01]  /*1cc80*/  @!P3 IADD3.X R7, RZ, R2, RZ, P2, !PT ;  /* 0x00000002ff07b210 */ /* 0x002fe200017fe4ff */
[----:B------:R-:W-:Y:S02]  /*1cc90*/  @!P3 IMAD.MOV.U32 R2, RZ, RZ, R14 ;  /* 0x000000ffff02b224 */ /* 0x000fe400078e000e */
[----:B------:R-:W0:Y:S02]  /*1cca0*/  SHFL.IDX PT, R14, R0, 0x4, 0x181f ;  /* 0x00981f00000e7f89 */ /* 0x000e2400000e0000 */
[----:B------:R-:W-:-:S05]  /*1ccb0*/  @!P3 IMAD.MOV.U32 R3, RZ, RZ, R7 ;  /* 0x000000ffff03b224 */ /* 0x000fca00078e0007 */
[----:B------:R-:W-:Y:S04]  /*1ccc0*/  @!P3 LDGSTS.E.BYPASS.LTC128B.128 [R8+0x11c00], desc[UR42][R2.64], !P0 ;  /* 0x11c000000208bfae */ /* 0x000fe8000c101d6a */
[----:B------:R1:W-:Y:S01]  /*1ccd0*/  @!P3 LDGSTS.E.BYPASS.LTC128B.128 [R8+0x15c00], desc[UR42][R2.64+0x80], !P1 ;  /* 0x15c000800208bfae */ /* 0x0003e2000c901d6a */
[----:B------:R-:W-:Y:S01]  /*1cce0*/  ISETP.GE.AND P3, PT, R6, R5, PT ;  /* 0x000000050600720c */ /* 0x000fe20003f66270 */
[----:B------:R-:W-:Y:S02]  /*1ccf0*/  VIADD R6, R17, 0x50 ;  /* 0x0000005011067836 */ /* 0x000fe40000000000 */
        /* <DEDUP_REMOVED lines=18> */
[----:B------:R-:W-:-:S03]  /*1ce20*/  ISETP.GE.AND P3, PT, R6, R5, PT ;  /* 0x000000050600720c */ /* 0x000fc60003f66270 */
[----:B-1----:R-:W1:Y:S10]  /*1ce30*/  SHFL.IDX PT, R2, R4, 0x6, 0x181f ;  /* 0x00d81f0004027f89 */ /* 0x002e7400000e0000 */
[----:B0-----:R-:W-:Y:S01]  /*1ce40*/  @!P3 LEA R14, P2, R31, R14, 0x1 ;  /* 0x0000000e1f0eb211 */ /* 0x001fe200078408ff */
[----:B------:R-:W0:Y:S03]  /*1ce50*/  SHFL.IDX PT, R4, R4, 0x7, 0x181f ;  /* 0x00f81f0004047f89 */ /* 0x000e2600000e0000 */
[----:B-1----:R-:W-:Y:S01]  /*1ce60*/  @!P3 IADD3.X R7, RZ, R2, RZ, P2, !PT ;  /* 0x00000002ff07b210 */ /* 0x002fe200017fe4ff */
[----:B------:R-:W-:-:S02]  /*1ce70*/  @!P3 IMAD.MOV.U32 R2, RZ, RZ, R14 ;  /* 0x000000ffff02b224 */ /* 0x000fc400078e000e */
[----:B------:R1:W2:Y:S02]  /*1ce80*/  SHFL.IDX PT, R14, R0, 0x7, 0x181f ;  /* 0x00f81f00000e7f89 */ /* 0x0002a400000e0000 */
[----:B------:R-:W-:-:S05]  /*1ce90*/  @!P3 IMAD.MOV.U32 R3, RZ, RZ, R7 ;  /* 0x000000ffff03b224 */ /* 0x000fca00078e0007 */
[----:B------:R1:W-:Y:S04]  /*1cea0*/  @!P3 LDGSTS.E.BYPASS.LTC128B.128 [R8+0x13400], desc[UR42][R2.64], !P0 ;  /* 0x134000000208bfae */ /* 0x0003e8000c101d6a */
[----:B0-----:R1:W-:Y:S02]  /*1ceb0*/  @!P3 LDGSTS.E.BYPASS.LTC128B.128 [R8+0x17400], desc[UR42][R2.64+0x80], !P1 ;  /* 0x174000800208bfae */ /* 0x0013e4000c901d6a */
.L_x_3384:
[----:B-1----:R-:W-:Y:S01]  /*1cec0*/  IADD3 R0, R17, 0x70, RZ ;  /* 0x0000007011007810 */ /* 0x002fe20007ffe0ff */
[----:B------:R-:W-:Y:S03]  /*1ced0*/  BSSY B0, `(.L_x_3167) ;  /* 0x000000a000007945 */ /* 0x000fe60003800000 */
        /* <DEDUP_REMOVED lines=9> */
.L_x_3168:
[----:B------:R-:W-:Y:S05]  /*1cf70*/  BSYNC B0 ;  /* 0x0000000000007941 */ /* 0x000fea0003800000 */
.L_x_3167:
[----:B------:R-:W-:Y:S01]  /*1cf80*/  NOP ;  /* 0x0000000000007918 */ /* 0x000fe20000000000 */
[----:B------:R-:W-:-:S13]  /*1cf90*/  PLOP3.LUT P0, PT, PT, PT, PT, 0x80, 0x0 ;  /* 0x000000000000781c */ /* 0x000fda0003f0f070 */
.L_x_3169:
        /* <DEDUP_REMOVED lines=20> */
.L_x_3385:
[----:B------:R-:W-:Y:S05]  /*1d0e0*/  BSYNC B0 ;  /* 0x0000000000007941 */ /* 0x000fea0003800000 */
.L_x_3170:
        /* <DEDUP_REMOVED lines=8> */
[----:B------:R-:W-:Y:S01]  /*1d170*/  MOV R10, R25 ;  /* 0x00000019000a7202 */ /* 0x000fe20000000f00 */
[----:B---3--:R-:W-:-:S10]  /*1d180*/  VIADD R6, R0, 0xfffffffe ;  /* 0xfffffffe00067836 */ /* 0x008fd40000000000 */
.L_x_3186:
[----:B------:R-:W3:Y:S01]  /*1d190*/  LDL R7, [R1] ;  /* 0x0000000001077983 */ /* 0x000ee20000100800 */
[----:B------:R-:W1:Y:S03]  /*1d1a0*/  LDC R0, c[0x0][0x430] ;  /* 0x00010c00ff007b82 */ /* 0x000e660000000800 */
[----:B------:R-:W4:Y:S01]  /*1d1b0*/  LDL R5, [R1+0x4] ;  /* 0x0000040001057983 */ /* 0x000f220000100800 */
[----:B------:R-:W-:Y:S05]  /*1d1c0*/  YIELD ;  /* 0x0000000000007946 */ /* 0x000fea0003800000 */
[----:B------:R-:W5:Y:S01]  /*1d1d0*/  S2R R2, SR_TID.X ;  /* 0x0000000000027919 */ /* 0x000f620000002100 */
[----:B------:R-:W-:Y:S01]  /*1d1e0*/  ULDC.64 UR4, c[0x0][0x428] ;  /* 0x00010a0000047ab9 */ /* 0x000fe20000000a00 */
[----:B------:R-:W2:Y:S01]  /*1d1f0*/  S2R R4, SR_TID.X ;  /* 0x0000000000047919 */ /* 0x000ea20000002100 */
[----:B-1----:R-:W-:-:S13]  /*1d200*/  ISETP.NE.AND P0, PT, R0, 0x1, PT ;  /* 0x000000010000780c */ /* 0x002fda0003f05270 */
[----:B0-----:R-:W0:Y:S01]  /*1d210*/  @P0 LDC R3, c[0x0][0x434] ;  /* 0x00010d00ff030b82 */ /* 0x001e220000000800 */
[----:B-----5:R-:W-:-:S07]  /*1d220*/  LOP3.LUT R2, R2, 0x7f, RZ, 0xc0, !PT ;  /* 0x0000007f02027812 */ /* 0x020fce00078ec0ff */
[----:B------:R-:W1:Y:S01]  /*1d230*/  @P0 LDC R8, c[0x0][0x438] ;  /* 0x00010e00ff080b82 */ /* 0x000e620000000800 */
[----:B--2---:R-:W-:Y:S01]  /*1d240*/  IMAD.SHL.U32 R4, R4, 0x10, RZ ;  /* 0x0000001004047824 */ /* 0x004fe200078e00ff */
[----:B------:R-:W-:-:S04]  /*1d250*/  SHF.R.U32.HI R2, RZ, 0x3, R2 ;  /* 0x00000003ff027819 */ /* 0x000fc80000011602 */
        /* <DEDUP_REMOVED lines=17> */
[----:B------:R-:W-:Y:S01]  /*1d370*/  IMAD.U32 R7, RZ, RZ, UR38 ;  /* 0x00000026ff077e24 */ /* 0x000fe2000f8e00ff */
[----:B------:R-:W-:Y:S01]  /*1d380*/  MOV R26, R6 ;  /* 0x00000006001a7202 */ /* 0x000fe20000000f00 */
[----:B------:R-:W-:-:S03]  /*1d390*/  VIADD R25, R10, 0x1 ;  /* 0x000000010a197836 */ /* 0x000fc60000000000 */
        /* <DEDUP_REMOVED lines=8> */
.L_x_3174:
[----:B------:R-:W-:Y:S01]  /*1d420*/  IMAD R6, R25, 0x8, R22 ;  /* 0x0000000819067824 */ /* 0x000fe200078e0216 */
[----:B------:R-:W-:Y:S01]  /*1d430*/  SHF.L.U32 R3, R28, 0x1f, RZ ;  /* 0x0000001f1c037819 */ /* 0x000fe200000006ff */
[----:B------:R-:W-:Y:S03]  /*1d440*/  BSSY B1, `(.L_x_3175) ;  /* 0x0000003000017945 */ /* 0x000fe60003800000 */
[----:B------:R-:W0:Y:S02]  /*1d450*/  SYNCS.PHASECHK.TRANS64.TRYWAIT P0, [R6+URZ+0x28840], R3 ;  /* 0x02884003060075a7 */ /* 0x000e24000800017f */
[----:B0-----:R-:W-:Y:S05]  /*1d460*/  @!P0 BRA `(.L_x_3176) ;  /* 0x0000006400e48947 */ /* 0x001fea0003800000 */
.L_x_3386:
[----:B------:R-:W-:Y:S05]  /*1d470*/  BSYNC B1 ;  /* 0x0000000000017941 */ /* 0x000fea0003800000 */
.L_x_3175:
        /* <DEDUP_REMOVED lines=25> */
[----:B------:R-:W-:Y:S01]  /*1d610*/  SHF.L.U32 R5, R31, 0x1, RZ ;  /* 0x000000011f057819 */ /* 0x000fe200000006ff */
[----:B------:R-:W-:Y:S02]  /*1d620*/  IMAD R8, R8, 0x2, R22 ;  /* 0x0000000208087824 */ /* 0x000fe400078e0216 */
[----:B------:R-:W1:Y:S01]  /*1d630*/  SHFL.IDX PT, R3, R9, RZ, 0x181f ;  /* 0x00181fff09037589 */ /* 0x000e6200000e0000 */
[----:B0-----:R-:W-:-:S05]  /*1d640*/  IADD3 R2, P0, R2, R5, RZ ;  /* 0x0000000502027210 */ /* 0x001fca0007f1e0ff */
[----:B-1----:R-:W-:-:S05]  /*1d650*/  IMAD.X R3, RZ, RZ, R3, P0 ;  /* 0x000000ffff037224 */ /* 0x002fca00000e0603 */
[----:B------:R-:W-:Y:S01]  /*1d660*/  @!PT LDS RZ, [RZ] ;  /* 0x00000000fffff984 */ /* 0x000fe20000000800 */
        /* <DEDUP_REMOVED lines=40> */
.L_x_3404:
[----:B-1----:R-:W-:-:S04]  /*1d8f0*/  IADD3 R2, P0, R2, R5, RZ ;  /* 0x0000000502027210 */ /* 0x002fc80007f1e0ff */
        /* <DEDUP_REMOVED lines=8> */
.L_x_3178:
        /* <DEDUP_REMOVED lines=11> */
.L_x_3179:
[----:B------:R1:W-:Y:S01]  /*1da30*/  SYNCS.ARRIVE.TRANS64.A1T0 RZ, [R6+URZ+0x28830], RZ ;  /* 0x028830ff06ff79a7 */ /* 0x0003e2000810003f */
[----:B------:R-:W-:Y:S05]  /*1da40*/  @!P4 BRA `(.L_x_3180) ;  /* 0x000000000004c947 */ /* 0x000fea0003800000 */
[----:B------:R-:W-:Y:S01]  /*1da50*/  BPT.TRAP 0x1 ;  /* 0x000000040000795c */ /* 0x000fe20000300000 */
.L_x_3180:
[----:B------:R-:W-:Y:S01]  /*1da60*/  SHF.L.U32 R2, R17, 0x1f, RZ ;  /* 0x0000001f11027819 */ /* 0x000fe200000006ff */
[----:B-1----:R-:W-:Y:S01]  /*1da70*/  IMAD R6, R10, 0x8, R22 ;  /* 0x000000080a067824 */ /* 0x002fe200078e0216 */
[----:B------:R-:W-:Y:S03]  /*1da80*/  BSSY B1, `(.L_x_3181) ;  /* 0x0000003000017945 */ /* 0x000fe60003800000 */
[----:B------:R-:W1:Y:S02]  /*1da90*/  SYNCS.PHASECHK.TRANS64.TRYWAIT P0, [R6+URZ+0x28860], R2 ;  /* 0x02886002060075a7 */ /* 0x000e64000800017f */
[----:B-1----:R-:W-:Y:S05]  /*1daa0*/  @!P0 BRA `(.L_x_3182) ;  /* 0x0000006800b48947 */ /* 0x002fea0003800000 */
.L_x_3405:
[----:B------:R-:W-:Y:S05]  /*1dab0*/  BSYNC B1 ;  /* 0x0000000000017941 */ /* 0x000fea0003800000 */
.L_x_3181:
        /* <DEDUP_REMOVED lines=9> */
[----:B------:R-:W-:-:S03]  /*1db50*/  LEA R7, R7, R22, 0x1 ;  /* 0x0000001607077211 */ /* 0x000fc600078e08ff */
[----:B------:R-:W1:Y:S04]  /*1db60*/  SHFL.IDX PT, R3, R24, RZ, 0x181f ;  /* 0x00181fff18037589 */ /* 0x000e6800000e0000 */
[----:B------:R-:W-:Y:S01]  /*1db70*/  SHFL.IDX PT, R14, R23, 0x7, 0x181f ;  /* 0x00f81f00170e7f89 */ /* 0x000fe200000e0000 */
        /* <DEDUP_REMOVED lines=49> */
[----:B0-----:R-:W-:-:S04]  /*1de90*/  IADD3 R2, P0, R2, R5, RZ ;  /* 0x0000000502027210 */ /* 0x001fc80007f1e0ff */
[----:B-1----:R-:W-:Y:S02]  /*1dea0*/  IADD3.X R3, RZ, R3, RZ, P0, !PT ;  /* 0x00000003ff037210 */ /* 0x002fe400007fe4ff */
[----:B------:R-:W-:-:S13]  /*1deb0*/  ISETP.LT.OR P0, PT, R8, 0x61, P2 ;  /* 0x000000610800780c */ /* 0x000fda0001701670 */
[----:B------:R1:W-:Y:S01]  /*1dec0*/  LDGSTS.E.BYPASS.LTC128B.128 [R7+0x3400], desc[UR42][R2.64], !P0 ;  /* 0x0340000002077fae */ /* 0x0003e2000c101d6a */
[----:B------:R-:W-:-:S13]  /*1ded0*/  ISETP.LT.OR P0, PT, R8, 0x61, P1 ;  /* 0x000000610800780c */ /* 0x000fda0000f01670 */
[----:B--2---:R1:W-:Y:S02]  /*1dee0*/  LDGSTS.E.BYPASS.LTC128B.128 [R7+0x7400], desc[UR42][R2.64+0x80], !P0 ;  /* 0x0740008002077fae */ /* 0x0043e4000c101d6a */
.L_x_3423:
        /* <DEDUP_REMOVED lines=21> */
[----:B------:R-:W-:Y:S02]  /*1e040*/  IADD3 R3, R3, R21, RZ ;  /* 0x0000001503037210 */ /* 0x000fe40007ffe0ff */
[C---:B------:R-:W-:Y:S02]  /*1e050*/  IMAD R5, R18.reuse, UR5, R5 ;  /* 0x0000000512057c24 */ /* 0x040fe4000f8e0205 */
[----:B------:R-:W-:Y:S01]  /*1e060*/  IMAD.WIDE.U32 R2, R18, UR4, R2 ;  /* 0x0000000412027c25 */ /* 0x000fe2000f8e0002 */
[----:B------:R-:W-:-:S03]  /*1e070*/  ULDC.64 UR4, c[0x0][0x318] ;  /* 0x0000c60000047ab9 */ /* 0x000fc60000000a00 */
[----:B------:R-:W-:Y:S01]  /*1e080*/  IMAD.IADD R3, R5, 0x1, R3 ;  /* 0x0000000105037824 */ /* 0x000fe200078e0203 */
[----:B------:R-:W-:-:S04]  /*1e090*/  LEA R23, P0, R2, UR4, 0x1 ;  /* 0x0000000402177c11 */ /* 0x000fc8000f8008ff */
[----:B------:R-:W-:Y:S02]  /*1e0a0*/  LEA.HI.X R24, R2, UR5, R3, 0x1, P0 ;  /* 0x0000000502187c11 */ /* 0x000fe400080f0c03 */
[----:B------:R-:W-:-:S13]  /*1e0b0*/  PLOP3.LUT P0, PT, PT, PT, PT, 0x80, 0x0 ;  /* 0x000000000000781c */ /* 0x000fda0003f0f070 */
.L_x_3184:
        /* <DEDUP_REMOVED lines=11> */
.L_x_3185:
[C---:B------:R-:W-:Y:S01]  /*1e170*/  ISETP.GT.AND P0, PT, R26.reuse, RZ, PT ;  /* 0x000000ff1a00720c */ /* 0x040fe20003f04270 */
[----:B------:R0:W-:Y:S01]  /*1e180*/  SYNCS.ARRIVE.TRANS64.A1T0 RZ, [R6+URZ+0x28850], RZ ;  /* 0x028850ff06ff79a7 */ /* 0x0001e2000810003f */
[----:B------:R-:W-:Y:S01]  /*1e190*/  IMAD.MOV.U32 R17, RZ, RZ, R28 ;  /* 0x000000ffff117224 */ /* 0x000fe200078e001c */
[----:B------:R-:W-:Y:S01]  /*1e1a0*/  MOV R33, R26 ;  /* 0x0000001a00217202 */ /* 0x000fe20000000f00 */
[----:B------:R-:W-:Y:S01]  /*1e1b0*/  IMAD.MOV.U32 R10, RZ, RZ, R25 ;  /* 0x000000ffff0a7224 */ /* 0x000fe200078e0019 */
[----:B0-----:R-:W-:-:S08]  /*1e1c0*/  IADD3 R6, R26, -0x1, RZ ;  /* 0xffffffff1a067810 */ /* 0x001fd00007ffe0ff */
[----:B------:R-:W-:Y:S05]  /*1e1d0*/  @P0 BRA `(.L_x_3186) ;  /* 0xffffffec00ec0947 */ /* 0x000fea000383ffff */
.L_x_3173:
[----:B------:R-:W-:Y:S05]  /*1e1e0*/  BSYNC B0 ;  /* 0x0000000000007941 */ /* 0x000fea0003800000 */
.L_x_3172:
        /* <DEDUP_REMOVED lines=17> */
.L_x_3188:
[----:B------:R-:W-:Y:S05]  /*1e300*/  BSYNC B0 ;  /* 0x0000000000007941 */ /* 0x000fea0003800000 */
.L_x_3187:
[----:B------:R-:W-:-:S05]  /*1e310*/  IMAD.U32 R0, RZ, RZ, UR38 ;  /* 0x00000026ff007e24 */ /* 0x000fca000f8e00ff */
[----:B------:R-:W-:-:S13]  /*1e320*/  ISETP.NE.AND P0, PT, R0, 0x3, PT ;  /* 0x000000030000780c */ /* 0x000fda0003f05270 */
[----:B------:R-:W-:Y:S05]  /*1e330*/  @!P0 BRA `(.L_x_3189) ;  /* 0x0000000000048947 */ /* 0x000fea0003800000 */
[----:B------:R-:W-:Y:S01]  /*1e340*/  BPT.TRAP 0x1 ;  /* 0x000000040000795c */ /* 0x000fe20000300000 */
.L_x_3189:
[----:B------:R-:W-:Y:S01]  /*1e350*/  IMAD R0, R25, 0x8, R22 ;  /* 0x0000000819007824 */ /* 0x000fe200078e0216 */
[----:B0-----:R-:W-:Y:S01]  /*1e360*/  SHF.L.U32 R3, R28, 0x1f, RZ ;  /* 0x0000001f1c037819 */ /* 0x001fe200000006ff */
[----:B------:R-:W-:Y:S01]  /*1e370*/  BSSY B0, `(.L_x_3190) ;  /* 0x0000004000007945 */ /* 0x000fe20003800000 */
[----:B------:R-:W-:Y:S02]  /*1e380*/  IMAD R6, R26, -0x80, R37 ;  /* 0xffffff801a067824 */ /* 0x000fe400078e0225 */
[----:B------:R-:W0:Y:S02]  /*1e390*/  SYNCS.PHASECHK.TRANS64.TRYWAIT P0, [R0+URZ+0x28860], R3 ;  /* 0x02886003000075a7 */ /* 0x000e24000800017f */
[----:B0-----:R-:W-:Y:S05]  /*1e3a0*/  @!P0 BRA `(.L_x_3191) ;  /* 0x0000006c00108947 */ /* 0x001fea0003800000 */
.L_x_3424:
[----:B------:R-:W-:Y:S05]  /*1e3b0*/  BSYNC B0 ;  /* 0x0000000000007941 */ /* 0x000fea0003800000 */
.L_x_3190:
[----:B------:R-:W1:Y:S01]  /*1e3c0*/  S2R R2, SR_TID.X ;  /* 0x0000000000027919 */ /* 0x000e620000002100 */
[----:B------:R-:W-:Y:S01]  /*1e3d0*/  UMOV UR4, 0xffffffff ;  /* 0xffffffff00047882 */ /* 0x000fe20000000000 */
[----:B------:R-:W-:Y:S01]  /*1e3e0*/  IMAD R9, R25, 0x4000, R36 ;  /* 0x0000400019097824 */ /* 0x000fe200078e0224 */
[----:B-1----:R-:W-:-:S04]  /*1e3f0*/  LOP3.LUT R2, R2, 0x7f, RZ, 0xc0, !PT ;  /* 0x0000007f02027812 */ /* 0x002fc800078ec0ff */
[----:B------:R-:W-:-:S04]  /*1e400*/  SHF.R.U32.HI R2, RZ, 0x3, R2 ;  /* 0x00000003ff027819 */ /* 0x000fc80000011602 */
[----:B------:R-:W-:Y:S01]  /*1e410*/  IADD3 R6, -R2, R6, RZ ;  /* 0x0000000602067210 */ /* 0x000fe20007ffe1ff */
[----:B------:R-:W-:Y:S06]  /*1e420*/  BRA.DIV UR4, `(.L_x_3192) ;  /* 0x0000006e04047947 */ /* 0x000fec000b800000 */
[----:B--2---:R-:W1:Y:S01]  /*1e430*/  SHFL.IDX PT, R14, R23, RZ, 0x181f ;  /* 0x00181fff170e7589 */ /* 0x004e6200000e0000 */
[----:B------:R-:W-:Y:S01]  /*1e440*/  ULDC UR4, c[0x0][0x2f4] ;  /* 0x0000bd0000047ab9 */ /* 0x000fe20000000800 */
[C---:B------:R-:W-:Y:S01]  /*1e450*/  IMAD.SHL.U32 R5, R31.reuse, 0x2, RZ ;  /* 0x000000021f057824 */ /* 0x040fe200078e00ff */
[----:B------:R-:W-:Y:S01]  /*1e460*/  ISETP.GE.AND P1, PT, R31, UR4, PT ;  /* 0x000000041f007c0c */ /* 0x000fe2000bf26270 */
[----:B0-----:R-:W0:Y:S01]  /*1e470*/  SHFL.IDX PT, R3, R24, RZ, 0x181f ;  /* 0x00181fff18037589 */ /* 0x001e2200000e0000 */
[----:B------:R-:W-:Y:S02]  /*1e480*/  ISETP.GE.AND P0, PT, R30, UR4, PT ;  /* 0x000000041e007c0c */ /* 0x000fe4000bf06270 */
[C---:B------:R-:W-:Y:S01]  /*1e490*/  ISETP.LT.OR P2, PT, R6.reuse, 0x1, P1 ;  /* 0x000000010600780c */ /* 0x040fe20000f41670 */
[----:B------:R-:W2:Y:S01]  /*1e4a0*/  SHFL.IDX PT, R10, R23, 0x1, 0x181f ;  /* 0x00381f00170a7f89 */ /* 0x000ea200000e0000 */
[----:B------:R-:W-:Y:S02]  /*1e4b0*/  ISETP.LT.OR P3, PT, R6, 0x1, P0 ;  /* 0x000000010600780c */ /* 0x000fe40000761670 */
[----:B------:R-:W-:Y:S01]  /*1e4c0*/  LEA R4, R9, R22, 0x1 ;  /* 0x0000001609047211 */ /* 0x000fe200078e08ff */
        /* <DEDUP_REMOVED lines=18> */
[----:B------:R-:W0:Y:S02]  /*1e5f0*/  SHFL.IDX PT, R14, R23, 0x3, 0x181f ;  /* 0x00781f00170e7f89 */ /* 0x000e2400000e0000 */
[----:B------:R-:W-:Y:S02]  /*1e600*/  IADD3.X R3, RZ, R8, RZ, P4, !PT ;  /* 0x00000008ff037210 */ /* 0x000fe400027fe4ff */
        /* <DEDUP_REMOVED lines=33> */
.L_x_3442:
        /* <DEDUP_REMOVED lines=11> */
.L_x_3193:
[----:B------:R-:W-:Y:S02]  /*1e8d0*/  PLOP3.LUT P1, PT, P1, P0, PT, 0xa2, 0x0 ;  /* 0x000000000000781c */ /* 0x000fe40000f21472 */
[----:B------:R-:W-:-:S08]  /*1e8e0*/  @P0 R2UR P1, UR4, R0 ;  /* 0x00000000000402ca */ /* 0x000fd00000020000 */
[----:B------:R-:W-:-:S05]  /*1e8f0*/  @P0 PLOP3.LUT P0, PT, P1, PT, PT, 0x80, 0x0 ;  /* 0x000000000000081c */ /* 0x000fca0000f0f070 */
[----:B------:R-:W-:Y:S01]  /*1e900*/  @!P1 SYNCS.ARRIVE.TRANS64.RED.A0T1 RZ, [UR4+0x28850], RZ ;  /* 0x028850ffffff99a7 */ /* 0x000fe20008200404 */
[----:B------:R-:W-:Y:S07]  /*1e910*/  @!P1 ARRIVES.LDGSTSBAR.64.TRANSCNT [UR4+0x28850] ;  /* 0x02885000ff0099b0 */ /* 0x000fee0008000a84 */
[----:B------:R-:W-:Y:S05]  /*1e920*/  @P0 BRA.U.ANY `(.L_x_3193) ;  /* 0xfffffffd00e80947 */ /* 0x000fea000393ffff */
[----:B------:R-:W-:Y:S01]  /*1e930*/  NOP ;  /* 0x0000000000007918 */ /* 0x000fe20000000000 */
[----:B0-----:R-:W-:-:S04]  /*1e940*/  MOV R2, UR38 ;  /* 0x0000002600027c02 */ /* 0x001fc80008000f00 */
[----:B------:R-:W-:-:S13]  /*1e950*/  ISETP.NE.AND P2, PT, R2, 0x3, PT ;  /* 0x000000030200780c */ /* 0x000fda0003f45270 */
[----:B------:R-:W-:Y:S05]  /*1e960*/  @!P2 BRA `(.L_x_3194) ;  /* 0x000000000004a947 */ /* 0x000fea0003800000 */
[----:B------:R-:W-:Y:S01]  /*1e970*/  BPT.TRAP 0x1 ;  /* 0x000000040000795c */ /* 0x000fe20000300000 */
.L_x_3194:
[----:B------:R0:W-:Y:S01]  /*1e980*/  SYNCS.ARRIVE.TRANS64.A1T0 RZ, [R0+URZ+0x28850], RZ ;  /* 0x028850ff00ff79a7 */ /* 0x0001e2000810003f */
[----:B------:R-:W-:-:S05]  /*1e990*/  VIADD R25, R25, 0x1 ;  /* 0x0000000119197836 */ /* 0x000fca0000000000 */
[----:B------:R-:W-:-:S04]  /*1e9a0*/  ISETP.NE.AND P0, PT, R25, 0x2, PT ;  /* 0x000000021900780c */ /* 0x000fc80003f05270 */
[----:B------:R-:W-:Y:S02]  /*1e9b0*/  SEL R3, RZ, 0x1, P0 ;  /* 0x00000001ff037807 */ /* 0x000fe40000000000 */
[----:B------:R-:W-:Y:S02]  /*1e9c0*/  SEL R25, R25, RZ, P0 ;  /* 0x000000ff19197207 */ /* 0x000fe40000000000 */
[----:B0-----:R-:W-:-:S07]  /*1e9d0*/  LOP3.LUT R28, R28, R3, RZ, 0x3c, !PT ;  /* 0x000000031c1c7212 */ /* 0x001fce00078e3cff */
.L_x_3151:
[----:B------:R-:W-:Y:S05]  /*1e9e0*/  BSYNC B7 ;  /* 0x0000000000077941 */ /* 0x000fea0003800000 */
.L_x_3149:
[----:B------:R-:W-:-:S13]  /*1e9f0*/  LOP3.LUT P0, RZ, R32, 0x8, RZ, 0xc0, !PT ;  /* 0x0000000820ff7812 */ /* 0x000fda000780c0ff */
[----:B------:R-:W-:Y:S05]  /*1ea00*/  @!P0 BRA `(.L_x_3195) ;  /* 0x0000000000248947 */ /* 0x000fea0003800000 */
[----:B------:R-:W-:Y:S05]  /*1ea10*/  WARPSYNC.ALL ;  /* 0x0000000000007948 */ /* 0x000fea0003800000 */
[----:B------:R-:W2:Y:S08]  /*1ea20*/  S2UR UR5, SR_CgaCtaId ;  /* 0x00000000000579c3 */ /* 0x000eb00000008800 */
[----:B------:R-:W-:Y:S06]  /*1ea30*/  BAR.SYNC.DEFER_BLOCKING 0x5, 0x180 ;  /* 0x0146000000007b1d */ /* 0x000fec0000010000 */
[----:B------:R-:W-:-:S02]  /*1ea40*/  UMOV UR4, 0x400 ;  /* 0x0000040000047882 */ /* 0x000fc40000000000 */
[----:B--2---:R-:W-:-:S06]  /*1ea50*/  ULEA UR4, UR5, UR4, 0x18 ;  /* 0x0000000405047291 */ /* 0x004fcc000f8ec03f */
[----:B------:R-:W-:-:S05]  /*1ea60*/  IMAD.U32 R22, RZ, RZ, UR4 ;  /* 0x00000004ff167e24 */ /* 0x000fca000f8e00ff */
[----:B------:R4:W2:Y:S01]  /*1ea70*/  LDS.128 R16, [R22+0x288d0] ;  /* 0x0288d00016107984 */ /* 0x0008a20000000c00 */
[----:B------:R-:W-:Y:S06]  /*1ea80*/  BAR.ARV 0x4, 0x180 ;  /* 0x0106000000007b1d */ /* 0x000fec0000002000 */
[----:B------:R-:W-:Y:S05]  /*1ea90*/  BRA `(.L_x_3196) ;  /* 0x0000000800cc7947 */ /* 0x000fea0003800000 */
.L_x_3195:
[----:B------:R-:W2:Y:S01]  /*1eaa0*/  S2R R8, SR_TID.X ;  /* 0x0000000000087919 */ /* 0x000ea20000002100 */
[----:B------:R-:W-:Y:S01]  /*1eab0*/  UMOV UR4, 0xffffffff ;  /* 0xffffffff00047882 */ /* 0x000fe20000000000 */
[----:B--2---:R-:W-:-:S04]  /*1eac0*/  LOP3.LUT R8, R8, 0x1f, RZ, 0xc0, !PT ;  /* 0x0000001f08087812 */ /* 0x004fc800078ec0ff */
[----:B------:R-:W-:Y:S01]  /*1ead0*/  ISETP.NE.AND P0, PT, R8, 0x1f, PT ;  /* 0x0000001f0800780c */ /* 0x000fe20003f05270 */
[----:B------:R-:W-:-:S12]  /*1eae0*/  BRA.DIV UR4, `(.L_x_3197) ;  /* 0x0000006e04d07947 */ /* 0x000fd8000b800000 */
[----:B------:R-:W-:Y:S01]  /*1eaf0*/  IADD3 R5, R19, R8, RZ ;  /* 0x0000000813057210 */ /* 0x000fe20007ffe0ff */
[----:B------:R-:W-:-:S03]  /*1eb00*/  ULDC UR4, c[0x0][0xc3c] ;  /* 0x00030f0000047ab9 */ /* 0x000fc60000000800 */
[----:B------:R-:W-:-:S13]  /*1eb10*/  ISETP.GE.OR P1, PT, R5, UR4, !P0 ;  /* 0x0000000405007c0c */ /* 0x000fda000c726670 */
[----:B------:R-:W2:Y:S02]  /*1eb20*/  @!P1 LDC.64 R2, c[0x0][0xc80] ;  /* 0x00032000ff029b82 */ /* 0x000ea40000000a00 */
[----:B--2---:R-:W-:-:S06]  /*1eb30*/  @!P1 IMAD.WIDE R2, R5, 0x4, R2 ;  /* 0x0000000405029825 */ /* 0x004fcc00078e0202 */
        /* <DEDUP_REMOVED lines=20> */
[----:B--2---:R-:W-:-:S04]  /*1ec80*/  SEL R3, R14, RZ, P4 ;  /* 0x000000ff0e037207 */ /* 0x004fc80002000000 */
[----:B------:R-:W-:-:S05]  /*1ec90*/  IADD3 R3, R2, R3, RZ ;  /* 0x0000000302037210 */ /* 0x000fca0007ffe0ff */
[----:B------:R-:W2:Y:S02]  /*1eca0*/  SHFL.UP PT, R14, R3, 0x10, RZ ;  /* 0x06000000030e7989 */ /* 0x000ea400000e00ff */
[----:B--2---:R-:W-:-:S05]  /*1ecb0*/  SEL R6, R14, RZ, P5 ;  /* 0x000000ff0e067207 */ /* 0x004fca0002800000 */
[----:B------:R-:W-:-:S05]  /*1ecc0*/  IMAD.IADD R6, R3, 0x1, R6 ;  /* 0x0000000103067824 */ /* 0x000fca00078e0206 */
[----:B------:R2:W3:Y:S02]  /*1ecd0*/  SHFL.IDX PT, R14, R6, 0x1f, 0x1f ;  /* 0x03e01f00060e7f89 */ /* 0x0004e400000e0000 */
.L_x_3452:
[----:B------:R-:W-:Y:S02]  /*1ece0*/  ULDC UR4, c[0x0][0xc38] ;  /* 0x00030e0000047ab9 */ /* 0x000fe40000000800 */
[----:B------:R-:W-:-:S04]  /*1ecf0*/  IMAD.U32 R7, RZ, RZ, UR4 ;  /* 0x00000004ff077e24 */ /* 0x000fc8000f8e00ff */
[----:B---3--:R-:W-:-:S05]  /*1ed00*/  IMAD R14, R14, R7, RZ ;  /* 0x000000070e0e7224 */ /* 0x008fca00078e02ff */
[----:B------:R-:W-:-:S04]  /*1ed10*/  IADD3 R9, R4, R14, RZ ;  /* 0x0000000e04097210 */ /* 0x000fc80007ffe0ff */
[----:B------:R-:W-:-:S13]  /*1ed20*/  ISETP.GT.AND P6, PT, R9, R0, PT ;  /* 0x000000000900720c */ /* 0x000fda0003fc4270 */
[----:B------:R-:W-:Y:S05]  /*1ed30*/  @P6 BRA `(.L_x_3198) ;  /* 0x00000000009c6947 */ /* 0x000fea0003800000 */
.L_x_3203:
[----:B------:R-:W3:Y:S01]  /*1ed40*/  LDC R2, c[0x0][0xc3c] ;  /* 0x00030f00ff027b82 */ /* 0x000ee20000000800 */
[----:B------:R-:W-:-:S05]  /*1ed50*/  VIADD R19, R19, 0x1f ;  /* 0x0000001f13137836 */ /* 0x000fca0000000000 */
[----:B---3--:R-:W-:-:S13]  /*1ed60*/  ISETP.GE.AND P6, PT, R19, R2, PT ;  /* 0x000000021300720c */ /* 0x008fda0003fc6270 */
[----:B------:R-:W-:Y:S05]  /*1ed70*/  @P6 BRA `(.L_x_3199) ;  /* 0x0000000400d06947 */ /* 0x000fea0003800000 */
[----:B------:R-:W3:Y:S01]  /*1ed80*/  S2R R3, SR_TID.X ;  /* 0x0000000000037919 */ /* 0x000ee20000002100 */
[----:B------:R-:W-:Y:S01]  /*1ed90*/  BSSY B0, `(.L_x_3200) ;  /* 0x0000009000007945 */ /* 0x000fe20003800000 */
[----:B------:R-:W-:Y:S02]  /*1eda0*/  MOV R5, RZ ;  /* 0x000000ff00057202 */ /* 0x000fe40000000f00 */
[----:B---3--:R-:W-:-:S05]  /*1edb0*/  LOP3.LUT R3, R3, 0x1f, RZ, 0xc0, !PT ;  /* 0x0000001f03037812 */ /* 0x008fca00078ec0ff */
[----:B------:R-:W-:-:S05]  /*1edc0*/  IMAD.IADD R7, R19, 0x1, R3 ;  /* 0x0000000113077824 */ /* 0x000fca00078e0203 */
[----:B------:R-:W-:-:S13]  /*1edd0*/  ISETP.GE.OR P6, PT, R7, R2, !P0 ;  /* 0x000000020700720c */ /* 0x000fda00047c6670 */
[----:B------:R-:W-:Y:S05]  /*1ede0*/  @P6 BRA `(.L_x_3201) ;  /* 0x00000000000c6947 */ /* 0x000fea0003800000 */
[----:B------:R-:W3:Y:S02]  /*1edf0*/  LDC.64 R2, c[0x0][0xc80] ;  /* 0x00032000ff027b82 */ /* 0x000ee40000000a00 */
[----:B---3--:R-:W-:-:S05]  /*1ee00*/  IMAD.WIDE R2, R7, 0x4, R2 ;  /* 0x0000000407027825 */ /* 0x008fca00078e0202 */
[----:B------:R3:W5:Y:S02]  /*1ee10*/  LDG.E R5, desc[UR42][R2.64] ;  /* 0x0000002a02057981 */ /* 0x000764000c1e1900 */
.L_x_3201:
[----:B------:R-:W-:Y:S05]  /*1ee20*/  BSYNC B0 ;  /* 0x0000000000007941 */ /* 0x000fea0003800000 */
.L_x_3200:
[----:B------:R-:W-:-:S03]  /*1ee30*/  UMOV UR4, 0xffffffff ;  /* 0xffffffff00047882 */ /* 0x000fc60000000000 */
[----:B------:R-:W-:Y:S05]  /*1ee40*/  BRA.DIV UR4, `(.L_x_3202) ;  /* 0x00000072041c7947 */ /* 0x000fea000b800000 */
[----:B-----5:R-:W4:Y:S02]  /*1ee50*/  SHFL.UP PT, R14, R5, 0x1, RZ ;  /* 0x04200000050e7989 */ /* 0x020f2400000e00ff */
[----:B----4-:R-:W-:-:S05]  /*1ee60*/  SEL R14, R14, RZ, P1 ;  /* 0x000000ff0e0e7207 */ /* 0x010fca0000800000 */
[----:B------:R-:W-:-:S05]  /*1ee70*/  IMAD.IADD R13, R5, 0x1, R14 ;  /* 0x00000001050d7824 */ /* 0x000fca00078e020e */
[----:B------:R-:W3:Y:S02]  /*1ee80*/  SHFL.UP PT, R14, R13, 0x2, RZ ;  /* 0x044000000d0e7989 */ /* 0x000ee400000e00ff */
[----:B---3--:R-:W-:-:S05]  /*1ee90*/  SEL R2, R14, RZ, P2 ;  /* 0x000000ff0e027207 */ /* 0x008fca0001000000 */
[----:B------:R-:W-:-:S05]  /*1eea0*/  IMAD.IADD R2, R13, 0x1, R2 ;  /* 0x000000010d027824 */ /* 0x000fca00078e0202 */
[----:B------:R-:W3:Y:S02]  /*1eeb0*/  SHFL.UP PT, R14, R2, 0x4, RZ ;  /* 0x04800000020e7989 */ /* 0x000ee400000e00ff */
[----:B---3--:R-:W-:-:S04]  /*1eec0*/  SEL R3, R14, RZ, P3 ;  /* 0x000000ff0e037207 */ /* 0x008fc80001800000 */
[----:B------:R-:W-:-:S05]  /*1eed0*/  IADD3 R3, R2, R3, RZ ;  /* 0x0000000302037210 */ /* 0x000fca0007ffe0ff */
[----:B------:R-:W3:Y:S02]  /*1eee0*/  SHFL.UP PT, R14, R3, 0x8, RZ ;  /* 0x05000000030e7989 */ /* 0x000ee400000e00ff */
[----:B---3--:R-:W-:-:S05]  /*1eef0*/  SEL R4, R14, RZ, P4 ;  /* 0x000000ff0e047207 */ /* 0x008fca0002000000 */
[----:B------:R-:W-:-:S05]  /*1ef00*/  IMAD.IADD R4, R3, 0x1, R4 ;  /* 0x0000000103047824 */ /* 0x000fca00078e0204 */
[----:B------:R-:W3:Y:S02]  /*1ef10*/  SHFL.UP PT, R14, R4, 0x10, RZ ;  /* 0x06000000040e7989 */ /* 0x000ee400000e00ff */
[----:B---3--:R-:W-:-:S05]  /*1ef20*/  SEL R7, R14, RZ, P5 ;  /* 0x000000ff0e077207 */ /* 0x008fca0002800000 */
[----:B--2---:R-:W-:-:S05]  /*1ef30*/  IMAD.IADD R6, R4, 0x1, R7 ;  /* 0x0000000104067824 */ /* 0x004fca00078e0207 */
[----:B------:R2:W3:Y:S02]  /*1ef40*/  SHFL.IDX PT, R14, R6, 0x1f, 0x1f ;  /* 0x03e01f00060e7f89 */ /* 0x0004e400000e0000 */
.L_x_3460:
[----:B------:R-:W-:Y:S02]  /*1ef50*/  ULDC UR4, c[0x0][0xc38] ;  /* 0x00030e0000047ab9 */ /* 0x000fe40000000800 */
[----:B------:R-:W-:-:S05]  /*1ef60*/  MOV R7, UR4 ;  /* 0x0000000400077c02 */ /* 0x000fca0008000f00 */
[----:B---3--:R-:W-:-:S04]  /*1ef70*/  IMAD R14, R14, R7, RZ ;  /* 0x000000070e0e7224 */ /* 0x008fc800078e02ff */
[----:B------:R-:W-:-:S05]  /*1ef80*/  IMAD.IADD R9, R14, 0x1, R9 ;  /* 0x000000010e097824 */ /* 0x000fca00078e0209 */
[----:B------:R-:W-:-:S13]  /*1ef90*/  ISETP.GT.AND P6, PT, R9, R0, PT ;  /* 0x000000000900720c */ /* 0x000fda0003fc4270 */
[----:B------:R-:W-:Y:S05]  /*1efa0*/  @!P6 BRA `(.L_x_3203) ;  /* 0xfffffffc0064e947 */ /* 0x000fea000383ffff */
.L_x_3198:
[----:B------:R-:W-:Y:S01]  /*1efb0*/  IMAD.IADD R16, R9, 0x1, -R14 ;  /* 0x0000000109107824 */ /* 0x000fe200078e0a0e */
[----:B------:R-:W-:-:S03]  /*1efc0*/  UMOV UR4, 0xffffffff ;  /* 0xffffffff00047882 */ /* 0x000fc60000000000 */
[----:B------:R-:W-:-:S05]  /*1efd0*/  IMAD R3, R6, R7, R16 ;  /* 0x0000000706037224 */ /* 0x000fca00078e0210 */
[----:B------:R-:W-:Y:S01]  /*1efe0*/  ISETP.GT.AND P6, PT, R3, R0, PT ;  /* 0x000000000300720c */ /* 0x000fe20003fc4270 */
[----:B------:R-:W-:-:S12]  /*1eff0*/  BRA.DIV UR4, `(.L_x_3204) ;  /* 0x00000072046c7947 */ /* 0x000fd8000b800000 */
[----:B------:R-:W-:-:S04]  /*1f000*/  VOTE.ANY R2, PT, !P6 ;  /* 0x0000000000027806 */ /* 0x000fc800070e0100 */
[----:B------:R-:W3:Y:S02]  /*1f010*/  POPC R4, R2 ;  /* 0x0000000200047309 */ /* 0x000ee40000000000 */
[----:B---3--:R3:W4:Y:S02]  /*1f020*/  SHFL.IDX PT, R5, R5, R4, 0x1f ;  /* 0x00001f0405057589 */ /* 0x00872400000e0000 */
.L_x_3464:
[----:B------:R-:W-:Y:S02]  /*1f030*/  ISETP.NE.AND P0, PT, R2, RZ, PT ;  /* 0x000000ff0200720c */ /* 0x000fe40003f05270 */
[----:B------:R-:W-:-:S11]  /*1f040*/  MOV R14, RZ ;  /* 0x000000ff000e7202 */ /* 0x000fd60000000f00 */
[----:B------:R-:W-:Y:S05]  /*1f050*/  @!P0 BRA `(.L_x_3205) ;  /* 0x0000000000108947 */ /* 0x000fea0003800000 */
[----:B------:R-:W-:Y:S01]  /*1f060*/  UMOV UR4, 0xffffffff ;  /* 0xffffffff00047882 */ /* 0x000fe20000000000 */
[----:B------:R-:W-:Y:S02]  /*1f070*/  VIADD R12, R4, 0xffffffff ;  /* 0xffffffff040c7836 */ /* 0x000fe40000000000 */
[----:B------:R-:W-:Y:S05]  /*1f080*/  BRA.DIV UR4, `(.L_x_3206) ;  /* 0x0000007204907947 */ /* 0x000fea000b800000 */
[----:B------:R0:W0:Y:S02]  /*1f090*/  SHFL.IDX PT, R14, R6, R12, 0x1f ;  /* 0x00001f0c060e7589 */ /* 0x00002400000e0000 */
.L_x_3205:
[----:B------:R-:W5:Y:S01]  /*1f0a0*/  LDC.64 R2, c[0x0][0xc90] ;  /* 0x00032400ff027b82 */ /* 0x000f620000000a00 */
[----:B------:R-:W-:-:S04]  /*1f0b0*/  IMAD.IADD R19, R4, 0x1, R19 ;  /* 0x0000000104137824 */ /* 0x000fc800078e0213 */
[----:B-----5:R-:W-:-:S05]  /*1f0c0*/  IMAD.WIDE R2, R19, 0x4, R2 ;  /* 0x0000000413027825 */ /* 0x020fca00078e0202 */
[----:B0-2---:R0:W3:Y:S01]  /*1f0d0*/  LDG.E R6, desc[UR42][R2.64] ;  /* 0x0000002a02067981 */ /* 0x0050e2000c1e1900 */
[----:B------:R-:W-:Y:S02]  /*1f0e0*/  IMAD R16, R14, R7, R16 ;  /* 0x000000070e107224 */ /* 0x000fe400078e0210 */
[----:B0-----:R-:W-:Y:S02]  /*1f0f0*/  IMAD.MOV.U32 R2, RZ, RZ, RZ ;  /* 0x000000ffff027224 */ /* 0x001fe400078e00ff */
[----:B---34-:R-:W-:-:S05]  /*1f100*/  IMAD R4, R5, R6, RZ ;  /* 0x0000000605047224 */ /* 0x018fca00078e02ff */
[----:B------:R-:W-:-:S04]  /*1f110*/  IABS R8, R4 ;  /* 0x0000000400087213 */ /* 0x000fc80000000000 */
[----:B------:R-:W0:Y:S08]  /*1f120*/  I2F.RP R10, R8 ;  /* 0x00000008000a7306 */ /* 0x000e300000209400 */
[----:B0-----:R-:W1:Y:S02]  /*1f130*/  MUFU.RCP R10, R10 ;  /* 0x0000000a000a7308 */ /* 0x001e640000001000 */
[----:B-1----:R-:W-:-:S06]  /*1f140*/  IADD3 R11, R10, 0xffffffe, RZ ;  /* 0x0ffffffe0a0b7810 */ /* 0x002fcc0007ffe0ff */
[----:B------:R-:W0:Y:S02]  /*1f150*/  F2I.FTZ.U32.TRUNC.NTZ R3, R11 ;  /* 0x0000000b00037305 */ /* 0x000e24000021f000 */
[----:B0-----:R-:W-:-:S04]  /*1f160*/  IMAD.MOV R9, RZ, RZ, -R3 ;  /* 0x000000ffff097224 */ /* 0x001fc800078e0a03 */
        /* <DEDUP_REMOVED lines=30> */
[----:B0-----:R-:W-:-:S05]  /*1f350*/  IADD3 R2, RZ, -R3, RZ ;  /* 0x80000003ff027210 */ /* 0x001fca0007ffe0ff */
[----:B------:R-:W-:Y:S02]  /*1f360*/  IMAD R11, R2, R7, RZ ;  /* 0x00000007020b7224 */ /* 0x000fe400078e02ff */
[----:B------:R-:W-:-:S04]  /*1f370*/  IMAD.MOV.U32 R2, RZ, RZ, RZ ;  /* 0x000000ffff027224 */ /* 0x000fc800078e00ff */
        /* <DEDUP_REMOVED lines=8> */
[-C--:B------:R-:W-:Y:S01]  /*1f400*/  @!P1 IADD3 R4, R4, -R7.reuse, RZ ;  /* 0x8000000704049210 */ /* 0x080fe20007ffe0ff */
[----:B------:R-:W-:Y:S01]  /*1f410*/  @!P1 VIADD R2, R2, 0x1 ;  /* 0x0000000102029836 */ /* 0x000fe20000000000 */
[----:B------:R-:W-:Y:S02]  /*1f420*/  ISETP.NE.AND P1, PT, R6, RZ, PT ;  /* 0x000000ff0600720c */ /* 0x000fe40003f25270 */
[----:B------:R-:W-:-:S13]  /*1f430*/  ISETP.GE.U32.AND P0, PT, R4, R7, PT ;  /* 0x000000070400720c */ /* 0x000fda0003f06070 */
[----:B------:R-:W-:-:S05]  /*1f440*/  @P0 VIADD R2, R2, 0x1 ;  /* 0x0000000102020836 */ /* 0x000fca0000000000 */
[----:B------:R-:W-:Y:S02]  /*1f450*/  @!P2 IADD3 R2, -R2, RZ, RZ ;  /* 0x000000ff0202a210 */ /* 0x000fe40007ffe1ff */
[----:B------:R-:W-:Y:S01]  /*1f460*/  @!P1 LOP3.LUT R2, RZ, R6, RZ, 0x33, !PT ;  /* 0x00000006ff029212 */ /* 0x000fe200078e33ff */
[----:B------:R-:W-:-:S04]  /*1f470*/  IMAD.MOV R6, RZ, RZ, -R6 ;  /* 0x000000ffff067224 */ /* 0x000fc800078e0a06 */
[----:B------:R-:W-:Y:S01]  /*1f480*/  IMAD R18, R2, R6, R9 ;  /* 0x0000000602127224 */ /* 0x000fe200078e0209 */
[----:B------:R-:W-:-:S04]  /*1f490*/  LOP3.LUT R2, RZ, R2, RZ, 0x33, !PT ;  /* 0x00000002ff027212 */ /* 0x000fc800078e33ff */
[----:B------:R-:W-:Y:S01]  /*1f4a0*/  IADD3 R17, R5, R2, RZ ;  /* 0x0000000205117210 */ /* 0x000fe20007ffe0ff */
[----:B------:R-:W-:Y:S06]  /*1f4b0*/  BRA `(.L_x_3207) ;  /* 0x00000000001c7947 */ /* 0x000fec0003800000 */
.L_x_3199:
[----:B------:R-:W-:Y:S01]  /*1f4c0*/  UMOV UR4, URZ ;  /* 0x0000003f00047c82 */ /* 0x000fe20008000000 */
[----:B------:R-:W-:Y:S01]  /*1f4d0*/  UMOV UR5, URZ ;  /* 0x0000003f00057c82 */ /* 0x000fe20008000000 */
[----:B------:R-:W-:Y:S01]  /*1f4e0*/  ULDC UR6, c[0x0][0xc3c] ;  /* 0x00030f0000067ab9 */ /* 0x000fe20000000800 */
[----:B------:R-:W-:Y:S01]  /*1f4f0*/  IMAD.MOV.U32 R16, RZ, RZ, R0 ;  /* 0x000000ffff107224 */ /* 0x000fe200078e0000 */
[----:B------:R-:W-:Y:S01]  /*1f500*/  MOV R18, UR5 ;  /* 0x0000000500127c02 */ /* 0x000fe20008000f00 */
[----:B------:R-:W-:Y:S02]  /*1f510*/  IMAD.U32 R17, RZ, RZ, UR4 ;  /* 0x00000004ff117e24 */ /* 0x000fe4000f8e00ff */
[----:B------:R-:W-:-:S07]  /*1f520*/  IMAD.U32 R19, RZ, RZ, UR6 ;  /* 0x00000006ff137e24 */ /* 0x000fce000f8e00ff */
.L_x_3207:
[----:B------:R-:W3:Y:S01]  /*1f530*/  S2R R0, SR_TID.X ;  /* 0x0000000000007919 */ /* 0x000ee20000002100 */
[----:B------:R-:W-:Y:S05]  /*1f540*/  WARPSYNC.ALL ;  /* 0x0000000000007948 */ /* 0x000fea0003800000 */
[----:B------:R-:W-:Y:S01]  /*1f550*/  BAR.SYNC.DEFER_BLOCKING 0x4, 0x180 ;  /* 0x0106000000007b1d */ /* 0x000fe20000010000 */
[----:B---3--:R-:W-:-:S04]  /*1f560*/  LOP3.LUT R0, R0, 0x1f, RZ, 0xc0, !PT ;  /* 0x0000001f00007812 */ /* 0x008fc800078ec0ff */
[----:B------:R-:W-:-:S13]  /*1f570*/  ISETP.NE.AND P0, PT, R0, RZ, PT ;  /* 0x000000ff0000720c */ /* 0x000fda0003f05270 */
[----:B------:R-:W3:Y:S01]  /*1f580*/  @!P0 S2R R3, SR_CgaCtaId ;  /* 0x0000000000038919 */ /* 0x000ee20000008800 */
[----:B------:R-:W-:-:S04]  /*1f590*/  @!P0 MOV R0, 0x400 ;  /* 0x0000040000008802 */ /* 0x000fc80000000f00 */
[----:B---3--:R-:W-:-:S05]  /*1f5a0*/  @!P0 LEA R22, R3, R0, 0x18 ;  /* 0x0000000003168211 */ /* 0x008fca00078ec0ff */
[----:B------:R3:W-:Y:S01]  /*1f5b0*/  @!P0 STS.128 [R22+0x288d0], R16 ;  /* 0x0288d01016008388 */ /* 0x0007e20000000c00 */
[----:B------:R-:W-:Y:S06]  /*1f5c0*/  BAR.ARV 0x5, 0x180 ;  /* 0x0146000000007b1d */ /* 0x000fec0000002000 */
.L_x_3196:
[----:B------:R-:W-:Y:S02]  /*1f5d0*/  ULDC UR4, c[0x0][0xc3c] ;  /* 0x00030f0000047ab9 */ /* 0x000fe40000000800 */
[----:B--2---:R-:W-:-:S13]  /*1f5e0*/  ISETP.GE.AND P0, PT, R19, UR4, PT ;  /* 0x0000000413007c0c */ /* 0x004fda000bf06270 */
[----:B------:R-:W-:Y:S05]  /*1f5f0*/  @!P0 BRA `(.L_x_3208) ;  /* 0xffffffa000f48947 */ /* 0x000fea000383ffff */
[----:B------:R-:W-:Y:S05]  /*1f600*/  BSYNC B8 ;  /* 0x0000000000087941 */ /* 0x000fea0003800000 */
.L_x_3109:
[----:B------:R-:W2:Y:S01]  /*1f610*/  LDL.LU R0, [R1+0x24] ;  /* 0x0000240001007983 */ /* 0x000ea20000300800 */
[----:B------:R-:W-:Y:S01]  /*1f620*/  BSSY B0, `(.L_x_3209) ;  /* 0x000000b000007945 */ /* 0x000fe20003800000 */
[----:B------:R-:W5:Y:S01]  /*1f630*/  S2R R5, SR_CgaCtaId ;  /* 0x0000000000057919 */ /* 0x000f620000008800 */
[----:B--2---:R-:W-:-:S05]  /*1f640*/  VIADD R0, R0, 0x1 ;  /* 0x0000000100007836 */ /* 0x004fca0000000000 */
[----:B-1----:R-:W-:-:S04]  /*1f650*/  LEA.HI R2, R0, R0, RZ, 0x1 ;  /* 0x0000000000027211 */ /* 0x002fc800078f08ff */
[----:B------:R-:W-:Y:S02]  /*1f660*/  LOP3.LUT R3, R2, 0xfffffffe, RZ, 0xc0, !PT ;  /* 0xfffffffe02037812 */ /* 0x000fe400078ec0ff */
[----:B------:R-:W-:Y:S02]  /*1f670*/  MOV R2, 0x400 ;  /* 0x0000040000027802 */ /* 0x000fe40000000f00 */
[----:B------:R-:W-:Y:S02]  /*1f680*/  IADD3 R0, R0, -R3, RZ ;  /* 0x8000000300007210 */ /* 0x000fe40007ffe0ff */
[----:B-----5:R-:W-:Y:S02]  /*1f690*/  LEA R4, R5, R2, 0x18 ;  /* 0x0000000205047211 */ /* 0x020fe400078ec0ff */
[----:B------:R-:W-:-:S04]  /*1f6a0*/  SHF.L.U32 R0, R0, 0x1f, RZ ;  /* 0x0000001f00007819 */ /* 0x000fc800000006ff */
[----:B------:R-:W1:Y:S02]  /*1f6b0*/  SYNCS.PHASECHK.TRANS64.TRYWAIT P0, [R4+URZ+0x28820], R0 ;  /* 0x02882000040075a7 */ /* 0x000e64000800017f */
[----:B-1----:R-:W-:Y:S05]  /*1f6c0*/  @!P0 BRA `(.L_x_3210) ;  /* 0x0000006c00248947 */ /* 0x002fea0003800000 */
.L_x_3467:
[----:B------:R-:W-:Y:S05]  /*1f6d0*/  BSYNC B0 ;  /* 0x0000000000007941 */ /* 0x000fea0003800000 */
.L_x_3209:
[----:B------:R-:W-:-:S03]  /*1f6e0*/  UMOV UR4, 0xffffffff ;  /* 0xffffffff00047882 */ /* 0x000fc60000000000 */
[----:B------:R-:W-:Y:S05]  /*1f6f0*/  BRA.DIV UR4, `(.L_x_3211) ;  /* 0x0000006e042c7947 */ /* 0x000fea000b800000 */
[----:B-1----:R-:W1:Y:S02]  /*1f700*/  S2R R0, SR_TID.X ;  /* 0x0000000000007919 */ /* 0x002e640000002100 */
[----:B-1----:R-:W-:-:S04]  /*1f710*/  SHF.R.U32.HI R0, RZ, 0x5, R0 ;  /* 0x00000005ff007819 */ /* 0x002fc80000011600 */
[----:B------:R-:W-:-:S05]  /*1f720*/  LOP3.LUT R0, R0, 0x3, RZ, 0xc0, !PT ;  /* 0x0000000300007812 */ /* 0x000fca00078ec0ff */
[----:B------:R1:W2:Y:S02]  /*1f730*/  SHFL.IDX PT, R14, R0, RZ, 0x1f ;  /* 0x00001fff000e7589 */ /* 0x0002a400000e0000 */
.L_x_3470:
[----:B--2---:R-:W-:-:S13]  /*1f740*/  ISETP.NE.AND P0, PT, R14, RZ, PT ;  /* 0x000000ff0e00720c */ /* 0x004fda0003f05270 */
[----:B------:R-:W-:Y:S05]  /*1f750*/  @P0 BRA `(.L_x_2878) ;  /* 0x0000000000880947 */ /* 0x000fea0003800000 */
[----:B------:R-:W-:-:S03]  /*1f760*/  UMOV UR4, 0xffffffff ;  /* 0xffffffff00047882 */ /* 0x000fc60000000000 */
[----:B------:R-:W-:Y:S05]  /*1f770*/  BRA.DIV UR4, `(.L_x_3212) ;  /* 0x0000006e04407947 */ /* 0x000fea000b800000 */
[----:B------:R-:W-:-:S13]  /*1f780*/  ELECT P6, URZ, PT ;  /* 0x00000000003f782f */ /* 0x000fda00038c0000 */
.L_x_3473:
[----:B------:R-:W-:Y:S05]  /*1f790*/  @!P6 BRA `(.L_x_2878) ;  /* 0x000000000078e947 */ /* 0x000fea0003800000 */
[----:B------:R-:W-:-:S06]  /*1f7a0*/  ULOP3.LUT UR4, UR36, 0x2, URZ, 0xfc, !UPT ;  /* 0x0000000224047892 */ /* 0x000fcc000f8efc3f */
[----:B-1----:R-:W-:-:S05]  /*1f7b0*/  IMAD.U32 R0, RZ, RZ, UR4 ;  /* 0x00000004ff007e24 */ /* 0x002fca000f8e00ff */
[----:B------:R-:W-:-:S13]  /*1f7c0*/  ISETP.NE.AND P0, PT, R0, 0x3, PT ;  /* 0x000000030000780c */ /* 0x000fda0003f05270 */
[----:B------:R-:W-:Y:S05]  /*1f7d0*/  @!P0 BRA `(.L_x_3213) ;  /* 0x0000000000048947 */ /* 0x000fea0003800000 */
[----:B------:R-:W-:Y:S01]  /*1f7e0*/  BPT.TRAP 0x1 ;  /* 0x000000040000795c */ /* 0x000fe20000300000 */
.L_x_3213:
[C---:B------:R-:W-:Y:S01]  /*1f7f0*/  IMAD R5, R25.reuse, 0x8, R4 ;  /* 0x0000000819057824 */ /* 0x040fe200078e0204 */
[----:B------:R-:W-:Y:S02]  /*1f800*/  SHF.L.U32 R0, R28, 0x1f, RZ ;  /* 0x0000001f1c007819 */ /* 0x000fe400000006ff */
[----:B------:R-:W-:Y:S02]  /*1f810*/  IADD3 R25, R25, 0x1, RZ ;  /* 0x0000000119197810 */ /* 0x000fe40007ffe0ff */
[----:B------:R-:W1:Y:S02]  /*1f820*/  SYNCS.PHASECHK.TRANS64.TRYWAIT P1, [R5+URZ+0x28840], R0 ;  /* 0x02884000050075a7 */ /* 0x000e64000802017f */
[----:B------:R-:W-:-:S04]  /*1f830*/  ISETP.NE.AND P2, PT, R25, 0x2, PT ;  /* 0x000000021900780c */ /* 0x000fc80003f45270 */
[----:B------:R-:W-:Y:S01]  /*1f840*/  SEL R3, RZ, 0x1, P2 ;  /* 0x00000001ff037807 */ /* 0x000fe20001000000 */
[----:B-1----:R-:W-:Y:S08]  /*1f850*/  @!P1 BRA `(.L_x_3214) ;  /* 0x0000006c00289947 */ /* 0x002ff00003800000 */
.L_x_3474:
[----:B------:R-:W-:Y:S02]  /*1f860*/  SEL R25, R25, RZ, P2 ;  /* 0x000000ff19197207 */ /* 0x000fe40001000000 */
[----:B------:R-:W-:Y:S01]  /*1f870*/  LOP3.LUT R2, R28, R3, RZ, 0x3c, !PT ;  /* 0x000000031c027212 */ /* 0x000fe200078e3cff */
[----:B------:R-:W-:Y:S06]  /*1f880*/  @!P0 BRA `(.L_x_3215) ;  /* 0x0000000000048947 */ /* 0x000fec0003800000 */
[----:B------:R-:W-:Y:S01]  /*1f890*/  BPT.TRAP 0x1 ;  /* 0x000000040000795c */ /* 0x000fe20000300000 */
.L_x_3215:
[----:B------:R-:W-:Y:S01]  /*1f8a0*/  IMAD R25, R25, 0x8, R4 ;  /* 0x0000000819197824 */ /* 0x000fe200078e0204 */
[----:B------:R-:W-:-:S04]  /*1f8b0*/  SHF.L.U32 R2, R2, 0x1f, RZ ;  /* 0x0000001f02027819 */ /* 0x000fc800000006ff */
[----:B------:R-:W2:Y:S02]  /*1f8c0*/  SYNCS.PHASECHK.TRANS64.TRYWAIT P1, [R25+URZ+0x28840], R2 ;  /* 0x02884002190075a7 */ /* 0x000ea4000802017f */
[----:B--2---:R-:W-:Y:S05]  /*1f8d0*/  @!P1 BRA `(.L_x_3216) ;  /* 0x0000006c001c9947 */ /* 0x004fea0003800000 */
.L_x_3475:
[----:B------:R-:W-:Y:S05]  /*1f8e0*/  @!P0 BRA `(.L_x_3217) ;  /* 0x0000000000048947 */ /* 0x000fea0003800000 */
[----:B------:R-:W-:Y:S01]  /*1f8f0*/  BPT.TRAP 0x1 ;  /* 0x000000040000795c */ /* 0x000fe20000300000 */
.L_x_3217:
[----:B------:R-:W5:Y:S02]  /*1f900*/  SYNCS.PHASECHK.TRANS64.TRYWAIT P1, [R5+URZ+0x28860], R0 ;  /* 0x02886000050075a7 */ /* 0x000f64000802017f */
[----:B-----5:R-:W-:Y:S05]  /*1f910*/  @!P1 BRA `(.L_x_3218) ;  /* 0x0000006c00209947 */ /* 0x020fea0003800000 */
.L_x_3476:
[----:B------:R-:W-:Y:S05]  /*1f920*/  @!P0 BRA `(.L_x_3219) ;  /* 0x0000000000048947 */ /* 0x000fea0003800000 */
[----:B------:R-:W-:Y:S01]  /*1f930*/  BPT.TRAP 0x1 ;  /* 0x000000040000795c */ /* 0x000fe20000300000 */
.L_x_3219:
[----:B------:R0:W0:Y:S02]  /*1f940*/  SYNCS.PHASECHK.TRANS64.TRYWAIT P0, [R25+URZ+0x28860], R2 ;  /* 0x02886002190075a7 */ /* 0x000024000800017f */
[----:B0-----:R-:W-:Y:S05]  /*1f950*/  @!P0 NANOSLEEP.SYNCS 0x989680 ;  /* 0x009896800000895d */ /* 0x001fea0003900000 */
[----:B------:R-:W0:Y:S02]  /*1f960*/  @!P0 SYNCS.PHASECHK.TRANS64 P0, [R25+URZ+0x28860], R2 ;  /* 0x02886002190085a7 */ /* 0x000e24000800007f */
[----:B0-----:R-:W-:Y:S05]  /*1f970*/  @!P0 BRA `(.L_x_3219) ;  /* 0xfffffffc00f08947 */ /* 0x001fea000383ffff */
.L_x_2878:
[----:B------:R-:W-:Y:S05]  /*1f980*/  BSYNC B9 ;  /* 0x0000000000097941 */ /* 0x000fea0003800000 */
.L_x_2875:
[----:B------:R-:W-:Y:S05]  /*1f990*/  EXIT ;  /* 0x000000000000794d */ /* 0x000fea0003800000 */
.L_x_2900:
[----:B0-----:R0:W1:Y:S02]  /*1f9a0*/  SYNCS.PHASECHK.TRANS64.TRYWAIT P6, [R91+URZ+0x28890], R102 ;  /* 0x028890665b0075a7 */ /* 0x00106400080c017f */
[----:B-1----:R-:W-:Y:S05]  /*1f9b0*/  @!P6 NANOSLEEP.SYNCS 0x989680 ;  /* 0x009896800000e95d */ /* 0x002fea0003900000 */
[----:B------:R-:W1:Y:S02]  /*1f9c0*/  @!P6 SYNCS.PHASECHK.TRANS64 P6, [R91+URZ+0x28890], R102 ;  /* 0x028890665b00e5a7 */ /* 0x000e6400080c007f */
[----:B-1----:R-:W-:Y:S05]  /*1f9d0*/  @!P6 BRA `(.L_x_2900) ;  /* 0xfffffffc00f0e947 */ /* 0x002fea000383ffff */
[----:B------:R-:W-:Y:S05]  /*1f9e0*/  BRA `(.L_x_3220) ;  /* 0xfffffe3400787947 */ /* 0x000fea000383ffff */
.L_x_2901:
        /* <DEDUP_REMOVED lines=8> */
.L_x_3222:
[----:B------:R-:W-:Y:S05]  /*1fa70*/  BSYNC B1 ;  /* 0x0000000000017941 */ /* 0x000fea0003800000 */
.L_x_3221:
        /* <DEDUP_REMOVED lines=8> */
.L_x_3223:
[----:B------:R-:W-:Y:S01]  /*1fb00*/  IMAD.MOV.U32 R105, RZ, RZ, R14 ;  /* 0x000000ffff697224 */ /* 0x000fe200078e000e */
[----:B------:R-:W-:Y:S06]  /*1fb10*/  BRA `(.L_x_3224) ;  /* 0xfffffe3400407947 */ /* 0x000fec000383ffff */
.L_x_2910:
        /* <DEDUP_REMOVED lines=8> */
.L_x_3226:
[----:B------:R-:W-:Y:S05]  /*1fba0*/  BSYNC B1 ;  /* 0x0000000000017941 */ /* 0x000fea0003800000 */
.L_x_3225:
        /* <DEDUP_REMOVED lines=8> */
.L_x_3227:
[----:B------:R-:W-:Y:S01]  /*1fc30*/  MOV R73, R14 ;  /* 0x0000000e00497202 */ /* 0x000fe20000000f00 */
[----:B------:R-:W-:Y:S06]  /*1fc40*/  BRA `(.L_x_3228) ;  /* 0xfffffe3800a47947 */ /* 0x000fec000383ffff */
.L_x_2919:
        /* <DEDUP_REMOVED lines=8> */
.L_x_3230:
[----:B------:R-:W-:Y:S05]  /*1fcd0*/  BSYNC B1 ;  /* 0x0000000000017941 */ /* 0x000fea0003800000 */
.L_x_3229:
        /* <DEDUP_REMOVED lines=8> */
.L_x_3231:
[----:B------:R-:W-:Y:S01]  /*1fd60*/  IMAD.MOV.U32 R65, RZ, RZ, R14 ;  /* 0x000000ffff417224 */ /* 0x000fe200078e000e */
[----:B------:R-:W-:Y:S06]  /*1fd70*/  BRA `(.L_x_3232) ;  /* 0xfffffe4000087947 */ /* 0x000fec000383ffff */
.L_x_2928:
        /* <DEDUP_REMOVED lines=8> */
.L_x_3234:
[----:B------:R-:W-:Y:S05]  /*1fe00*/  BSYNC B1 ;  /* 0x0000000000017941 */ /* 0x000fea0003800000 */
.L_x_3233:
        /* <DEDUP_REMOVED lines=8> */
.L_x_3235:
[----:B------:R-:W-:Y:S01]  /*1fe90*/  IMAD.MOV.U32 R53, RZ, RZ, R14 ;  /* 0x000000ffff357224 */ /* 0x000fe200078e000e */
[----:B------:R-:W-:Y:S06]  /*1fea0*/  BRA `(.L_x_3236) ;  /* 0xfffffe4400687947 */ /* 0x000fec000383ffff */
.L_x_2940:
[----:B-1----:R1:W2:Y:S02]  /*1feb0*/  SYNCS.PHASECHK.TRANS64.TRYWAIT P4, [R91+URZ+0x28890], R102 ;  /* 0x028890665b0075a7 */ /* 0x0022a4000808017f */
[----:B--2---:R-:W-:Y:S05]  /*1fec0*/  @!P4 NANOSLEEP.SYNCS 0x989680 ;  /* 0x009896800000c95d */ /* 0x004fea0003900000 */
[----:B------:R-:W2:Y:S02]  /*1fed0*/  @!P4 SYNCS.PHASECHK.TRANS64 P4, [R91+URZ+0x28890], R102 ;  /* 0x028890665b00c5a7 */ /* 0x000ea4000808007f */
[----:B--2---:R-:W-:Y:S05]  /*1fee0*/  @!P4 BRA `(.L_x_2940) ;  /* 0xfffffffc00f0c947 */ /* 0x004fea000383ffff */
[----:B------:R-:W-:Y:S05]  /*1fef0*/  BRA `(.L_x_3237) ;  /* 0xfffffe5400347947 */ /* 0x000fea000383ffff */
.L_x_2941:
[----:B------:R-:W-:Y:S01]  /*1ff00*/  BSSY B1, `(.L_x_3238) ;  /* 0x0000008000017945 */ /* 0x000fe20003800000 */
[----:B------:R-:W-:Y:S01]  /*1ff10*/  MOV R13, R103 ;  /* 0x00000067000d7202 */ /* 0x000fe20000000f00 */
[----:B------:R-:W-:Y:S01]  /*1ff20*/  IMAD.MOV.U32 R12, RZ, RZ, RZ ;  /* 0x000000ffff0c7224 */ /* 0x000fe200078e00ff */
[----:B------:R-:W-:Y:S01]  /*1ff30*/  MOV R15, 0xffffffff ;  /* 0xffffffff000f7802 */ /* 0x000fe20000000f00 */
[----:B------:R-:W-:-:S07]  /*1ff40*/  IMAD.MOV.U32 R11, RZ, RZ, 0x181f ;  /* 0x0000181fff0b7424 */ /* 0x000fce00078e00ff */
[----:B-1----:R-:W-:Y:S05]  /*1ff50*/  WARPSYNC.COLLECTIVE R15, `(.L_x_3239) ;  /* 0x000000000f087348 */ /* 0x002fea0003c00000 */
[----:B------:R0:W2:Y:S02]  /*1ff60*/  SHFL.IDX P6, R14, R13, R12, R11 ;  /* 0x0000000c0d0e7389 */ /* 0x0000a400000c000b */
[----:B012---:R-:W-:Y:S01]  /*1ff70*/  ENDCOLLECTIVE ;  /* 0x000000000000791b */ /* 0x007fe20003800000 */
.L_x_3239:
[----:B------:R-:W-:Y:S05]  /*1ff80*/  BSYNC B1 ;  /* 0x0000000000017941 */ /* 0x000fea0003800000 */
.L_x_3238:
        /* <DEDUP_REMOVED lines=8> */
.L_x_3240:
[----:B------:R-:W-:Y:S01]  /*20010*/  MOV R106, R14 ;  /* 0x0000000e006a7202 */ /* 0x000fe20000000f00 */
[----:B------:R-:W-:Y:S06]  /*20020*/  BRA `(.L_x_3241) ;  /* 0xfffffe5400007947 */ /* 0x000fec000383ffff */
.L_x_2946:
        /* <DEDUP_REMOVED lines=8> */
.L_x_3243:
[----:B------:R-:W-:Y:S05]  /*200b0*/  BSYNC B1 ;  /* 0x0000000000017941 */ /* 0x000fea0003800000 */
.L_x_3242:
        /* <DEDUP_REMOVED lines=8> */
.L_x_3244:
[----:B------:R-:W-:Y:S01]  /*20140*/  IMAD.MOV.U32 R50, RZ, RZ, R14 ;  /* 0x000000ffff327224 */ /* 0x000fe200078e000e */
[----:B------:R-:W-:Y:S06]  /*20150*/  BRA `(.L_x_3245) ;  /* 0xfffffe58009c7947 */ /* 0x000fec000383ffff */
.L_x_2951:
        /* <DEDUP_REMOVED lines=8> */
.L_x_3247:
[----:B------:R-:W-:Y:S05]  /*201e0*/  BSYNC B1 ;  /* 0x0000000000017941 */ /* 0x000fea0003800000 */
.L_x_3246:
        /* <DEDUP_REMOVED lines=8> */
.L_x_3248:
[----:B------:R-:W-:Y:S01]  /*20270*/  IMAD.MOV.U32 R50, RZ, RZ, R14 ;  /* 0x000000ffff327224 */ /* 0x000fe200078e000e */
[----:B------:R-:W-:Y:S06]  /*20280*/  BRA `(.L_x_3249) ;  /* 0xfffffe6000387947 */ /* 0x000fec000383ffff */
.L_x_2956:
        /* <DEDUP_REMOVED lines=8> */
.L_x_3251:
[----:B------:R-:W-:Y:S05]  /*20310*/  BSYNC B1 ;  /* 0x0000000000017941 */ /* 0x000fea0003800000 */
.L_x_3250:
        /* <DEDUP_REMOVED lines=8> */
.L_x_3252:
[----:B------:R-:W-:Y:S01]  /*203a0*/  MOV R108, R14 ;  /* 0x0000000e006c7202 */ /* 0x000fe20000000f00 */
[----:B------:R-:W-:Y:S06]  /*203b0*/  BRA `(.L_x_3253) ;  /* 0xfffffe6400d07947 */ /* 0x000fec000383ffff */
.L_x_2961:
[----:B0-----:R0:W1:Y:S02]  /*203c0*/  SYNCS.PHASECHK.TRANS64.TRYWAIT P3, [R91+URZ+0x28890], R102 ;  /* 0x028890665b0075a7 */ /* 0x001064000806017f */
[----:B-1----:R-:W-:Y:S05]  /*203d0*/  @!P3 NANOSLEEP.SYNCS 0x989680 ;  /* 0x009896800000b95d */ /* 0x002fea0003900000 */
[----:B------:R-:W1:Y:S02]  /*203e0*/  @!P3 SYNCS.PHASECHK.TRANS64 P3, [R91+URZ+0x28890], R102 ;  /* 0x028890665b00b5a7 */ /* 0x000e64000806007f */
[----:B-1----:R-:W-:Y:S05]  /*203f0*/  @!P3 BRA `(.L_x_2961) ;  /* 0xfffffffc00f0b947 */ /* 0x002fea000383ffff */
[----:B------:R-:W-:Y:S05]  /*20400*/  BRA `(.L_x_3254) ;  /* 0xfffffe6c00bc7947 */ /* 0x000fea000383ffff */
.L_x_2962:
        /* <DEDUP_REMOVED lines=8> */
.L_x_3256:
[----:B------:R-:W-:Y:S05]  /*20490*/  BSYNC B1 ;  /* 0x0000000000017941 */ /* 0x000fea0003800000 */
.L_x_3255:
        /* <DEDUP_REMOVED lines=8> */
.L_x_3257:
[----:B------:R-:W-:Y:S05]  /*20520*/  BRA `(.L_x_3258) ;  /* 0xfffffe6c00e47947 */ /* 0x000fea000383ffff */
.L_x_2965:
        /* <DEDUP_REMOVED lines=8> */
.L_x_3260:
[----:B------:R-:W-:Y:S05]  /*205b0*/  BSYNC B1 ;  /* 0x0000000000017941 */ /* 0x000fea0003800000 */
.L_x_3259:
        /* <DEDUP_REMOVED lines=8> */
.L_x_3261:
[----:B------:R-:W-:Y:S05]  /*20640*/  BRA `(.L_x_3262) ;  /* 0xfffffe6c00e47947 */ /* 0x000fea000383ffff */
.L_x_2968:
        /* <DEDUP_REMOVED lines=8> */
.L_x_3264:
[----:B------:R-:W-:Y:S05]  /*206d0*/  BSYNC B1 ;  /* 0x0000000000017941 */ /* 0x000fea0003800000 */
.L_x_3263:
        /* <DEDUP_REMOVED lines=8> */
.L_x_3265:
[----:B------:R-:W-:Y:S05]  /*20760*/  BRA `(.L_x_3266) ;  /* 0xfffffe6c00e87947 */ /* 0x000fea000383ffff */
.L_x_2971:
        /* <DEDUP_REMOVED lines=8> */
.L_x_3268:
[----:B------:R-:W-:Y:S05]  /*207f0*/  BSYNC B1 ;  /* 0x0000000000017941 */ /* 0x000fea0003800000 */
.L_x_3267:
        /* <DEDUP_REMOVED lines=8> */
.L_x_3269:
[----:B------:R-:W-:Y:S05]  /*20880*/  BRA `(.L_x_3270) ;  /* 0xfffffe6c00ec7947 */ /* 0x000fea000383ffff */
.L_x_2975:
[----:B------:R0:W0:Y:S02]  /*20890*/  SYNCS.PHASECHK.TRANS64.TRYWAIT P4, [R91+URZ+0x288b0], R102 ;  /* 0x0288b0665b0075a7 */ /* 0x000024000808017f */
[----:B0-----:R-:W-:Y:S05]  /*208a0*/  @!P4 NANOSLEEP.SYNCS 0x989680 ;  /* 0x009896800000c95d */ /* 0x001fea0003900000 */
[----:B------:R-:W0:Y:S02]  /*208b0*/  @!P4 SYNCS.PHASECHK.TRANS64 P4, [R91+URZ+0x288b0], R102 ;  /* 0x0288b0665b00c5a7 */ /* 0x000e24000808007f */
[----:B0-----:R-:W-:Y:S05]  /*208c0*/  @!P4 BRA `(.L_x_2975) ;  /* 0xfffffffc00f0c947 */ /* 0x001fea000383ffff */
[----:B------:R-:W-:Y:S05]  /*208d0*/  BRA `(.L_x_3271) ;  /* 0xfffffe7000687947 */ /* 0x000fea000383ffff */
.L_x_2987:
[----:B------:R-:W-:Y:S01]  /*208e0*/  BSSY B0, `(.L_x_3272) ;  /* 0x0000008000007945 */ /* 0x000fe20003800000 */
[----:B----4-:R-:W-:Y:S01]  /*208f0*/  IMAD.MOV.U32 R13, RZ, RZ, R220 ;  /* 0x000000ffff0d7224 */ /* 0x010fe200078e00dc */
[----:B------:R-:W-:Y:S01]  /*20900*/  MOV R11, 0x1f ;  /* 0x0000001f000b7802 */ /* 0x000fe20000000f00 */
[----:B------:R-:W-:Y:S02]  /*20910*/  IMAD.MOV.U32 R12, RZ, RZ, RZ ;  /* 0x000000ffff0c7224 */ /* 0x000fe400078e00ff */
[----:B------:R-:W-:-:S07]  /*20920*/  IMAD.MOV.U32 R15, RZ, RZ, -0x1 ;  /* 0xffffffffff0f7424 */ /* 0x000fce00078e00ff */
[----:B--2--5:R-:W-:Y:S05]  /*20930*/  WARPSYNC.COLLECTIVE R15, `(.L_x_3273) ;  /* 0x000000000f087348 */ /* 0x024fea0003c00000 */
[----:B------:R0:W1:Y:S02]  /*20940*/  SHFL.IDX P6, R14, R13, R12, R11 ;  /* 0x0000000c0d0e7389 */ /* 0x00006400000c000b */
[----:B012--5:R-:W-:Y:S01]  /*20950*/  ENDCOLLECTIVE ;  /* 0x000000000000791b */ /* 0x027fe20003800000 */
.L_x_3273:
[----:B------:R-:W-:Y:S05]  /*20960*/  BSYNC B0 ;  /* 0x0000000000007941 */ /* 0x000fea0003800000 */
.L_x_3272:
[----:B------:R-:W-:Y:S01]  /*20970*/  IMAD.MOV.U32 R190, RZ, RZ, R14 ;  /* 0x000000ffffbe7224 */ /* 0x000fe200078e000e */
[----:B------:R-:W-:Y:S06]  /*20980*/  BRA `(.L_x_3274) ;  /* 0xfffffe7800d47947 */ /* 0x000fec000383ffff */
.L_x_2997:
[----:B------:R-:W-:Y:S01]  /*20990*/  BSSY B1, `(.L_x_3275) ;  /* 0x0000008000017945 */ /* 0x000fe20003800000 */
[----:B------:R-:W-:Y:S01]  /*209a0*/  MOV R13, R6 ;  /* 0x00000006000d7202 */ /* 0x000fe20000000f00 */
[----:B------:R-:W-:Y:S01]  /*209b0*/  IMAD.MOV.U32 R12, RZ, RZ, RZ ;  /* 0x000000ffff0c7224 */ /* 0x000fe200078e00ff */
[----:B------:R-:W-:Y:S01]  /*209c0*/  MOV R15, 0xffffffff ;  /* 0xffffffff000f7802 */ /* 0x000fe20000000f00 */
[----:B------:R-:W-:-:S07]  /*209d0*/  IMAD.MOV.U32 R11, RZ, RZ, 0x181f ;  /* 0x0000181fff0b7424 */ /* 0x000fce00078e00ff */
[----:B0-2---:R-:W-:Y:S05]  /*209e0*/  WARPSYNC.COLLECTIVE R15, `(.L_x_3276) ;  /* 0x000000000f087348 */ /* 0x005fea0003c00000 */
[----:B------:R1:W3:Y:S02]  /*209f0*/  SHFL.IDX P6, R14, R13, R12, R11 ;  /* 0x0000000c0d0e7389 */ /* 0x0002e400000c000b */
[----:B0123--:R-:W-:Y:S01]  /*20a00*/  ENDCOLLECTIVE ;  /* 0x000000000000791b */ /* 0x00ffe20003800000 */
.L_x_3276:
[----:B------:R-:W-:Y:S05]  /*20a10*/  BSYNC B1 ;  /* 0x0000000000017941 */ /* 0x000fea0003800000 */
.L_x_3275:
        /* <DEDUP_REMOVED lines=8> */
.L_x_3277:
[----:B------:R-:W-:Y:S01]  /*20aa0*/  IMAD.MOV.U32 R13, RZ, RZ, R8 ;  /* 0x000000ffff0d7224 */ /* 0x000fe200078e0008 */
[----:B------:R-:W-:-:S07]  /*20ab0*/  MOV R3, R14 ;  /* 0x0000000e00037202 */ /* 0x000fce0000000f00 */
[----:B------:R-:W-:Y:S05]  /*20ac0*/  WARPSYNC.COLLECTIVE R15, `(.L_x_3278) ;  /* 0x000000000f087348 */ /* 0x000fea0003c00000 */
[----:B------:R0:W1:Y:S02]  /*20ad0*/  SHFL.IDX P6, R14, R13, R12, R11 ;  /* 0x0000000c0d0e7389 */ /* 0x00006400000c000b */
[----:B01----:R-:W-:Y:S01]  /*20ae0*/  ENDCOLLECTIVE ;  /* 0x000000000000791b */ /* 0x003fe20003800000 */
.L_x_3278:
[----:B------:R-:W-:Y:S01]  /*20af0*/  MOV R13, R7 ;  /* 0x00000007000d7202 */ /* 0x000fe20000000f00 */
[----:B------:R-:W-:-:S07]  /*20b00*/  IMAD.MOV.U32 R4, RZ, RZ, R14 ;  /* 0x000000ffff047224 */ /* 0x000fce00078e000e */
[----:B------:R-:W-:Y:S05]  /*20b10*/  WARPSYNC.COLLECTIVE R15, `(.L_x_3279) ;  /* 0x000000000f087348 */ /* 0x000fea0003c00000 */
[----:B------:R0:W1:Y:S02]  /*20b20*/  SHFL.IDX P6, R14, R13, R12, R11 ;  /* 0x0000000c0d0e7389 */ /* 0x00006400000c000b */
[----:B01----:R-:W-:Y:S01]  /*20b30*/  ENDCOLLECTIVE ;  /* 0x000000000000791b */ /* 0x003fe20003800000 */
.L_x_3279:
[----:B------:R-:W-:Y:S05]  /*20b40*/  BRA `(.L_x_3280) ;  /* 0xfffffe8000287947 */ /* 0x000fea000383ffff */
.L_x_3000:
[----:B------:R-:W-:Y:S01]  /*20b50*/  BSSY B1, `(.L_x_3281) ;  /* 0x0000008000017945 */ /* 0x000fe20003800000 */
[----:B--2---:R-:W-:Y:S01]  /*20b60*/  IMAD.MOV.U32 R13, RZ, RZ, R6 ;  /* 0x000000ffff0d7224 */ /* 0x004fe200078e0006 */
[----:B------:R-:W-:Y:S01]  /*20b70*/  MOV R11, 0x181f ;  /* 0x0000181f000b7802 */ /* 0x000fe20000000f00 */
[----:B------:R-:W-:Y:S02]  /*20b80*/  IMAD.MOV.U32 R12, RZ, RZ, 0x1 ;  /* 0x00000001ff0c7424 */ /* 0x000fe400078e00ff */
[----:B------:R-:W-:-:S07]  /*20b90*/  IMAD.MOV.U32 R15, RZ, RZ, -0x1 ;  /* 0xffffffffff0f7424 */ /* 0x000fce00078e00ff */
[----:B-1----:R-:W-:Y:S05]  /*20ba0*/  WARPSYNC.COLLECTIVE R15, `(.L_x_3282) ;  /* 0x000000000f087348 */ /* 0x002fea0003c00000 */
[----:B------:R0:W2:Y:S02]  /*20bb0*/  SHFL.IDX P6, R14, R13, R12, R11 ;  /* 0x0000000c0d0e7389 */ /* 0x0000a400000c000b */
[----:B012---:R-:W-:Y:S01]  /*20bc0*/  ENDCOLLECTIVE ;  /* 0x000000000000791b */ /* 0x007fe20003800000 */
.L_x_3282:
[----:B------:R-:W-:Y:S05]  /*20bd0*/  BSYNC B1 ;  /* 0x0000000000017941 */ /* 0x000fea0003800000 */
.L_x_3281:
        /* <DEDUP_REMOVED lines=8> */
.L_x_3283:
[----:B------:R-:W-:Y:S02]  /*20c60*/  IMAD.MOV.U32 R13, RZ, RZ, R8 ;  /* 0x000000ffff0d7224 */ /* 0x000fe400078e0008 */
[----:B------:R-:W-:-:S07]  /*20c70*/  IMAD.MOV.U32 R3, RZ, RZ, R14 ;  /* 0x000000ffff037224 */ /* 0x000fce00078e000e */
[----:B------:R-:W-:Y:S05]  /*20c80*/  WARPSYNC.COLLECTIVE R15, `(.L_x_3284) ;  /* 0x000000000f087348 */ /* 0x000fea0003c00000 */
[----:B------:R0:W1:Y:S02]  /*20c90*/  SHFL.IDX P6, R14, R13, R12, R11 ;  /* 0x0000000c0d0e7389 */ /* 0x00006400000c000b */
[----:B01----:R-:W-:Y:S01]  /*20ca0*/  ENDCOLLECTIVE ;  /* 0x000000000000791b */ /* 0x003fe20003800000 */
.L_x_3284:
[----:B------:R-:W-:Y:S01]  /*20cb0*/  IMAD.MOV.U32 R13, RZ, RZ, R7 ;  /* 0x000000ffff0d7224 */ /* 0x000fe200078e0007 */
[----:B------:R-:W-:-:S07]  /*20cc0*/  MOV R4, R14 ;  /* 0x0000000e00047202 */ /* 0x000fce0000000f00 */
[----:B------:R-:W-:Y:S05]  /*20cd0*/  WARPSYNC.COLLECTIVE R15, `(.L_x_3285) ;  /* 0x000000000f087348 */ /* 0x000fea0003c00000 */
[----:B------:R0:W1:Y:S02]  /*20ce0*/  SHFL.IDX P6, R14, R13, R12, R11 ;  /* 0x0000000c0d0e7389 */ /* 0x00006400000c000b */
[----:B01----:R-:W-:Y:S01]  /*20cf0*/  ENDCOLLECTIVE ;  /* 0x000000000000791b */ /* 0x003fe20003800000 */
.L_x_3285:
[----:B------:R-:W-:Y:S05]  /*20d00*/  BRA `(.L_x_3286) ;  /* 0xfffffe8000947947 */ /* 0x000fea000383ffff */
.L_x_3003:
        /* <DEDUP_REMOVED lines=8> */
.L_x_3288:
[----:B------:R-:W-:Y:S05]  /*20d90*/  BSYNC B1 ;  /* 0x0000000000017941 */ /* 0x000fea0003800000 */
.L_x_3287:
        /* <DEDUP_REMOVED lines=8> */
.L_x_3289:
[----:B------:R-:W-:Y:S01]  /*20e20*/  MOV R13, R8 ;  /* 0x00000008000d7202 */ /* 0x000fe20000000f00 */
[----:B------:R-:W-:-:S07]  /*20e30*/  IMAD.MOV.U32 R3, RZ, RZ, R14 ;  /* 0x000000ffff037224 */ /* 0x000fce00078e000e */
[----:B------:R-:W-:Y:S05]  /*20e40*/  WARPSYNC.COLLECTIVE R15, `(.L_x_3290) ;  /* 0x000000000f087348 */ /* 0x000fea0003c00000 */
[----:B------:R0:W1:Y:S02]  /*20e50*/  SHFL.IDX P6, R14, R13, R12, R11 ;  /* 0x0000000c0d0e7389 */ /* 0x00006400000c000b */
[----:B01----:R-:W-:Y:S01]  /*20e60*/  ENDCOLLECTIVE ;  /* 0x000000000000791b */ /* 0x003fe20003800000 */
.L_x_3290:
[----:B------:R-:W-:Y:S02]  /*20e70*/  IMAD.MOV.U32 R13, RZ, RZ, R7 ;  /* 0x000000ffff0d7224 */ /* 0x000fe400078e0007 */
[----:B------:R-:W-:-:S07]  /*20e80*/  IMAD.MOV.U32 R4, RZ, RZ, R14 ;  /* 0x000000ffff047224 */ /* 0x000fce00078e000e */
[----:B------:R-:W-:Y:S05]  /*20e90*/  WARPSYNC.COLLECTIVE R15, `(.L_x_3291) ;  /* 0x000000000f087348 */ /* 0x000fea0003c00000 */
[----:B------:R0:W1:Y:S02]  /*20ea0*/  SHFL.IDX P6, R14, R13, R12, R11 ;  /* 0x0000000c0d0e7389 */ /* 0x00006400000c000b */
[----:B01----:R-:W-:Y:S01]  /*20eb0*/  ENDCOLLECTIVE ;  /* 0x000000000000791b */ /* 0x003fe20003800000 */
.L_x_3291:
[----:B------:R-:W-:Y:S05]  /*20ec0*/  BRA `(.L_x_3292) ;  /* 0xfffffe8000f07947 */ /* 0x000fea000383ffff */
.L_x_3006:
[----:B------:R-:W-:Y:S01]  /*20ed0*/  BSSY B1, `(.L_x_3293) ;  /* 0x0000008000017945 */ /* 0x000fe20003800000 */
[----:B------:R-:W-:Y:S01]  /*20ee0*/  MOV R13, R6 ;  /* 0x00000006000d7202 */ /* 0x000fe20000000f00 */
[----:B------:R-:W-:Y:S01]  /*20ef0*/  IMAD.MOV.U32 R12, RZ, RZ, 0x3 ;  /* 0x00000003ff0c7424 */ /* 0x000fe200078e00ff */
[----:B------:R-:W-:Y:S01]  /*20f00*/  MOV R15, 0xffffffff ;  /* 0xffffffff000f7802 */ /* 0x000fe20000000f00 */
[----:B------:R-:W-:-:S07]  /*20f10*/  IMAD.MOV.U32 R11, RZ, RZ, 0x181f ;  /* 0x0000181fff0b7424 */ /* 0x000fce00078e00ff */
[----:B-12---:R-:W-:Y:S05]  /*20f20*/  WARPSYNC.COLLECTIVE R15, `(.L_x_3294) ;  /* 0x000000000f087348 */ /* 0x006fea0003c00000 */
[----:B------:R0:W3:Y:S02]  /*20f30*/  SHFL.IDX P6, R14, R13, R12, R11 ;  /* 0x0000000c0d0e7389 */ /* 0x0000e400000c000b */
[----:B0123--:R-:W-:Y:S01]  /*20f40*/  ENDCOLLECTIVE ;  /* 0x000000000000791b */ /* 0x00ffe20003800000 */
.L_x_3294:
[----:B------:R-:W-:Y:S05]  /*20f50*/  BSYNC B1 ;  /* 0x0000000000017941 */ /* 0x000fea0003800000 */
.L_x_3293:
        /* <DEDUP_REMOVED lines=8> */
.L_x_3295:
[----:B------:R-:W-:Y:S01]  /*20fe0*/  IMAD.MOV.U32 R13, RZ, RZ, R8 ;  /* 0x000000ffff0d7224 */ /* 0x000fe200078e0008 */
[----:B------:R-:W-:-:S07]  /*20ff0*/  MOV R3, R14 ;  /* 0x0000000e00037202 */ /* 0x000fce0000000f00 */
[----:B------:R-:W-:Y:S05]  /*21000*/  WARPSYNC.COLLECTIVE R15, `(.L_x_3296) ;  /* 0x000000000f087348 */ /* 0x000fea0003c00000 */
[----:B------:R0:W1:Y:S02]  /*21010*/  SHFL.IDX P6, R14, R13, R12, R11 ;  /* 0x0000000c0d0e7389 */ /* 0x00006400000c000b */
[----:B01----:R-:W-:Y:S01]  /*21020*/  ENDCOLLECTIVE ;  /* 0x000000000000791b */ /* 0x003fe20003800000 */
.L_x_3296:
[----:B------:R-:W-:Y:S01]  /*21030*/  MOV R13, R7 ;  /* 0x00000007000d7202 */ /* 0x000fe20000000f00 */
[----:B------:R-:W-:-:S07]  /*21040*/  IMAD.MOV.U32 R4, RZ, RZ, R14 ;  /* 0x000000ffff047224 */ /* 0x000fce00078e000e */
[----:B------:R-:W-:Y:S05]  /*21050*/  WARPSYNC.COLLECTIVE R15, `(.L_x_3297) ;  /* 0x000000000f087348 */ /* 0x000fea0003c00000 */
[----:B------:R0:W1:Y:S02]  /*21060*/  SHFL.IDX P6, R14, R13, R12, R11 ;  /* 0x0000000c0d0e7389 */ /* 0x00006400000c000b */
[----:B01----:R-:W-:Y:S01]  /*21070*/  ENDCOLLECTIVE ;  /* 0x000000000000791b */ /* 0x003fe20003800000 */
.L_x_3297:
[----:B------:R-:W-:Y:S05]  /*21080*/  BRA `(.L_x_3298) ;  /* 0xfffffe84004c7947 */ /* 0x000fea000383ffff */
.L_x_3010:
[----:B0-----:R0:W1:Y:S02]  /*21090*/  SYNCS.PHASECHK.TRANS64.TRYWAIT P0, [R18+URZ+0x28800], R5 ;  /* 0x02880005120075a7 */ /* 0x001064000800017f */
[----:B-1----:R-:W-:Y:S05]  /*210a0*/  @!P0 NANOSLEEP.SYNCS 0x989680 ;  /* 0x009896800000895d */ /* 0x002fea0003900000 */
[----:B------:R-:W1:Y:S02]  /*210b0*/  @!P0 SYNCS.PHASECHK.TRANS64 P0, [R18+URZ+0x28800], R5 ;  /* 0x02880005120085a7 */ /* 0x000e64000800007f */
[----:B-1----:R-:W-:Y:S05]  /*210c0*/  @!P0 BRA `(.L_x_3010) ;  /* 0xfffffffc00f08947 */ /* 0x002fea000383ffff */
[----:B------:R-:W-:Y:S05]  /*210d0*/  BRA `(.L_x_3299) ;  /* 0xfffffe8800087947 */ /* 0x000fea000383ffff */
.L_x_3026:
[----:B------:R-:W1:Y:S01]  /*210e0*/  LDC R45, c[0x0][0x3f4] ;  /* 0x0000fd00ff2d7b82 */ /* 0x000e620000000800 */
[----:B------:R-:W-:Y:S01]  /*210f0*/  BSSY B1, `(.L_x_3300) ;  /* 0x0000008000017945 */ /* 0x000fe20003800000 */
[----:B----4-:R-:W-:Y:S01]  /*21100*/  IMAD.MOV.U32 R13, RZ, RZ, R35 ;  /* 0x000000ffff0d7224 */ /* 0x010fe200078e0023 */
[----:B------:R-:W-:Y:S01]  /*21110*/  MOV R11, 0x181f ;  /* 0x0000181f000b7802 */ /* 0x000fe20000000f00 */
[----:B------:R-:W-:Y:S02]  /*21120*/  IMAD.MOV.U32 R12, RZ, RZ, RZ ;  /* 0x000000ffff0c7224 */ /* 0x000fe400078e00ff */
[----:B------:R-:W-:-:S07]  /*21130*/  IMAD.MOV.U32 R15, RZ, RZ, -0x1 ;  /* 0xffffffffff0f7424 */ /* 0x000fce00078e00ff */
[----:B012---:R-:W-:Y:S05]  /*21140*/  WARPSYNC.COLLECTIVE R15, `(.L_x_3301) ;  /* 0x000000000f087348 */ /* 0x007fea0003c00000 */
[----:B------:R3:W4:Y:S02]  /*21150*/  SHFL.IDX P6, R14, R13, R12, R11 ;  /* 0x0000000c0d0e7389 */ /* 0x00072400000c000b */
[----:B01234-:R-:W-:Y:S01]  /*21160*/  ENDCOLLECTIVE ;  /* 0x000000000000791b */ /* 0x01ffe20003800000 */
.L_x_3301:
[----:B------:R-:W-:Y:S05]  /*21170*/  BSYNC B1 ;  /* 0x0000000000017941 */ /* 0x000fea0003800000 */
.L_x_3300:
[----:B------:R-:W-:Y:S01]  /*21180*/  MOV R13, R32 ;  /* 0x00000020000d7202 */ /* 0x000fe20000000f00 */
[----:B------:R-:W-:Y:S01]  /*21190*/  IMAD.MOV.U32 R12, RZ, RZ, RZ ;  /* 0x000000ffff0c7224 */ /* 0x000fe200078e00ff */
[----:B------:R-:W-:Y:S01]  /*211a0*/  MOV R15, 0xffffffff ;  /* 0xffffffff000f7802 */ /* 0x000fe20000000f00 */
[----:B------:R-:W-:Y:S01]  /*211b0*/  IMAD.MOV.U32 R11, RZ, RZ, 0x181f ;  /* 0x0000181fff0b7424 */ /* 0x000fe200078e00ff */
[----:B------:R-:W-:Y:S01]  /*211c0*/  ISETP.GE.AND P0, PT, R16, R45, PT ;  /* 0x0000002d1000720c */ /* 0x000fe20003f06270 */
[----:B------:R-:W-:Y:S02]  /*211d0*/  IMAD.MOV.U32 R3, RZ, RZ, R14 ;  /* 0x000000ffff037224 */ /* 0x000fe400078e000e */
[----:B------:R-:W-:-:S10]  /*211e0*/  IMAD R0, R192, R5, RZ ;  /* 0x00000005c0007224 */ /* 0x000fd400078e02ff */
[----:B------:R-:W-:Y:S05]  /*211f0*/  WARPSYNC.COLLECTIVE R15, `(.L_x_3302) ;  /* 0x000000000f087348 */ /* 0x000fea0003c00000 */
[----:B------:R0:W1:Y:S02]  /*21200*/  SHFL.IDX P6, R14, R13, R12, R11 ;  /* 0x0000000c0d0e7389 */ /* 0x00006400000c000b */
[----:B01----:R-:W-:Y:S01]  /*21210*/  ENDCOLLECTIVE ;  /* 0x000000000000791b */ /* 0x003fe20003800000 */
.L_x_3302:
[----:B------:R-:W-:Y:S01]  /*21220*/  ISETP.GE.OR P1, PT, R55, R0, P0 ;  /* 0x000000003700720c */ /* 0x000fe20000726670 */
[----:B------:R-:W-:-:S12]  /*21230*/  IMAD.MOV.U32 R13, RZ, RZ, R33 ;  /* 0x000000ffff0d7224 */ /* 0x000fd800078e0021 */
[C---:B------:R-:W-:Y:S01]  /*21240*/  @!P1 IMAD.SHL.U32 R7, R16.reuse, 0x2, RZ ;  /* 0x0000000210079824 */ /* 0x040fe200078e00ff */
[----:B------:R-:W-:Y:S01]  /*21250*/  @!P1 SHF.L.U64.HI R6, R16, 0x1, R17 ;  /* 0x0000000110069819 */ /* 0x000fe20000010211 */
[----:B------:R-:W-:-:S07]  /*21260*/  IMAD.MOV.U32 R4, RZ, RZ, R14 ;  /* 0x000000ffff047224 */ /* 0x000fce00078e000e */
[----:B------:R-:W-:Y:S05]  /*21270*/  WARPSYNC.COLLECTIVE R15, `(.L_x_3303) ;  /* 0x000000000f087348 */ /* 0x000fea0003c00000 */
[----:B------:R0:W1:Y:S02]  /*21280*/  SHFL.IDX P6, R14, R13, R12, R11 ;  /* 0x0000000c0d0e7389 */ /* 0x00006400000c000b */
[----:B01----:R-:W-:Y:S01]  /*21290*/  ENDCOLLECTIVE ;  /* 0x000000000000791b */ /* 0x003fe20003800000 */
.L_x_3303:
[----:B------:R-:W-:-:S04]  /*212a0*/  @!P1 IADD3 R4, P2, R4, R7, RZ ;  /* 0x0000000704049210 */ /* 0x000fc80007f5e0ff */
[----:B------:R-:W-:Y:S01]  /*212b0*/  @!P1 IADD3.X R3, R3, R6, RZ, P2, !PT ;  /* 0x0000000603039210 */ /* 0x000fe200017fe4ff */
[----:B------:R-:W-:-:S04]  /*212c0*/  @!P1 IMAD.MOV.U32 R24, RZ, RZ, R4 ;  /* 0x000000ffff189224 */ /* 0x000fc800078e0004 */
[----:B------:R-:W-:Y:S02]  /*212d0*/  @!P1 IMAD.MOV.U32 R25, RZ, RZ, R3 ;  /* 0x000000ffff199224 */ /* 0x000fe400078e0003 */
[----:B------:R-:W-:-:S04]  /*212e0*/  IMAD.MOV.U32 R13, RZ, RZ, R34 ;  /* 0x000000ffff0d7224 */ /* 0x000fc800078e0022 */
[----:B------:R-:W5:Y:S01]  /*212f0*/  @!P1 LD.E.128 R24, desc[UR42][R24.64] ;  /* 0x0000002a18189980 */ /* 0x000f62000c101d00 */
[----:B------:R-:W-:-:S07]  /*21300*/  MOV R5, R14 ;  /* 0x0000000e00057202 */ /* 0x000fce0000000f00 */
[----:B-----5:R-:W-:Y:S05]  /*21310*/  WARPSYNC.COLLECTIVE R15, `(.L_x_3304) ;  /* 0x000000000f087348 */ /* 0x020fea0003c00000 */
[----:B------:R0:W1:Y:S02]  /*21320*/  SHFL.IDX P6, R14, R13, R12, R11 ;  /* 0x0000000c0d0e7389 */ /* 0x00006400000c000b */
[----:B01---5:R-:W-:Y:S01]  /*21330*/  ENDCOLLECTIVE ;  /* 0x000000000000791b */ /* 0x023fe20003800000 */
.L_x_3304:
[----:B------:R-:W-:-:S04]  /*21340*/  @!P1 IADD3 R14, P2, R14, R7, RZ ;  /* 0x000000070e0e9210 */ /* 0x000fc80007f5e0ff */
[----:B------:R-:W-:Y:S01]  /*21350*/  @!P1 IADD3.X R5, R5, R6, RZ, P2, !PT ;  /* 0x0000000605059210 */ /* 0x000fe200017fe4ff */
[----:B------:R-:W-:-:S06]  /*21360*/  @!P1 IMAD.MOV.U32 R4, RZ, RZ, R14 ;  /* 0x000000ffff049224 */ /* 0x000fcc00078e000e */
[----:B------:R-:W5:Y:S01]  /*21370*/  @!P1 LD.E.128 R4, desc[UR42][R4.64] ;  /* 0x0000002a04049980 */ /* 0x000f62000c101d00 */
[----:B------:R-:W-:Y:S01]  /*21380*/  IMAD.MOV.U32 R13, RZ, RZ, R35 ;  /* 0x000000ffff0d7224 */ /* 0x000fe200078e0023 */
[----:B------:R-:W-:-:S07]  /*21390*/  MOV R12, 0x1 ;  /* 0x00000001000c7802 */ /* 0x000fce0000000f00 */
[----:B-----5:R-:W-:Y:S05]  /*213a0*/  WARPSYNC.COLLECTIVE R15, `(.L_x_3305) ;  /* 0x000000000f087348 */ /* 0x020fea0003c00000 */
[----:B------:R0:W1:Y:S02]  /*213b0*/  SHFL.IDX P6, R14, R13, R12, R11 ;  /* 0x0000000c0d0e7389 */ /* 0x00006400000c000b */
[----:B01---5:R-:W-:Y:S01]  /*213c0*/  ENDCOLLECTIVE ;  /* 0x000000000000791b */ /* 0x023fe20003800000 */
.L_x_3305:
[----:B------:R-:W-:Y:S01]  /*213d0*/  CS2R R46, SRZ ;  /* 0x00000000002e7805 */ /* 0x000fe2000001ff00 */
[----:B------:R-:W-:Y:S01]  /*213e0*/  IMAD.MOV.U32 R13, RZ, RZ, R32 ;  /* 0x000000ffff0d7224 */ /* 0x000fe200078e0020 */
[----:B------:R-:W-:Y:S02]  /*213f0*/  CS2R R48, SRZ ;  /* 0x0000000000307805 */ /* 0x000fe4000001ff00 */
[----:B------:R-:W-:Y:S02]  /*21400*/  CS2R R20, SRZ ;  /* 0x0000000000147805 */ /* 0x000fe4000001ff00 */
[----:B------:R-:W-:Y:S01]  /*21410*/  CS2R R36, SRZ ;  /* 0x0000000000247805 */ /* 0x000fe2000001ff00 */
[----:B------:R-:W-:-:S04]  /*21420*/  @!P1 IMAD.MOV.U32 R46, RZ, RZ, R24 ;  /* 0x000000ffff2e9224 */ /* 0x000fc800078e0018 */
[----:B------:R-:W-:-:S05]  /*21430*/  IMAD.MOV.U32 R3, RZ, RZ, R46 ;  /* 0x000000ffff037224 */ /* 0x000fca00078e002e */
[----:B------:R-:W-:Y:S01]  /*21440*/  PRMT R64, R64, 0x5410, R3 ;  /* 0x0000541040407816 */ /* 0x000fe20000000003 */
[----:B------:R-:W-:-:S07]  /*21450*/  IMAD.MOV.U32 R3, RZ, RZ, R14 ;  /* 0x000000ffff037224 */ /* 0x000fce00078e000e */
[----:B------:R-:W-:Y:S05]  /*21460*/  WARPSYNC.COLLECTIVE R15, `(.L_x_3306) ;  /* 0x000000000f087348 */ /* 0x000fea0003c00000 */
[----:B------:R0:W1:Y:S02]  /*21470*/  SHFL.IDX P6, R14, R13, R12, R11 ;  /* 0x0000000c0d0e7389 */ /* 0x00006400000c000b */
[----:B01----:R-:W-:Y:S01]  /*21480*/  ENDCOLLECTIVE ;  /* 0x000000000000791b */ /* 0x003fe20003800000 */
.L_x_3306:
[----:B------:R-:W-:-:S05]  /*21490*/  @!P1 MOV R47, R25 ;  /* 0x00000019002f9202 */ /* 0x000fca0000000f00 */
[----:B------:R-:W-:-:S05]  /*214a0*/  IMAD.MOV.U32 R8, RZ, RZ, R47 ;  /* 0x000000ffff087224 */ /* 0x000fca00078e002f */
[----:B------:R-:W-:Y:S01]  /*214b0*/  PRMT R66, R8, 0x7610, R66 ;  /* 0x0000761008427816 */ /* 0x000fe20000000042 */
[----:B------:R-:W-:Y:S01]  /*214c0*/  IMAD.MOV.U32 R13, RZ, RZ, R33 ;  /* 0x000000ffff0d7224 */ /* 0x000fe200078e0021 */
[----:B------:R-:W-:-:S07]  /*214d0*/  MOV R8, R14 ;  /* 0x0000000e00087202 */ /* 0x000fce0000000f00 */
[----:B------:R-:W-:Y:S05]  /*214e0*/  WARPSYNC.COLLECTIVE R15, `(.L_x_3307) ;  /* 0x000000000f087348 */ /* 0x000fea0003c00000 */
[----:B------:R0:W1:Y:S02]  /*214f0*/  SHFL.IDX P6, R14, R13, R12, R11 ;  /* 0x0000000c0d0e7389 */ /* 0x00006400000c000b */
[----:B01----:R-:W-:Y:S01]  /*21500*/  ENDCOLLECTIVE ;  /* 0x000000000000791b */ /* 0x003fe20003800000 */
.L_x_3307:
[----:B------:R-:W-:Y:S01]  /*21510*/  MOV R13, R34 ;  /* 0x00000022000d7202 */ /* 0x000fe20000000f00 */
[----:B------:R-:W-:-:S07]  /*21520*/  IMAD.MOV.U32 R9, RZ, RZ, R14 ;  /* 0x000000ffff097224 */ /* 0x000fce00078e000e */
[----:B------:R-:W-:Y:S05]  /*21530*/  WARPSYNC.COLLECTIVE R15, `(.L_x_3308) ;  /* 0x000000000f087348 */ /* 0x000fea0003c00000 */
[----:B------:R0:W1:Y:S02]  /*21540*/  SHFL.IDX P6, R14, R13, R12, R11 ;  /* 0x0000000c0d0e7389 */ /* 0x00006400000c000b */
[----:B01----:R-:W-:Y:S01]  /*21550*/  ENDCOLLECTIVE ;  /* 0x000000000000791b */ /* 0x003fe20003800000 */
.L_x_3308:
[----:B------:R-:W-:Y:S01]  /*21560*/  @!P1 MOV R48, R26 ;  /* 0x0000001a00309202 */ /* 0x000fe20000000f00 */
[----:B------:R-:W-:Y:S01]  /*21570*/  @!P1 IMAD.MOV.U32 R49, RZ, RZ, R27 ;  /* 0x000000ffff319224 */ /* 0x000fe200078e001b */
[----:B------:R-:W-:Y:S01]  /*21580*/  @!P1 MOV R20, R4 ;  /* 0x0000000400149202 */ /* 0x000fe20000000f00 */
[----:B------:R-:W-:Y:S01]  /*21590*/  @!P1 IMAD.MOV.U32 R21, RZ, RZ, R5 ;  /* 0x000000ffff159224 */ /* 0x000fe200078e0005 */
[----:B------:R-:W-:Y:S01]  /*215a0*/  @!P1 MOV R37, R7 ;  /* 0x0000000700259202 */ /* 0x000fe20000000f00 */
[----:B------:R-:W-:Y:S02]  /*215b0*/  @!P1 IMAD.MOV.U32 R36, RZ, RZ, R6 ;  /* 0x000000ffff249224 */ /* 0x000fe400078e0006 */
[----:B------:R-:W-:Y:S02]  /*215c0*/  IMAD.MOV.U32 R10, RZ, RZ, R48 ;  /* 0x000000ffff0a7224 */ /* 0x000fe400078e0030 */
        /* <DEDUP_REMOVED lines=11> */
.L_x_3029:
[----:B------:R-:W-:Y:S01]  /*21680*/  BSSY B1, `(.L_x_3310) ;  /* 0x0000008000017945 */ /* 0x000fe20003800000 */
[----:B----4-:R-:W-:Y:S01]  /*21690*/  IMAD.MOV.U32 R13, RZ, RZ, R35 ;  /* 0x000000ffff0d7224 */ /* 0x010fe200078e0023 */
[----:B------:R-:W-:Y:S01]  /*216a0*/  MOV R12, 0x2 ;  /* 0x00000002000c7802 */ /* 0x000fe20000000f00 */
[----:B------:R-:W-:Y:S02]  /*216b0*/  IMAD.MOV.U32 R11, RZ, RZ, 0x181f ;  /* 0x0000181fff0b7424 */ /* 0x000fe400078e00ff */
[----:B-1----:R-:W-:-:S07]  /*216c0*/  IMAD.MOV.U32 R15, RZ, RZ, -0x1 ;  /* 0xffffffffff0f7424 */ /* 0x002fce00078e00ff */
[----:B------:R-:W-:Y:S05]  /*216d0*/  WARPSYNC.COLLECTIVE R15, `(.L_x_3311) ;  /* 0x000000000f087348 */ /* 0x000fea0003c00000 */
[----:B------:R0:W1:Y:S02]  /*216e0*/  SHFL.IDX P6, R14, R13, R12, R11 ;  /* 0x0000000c0d0e7389 */ /* 0x00006400000c000b */
[----:B01----:R-:W-:Y:S01]  /*216f0*/  ENDCOLLECTIVE ;  /* 0x000000000000791b */ /* 0x003fe20003800000 */
.L_x_3311:
[----:B------:R-:W-:Y:S05]  /*21700*/  BSYNC B1 ;  /* 0x0000000000017941 */ /* 0x000fea0003800000 */
.L_x_3310:
[----:B------:R-:W-:Y:S01]  /*21710*/  IMAD.MOV.U32 R13, RZ, RZ, R32 ;  /* 0x000000ffff0d7224 */ /* 0x000fe200078e0020 */
[----:B------:R-:W-:Y:S01]  /*21720*/  MOV R11, 0x181f ;  /* 0x0000181f000b7802 */ /* 0x000fe20000000f00 */
[----:B------:R-:W-:Y:S01]  /*21730*/  IMAD.MOV.U32 R12, RZ, RZ, 0x2 ;  /* 0x00000002ff0c7424 */ /* 0x000fe200078e00ff */
[----:B------:R-:W-:Y:S01]  /*21740*/  MOV R3, R14 ;  /* 0x0000000e00037202 */ /* 0x000fe20000000f00 */
[----:B------:R-:W-:Y:S01]  /*21750*/  IMAD.MOV.U32 R15, RZ, RZ, -0x1 ;  /* 0xffffffffff0f7424 */ /* 0x000fe200078e00ff */
[----:B------:R-:W-:-:S07]  /*21760*/  IADD3 R9, R55, 0x40, RZ ;  /* 0x0000004037097810 */ /* 0x000fce0007ffe0ff */
[----:B------:R-:W-:Y:S05]  /*21770*/  WARPSYNC.COLLECTIVE R15, `(.L_x_3312) ;  /* 0x000000000f087348 */ /* 0x000fea0003c00000 */
[----:B------:R0:W1:Y:S02]  /*21780*/  SHFL.IDX P6, R14, R13, R12, R11 ;  /* 0x0000000c0d0e7389 */ /* 0x00006400000c000b */
[----:B01----:R-:W-:Y:S01]  /*21790*/  ENDCOLLECTIVE ;  /* 0x000000000000791b */ /* 0x003fe20003800000 */
.L_x_3312:
[----:B------:R-:W-:Y:S01]  /*217a0*/  ISETP.GE.OR P1, PT, R9, R0, P0 ;  /* 0x000000000900720c */ /* 0x000fe20000726670 */
[----:B------:R-:W-:-:S12]  /*217b0*/  IMAD.MOV.U32 R13, RZ, RZ, R33 ;  /* 0x000000ffff0d7224 */ /* 0x000fd800078e0021 */
[C---:B------:R-:W-:Y:S01]  /*217c0*/  @!P1 SHF.L.U64.HI R29, R16.reuse, 0x1, R17 ;  /* 0x00000001101d9819 */ /* 0x040fe20000010211 */
[----:B------:R-:W-:Y:S02]  /*217d0*/  @!P1 IMAD.SHL.U32 R31, R16, 0x2, RZ ;  /* 0x00000002101f9824 */ /* 0x000fe400078e00ff */
[----:B------:R-:W-:-:S07]  /*217e0*/  IMAD.MOV.U32 R8, RZ, RZ, R14 ;  /* 0x000000ffff087224 */ /* 0x000fce00078e000e */
[----:B------:R-:W-:Y:S05]  /*217f0*/  WARPSYNC.COLLECTIVE R15, `(.L_x_3313) ;  /* 0x000000000f087348 */ /* 0x000fea0003c00000 */
[----:B------:R0:W1:Y:S02]  /*21800*/  SHFL.IDX P6, R14, R13, R12, R11 ;  /* 0x0000000c0d0e7389 */ /* 0x00006400000c000b */
[----:B01----:R-:W-:Y:S01]  /*21810*/  ENDCOLLECTIVE ;  /* 0x000000000000791b */ /* 0x003fe20003800000 */
.L_x_3313:
[----:B------:R-:W-:-:S05]  /*21820*/  @!P1 IADD3 R8, P2, R8, R31, RZ ;  /* 0x0000001f08089210 */ /* 0x000fca0007f5e0ff */
[----:B------:R-:W-:Y:S01]  /*21830*/  @!P1 IMAD.X R9, R3, 0x1, R29, P2 ;  /* 0x0000000103099824 */ /* 0x000fe200010e061d */
[----:B------:R-:W-:Y:S01]  /*21840*/  MOV R13, R34 ;  /* 0x00000022000d7202 */ /* 0x000fe20000000f00 */
[----:B------:R-:W-:-:S07]  /*21850*/  IMAD.MOV.U32 R28, RZ, RZ, R14 ;  /* 0x000000ffff1c7224 */ /* 0x000fce00078e000e */
[----:B------:R-:W-:Y:S05]  /*21860*/  WARPSYNC.COLLECTIVE R15, `(.L_x_3314) ;  /* 0x000000000f087348 */ /* 0x000fea0003c00000 */
[----:B------:R0:W1:Y:S02]  /*21870*/  SHFL.IDX P6, R14, R13, R12, R11 ;  /* 0x0000000c0d0e7389 */ /* 0x00006400000c000b */
[----:B01----:R-:W-:Y:S01]  /*21880*/  ENDCOLLECTIVE ;  /* 0x000000000000791b */ /* 0x003fe20003800000 */
.L_x_3314:
[----:B------:R-:W2:Y:S01]  /*21890*/  @!P1 LD.E.128 R8, desc[UR42][R8.64] ;  /* 0x0000002a08089980 */ /* 0x000ea2000c101d00 */
[----:B------:R-:W-:-:S04]  /*218a0*/  @!P1 IADD3 R14, P2, R14, R31, RZ ;  /* 0x0000001f0e0e9210 */ /* 0x000fc80007f5e0ff */
[----:B------:R-:W-:-:S05]  /*218b0*/  @!P1 IADD3.X R3, R28, R29, RZ, P2, !PT ;  /* 0x0000001d1c039210 */ /* 0x000fca00017fe4ff */
[----:B------:R-:W-:-:S05]  /*218c0*/  @!P1 IMAD.MOV.U32 R15, RZ, RZ, R3 ;  /* 0x000000ffff0f9224 */ /* 0x000fca00078e0003 */
[----:B------:R0:W5:Y:S01]  /*218d0*/  @!P1 LD.E.128 R28, desc[UR42][R14.64] ;  /* 0x0000002a0e1c9980 */ /* 0x000162000c101d00 */
[----:B------:R-:W-:Y:S02]  /*218e0*/  CS2R R50, SRZ ;  /* 0x0000000000327805 */ /* 0x000fe4000001ff00 */
[----:B------:R-:W-:Y:S01]  /*218f0*/  CS2R R52, SRZ ;  /* 0x0000000000347805 */ /* 0x000fe2000001ff00 */
[----:B------:R-:W-:Y:S01]  /*21900*/  IMAD.MOV.U32 R13, RZ, RZ, R35 ;  /* 0x000000ffff0d7224 */ /* 0x000fe200078e0023 */
[----:B------:R-:W-:Y:S02]  /*21910*/  CS2R R38, SRZ ;  /* 0x0000000000267805 */ /* 0x000fe4000001ff00 */
[----:B------:R-:W-:Y:S01]  /*21920*/  CS2R R40, SRZ ;  /* 0x0000000000287805 */ /* 0x000fe2000001ff00 */
[----:B0-----:R-:W-:Y:S01]  /*21930*/  IMAD.MOV.U32 R15, RZ, RZ, -0x1 ;  /* 0xffffffffff0f7424 */ /* 0x001fe200078e00ff */
[----:B--2---:R-:W-:Y:S01]  /*21940*/  @!P1 MOV R51, R9 ;  /* 0x0000000900339202 */ /* 0x004fe20000000f00 */
[----:B------:R-:W-:Y:S01]  /*21950*/  @!P1 IMAD.MOV.U32 R50, RZ, RZ, R8 ;  /* 0x000000ffff329224 */ /* 0x000fe200078e0008 */
[----:B------:R-:W-:Y:S01]  /*21960*/  @!P1 MOV R52, R10 ;  /* 0x0000000a00349202 */ /* 0x000fe20000000f00 */
[----:B------:R-:W-:-:S02]  /*21970*/  @!P1 IMAD.MOV.U32 R53, RZ, RZ, R11 ;  /* 0x000000ffff359224 */ /* 0x000fc400078e000b */
[----:B------:R-:W-:Y:S02]  /*21980*/  IMAD.MOV.U32 R3, RZ, RZ, R50 ;  /* 0x000000ffff037224 */ /* 0x000fe400078e0032 */
[----:B------:R-:W-:Y:S02]  /*21990*/  IMAD.MOV.U32 R12, RZ, RZ, R51 ;  /* 0x000000ffff0c7224 */ /* 0x000fe400078e0033 */
[----:B------:R-:W-:Y:S02]  /*219a0*/  IMAD.MOV.U32 R11, RZ, RZ, 0x181f ;  /* 0x0000181fff0b7424 */ /* 0x000fe400078e00ff */
[----:B------:R-:W-:Y:S01]  /*219b0*/  IMAD.MOV.U32 R8, RZ, RZ, R52 ;  /* 0x000000ffff087224 */ /* 0x000fe200078e0034 */
[----:B------:R-:W-:Y:S01]  /*219c0*/  PRMT R59, R3, 0x5410, R12 ;  /* 0x00005410033b7816 */ /* 0x000fe2000000000c */
[----:B------:R-:W-:Y:S01]  /*219d0*/  IMAD.MOV.U32 R9, RZ, RZ, R53 ;  /* 0x000000ffff097224 */ /* 0x000fe200078e0035 */
[----:B------:R-:W-:-:S04]  /*219e0*/  MOV R12, 0x3 ;  /* 0x00000003000c7802 */ /* 0x000fc80000000f00 */
[----:B------:R-:W-:-:S07]  /*219f0*/  PRMT R44, R8, 0x5410, R9 ;  /* 0x00005410082c7816 */ /* 0x000fce0000000009 */
[----:B-----5:R-:W-:Y:S05]  /*21a00*/  WARPSYNC.COLLECTIVE R15, `(.L_x_3315) ;  /* 0x000000000f087348 */ /* 0x020fea0003c00000 */
[----:B------:R0:W1:Y:S02]  /*21a10*/  SHFL.IDX P6, R14, R13, R12, R11 ;  /* 0x0000000c0d0e7389 */ /* 0x00006400000c000b */
[----:B01---5:R-:W-:Y:S01]  /*21a20*/  ENDCOLLECTIVE ;  /* 0x000000000000791b */ /* 0x023fe20003800000 */
.L_x_3315:
[----:B------:R-:W-:Y:S01]  /*21a30*/  @!P1 MOV R38, R28 ;  /* 0x0000001c00269202 */ /* 0x000fe20000000f00 */
[----:B------:R-:W-:Y:S01]  /*21a40*/  @!P1 IMAD.MOV.U32 R39, RZ, RZ, R29 ;  /* 0x000000ffff279224 */ /* 0x000fe200078e001d */
[----:B------:R-:W-:Y:S01]  /*21a50*/  @!P1 MOV R41, R31 ;  /* 0x0000001f00299202 */ /* 0x000fe20000000f00 */
[----:B------:R-:W-:Y:S02]  /*21a60*/  @!P1 IMAD.MOV.U32 R40, RZ, RZ, R30 ;  /* 0x000000ffff289224 */ /* 0x000fe400078e001e */
[----:B------:R-:W-:Y:S02]  /*21a70*/  IMAD.MOV.U32 R8, RZ, RZ, R38 ;  /* 0x000000ffff087224 */ /* 0x000fe400078e0026 */
[----:B------:R-:W-:Y:S01]  /*21a80*/  IMAD.MOV.U32 R9, RZ, RZ, R39 ;  /* 0x000000ffff097224 */ /* 0x000fe200078e0027 */
[----:B------:R-:W-:Y:S01]  /*21a90*/  MOV R10, R40 ;  /* 0x00000028000a7202 */ /* 0x000fe20000000f00 */
[----:B------:R-:W-:-:S03]  /*21aa0*/  IMAD.MOV.U32 R13, RZ, RZ, R32 ;  /* 0x000000ffff0d7224 */ /* 0x000fc600078e0020 */
[----:B------:R-:W-:Y:S02]  /*21ab0*/  PRMT R62, R8, 0x5410, R9 ;  /* 0x00005410083e7816 */ /* 0x000fe40000000009 */
[----:B------:R-:W-:Y:S02]  /*21ac0*/  CS2R R8, SRZ ;  /* 0x0000000000087805 */ /* 0x000fe4000001ff00 */
[----:B------:R-:W-:-:S07]  /*21ad0*/  MOV R3, R14 ;  /* 0x0000000e00037202 */ /* 0x000fce0000000f00 */
[----:B------:R-:W-:Y:S05]  /*21ae0*/  WARPSYNC.COLLECTIVE R15, `(.L_x_3316) ;  /* 0x000000000f087348 */ /* 0x000fea0003c00000 */
[----:B------:R0:W1:Y:S02]  /*21af0*/  SHFL.IDX P6, R14, R13, R12, R11 ;  /* 0x0000000c0d0e7389 */ /* 0x00006400000c000b */
[----:B01----:R-:W-:Y:S01]  /*21b00*/  ENDCOLLECTIVE ;  /* 0x000000000000791b */ /* 0x003fe20003800000 */
.L_x_3316:
[----:B------:R-:W-:Y:S01]  /*21b10*/  MOV R13, R33 ;  /* 0x00000021000d7202 */ /* 0x000fe20000000f00 */
[----:B------:R-:W-:-:S07]  /*21b20*/  IMAD.MOV.U32 R32, RZ, RZ, R14 ;  /* 0x000000ffff207224 */ /* 0x000fce00078e000e */
[----:B------:R-:W-:Y:S05]  /*21b30*/  WARPSYNC.COLLECTIVE R15, `(.L_x_3317) ;  /* 0x000000000f087348 */ /* 0x000fea0003c00000 */
[----:B------:R0:W1:Y:S02]  /*21b40*/  SHFL.IDX P6, R14, R13, R12, R11 ;  /* 0x0000000c0d0e7389 */ /* 0x00006400000c000b */
[----:B01----:R-:W-:Y:S01]  /*21b50*/  ENDCOLLECTIVE ;  /* 0x000000000000791b */ /* 0x003fe20003800000 */
.L_x_3317:
[----:B------:R-:W-:Y:S02]  /*21b60*/  IMAD.MOV.U32 R13, RZ, RZ, R34 ;  /* 0x000000ffff0d7224 */ /* 0x000fe400078e0022 */
[----:B------:R-:W-:-:S07]  /*21b70*/  IMAD.MOV.U32 R33, RZ, RZ, R14 ;  /* 0x000000ffff217224 */ /* 0x000fce00078e000e */
[----:B------:R-:W-:Y:S05]  /*21b80*/  WARPSYNC.COLLECTIVE R15, `(.L_x_3318) ;  /* 0x000000000f087348 */ /* 0x000fea0003c00000 */
[----:B------:R0:W1:Y:S02]  /*21b90*/  SHFL.IDX P6, R14, R13, R12, R11 ;  /* 0x0000000c0d0e7389 */ /* 0x00006400000c000b */
[----:B01----:R-:W-:Y:S01]  /*21ba0*/  ENDCOLLECTIVE ;  /* 0x000000000000791b */ /* 0x003fe20003800000 */
.L_x_3318:
[----:B------:R-:W-:-:S05]  /*21bb0*/  IMAD.MOV.U32 R11, RZ, RZ, R41 ;  /* 0x000000ffff0b7224 */ /* 0x000fca00078e0029 */
[----:B------:R-:W-:Y:S02]  /*21bc0*/  PRMT R63, R10, 0x5410, R11 ;  /* 0x000054100a3f7816 */ /* 0x000fe4000000000b */
[----:B------:R-:W-:Y:S01]  /*21bd0*/  MOV R34, R14 ;  /* 0x0000000e00227202 */ /* 0x000fe20000000f00 */
[----:B------:R-:W-:Y:S06]  /*21be0*/  BRA `(.L_x_3319) ;  /* 0xfffffe9c00a07947 */ /* 0x000fec000383ffff */
.L_x_3033:
[----:B0-----:R0:W1:Y:S02]  /*21bf0*/  SYNCS.PHASECHK.TRANS64.TRYWAIT P4, [R18+URZ+0x28800], R29 ;  /* 0x0288001d120075a7 */ /* 0x001064000808017f */
[----:B-1----:R-:W-:Y:S05]  /*21c00*/  @!P4 NANOSLEEP.SYNCS 0x989680 ;  /* 0x009896800000c95d */ /* 0x002fea0003900000 */
[----:B------:R-:W1:Y:S02]  /*21c10*/  @!P4 SYNCS.PHASECHK.TRANS64 P4, [R18+URZ+0x28800], R29 ;  /* 0x0288001d1200c5a7 */ /* 0x000e64000808007f */
[----:B-1----:R-:W-:Y:S05]  /*21c20*/  @!P4 BRA `(.L_x_3033) ;  /* 0xfffffffc00f0c947 */ /* 0x002fea000383ffff */
[----:B------:R-:W-:Y:S05]  /*21c30*/  BRA `(.L_x_3320) ;  /* 0xfffffea0003c7947 */ /* 0x000fea000383ffff */
.L_x_3043:
[----:B---3--:R3:W0:Y:S02]  /*21c40*/  SYNCS.PHASECHK.TRANS64.TRYWAIT P1, [R0+URZ+0x28830], R3 ;  /* 0x02883003000075a7 */ /* 0x008624000802017f */
[----:B0-----:R-:W-:Y:S05]  /*21c50*/  @!P1 NANOSLEEP.SYNCS 0x989680 ;  /* 0x009896800000995d */ /* 0x001fea0003900000 */
[----:B------:R-:W0:Y:S02]  /*21c60*/  @!P1 SYNCS.PHASECHK.TRANS64 P1, [R0+URZ+0x28830], R3 ;  /* 0x02883003000095a7 */ /* 0x000e24000802007f */
[----:B0-----:R-:W-:Y:S05]  /*21c70*/  @!P1 BRA `(.L_x_3043) ;  /* 0xfffffffc00f09947 */ /* 0x001fea000383ffff */
[----:B------:R-:W-:Y:S05]  /*21c80*/  BRA `(.L_x_3042) ;  /* 0xfffffeb800907947 */ /* 0x000fea000383ffff */
.L_x_3050:
[----:B-1----:R1:W2:Y:S02]  /*21c90*/  SYNCS.PHASECHK.TRANS64.TRYWAIT P3, [R7+URZ+0x28830], R6 ;  /* 0x02883006070075a7 */ /* 0x0022a4000806017f */
[----:B--2---:R-:W-:Y:S05]  /*21ca0*/  @!P3 NANOSLEEP.SYNCS 0x989680 ;  /* 0x009896800000b95d */ /* 0x004fea0003900000 */
[----:B------:R-:W2:Y:S02]  /*21cb0*/  @!P3 SYNCS.PHASECHK.TRANS64 P3, [R7+URZ+0x28830], R6 ;  /* 0x028830060700b5a7 */ /* 0x000ea4000806007f */
[----:B--2---:R-:W-:Y:S05]  /*21cc0*/  @!P3 BRA `(.L_x_3050) ;  /* 0xfffffffc00f0b947 */ /* 0x004fea000383ffff */
[----:B------:R-:W-:Y:S05]  /*21cd0*/  BRA `(.L_x_3049) ;  /* 0xfffffee400ec7947 */ /* 0x000fea000383ffff */
.L_x_3054:
[----:B-1----:R1:W2:Y:S02]  /*21ce0*/  SYNCS.PHASECHK.TRANS64.TRYWAIT P2, [R7+URZ+0x28850], R6 ;  /* 0x02885006070075a7 */ /* 0x0022a4000804017f */
[----:B--2---:R-:W-:Y:S05]  /*21cf0*/  @!P2 NANOSLEEP.SYNCS 0x989680 ;  /* 0x009896800000a95d */ /* 0x004fea0003900000 */
[----:B------:R-:W2:Y:S02]  /*21d00*/  @!P2 SYNCS.PHASECHK.TRANS64 P2, [R7+URZ+0x28850], R6 ;  /* 0x028850060700a5a7 */ /* 0x000ea4000804007f */
[----:B--2---:R-:W-:Y:S05]  /*21d10*/  @!P2 BRA `(.L_x_3054) ;  /* 0xfffffffc00f0a947 */ /* 0x004fea000383ffff */
[----:B------:R-:W-:Y:S05]  /*21d20*/  BRA `(.L_x_3051) ;  /* 0xfffffeec00087947 */ /* 0x000fea000383ffff */
.L_x_3063:
[----:B-1----:R1:W2:Y:S02]  /*21d30*/  SYNCS.PHASECHK.TRANS64.TRYWAIT P1, [R6+URZ+0x28830], R7 ;  /* 0x02883007060075a7 */ /* 0x0022a4000802017f */
[----:B--2---:R-:W-:Y:S05]  /*21d40*/  @!P1 NANOSLEEP.SYNCS 0x989680 ;  /* 0x009896800000995d */ /* 0x004fea0003900000 */
[----:B------:R-:W2:Y:S02]  /*21d50*/  @!P1 SYNCS.PHASECHK.TRANS64 P1, [R6+URZ+0x28830], R7 ;  /* 0x02883007060095a7 */ /* 0x000ea4000802007f */
[----:B--2---:R-:W-:Y:S05]  /*21d60*/  @!P1 BRA `(.L_x_3063) ;  /* 0xfffffffc00f09947 */ /* 0x004fea000383ffff */
[----:B------:R-:W-:Y:S05]  /*21d70*/  BRA `(.L_x_3062) ;  /* 0xffffff1800c07947 */ /* 0x000fea000383ffff */
.L_x_3067:
[----:B-1----:R1:W2:Y:S02]  /*21d80*/  SYNCS.PHASECHK.TRANS64.TRYWAIT P1, [R7+URZ+0x28850], R6 ;  /* 0x02885006070075a7 */ /* 0x0022a4000802017f */
[----:B--2---:R-:W-:Y:S05]  /*21d90*/  @!P1 NANOSLEEP.SYNCS 0x989680 ;  /* 0x009896800000995d */ /* 0x004fea0003900000 */
[----:B------:R-:W2:Y:S02]  /*21da0*/  @!P1 SYNCS.PHASECHK.TRANS64 P1, [R7+URZ+0x28850], R6 ;  /* 0x02885006070095a7 */ /* 0x000ea4000802007f */
[----:B--2---:R-:W-:Y:S05]  /*21db0*/  @!P1 BRA `(.L_x_3067) ;  /* 0xfffffffc00f09947 */ /* 0x004fea000383ffff */
[----:B------:R-:W-:Y:S05]  /*21dc0*/  BRA `(.L_x_3064) ;  /* 0xffffff1c00d07947 */ /* 0x000fea000383ffff */
.L_x_3074:
[----:B-1----:R1:W2:Y:S02]  /*21dd0*/  SYNCS.PHASECHK.TRANS64.TRYWAIT P1, [R13+URZ+0x28850], R4 ;  /* 0x028850040d0075a7 */ /* 0x0022a4000802017f */
[----:B--2---:R-:W-:Y:S05]  /*21de0*/  @!P1 NANOSLEEP.SYNCS 0x989680 ;  /* 0x009896800000995d */ /* 0x004fea0003900000 */
[----:B------:R-:W2:Y:S02]  /*21df0*/  @!P1 SYNCS.PHASECHK.TRANS64 P1, [R13+URZ+0x28850], R4 ;  /* 0x028850040d0095a7 */ /* 0x000ea4000802007f */
[----:B--2---:R-:W-:Y:S05]  /*21e00*/  @!P1 BRA `(.L_x_3074) ;  /* 0xfffffffc00f09947 */ /* 0x004fea000383ffff */
[----:B------:R-:W-:Y:S05]  /*21e10*/  BRA `(.L_x_3073) ;  /* 0xffffff4400187947 */ /* 0x000fea000383ffff */
.L_x_3089:
[----:B------:R-:W-:Y:S01]  /*21e20*/  IMAD.MOV.U32 R13, RZ, RZ, R4 ;  /* 0x000000ffff0d7224 */ /* 0x000fe200078e0004 */
[----:B------:R-:W-:Y:S01]  /*21e30*/  MOV R12, RZ ;  /* 0x000000ff000c7202 */ /* 0x000fe20000000f00 */
[----:B------:R-:W-:Y:S02]  /*21e40*/  IMAD.MOV.U32 R11, RZ, RZ, 0x181f ;  /* 0x0000181fff0b7424 */ /* 0x000fe400078e00ff */
[----:B------:R-:W-:-:S07]  /*21e50*/  IMAD.MOV.U32 R15, RZ, RZ, -0x1 ;  /* 0xffffffffff0f7424 */ /* 0x000fce00078e00ff */
[----:B-12---:R-:W-:Y:S05]  /*21e60*/  WARPSYNC.COLLECTIVE R15, `(.L_x_3321) ;  /* 0x000000000f087348 */ /* 0x006fea0003c00000 */
[----:B------:R0:W3:Y:S02]  /*21e70*/  SHFL.IDX P6, R14, R13, R12, R11 ;  /* 0x0000000c0d0e7389 */ /* 0x0000e400000c000b */
[----:B0123--:R-:W-:Y:S01]  /*21e80*/  ENDCOLLECTIVE ;  /* 0x000000000000791b */ /* 0x00ffe20003800000 */
.L_x_3321:
[----:B------:R-:W-:Y:S01]  /*21e90*/  IMAD.MOV.U32 R13, RZ, RZ, R0 ;  /* 0x000000ffff0d7224 */ /* 0x000fe200078e0000 */
[----:B------:R-:W-:-:S07]  /*21ea0*/  MOV R3, R14 ;  /* 0x0000000e00037202 */ /* 0x000fce0000000f00 */
[----:B------:R-:W-:Y:S05]  /*21eb0*/  WARPSYNC.COLLECTIVE R15, `(.L_x_3322) ;  /* 0x000000000f087348 */ /* 0x000fea0003c00000 */
[----:B------:R0:W1:Y:S02]  /*21ec0*/  SHFL.IDX P6, R14, R13, R12, R11 ;  /* 0x0000000c0d0e7389 */ /* 0x00006400000c000b */
[----:B01----:R-:W-:Y:S01]  /*21ed0*/  ENDCOLLECTIVE ;  /* 0x000000000000791b */ /* 0x003fe20003800000 */
.L_x_3322:
[----:B------:R-:W-:Y:S05]  /*21ee0*/  BRA `(.L_x_3323) ;  /* 0xffffff6800507947 */ /* 0x000fea000383ffff */
.L_x_3092:
[----:B------:R-:W-:Y:S01]  /*21ef0*/  BSSY B1, `(.L_x_3324) ;  /* 0x0000008000017945 */ /* 0x000fe20003800000 */
[----:B------:R-:W-:Y:S01]  /*21f00*/  IMAD.MOV.U32 R13, RZ, RZ, R4 ;  /* 0x000000ffff0d7224 */ /* 0x000fe200078e0004 */
[----:B------:R-:W-:Y:S01]  /*21f10*/  MOV R12, 0x1 ;  /* 0x00000001000c7802 */ /* 0x000fe20000000f00 */
[----:B------:R-:W-:Y:S02]  /*21f20*/  IMAD.MOV.U32 R11, RZ, RZ, 0x181f ;  /* 0x0000181fff0b7424 */ /* 0x000fe400078e00ff */
[----:B---3--:R-:W-:-:S07]  /*21f30*/  IMAD.MOV.U32 R15, RZ, RZ, -0x1 ;  /* 0xffffffffff0f7424 */ /* 0x008fce00078e00ff */
[----:B012-4-:R-:W-:Y:S05]  /*21f40*/  WARPSYNC.COLLECTIVE R15, `(.L_x_3325) ;  /* 0x000000000f087348 */ /* 0x017fea0003c00000 */
[----:B----4-:R3:W4:Y:S02]  /*21f50*/  SHFL.IDX P6, R14, R13, R12, R11 ;  /* 0x0000000c0d0e7389 */ /* 0x01072400000c000b */
[----:B01234-:R-:W-:Y:S01]  /*21f60*/  ENDCOLLECTIVE ;  /* 0x000000000000791b */ /* 0x01ffe20003800000 */
.L_x_3325:
[----:B------:R-:W-:Y:S05]  /*21f70*/  BSYNC B1 ;  /* 0x0000000000017941 */ /* 0x000fea0003800000 */
.L_x_3324:
        /* <DEDUP_REMOVED lines=8> */
.L_x_3326:
[----:B------:R-:W-:Y:S05]  /*22000*/  BRA `(.L_x_3327) ;  /* 0xffffff6800507947 */ /* 0x000fea000383ffff */
.L_x_3095:
[----:B------:R-:W-:Y:S01]  /*22010*/  BSSY B1, `(.L_x_3328) ;  /* 0x0000008000017945 */ /* 0x000fe20003800000 */
[----:B------:R-:W-:Y:S01]  /*22020*/  IMAD.MOV.U32 R13, RZ, RZ, R4 ;  /* 0x000000ffff0d7224 */ /* 0x000fe200078e0004 */
[----:B------:R-:W-:Y:S01]  /*22030*/  MOV R12, 0x2 ;  /* 0x00000002000c7802 */ /* 0x000fe20000000f00 */
[----:B------:R-:W-:Y:S02]  /*22040*/  IMAD.MOV.U32 R11, RZ, RZ, 0x181f ;  /* 0x0000181fff0b7424 */ /* 0x000fe400078e00ff */
[----:B0-----:R-:W-:-:S07]  /*22050*/  IMAD.MOV.U32 R15, RZ, RZ, -0x1 ;  /* 0xffffffffff0f7424 */ /* 0x001fce00078e00ff */
[----:B-1234-:R-:W-:Y:S05]  /*22060*/  WARPSYNC.COLLECTIVE R15, `(.L_x_3329) ;  /* 0x000000000f087348 */ /* 0x01efea0003c00000 */
[----:B----4-:R0:W4:Y:S02]  /*22070*/  SHFL.IDX P6, R14, R13, R12, R11 ;  /* 0x0000000c0d0e7389 */ /* 0x01012400000c000b */
[----:B01234-:R-:W-:Y:S01]  /*22080*/  ENDCOLLECTIVE ;  /* 0x000000000000791b */ /* 0x01ffe20003800000 */
.L_x_3329:
[----:B------:R-:W-:Y:S05]  /*22090*/  BSYNC B1 ;  /* 0x0000000000017941 */ /* 0x000fea0003800000 */
.L_x_3328:
        /* <DEDUP_REMOVED lines=8> */
.L_x_3330:
[----:B------:R-:W-:Y:S05]  /*22120*/  BRA `(.L_x_3331) ;  /* 0xffffff6800507947 */ /* 0x000fea000383ffff */
.L_x_3098:
[----:B------:R-:W-:Y:S01]  /*22130*/  BSSY B1, `(.L_x_3332) ;  /* 0x0000008000017945 */ /* 0x000fe20003800000 */
[----:B------:R-:W-:Y:S01]  /*22140*/  IMAD.MOV.U32 R13, RZ, RZ, R4 ;  /* 0x000000ffff0d7224 */ /* 0x000fe200078e0004 */
[----:B------:R-:W-:Y:S01]  /*22150*/  MOV R12, 0x3 ;  /* 0x00000003000c7802 */ /* 0x000fe20000000f00 */
[----:B------:R-:W-:Y:S02]  /*22160*/  IMAD.MOV.U32 R11, RZ, RZ, 0x181f ;  /* 0x0000181fff0b7424 */ /* 0x000fe400078e00ff */
[----:B0-----:R-:W-:-:S07]  /*22170*/  IMAD.MOV.U32 R15, RZ, RZ, -0x1 ;  /* 0xffffffffff0f7424 */ /* 0x001fce00078e00ff */
[----:B-1234-:R-:W-:Y:S05]  /*22180*/  WARPSYNC.COLLECTIVE R15, `(.L_x_3333) ;  /* 0x000000000f087348 */ /* 0x01efea0003c00000 */
[----:B------:R0:W0:Y:S02]  /*22190*/  SHFL.IDX P6, R14, R13, R12, R11 ;  /* 0x0000000c0d0e7389 */ /* 0x00002400000c000b */
[----:B01234-:R-:W-:Y:S01]  /*221a0*/  ENDCOLLECTIVE ;  /* 0x000000000000791b */ /* 0x01ffe20003800000 */
.L_x_3333:
[----:B------:R-:W-:Y:S05]  /*221b0*/  BSYNC B1 ;  /* 0x0000000000017941 */ /* 0x000fea0003800000 */
.L_x_3332:
        /* <DEDUP_REMOVED lines=8> */
.L_x_3334:
[----:B------:R-:W-:Y:S05]  /*22240*/  BRA `(.L_x_3335) ;  /* 0xffffff6800507947 */ /* 0x000fea000383ffff */
.L_x_3115:
[----:B0-----:R-:W0:Y:S01]  /*22250*/  S2R R10, SR_TID.X ;  /* 0x00000000000a7919 */ /* 0x001e220000002100 */
[----:B------:R-:W-:Y:S01]  /*22260*/  BSSY B1, `(.L_x_3336) ;  /* 0x000000a000017945 */ /* 0x000fe20003800000 */
[----:B------:R-:W-:Y:S01]  /*22270*/  MOV R12, RZ ;  /* 0x000000ff000c7202 */ /* 0x000fe20000000f00 */
[----:B-1----:R-:W-:Y:S02]  /*22280*/  IMAD.MOV.U32 R11, RZ, RZ, 0x1f ;  /* 0x0000001fff0b7424 */ /* 0x002fe400078e00ff */
[----:B------:R-:W-:Y:S01]  /*22290*/  IMAD.MOV.U32 R15, RZ, RZ, -0x1 ;  /* 0xffffffffff0f7424 */ /* 0x000fe200078e00ff */
[----:B0-----:R-:W-:-:S04]  /*222a0*/  SHF.R.U32.HI R10, RZ, 0x5, R10 ;  /* 0x00000005ff0a7819 */ /* 0x001fc8000001160a */
[----:B------:R-:W-:-:S05]  /*222b0*/  LOP3.LUT R10, R10, 0x3, RZ, 0xc0, !PT ;  /* 0x000000030a0a7812 */ /* 0x000fca00078ec0ff */
[----:B------:R-:W-:-:S07]  /*222c0*/  IMAD.MOV.U32 R13, RZ, RZ, R10 ;  /* 0x000000ffff0d7224 */ /* 0x000fce00078e000a */
[----:B------:R-:W-:Y:S05]  /*222d0*/  WARPSYNC.COLLECTIVE R15, `(.L_x_3337) ;  /* 0x000000000f087348 */ /* 0x000fea0003c00000 */
[----:B------:R0:W1:Y:S02]  /*222e0*/  SHFL.IDX P6, R14, R13, R12, R11 ;  /* 0x0000000c0d0e7389 */ /* 0x00006400000c000b */
[----:B01----:R-:W-:Y:S01]  /*222f0*/  ENDCOLLECTIVE ;  /* 0x000000000000791b */ /* 0x003fe20003800000 */
.L_x_3337:
[----:B------:R-:W-:Y:S05]  /*22300*/  BSYNC B1 ;  /* 0x0000000000017941 */ /* 0x000fea0003800000 */
.L_x_3336:
[----:B------:R-:W-:Y:S05]  /*22310*/  BRA `(.L_x_3338) ;  /* 0xffffff7c00907947 */ /* 0x000fea000383ffff */
.L_x_3117:
[----:B------:R-:W-:Y:S01]  /*22320*/  BSSY B1, `(.L_x_3339) ;  /* 0x0000006000017945 */ /* 0x000fe20003800000 */
[----:B------:R-:W-:-:S07]  /*22330*/  MOV R15, 0xffffffff ;  /* 0xffffffff000f7802 */ /* 0x000fce0000000f00 */
[----:B012---:R-:W-:Y:S05]  /*22340*/  WARPSYNC.COLLECTIVE R15, `(.L_x_3340) ;  /* 0x000000000f0c7348 */ /* 0x007fea0003c00000 */
[----:B------:R-:W-:Y:S02]  /*22350*/  ELECT P6, UR62, PT ;  /* 0x00000000003e782f */ /* 0x000fe400038c0000 */
[----:B------:R-:W-:Y:S01]  /*22360*/  MOV R14, UR62 ;  /* 0x0000003e000e7c02 */ /* 0x000fe20008000f00 */
[----:B012---:R-:W-:Y:S10]  /*22370*/  ENDCOLLECTIVE ;  /* 0x000000000000791b */ /* 0x007ff40003800000 */
.L_x_3340:
[----:B------:R-:W-:Y:S05]  /*22380*/  BSYNC B1 ;  /* 0x0000000000017941 */ /* 0x000fea0003800000 */
.L_x_3339:
[----:B------:R-:W-:Y:S05]  /*22390*/  BRA `(.L_x_3116) ;  /* 0xffffff7c00887947 */ /* 0x000fea000383ffff */
.L_x_3119:
[----:B--2---:R2:W3:Y:S02]  /*223a0*/  SYNCS.PHASECHK.TRANS64.TRYWAIT P0, [R22+URZ+0x28820], R7 ;  /* 0x02882007160075a7 */ /* 0x0044e4000800017f */
[----:B---3--:R-:W-:Y:S05]  /*223b0*/  @!P0 NANOSLEEP.SYNCS 0x989680 ;  /* 0x009896800000895d */ /* 0x008fea0003900000 */
[----:B------:R-:W3:Y:S02]  /*223c0*/  @!P0 SYNCS.PHASECHK.TRANS64 P0, [R22+URZ+0x28820], R7 ;  /* 0x02882007160085a7 */ /* 0x000ee4000800007f */
[----:B---3--:R-:W-:Y:S05]  /*223d0*/  @!P0 BRA `(.L_x_3119) ;  /* 0xfffffffc00f08947 */ /* 0x008fea000383ffff */
[----:B------:R-:W-:Y:S05]  /*223e0*/  BRA `(.L_x_3341) ;  /* 0xffffff7c00987947 */ /* 0x000fea000383ffff */
.L_x_3123:
[----:B--2---:R2:W3:Y:S02]  /*223f0*/  SYNCS.PHASECHK.TRANS64.TRYWAIT P0, [R7+URZ+0x288a0], R8 ;  /* 0x0288a008070075a7 */ /* 0x0044e4000800017f */
[----:B---3--:R-:W-:Y:S05]  /*22400*/  @!P0 NANOSLEEP.SYNCS 0x989680 ;  /* 0x009896800000895d */ /* 0x008fea0003900000 */
[----:B------:R-:W3:Y:S02]  /*22410*/  @!P0 SYNCS.PHASECHK.TRANS64 P0, [R7+URZ+0x288a0], R8 ;  /* 0x0288a008070085a7 */ /* 0x000ee4000800007f */
[----:B---3--:R-:W-:Y:S05]  /*22420*/  @!P0 BRA `(.L_x_3123) ;  /* 0xfffffffc00f08947 */ /* 0x008fea000383ffff */
[----:B------:R-:W-:Y:S05]  /*22430*/  BRA `(.L_x_3342) ;  /* 0xffffff7c00b07947 */ /* 0x000fea000383ffff */
.L_x_3129:
[----:B0-----:R0:W1:Y:S02]  /*22440*/  SYNCS.PHASECHK.TRANS64.TRYWAIT P0, [R7+URZ+0x288c0], R8 ;  /* 0x0288c008070075a7 */ /* 0x001064000800017f */
[----:B-1----:R-:W-:Y:S05]  /*22450*/  @!P0 NANOSLEEP.SYNCS 0x989680 ;  /* 0x009896800000895d */ /* 0x002fea0003900000 */
[----:B------:R-:W1:Y:S02]  /*22460*/  @!P0 SYNCS.PHASECHK.TRANS64 P0, [R7+URZ+0x288c0], R8 ;  /* 0x0288c008070085a7 */ /* 0x000e64000800007f */
[----:B-1----:R-:W-:Y:S05]  /*22470*/  @!P0 BRA `(.L_x_3129) ;  /* 0xfffffffc00f08947 */ /* 0x002fea000383ffff */
[----:B------:R-:W-:Y:S05]  /*22480*/  BRA `(.L_x_3343) ;  /* 0xffffff8000707947 */ /* 0x000fea000383ffff */
.L_x_3137:
[----:B0-----:R0:W1:Y:S02]  /*22490*/  SYNCS.PHASECHK.TRANS64.TRYWAIT P1, [R10+URZ+0x288a0], R9 ;  /* 0x0288a0090a0075a7 */ /* 0x001064000802017f */
[----:B-1----:R-:W-:Y:S05]  /*224a0*/  @!P1 NANOSLEEP.SYNCS 0x989680 ;  /* 0x009896800000995d */ /* 0x002fea0003900000 */
[----:B------:R-:W1:Y:S02]  /*224b0*/  @!P1 SYNCS.PHASECHK.TRANS64 P1, [R10+URZ+0x288a0], R9 ;  /* 0x0288a0090a0095a7 */ /* 0x000e64000802007f */
[----:B-1----:R-:W-:Y:S05]  /*224c0*/  @!P1 BRA `(.L_x_3137) ;  /* 0xfffffffc00f09947 */ /* 0x002fea000383ffff */
[----:B------:R-:W-:Y:S05]  /*224d0*/  BRA `(.L_x_3344) ;  /* 0xffffff84006c7947 */ /* 0x000fea000383ffff */
.L_x_3143:
[----:B-1----:R1:W2:Y:S02]  /*224e0*/  SYNCS.PHASECHK.TRANS64.TRYWAIT P1, [R10+URZ+0x288c0], R9 ;  /* 0x0288c0090a0075a7 */ /* 0x0022a4000802017f */
[----:B--2---:R-:W-:Y:S05]  /*224f0*/  @!P1 NANOSLEEP.SYNCS 0x989680 ;  /* 0x009896800000995d */ /* 0x004fea0003900000 */
[----:B------:R-:W2:Y:S02]  /*22500*/  @!P1 SYNCS.PHASECHK.TRANS64 P1, [R10+URZ+0x288c0], R9 ;  /* 0x0288c0090a0095a7 */ /* 0x000ea4000802007f */
[----:B--2---:R-:W-:Y:S05]  /*22510*/  @!P1 BRA `(.L_x_3143) ;  /* 0xfffffffc00f09947 */ /* 0x004fea000383ffff */
[----:B------:R-:W-:Y:S05]  /*22520*/  BRA `(.L_x_3345) ;  /* 0xffffff8800247947 */ /* 0x000fea000383ffff */
.L_x_3157:
        /* <DEDUP_REMOVED lines=11> */
.L_x_3347:
[----:B------:R-:W-:Y:S05]  /*225e0*/  BSYNC B0 ;  /* 0x0000000000007941 */ /* 0x000fea0003800000 */
.L_x_3346:
[----:B------:R-:W-:Y:S05]  /*225f0*/  BRA `(.L_x_3348) ;  /* 0xffffff9400187947 */ /* 0x000fea000383ffff */
.L_x_3160:
[----:B0-----:R0:W1:Y:S02]  /*22600*/  SYNCS.PHASECHK.TRANS64.TRYWAIT P0, [R7+URZ+0x28840], R2 ;  /* 0x02884002070075a7 */ /* 0x001064000800017f */
[----:B-1----:R-:W-:Y:S05]  /*22610*/  @!P0 NANOSLEEP.SYNCS 0x989680 ;  /* 0x009896800000895d */ /* 0x002fea0003900000 */
[----:B------:R-:W1:Y:S02]  /*22620*/  @!P0 SYNCS.PHASECHK.TRANS64 P0, [R7+URZ+0x28840], R2 ;  /* 0x02884002070085a7 */ /* 0x000e64000800007f */
[----:B-1----:R-:W-:Y:S05]  /*22630*/  @!P0 BRA `(.L_x_3160) ;  /* 0xfffffffc00f08947 */ /* 0x002fea000383ffff */
[----:B------:R-:W-:Y:S05]  /*22640*/  BRA `(.L_x_3349) ;  /* 0xffffff9400747947 */ /* 0x000fea000383ffff */
.L_x_3161:
        /* <DEDUP_REMOVED lines=8> */
.L_x_3351:
[----:B------:R-:W-:Y:S05]  /*226d0*/  BSYNC B0 ;  /* 0x0000000000007941 */ /* 0x000fea0003800000 */
.L_x_3350:
[----:B------:R-:W-:Y:S01]  /*226e0*/  IMAD.MOV.U32 R13, RZ, RZ, R4 ;  /* 0x000000ffff0d7224 */ /* 0x000fe200078e0004 */
[----:B------:R-:W-:Y:S01]  /*226f0*/  MOV R11, 0x181f ;  /* 0x0000181f000b7802 */ /* 0x000fe20000000f00 */
[----:B------:R-:W-:Y:S01]  /*22700*/  IMAD.MOV.U32 R12, RZ, RZ, RZ ;  /* 0x000000ffff0c7224 */ /* 0x000fe200078e00ff */
[----:B------:R-:W-:Y:S01]  /*22710*/  MOV R2, R14 ;  /* 0x0000000e00027202 */ /* 0x000fe20000000f00 */
[----:B------:R-:W-:Y:S02]  /*22720*/  IMAD.MOV.U32 R15, RZ, RZ, -0x1 ;  /* 0xffffffffff0f7424 */ /* 0x000fe400078e00ff */
[----:B------:R-:W-:-:S07]  /*22730*/  @P0 IMAD R8, R5, 0x2, R22 ;  /* 0x0000000205080824 */ /* 0x000fce00078e0216 */
[----:B------:R-:W-:Y:S05]  /*22740*/  WARPSYNC.COLLECTIVE R15, `(.L_x_3352) ;  /* 0x000000000f087348 */ /* 0x000fea0003c00000 */
[----:B------:R0:W1:Y:S02]  /*22750*/  SHFL.IDX P6, R14, R13, R12, R11 ;  /* 0x0000000c0d0e7389 */ /* 0x00006400000c000b */
[----:B01----:R-:W-:Y:S01]  /*22760*/  ENDCOLLECTIVE ;  /* 0x000000000000791b */ /* 0x003fe20003800000 */
.L_x_3352:
[----:B------:R-:W-:Y:S01]  /*22770*/  IMAD.MOV.U32 R13, RZ, RZ, R0 ;  /* 0x000000ffff0d7224 */ /* 0x000fe200078e0000 */
[----:B------:R-:W-:Y:S01]  /*22780*/  MOV R12, 0x1 ;  /* 0x00000001000c7802 */ /* 0x000fe20000000f00 */
[----:B------:R-:W-:-:S07]  /*22790*/  IMAD.MOV.U32 R3, RZ, RZ, R14 ;  /* 0x000000ffff037224 */ /* 0x000fce00078e000e */
[----:B------:R-:W-:Y:S05]  /*227a0*/  WARPSYNC.COLLECTIVE R15, `(.L_x_3353) ;  /* 0x000000000f087348 */ /* 0x000fea0003c00000 */
[----:B------:R0:W1:Y:S02]  /*227b0*/  SHFL.IDX P6, R14, R13, R12, R11 ;  /* 0x0000000c0d0e7389 */ /* 0x00006400000c000b */
[----:B01----:R-:W-:Y:S01]  /*227c0*/  ENDCOLLECTIVE ;  /* 0x000000000000791b */ /* 0x003fe20003800000 */
.L_x_3353:
        /* <DEDUP_REMOVED lines=16> */
.L_x_3354:
[----:B------:R-:W-:Y:S01]  /*228d0*/  @P0 IMAD R8, R5, 0x2, R22 ;  /* 0x0000000205080824 */ /* 0x000fe200078e0216 */
[----:B------:R-:W-:Y:S01]  /*228e0*/  MOV R13, R0 ;  /* 0x00000000000d7202 */ /* 0x000fe20000000f00 */
[----:B------:R-:W-:Y:S01]  /*228f0*/  IMAD.MOV.U32 R12, RZ, RZ, 0x2 ;  /* 0x00000002ff0c7424 */ /* 0x000fe200078e00ff */
[----:B------:R-:W-:-:S07]  /*22900*/  MOV R3, R14 ;  /* 0x0000000e00037202 */ /* 0x000fce0000000f00 */
[----:B------:R-:W-:Y:S05]  /*22910*/  WARPSYNC.COLLECTIVE R15, `(.L_x_3355) ;  /* 0x000000000f087348 */ /* 0x000fea0003c00000 */
[----:B------:R0:W1:Y:S02]  /*22920*/  SHFL.IDX P6, R14, R13, R12, R11 ;  /* 0x0000000c0d0e7389 */ /* 0x00006400000c000b */
[----:B01----:R-:W-:Y:S01]  /*22930*/  ENDCOLLECTIVE ;  /* 0x000000000000791b */ /* 0x003fe20003800000 */
.L_x_3355:
        /* <DEDUP_REMOVED lines=16> */
.L_x_3356:
[----:B------:R-:W-:Y:S01]  /*22a40*/  @P0 LEA R8, R5, R22, 0x1 ;  /* 0x0000001605080211 */ /* 0x000fe200078e08ff */
[----:B------:R-:W-:Y:S02]  /*22a50*/  IMAD.MOV.U32 R13, RZ, RZ, R0 ;  /* 0x000000ffff0d7224 */ /* 0x000fe400078e0000 */
[----:B------:R-:W-:Y:S02]  /*22a60*/  IMAD.MOV.U32 R12, RZ, RZ, 0x3 ;  /* 0x00000003ff0c7424 */ /* 0x000fe400078e00ff */
[----:B------:R-:W-:-:S07]  /*22a70*/  IMAD.MOV.U32 R3, RZ, RZ, R14 ;  /* 0x000000ffff037224 */ /* 0x000fce00078e000e */
[----:B------:R-:W-:Y:S05]  /*22a80*/  WARPSYNC.COLLECTIVE R15, `(.L_x_3357) ;  /* 0x000000000f087348 */ /* 0x000fea0003c00000 */
[----:B------:R0:W1:Y:S02]  /*22a90*/  SHFL.IDX P6, R14, R13, R12, R11 ;  /* 0x0000000c0d0e7389 */ /* 0x00006400000c000b */
[----:B01----:R-:W-:Y:S01]  /*22aa0*/  ENDCOLLECTIVE ;  /* 0x000000000000791b */ /* 0x003fe20003800000 */
.L_x_3357:
        /* <DEDUP_REMOVED lines=16> */
.L_x_3358:
[----:B------:R-:W-:Y:S02]  /*22bb0*/  @P0 IMAD R8, R5, 0x2, R22 ;  /* 0x0000000205080824 */ /* 0x000fe400078e0216 */
[----:B------:R-:W-:Y:S01]  /*22bc0*/  IMAD.MOV.U32 R13, RZ, RZ, R0 ;  /* 0x000000ffff0d7224 */ /* 0x000fe200078e0000 */
[----:B------:R-:W-:Y:S01]  /*22bd0*/  MOV R12, 0x4 ;  /* 0x00000004000c7802 */ /* 0x000fe20000000f00 */
[----:B------:R-:W-:-:S07]  /*22be0*/  IMAD.MOV.U32 R3, RZ, RZ, R14 ;  /* 0x000000ffff037224 */ /* 0x000fce00078e000e */
[----:B------:R-:W-:Y:S05]  /*22bf0*/  WARPSYNC.COLLECTIVE R15, `(.L_x_3359) ;  /* 0x000000000f087348 */ /* 0x000fea0003c00000 */
[----:B------:R0:W1:Y:S02]  /*22c00*/  SHFL.IDX P6, R14, R13, R12, R11 ;  /* 0x0000000c0d0e7389 */ /* 0x00006400000c000b */
[----:B01----:R-:W-:Y:S01]  /*22c10*/  ENDCOLLECTIVE ;  /* 0x000000000000791b */ /* 0x003fe20003800000 */
.L_x_3359:
        /* <DEDUP_REMOVED lines=16> */
.L_x_3360:
[----:B------:R-:W-:Y:S01]  /*22d20*/  @P0 IMAD R8, R5, 0x2, R22 ;  /* 0x0000000205080824 */ /* 0x000fe200078e0216 */
[----:B------:R-:W-:Y:S01]  /*22d30*/  MOV R13, R0 ;  /* 0x00000000000d7202 */ /* 0x000fe20000000f00 */
[----:B------:R-:W-:Y:S01]  /*22d40*/  IMAD.MOV.U32 R12, RZ, RZ, 0x5 ;  /* 0x00000005ff0c7424 */ /* 0x000fe200078e00ff */
[----:B------:R-:W-:-:S07]  /*22d50*/  MOV R3, R14 ;  /* 0x0000000e00037202 */ /* 0x000fce0000000f00 */
[----:B------:R-:W-:Y:S05]  /*22d60*/  WARPSYNC.COLLECTIVE R15, `(.L_x_3361) ;  /* 0x000000000f087348 */ /* 0x000fea0003c00000 */
[----:B------:R0:W1:Y:S02]  /*22d70*/  SHFL.IDX P6, R14, R13, R12, R11 ;  /* 0x0000000c0d0e7389 */ /* 0x00006400000c000b */
[----:B01----:R-:W-:Y:S01]  /*22d80*/  ENDCOLLECTIVE ;  /* 0x000000000000791b */ /* 0x003fe20003800000 */
.L_x_3361:
        /* <DEDUP_REMOVED lines=16> */
.L_x_3362:
[----:B------:R-:W-:Y:S01]  /*22e90*/  @P0 LEA R8, R5, R22, 0x1 ;  /* 0x0000001605080211 */ /* 0x000fe200078e08ff */
[----:B------:R-:W-:Y:S02]  /*22ea0*/  IMAD.MOV.U32 R13, RZ, RZ, R0 ;  /* 0x000000ffff0d7224 */ /* 0x000fe400078e0000 */
[----:B------:R-:W-:Y:S02]  /*22eb0*/  IMAD.MOV.U32 R12, RZ, RZ, 0x6 ;  /* 0x00000006ff0c7424 */ /* 0x000fe400078e00ff */
[----:B------:R-:W-:-:S07]  /*22ec0*/  IMAD.MOV.U32 R3, RZ, RZ, R14 ;  /* 0x000000ffff037224 */ /* 0x000fce00078e000e */
[----:B------:R-:W-:Y:S05]  /*22ed0*/  WARPSYNC.COLLECTIVE R15, `(.L_x_3363) ;  /* 0x000000000f087348 */ /* 0x000fea0003c00000 */
[----:B------:R0:W1:Y:S02]  /*22ee0*/  SHFL.IDX P6, R14, R13, R12, R11 ;  /* 0x0000000c0d0e7389 */ /* 0x00006400000c000b */
[----:B01----:R-:W-:Y:S01]  /*22ef0*/  ENDCOLLECTIVE ;  /* 0x000000000000791b */ /* 0x003fe20003800000 */
.L_x_3363:
        /* <DEDUP_REMOVED lines=16> */
.L_x_3364:
[----:B------:R-:W-:Y:S02]  /*23000*/  @P0 IMAD R8, R5, 0x2, R22 ;  /* 0x0000000205080824 */ /* 0x000fe400078e0216 */
[----:B------:R-:W-:Y:S01]  /*23010*/  IMAD.MOV.U32 R13, RZ, RZ, R0 ;  /* 0x000000ffff0d7224 */ /* 0x000fe200078e0000 */
[----:B------:R-:W-:Y:S01]  /*23020*/  MOV R12, 0x7 ;  /* 0x00000007000c7802 */ /* 0x000fe20000000f00 */
[----:B------:R-:W-:-:S07]  /*23030*/  IMAD.MOV.U32 R3, RZ, RZ, R14 ;  /* 0x000000ffff037224 */ /* 0x000fce00078e000e */
[----:B------:R-:W-:Y:S05]  /*23040*/  WARPSYNC.COLLECTIVE R15, `(.L_x_3365) ;  /* 0x000000000f087348 */ /* 0x000fea0003c00000 */
[----:B------:R0:W1:Y:S02]  /*23050*/  SHFL.IDX P6, R14, R13, R12, R11 ;  /* 0x0000000c0d0e7389 */ /* 0x00006400000c000b */
[----:B01----:R-:W-:Y:S01]  /*23060*/  ENDCOLLECTIVE ;  /* 0x000000000000791b */ /* 0x003fe20003800000 */
.L_x_3365:
        /* <DEDUP_REMOVED lines=14> */
.L_x_3366:
[----:B------:R-:W-:Y:S01]  /*23150*/  @!PT LDS RZ, [RZ] ;  /* 0x00000000fffff984 */ /* 0x000fe20000000800 */
[----:B------:R-:W-:Y:S01]  /*23160*/  @!PT LDS RZ, [RZ] ;  /* 0x00000000fffff984 */ /* 0x000fe20000000800 */
[----:B------:R-:W-:Y:S01]  /*23170*/  @!PT LDS RZ, [RZ] ;  /* 0x00000000fffff984 */ /* 0x000fe20000000800 */
[----:B------:R0:W-:Y:S02]  /*23180*/  @P0 LDGSTS.E.BYPASS.LTC128B.128 [R8+0x1f400], desc[UR42][R2.64+0x80], !P2 ;  /* 0x1f40008002080fae */ /* 0x0001e4000d101d6a */
[----:B0-----:R-:W-:Y:S01]  /*23190*/  MOV R2, R14 ;  /* 0x0000000e00027202 */ /* 0x001fe20000000f00 */
[----:B------:R-:W-:Y:S06]  /*231a0*/  BRA `(.L_x_3367) ;  /* 0xffffff90004c7947 */ /* 0x000fec000383ffff */
.L_x_3166:
[----:B------:R-:W-:Y:S01]  /*231b0*/  IMAD.MOV.U32 R13, RZ, RZ, R4 ;  /* 0x000000ffff0d7224 */ /* 0x000fe200078e0004 */
[----:B------:R-:W-:Y:S01]  /*231c0*/  MOV R11, 0x181f ;  /* 0x0000181f000b7802 */ /* 0x000fe20000000f00 */
[----:B------:R-:W-:Y:S02]  /*231d0*/  IMAD.MOV.U32 R12, RZ, RZ, RZ ;  /* 0x000000ffff0c7224 */ /* 0x000fe400078e00ff */
[----:B------:R-:W-:Y:S02]  /*231e0*/  IMAD.MOV.U32 R15, RZ, RZ, -0x1 ;  /* 0xffffffffff0f7424 */ /* 0x000fe400078e00ff */
[----:B-----5:R-:W-:Y:S02]  /*231f0*/  IMAD R5, R10, R6, RZ ;  /* 0x000000060a057224 */ /* 0x020fe400078e02ff */
[----:B------:R-:W-:-:S07]  /*23200*/  IMAD R17, R17, 0x80, R9 ;  /* 0x0000008011117824 */ /* 0x000fce00078e0209 */
[----:B------:R-:W-:Y:S05]  /*23210*/  WARPSYNC.COLLECTIVE R15, `(.L_x_3368) ;  /* 0x000000000f087348 */ /* 0x000fea0003c00000 */
[----:B------:R0:W1:Y:S02]  /*23220*/  SHFL.IDX P6, R14, R13, R12, R11 ;  /* 0x0000000c0d0e7389 */ /* 0x00006400000c000b */
[----:B01----:R-:W-:Y:S01]  /*23230*/  ENDCOLLECTIVE ;  /* 0x000000000000791b */ /* 0x003fe20003800000 */
.L_x_3368:
[C---:B------:R-:W-:Y:S01]  /*23240*/  VIADD R6, R17.reuse, 0x10 ;  /* 0x0000001011067836 */ /* 0x040fe20000000000 */
[----:B------:R-:W-:Y:S02]  /*23250*/  ISETP.GE.AND P3, PT, R17, R5, PT ;  /* 0x000000051100720c */ /* 0x000fe40003f66270 */
[----:B------:R-:W-:Y:S01]  /*23260*/  MOV R13, R0 ;  /* 0x00000000000d7202 */ /* 0x000fe20000000f00 */
[----:B------:R-:W-:-:S10]  /*23270*/  IMAD.MOV.U32 R2, RZ, RZ, R14 ;  /* 0x000000ffff027224 */ /* 0x000fd400078e000e */
[----:B------:R-:W-:Y:S05]  /*23280*/  WARPSYNC.COLLECTIVE R15, `(.L_x_3369) ;  /* 0x000000000f087348 */ /* 0x000fea0003c00000 */
[----:B------:R0:W1:Y:S02]  /*23290*/  SHFL.IDX P6, R14, R13, R12, R11 ;  /* 0x0000000c0d0e7389 */ /* 0x00006400000c000b */
[----:B01----:R-:W-:Y:S01]  /*232a0*/  ENDCOLLECTIVE ;  /* 0x000000000000791b */ /* 0x003fe20003800000 */
.L_x_3369:
[----:B------:R-:W-:Y:S01]  /*232b0*/  IMAD.MOV.U32 R13, RZ, RZ, R4 ;  /* 0x000000ffff0d7224 */ /* 0x000fe200078e0004 */
[----:B------:R-:W-:Y:S02]  /*232c0*/  MOV R12, 0x1 ;  /* 0x00000001000c7802 */ /* 0x000fe40000000f00 */
[----:B------:R-:W-:-:S05]  /*232d0*/  @!P3 LEA R14, P2, R31, R14, 0x1 ;  /* 0x0000000e1f0eb211 */ /* 0x000fca00078408ff */
[----:B------:R-:W-:Y:S01]  /*232e0*/  @!P3 IMAD.X R3, RZ, RZ, R2, P2 ;  /* 0x000000ffff03b224 */ /* 0x000fe200010e0602 */
[----:B------:R-:W-:-:S07]  /*232f0*/  @!P3 MOV R2, R14 ;  /* 0x0000000e0002b202 */ /* 0x000fce0000000f00 */
[----:B------:R-:W-:Y:S05]  /*23300*/  WARPSYNC.COLLECTIVE R15, `(.L_x_3370) ;  /* 0x000000000f087348 */ /* 0x000fea0003c00000 */
[----:B------:R0:W1:Y:S02]  /*23310*/  SHFL.IDX P6, R14, R13, R12, R11 ;  /* 0x0000000c0d0e7389 */ /* 0x00006400000c000b */
[----:B01----:R-:W-:Y:S01]  /*23320*/  ENDCOLLECTIVE ;  /* 0x000000000000791b */ /* 0x003fe20003800000 */
.L_x_3370:
        /* <DEDUP_REMOVED lines=12> */
.L_x_3371:
        /* <DEDUP_REMOVED lines=8> */
.L_x_3372:
        /* <DEDUP_REMOVED lines=8> */
[----:B------:R-:W-:Y:S01]  /*234f0*/  IMAD.MOV.U32 R13, RZ, RZ, R0 ;  /* 0x000000ffff0d7224 */ /* 0x000fe200078e0000 */
[----:B0-----:R-:W-:-:S09]  /*23500*/  MOV R2, R14 ;  /* 0x0000000e00027202 */ /* 0x001fd20000000f00 */
[----:B------:R-:W-:Y:S05]  /*23510*/  WARPSYNC.COLLECTIVE R15, `(.L_x_3373) ;  /* 0x000000000f087348 */ /* 0x000fea0003c00000 */
[----:B------:R0:W1:Y:S02]  /*23520*/  SHFL.IDX P6, R14, R13, R12, R11 ;  /* 0x0000000c0d0e7389 */ /* 0x00006400000c000b */
[----:B01----:R-:W-:Y:S01]  /*23530*/  ENDCOLLECTIVE ;  /* 0x000000000000791b */ /* 0x003fe20003800000 */
.L_x_3373:
        /* <DEDUP_REMOVED lines=8> */
.L_x_3374:
        /* <DEDUP_REMOVED lines=13> */
.L_x_3375:
        /* <DEDUP_REMOVED lines=8> */
.L_x_3376:
[----:B------:R-:W-:-:S05]  /*23710*/  @!P3 MOV R3, R7 ;  /* 0x000000070003b202 */ /* 0x000fca0000000f00 */
        /* <DEDUP_REMOVED lines=12> */
.L_x_3377:
        /* <DEDUP_REMOVED lines=8> */
.L_x_3378:
[----:B------:R-:W-:-:S05]  /*23860*/  @!P3 IMAD.MOV.U32 R3, RZ, RZ, R7 ;  /* 0x000000ffff03b224 */ /* 0x000fca00078e0007 */
[----:B------:R-:W-:Y:S01]  /*23870*/  @!PT LDS RZ, [RZ] ;  /* 0x00000000fffff984 */ /* 0x000fe20000000800 */
[----:B------:R-:W-:Y:S01]  /*23880*/  @!PT LDS RZ, [RZ] ;  /* 0x00000000fffff984 */ /* 0x000fe20000000800 */
[----:B------:R-:W-:Y:S01]  /*23890*/  @!PT LDS RZ, [RZ] ;  /* 0x00000000fffff984 */ /* 0x000fe20000000800 */
[----:B------:R-:W-:Y:S04]  /*238a0*/  @!P3 LDGSTS.E.BYPASS.LTC128B.128 [R8+0x12400], desc[UR42][R2.64], !P0 ;  /* 0x124000000208bfae */ /* 0x000fe8000c101d6a */
[----:B------:R0:W-:Y:S01]  /*238b0*/  @!P3 LDGSTS.E.BYPASS.LTC128B.128 [R8+0x16400], desc[UR42][R2.64+0x80], !P1 ;  /* 0x164000800208bfae */ /* 0x0001e2000c901d6a */
[----:B------:R-:W-:Y:S01]  /*238c0*/  ISETP.GE.AND P3, PT, R6, R5, PT ;  /* 0x000000050600720c */ /* 0x000fe20003f66270 */
[----:B------:R-:W-:Y:S01]  /*238d0*/  IMAD.MOV.U32 R13, RZ, RZ, R0 ;  /* 0x000000ffff0d7224 */ /* 0x000fe200078e0000 */
[----:B------:R-:W-:Y:S02]  /*238e0*/  IADD3 R6, R17, 0x60, RZ ;  /* 0x0000006011067810 */ /* 0x000fe40007ffe0ff */
[----:B0-----:R-:W-:-:S09]  /*238f0*/  MOV R2, R14 ;  /* 0x0000000e00027202 */ /* 0x001fd20000000f00 */
[----:B------:R-:W-:Y:S05]  /*23900*/  WARPSYNC.COLLECTIVE R15, `(.L_x_3379) ;  /* 0x000000000f087348 */ /* 0x000fea0003c00000 */
[----:B------:R0:W1:Y:S02]  /*23910*/  SHFL.IDX P6, R14, R13, R12, R11 ;  /* 0x0000000c0d0e7389 */ /* 0x00006400000c000b */
[----:B01----:R-:W-:Y:S01]  /*23920*/  ENDCOLLECTIVE ;  /* 0x000000000000791b */ /* 0x003fe20003800000 */
.L_x_3379:
        /* <DEDUP_REMOVED lines=8> */
.L_x_3380:
        /* <DEDUP_REMOVED lines=12> */
.L_x_3381:
        /* <DEDUP_REMOVED lines=8> */
.L_x_3382:
[----:B------:R-:W-:-:S05]  /*23af0*/  @!P3 MOV R3, R7 ;  /* 0x000000070003b202 */ /* 0x000fca0000000f00 */
        /* <DEDUP_REMOVED lines=10> */
.L_x_3383:
[----:B------:R-:W-:Y:S05]  /*23ba0*/  BRA `(.L_x_3384) ;  /* 0xffffff9000c47947 */ /* 0x000fea000383ffff */
.L_x_3171:
[----:B0-----:R0:W1:Y:S02]  /*23bb0*/  SYNCS.PHASECHK.TRANS64.TRYWAIT P0, [R22+URZ+0x28820], R3 ;  /* 0x02882003160075a7 */ /* 0x001064000800017f */
[----:B-1----:R-:W-:Y:S05]  /*23bc0*/  @!P0 NANOSLEEP.SYNCS 0x989680 ;  /* 0x009896800000895d */ /* 0x002fea0003900000 */
[----:B------:R-:W1:Y:S02]  /*23bd0*/  @!P0 SYNCS.PHASECHK.TRANS64 P0, [R22+URZ+0x28820], R3 ;  /* 0x02882003160085a7 */ /* 0x000e64000800007f */
[----:B-1----:R-:W-:Y:S05]  /*23be0*/  @!P0 BRA `(.L_x_3171) ;  /* 0xfffffffc00f08947 */ /* 0x002fea000383ffff */
[----:B------:R-:W-:Y:S05]  /*23bf0*/  BRA `(.L_x_3385) ;  /* 0xffffff9400387947 */ /* 0x000fea000383ffff */
.L_x_3176:
[----:B0-----:R0:W1:Y:S02]  /*23c00*/  SYNCS.PHASECHK.TRANS64.TRYWAIT P0, [R6+URZ+0x28840], R3 ;  /* 0x02884003060075a7 */ /* 0x001064000800017f */
[----:B-1----:R-:W-:Y:S05]  /*23c10*/  @!P0 NANOSLEEP.SYNCS 0x989680 ;  /* 0x009896800000895d */ /* 0x002fea0003900000 */
[----:B------:R-:W1:Y:S02]  /*23c20*/  @!P0 SYNCS.PHASECHK.TRANS64 P0, [R6+URZ+0x28840], R3 ;  /* 0x02884003060085a7 */ /* 0x000e64000800007f */
[----:B-1----:R-:W-:Y:S05]  /*23c30*/  @!P0 BRA `(.L_x_3176) ;  /* 0xfffffffc00f08947 */ /* 0x002fea000383ffff */
[----:B------:R-:W-:Y:S05]  /*23c40*/  BRA `(.L_x_3386) ;  /* 0xffffff9800087947 */ /* 0x000fea000383ffff */
.L_x_3177:
        /* <DEDUP_REMOVED lines=8> */
.L_x_3388:
[----:B------:R-:W-:Y:S05]  /*23cd0*/  BSYNC B1 ;  /* 0x0000000000017941 */ /* 0x000fea0003800000 */
.L_x_3387:
[----:B------:R-:W-:Y:S01]  /*23ce0*/  IMAD.MOV.U32 R13, RZ, RZ, R7 ;  /* 0x000000ffff0d7224 */ /* 0x000fe200078e0007 */
[----:B------:R-:W-:Y:S01]  /*23cf0*/  MOV R11, 0x181f ;  /* 0x0000181f000b7802 */ /* 0x000fe20000000f00 */
[----:B------:R-:W-:Y:S01]  /*23d00*/  IMAD.MOV.U32 R12, RZ, RZ, RZ ;  /* 0x000000ffff0c7224 */ /* 0x000fe200078e00ff */
[----:B------:R-:W-:Y:S01]  /*23d10*/  MOV R3, R14 ;  /* 0x0000000e00037202 */ /* 0x000fe20000000f00 */
[----:B------:R-:W-:Y:S01]  /*23d20*/  IMAD.MOV.U32 R15, RZ, RZ, -0x1 ;  /* 0xffffffffff0f7424 */ /* 0x000fe200078e00ff */
[----:B------:R-:W-:Y:S01]  /*23d30*/  SHF.L.U32 R5, R31, 0x1, RZ ;  /* 0x000000011f057819 */ /* 0x000fe200000006ff */
[----:B------:R-:W-:-:S07]  /*23d40*/  IMAD R8, R8, 0x2, R22 ;  /* 0x0000000208087824 */ /* 0x000fce00078e0216 */
[----:B------:R-:W-:Y:S05]  /*23d50*/  WARPSYNC.COLLECTIVE R15, `(.L_x_3389) ;  /* 0x000000000f087348 */ /* 0x000fea0003c00000 */
[----:B------:R0:W1:Y:S02]  /*23d60*/  SHFL.IDX P6, R14, R13, R12, R11 ;  /* 0x0000000c0d0e7389 */ /* 0x00006400000c000b */
[----:B01----:R-:W-:Y:S01]  /*23d70*/  ENDCOLLECTIVE ;  /* 0x000000000000791b */ /* 0x003fe20003800000 */
.L_x_3389:
[----:B------:R-:W-:Y:S01]  /*23d80*/  MOV R13, R9 ;  /* 0x00000009000d7202 */ /* 0x000fe20000000f00 */
[----:B------:R-:W-:Y:S02]  /*23d90*/  IMAD.MOV.U32 R12, RZ, RZ, 0x1 ;  /* 0x00000001ff0c7424 */ /* 0x000fe400078e00ff */
[----:B------:R-:W-:-:S07]  /*23da0*/  IMAD.MOV.U32 R2, RZ, RZ, R14 ;  /* 0x000000ffff027224 */ /* 0x000fce00078e000e */
[----:B------:R-:W-:Y:S05]  /*23db0*/  WARPSYNC.COLLECTIVE R15, `(.L_x_3390) ;  /* 0x000000000f087348 */ /* 0x000fea0003c00000 */
[----:B------:R0:W1:Y:S02]  /*23dc0*/  SHFL.IDX P6, R14, R13, R12, R11 ;  /* 0x0000000c0d0e7389 */ /* 0x00006400000c000b */
[----:B01----:R-:W-:Y:S01]  /*23dd0*/  ENDCOLLECTIVE ;  /* 0x000000000000791b */ /* 0x003fe20003800000 */
.L_x_3390:
        /* <DEDUP_REMOVED lines=12> */
.L_x_3391:
[----:B------:R-:W-:Y:S01]  /*23ea0*/  MOV R13, R9 ;  /* 0x00000009000d7202 */ /* 0x000fe20000000f00 */
[----:B------:R-:W-:Y:S02]  /*23eb0*/  IMAD.MOV.U32 R12, RZ, RZ, 0x2 ;  /* 0x00000002ff0c7424 */ /* 0x000fe400078e00ff */
[----:B------:R-:W-:-:S07]  /*23ec0*/  IMAD.MOV.U32 R2, RZ, RZ, R14 ;  /* 0x000000ffff027224 */ /* 0x000fce00078e000e */
[----:B------:R-:W-:Y:S05]  /*23ed0*/  WARPSYNC.COLLECTIVE R15, `(.L_x_3392) ;  /* 0x000000000f087348 */ /* 0x000fea0003c00000 */
[----:B------:R0:W1:Y:S02]  /*23ee0*/  SHFL.IDX P6, R14, R13, R12, R11 ;  /* 0x0000000c0d0e7389 */ /* 0x00006400000c000b */
[----:B01----:R-:W-:Y:S01]  /*23ef0*/  ENDCOLLECTIVE ;  /* 0x000000000000791b */ /* 0x003fe20003800000 */
.L_x_3392:
        /* <DEDUP_REMOVED lines=12> */
.L_x_3393:
[----:B------:R-:W-:Y:S01]  /*23fc0*/  MOV R13, R9 ;  /* 0x00000009000d7202 */ /* 0x000fe20000000f00 */
[----:B------:R-:W-:Y:S02]  /*23fd0*/  IMAD.MOV.U32 R12, RZ, RZ, 0x3 ;  /* 0x00000003ff0c7424 */ /* 0x000fe400078e00ff */
[----:B------:R-:W-:-:S07]  /*23fe0*/  IMAD.MOV.U32 R2, RZ, RZ, R14 ;  /* 0x000000ffff027224 */ /* 0x000fce00078e000e */
[----:B------:R-:W-:Y:S05]  /*23ff0*/  WARPSYNC.COLLECTIVE R15, `(.L_x_3394) ;  /* 0x000000000f087348 */ /* 0x000fea0003c00000 */
[----:B------:R0:W1:Y:S02]  /*24000*/  SHFL.IDX P6, R14, R13, R12, R11 ;  /* 0x0000000c0d0e7389 */ /* 0x00006400000c000b */
[----:B01----:R-:W-:Y:S01]  /*24010*/  ENDCOLLECTIVE ;  /* 0x000000000000791b */ /* 0x003fe20003800000 */
.L_x_3394:
        /* <DEDUP_REMOVED lines=12> */
.L_x_3395:
[----:B------:R-:W-:Y:S01]  /*240e0*/  MOV R13, R9 ;  /* 0x00000009000d7202 */ /* 0x000fe20000000f00 */
[----:B------:R-:W-:Y:S02]  /*240f0*/  IMAD.MOV.U32 R12, RZ, RZ, 0x4 ;  /* 0x00000004ff0c7424 */ /* 0x000fe400078e00ff */
[----:B------:R-:W-:-:S07]  /*24100*/  IMAD.MOV.U32 R2, RZ, RZ, R14 ;  /* 0x000000ffff027224 */ /* 0x000fce00078e000e */
[----:B------:R-:W-:Y:S05]  /*24110*/  WARPSYNC.COLLECTIVE R15, `(.L_x_3396) ;  /* 0x000000000f087348 */ /* 0x000fea0003c00000 */
[----:B------:R0:W1:Y:S02]  /*24120*/  SHFL.IDX P6, R14, R13, R12, R11 ;  /* 0x0000000c0d0e7389 */ /* 0x00006400000c000b */
[----:B01----:R-:W-:Y:S01]  /*24130*/  ENDCOLLECTIVE ;  /* 0x000000000000791b */ /* 0x003fe20003800000 */
.L_x_3396:
        /* <DEDUP_REMOVED lines=12> */
.L_x_3397:
[----:B------:R-:W-:Y:S01]  /*24200*/  MOV R13, R9 ;  /* 0x00000009000d7202 */ /* 0x000fe20000000f00 */
[----:B------:R-:W-:Y:S02]  /*24210*/  IMAD.MOV.U32 R12, RZ, RZ, 0x5 ;  /* 0x00000005ff0c7424 */ /* 0x000fe400078e00ff */
[----:B------:R-:W-:-:S07]  /*24220*/  IMAD.MOV.U32 R2, RZ, RZ, R14 ;  /* 0x000000ffff027224 */ /* 0x000fce00078e000e */
[----:B------:R-:W-:Y:S05]  /*24230*/  WARPSYNC.COLLECTIVE R15, `(.L_x_3398) ;  /* 0x000000000f087348 */ /* 0x000fea0003c00000 */
[----:B------:R0:W1:Y:S02]  /*24240*/  SHFL.IDX P6, R14, R13, R12, R11 ;  /* 0x0000000c0d0e7389 */ /* 0x00006400000c000b */
[----:B01----:R-:W-:Y:S01]  /*24250*/  ENDCOLLECTIVE ;  /* 0x000000000000791b */ /* 0x003fe20003800000 */
.L_x_3398:
        /* <DEDUP_REMOVED lines=12> */
.L_x_3399:
[----:B------:R-:W-:Y:S01]  /*24320*/  MOV R13, R9 ;  /* 0x00000009000d7202 */ /* 0x000fe20000000f00 */
[----:B------:R-:W-:Y:S02]  /*24330*/  IMAD.MOV.U32 R12, RZ, RZ, 0x6 ;  /* 0x00000006ff0c7424 */ /* 0x000fe400078e00ff */
[----:B------:R-:W-:-:S07]  /*24340*/  IMAD.MOV.U32 R2, RZ, RZ, R14 ;  /* 0x000000ffff027224 */ /* 0x000fce00078e000e */
[----:B------:R-:W-:Y:S05]  /*24350*/  WARPSYNC.COLLECTIVE R15, `(.L_x_3400) ;  /* 0x000000000f087348 */ /* 0x000fea0003c00000 */
[----:B------:R0:W1:Y:S02]  /*24360*/  SHFL.IDX P6, R14, R13, R12, R11 ;  /* 0x0000000c0d0e7389 */ /* 0x00006400000c000b */
[----:B01----:R-:W-:Y:S01]  /*24370*/  ENDCOLLECTIVE ;  /* 0x000000000000791b */ /* 0x003fe20003800000 */
.L_x_3400:
        /* <DEDUP_REMOVED lines=12> */
.L_x_3401:
[----:B------:R-:W-:Y:S01]  /*24440*/  MOV R13, R9 ;  /* 0x00000009000d7202 */ /* 0x000fe20000000f00 */
[----:B------:R-:W-:Y:S02]  /*24450*/  IMAD.MOV.U32 R12, RZ, RZ, 0x7 ;  /* 0x00000007ff0c7424 */ /* 0x000fe400078e00ff */
[----:B------:R-:W-:-:S07]  /*24460*/  IMAD.MOV.U32 R2, RZ, RZ, R14 ;  /* 0x000000ffff027224 */ /* 0x000fce00078e000e */
[----:B------:R-:W-:Y:S05]  /*24470*/  WARPSYNC.COLLECTIVE R15, `(.L_x_3402) ;  /* 0x000000000f087348 */ /* 0x000fea0003c00000 */
[----:B------:R0:W1:Y:S02]  /*24480*/  SHFL.IDX P6, R14, R13, R12, R11 ;  /* 0x0000000c0d0e7389 */ /* 0x00006400000c000b */
[----:B01----:R-:W-:Y:S01]  /*24490*/  ENDCOLLECTIVE ;  /* 0x000000000000791b */ /* 0x003fe20003800000 */
.L_x_3402:
        /* <DEDUP_REMOVED lines=12> */
.L_x_3403:
[----:B------:R-:W-:Y:S01]  /*24560*/  IMAD.MOV.U32 R2, RZ, RZ, R14 ;  /* 0x000000ffff027224 */ /* 0x000fe200078e000e */
[----:B------:R-:W-:Y:S06]  /*24570*/  BRA `(.L_x_3404) ;  /* 0xffffff9000dc7947 */ /* 0x000fec000383ffff */
.L_x_3182:
[----:B-1----:R1:W2:Y:S02]  /*24580*/  SYNCS.PHASECHK.TRANS64.TRYWAIT P0, [R6+URZ+0x28860], R2 ;  /* 0x02886002060075a7 */ /* 0x0022a4000800017f */
[----:B--2---:R-:W-:Y:S05]  /*24590*/  @!P0 NANOSLEEP.SYNCS 0x989680 ;  /* 0x009896800000895d */ /* 0x004fea0003900000 */
[----:B------:R-:W2:Y:S02]  /*245a0*/  @!P0 SYNCS.PHASECHK.TRANS64 P0, [R6+URZ+0x28860], R2 ;  /* 0x02886002060085a7 */ /* 0x000ea4000800007f */
[----:B--2---:R-:W-:Y:S05]  /*245b0*/  @!P0 BRA `(.L_x_3182) ;  /* 0xfffffffc00f08947 */ /* 0x004fea000383ffff */
[----:B------:R-:W-:Y:S05]  /*245c0*/  BRA `(.L_x_3405) ;  /* 0xffffff9400387947 */ /* 0x000fea000383ffff */
.L_x_3183:
[----:B------:R-:W-:Y:S01]  /*245d0*/  BSSY B1, `(.L_x_3406) ;  /* 0x0000008000017945 */ /* 0x000fe20003800000 */
[----:B------:R-:W-:Y:S01]  /*245e0*/  IMAD.MOV.U32 R13, RZ, RZ, R24 ;  /* 0x000000ffff0d7224 */ /* 0x000fe200078e0018 */
[----:B------:R-:W-:Y:S01]  /*245f0*/  MOV R12, RZ ;  /* 0x000000ff000c7202 */ /* 0x000fe20000000f00 */
[----:B------:R-:W-:Y:S02]  /*24600*/  IMAD.MOV.U32 R11, RZ, RZ, 0x181f ;  /* 0x0000181fff0b7424 */ /* 0x000fe400078e00ff */
[----:B------:R-:W-:-:S07]  /*24610*/  IMAD.MOV.U32 R15, RZ, RZ, -0x1 ;  /* 0xffffffffff0f7424 */ /* 0x000fce00078e00ff */
[----:B-1----:R-:W-:Y:S05]  /*24620*/  WARPSYNC.COLLECTIVE R15, `(.L_x_3407) ;  /* 0x000000000f087348 */ /* 0x002fea0003c00000 */
[----:B------:R0:W2:Y:S02]  /*24630*/  SHFL.IDX P6, R14, R13, R12, R11 ;  /* 0x0000000c0d0e7389 */ /* 0x0000a400000c000b */
[----:B012---:R-:W-:Y:S01]  /*24640*/  ENDCOLLECTIVE ;  /* 0x000000000000791b */ /* 0x007fe20003800000 */
.L_x_3407:
[----:B------:R-:W-:Y:S05]  /*24650*/  BSYNC B1 ;  /* 0x0000000000017941 */ /* 0x000fea0003800000 */
.L_x_3406:
[----:B------:R-:W-:Y:S01]  /*24660*/  IMAD.MOV.U32 R13, RZ, RZ, R23 ;  /* 0x000000ffff0d7224 */ /* 0x000fe200078e0017 */
[----:B------:R-:W-:Y:S01]  /*24670*/  MOV R11, 0x181f ;  /* 0x0000181f000b7802 */ /* 0x000fe20000000f00 */
[----:B------:R-:W-:Y:S01]  /*24680*/  IMAD.MOV.U32 R12, RZ, RZ, RZ ;  /* 0x000000ffff0c7224 */ /* 0x000fe200078e00ff */
[----:B------:R-:W-:Y:S01]  /*24690*/  MOV R3, R14 ;  /* 0x0000000e00037202 */ /* 0x000fe20000000f00 */
[----:B------:R-:W-:Y:S02]  /*246a0*/  IMAD.MOV.U32 R15, RZ, RZ, -0x1 ;  /* 0xffffffffff0f7424 */ /* 0x000fe400078e00ff */
[----:B------:R-:W-:-:S07]  /*246b0*/  IMAD R7, R7, 0x2, R22 ;  /* 0x0000000207077824 */ /* 0x000fce00078e0216 */
[----:B------:R-:W-:Y:S05]  /*246c0*/  WARPSYNC.COLLECTIVE R15, `(.L_x_3408) ;  /* 0x000000000f087348 */ /* 0x000fea0003c00000 */
[----:B------:R0:W1:Y:S02]  /*246d0*/  SHFL.IDX P6, R14, R13, R12, R11 ;  /* 0x0000000c0d0e7389 */ /* 0x00006400000c000b */
[----:B01----:R-:W-:Y:S01]  /*246e0*/  ENDCOLLECTIVE ;  /* 0x000000000000791b */ /* 0x003fe20003800000 */
.L_x_3408:
[----:B------:R-:W-:Y:S01]  /*246f0*/  IMAD.MOV.U32 R13, RZ, RZ, R24 ;  /* 0x000000ffff0d7224 */ /* 0x000fe200078e0018 */
[----:B------:R-:W-:Y:S01]  /*24700*/  MOV R12, 0x1 ;  /* 0x00000001000c7802 */ /* 0x000fe20000000f00 */
[----:B------:R-:W-:-:S07]  /*24710*/  IMAD.MOV.U32 R2, RZ, RZ, R14 ;  /* 0x000000ffff027224 */ /* 0x000fce00078e000e */
[----:B------:R-:W-:Y:S05]  /*24720*/  WARPSYNC.COLLECTIVE R15, `(.L_x_3409) ;  /* 0x000000000f087348 */ /* 0x000fea0003c00000 */
[----:B------:R0:W1:Y:S02]  /*24730*/  SHFL.IDX P6, R14, R13, R12, R11 ;  /* 0x0000000c0d0e7389 */ /* 0x00006400000c000b */
[----:B01----:R-:W-:Y:S01]  /*24740*/  ENDCOLLECTIVE ;  /* 0x000000000000791b */ /* 0x003fe20003800000 */
.L_x_3409:
        /* <DEDUP_REMOVED lines=14> */
.L_x_3410:
[----:B------:R-:W-:Y:S01]  /*24830*/  IMAD.MOV.U32 R13, RZ, RZ, R24 ;  /* 0x000000ffff0d7224 */ /* 0x000fe200078e0018 */
[----:B------:R-:W-:Y:S02]  /*24840*/  MOV R12, 0x2 ;  /* 0x00000002000c7802 */ /* 0x000fe40000000f00 */
[----:B------:R-:W-:-:S07]  /*24850*/  MOV R2, R14 ;  /* 0x0000000e00027202 */ /* 0x000fce0000000f00 */
[----:B------:R-:W-:Y:S05]  /*24860*/  WARPSYNC.COLLECTIVE R15, `(.L_x_3411) ;  /* 0x000000000f087348 */ /* 0x000fea0003c00000 */
[----:B------:R0:W1:Y:S02]  /*24870*/  SHFL.IDX P6, R14, R13, R12, R11 ;  /* 0x0000000c0d0e7389 */ /* 0x00006400000c000b */
[----:B01----:R-:W-:Y:S01]  /*24880*/  ENDCOLLECTIVE ;  /* 0x000000000000791b */ /* 0x003fe20003800000 */
.L_x_3411:
        /* <DEDUP_REMOVED lines=14> */
.L_x_3412:
[----:B------:R-:W-:Y:S01]  /*24970*/  IMAD.MOV.U32 R13, RZ, RZ, R24 ;  /* 0x000000ffff0d7224 */ /* 0x000fe200078e0018 */
[----:B------:R-:W-:Y:S02]  /*24980*/  MOV R12, 0x3 ;  /* 0x00000003000c7802 */ /* 0x000fe40000000f00 */
[----:B------:R-:W-:-:S07]  /*24990*/  MOV R2, R14 ;  /* 0x0000000e00027202 */ /* 0x000fce0000000f00 */
[----:B------:R-:W-:Y:S05]  /*249a0*/  WARPSYNC.COLLECTIVE R15, `(.L_x_3413) ;  /* 0x000000000f087348 */ /* 0x000fea0003c00000 */
[----:B------:R0:W1:Y:S02]  /*249b0*/  SHFL.IDX P6, R14, R13, R12, R11 ;  /* 0x0000000c0d0e7389 */ /* 0x00006400000c000b */
[----:B01----:R-:W-:Y:S01]  /*249c0*/  ENDCOLLECTIVE ;  /* 0x000000000000791b */ /* 0x003fe20003800000 */
.L_x_3413:
        /* <DEDUP_REMOVED lines=14> */
.L_x_3414:
[----:B------:R-:W-:Y:S01]  /*24ab0*/  IMAD.MOV.U32 R13, RZ, RZ, R24 ;  /* 0x000000ffff0d7224 */ /* 0x000fe200078e0018 */
[----:B------:R-:W-:Y:S02]  /*24ac0*/  MOV R12, 0x4 ;  /* 0x00000004000c7802 */ /* 0x000fe40000000f00 */
[----:B------:R-:W-:-:S07]  /*24ad0*/  MOV R2, R14 ;  /* 0x0000000e00027202 */ /* 0x000fce0000000f00 */
[----:B------:R-:W-:Y:S05]  /*24ae0*/  WARPSYNC.COLLECTIVE R15, `(.L_x_3415) ;  /* 0x000000000f087348 */ /* 0x000fea0003c00000 */
[----:B------:R0:W1:Y:S02]  /*24af0*/  SHFL.IDX P6, R14, R13, R12, R11 ;  /* 0x0000000c0d0e7389 */ /* 0x00006400000c000b */
[----:B01----:R-:W-:Y:S01]  /*24b00*/  ENDCOLLECTIVE ;  /* 0x000000000000791b */ /* 0x003fe20003800000 */
.L_x_3415:
        /* <DEDUP_REMOVED lines=14> */
.L_x_3416:
[----:B------:R-:W-:Y:S01]  /*24bf0*/  IMAD.MOV.U32 R13, RZ, RZ, R24 ;  /* 0x000000ffff0d7224 */ /* 0x000fe200078e0018 */
[----:B------:R-:W-:Y:S02]  /*24c00*/  MOV R12, 0x5 ;  /* 0x00000005000c7802 */ /* 0x000fe40000000f00 */
[----:B------:R-:W-:-:S07]  /*24c10*/  MOV R2, R14 ;  /* 0x0000000e00027202 */ /* 0x000fce0000000f00 */
[----:B------:R-:W-:Y:S05]  /*24c20*/  WARPSYNC.COLLECTIVE R15, `(.L_x_3417) ;  /* 0x000000000f087348 */ /* 0x000fea0003c00000 */
[----:B------:R0:W1:Y:S02]  /*24c30*/  SHFL.IDX P6, R14, R13, R12, R11 ;  /* 0x0000000c0d0e7389 */ /* 0x00006400000c000b */
[----:B01----:R-:W-:Y:S01]  /*24c40*/  ENDCOLLECTIVE ;  /* 0x000000000000791b */ /* 0x003fe20003800000 */
.L_x_3417:
        /* <DEDUP_REMOVED lines=14> */
.L_x_3418:
[----:B------:R-:W-:Y:S01]  /*24d30*/  IMAD.MOV.U32 R13, RZ, RZ, R24 ;  /* 0x000000ffff0d7224 */ /* 0x000fe200078e0018 */
[----:B------:R-:W-:Y:S02]  /*24d40*/  MOV R12, 0x6 ;  /* 0x00000006000c7802 */ /* 0x000fe40000000f00 */
[----:B------:R-:W-:-:S07]  /*24d50*/  MOV R2, R14 ;  /* 0x0000000e00027202 */ /* 0x000fce0000000f00 */
[----:B------:R-:W-:Y:S05]  /*24d60*/  WARPSYNC.COLLECTIVE R15, `(.L_x_3419) ;  /* 0x000000000f087348 */ /* 0x000fea0003c00000 */
[----:B------:R0:W1:Y:S02]  /*24d70*/  SHFL.IDX P6, R14, R13, R12, R11 ;  /* 0x0000000c0d0e7389 */ /* 0x00006400000c000b */
[----:B01----:R-:W-:Y:S01]  /*24d80*/  ENDCOLLECTIVE ;  /* 0x000000000000791b */ /* 0x003fe20003800000 */
.L_x_3419:
        /* <DEDUP_REMOVED lines=14> */
.L_x_3420:
[----:B------:R-:W-:Y:S01]  /*24e70*/  IMAD.MOV.U32 R13, RZ, RZ, R24 ;  /* 0x000000ffff0d7224 */ /* 0x000fe200078e0018 */
[----:B------:R-:W-:Y:S02]  /*24e80*/  MOV R12, 0x7 ;  /* 0x00000007000c7802 */ /* 0x000fe40000000f00 */
[----:B------:R-:W-:-:S07]  /*24e90*/  MOV R2, R14 ;  /* 0x0000000e00027202 */ /* 0x000fce0000000f00 */
[----:B------:R-:W-:Y:S05]  /*24ea0*/  WARPSYNC.COLLECTIVE R15, `(.L_x_3421) ;  /* 0x000000000f087348 */ /* 0x000fea0003c00000 */
[----:B------:R0:W1:Y:S02]  /*24eb0*/  SHFL.IDX P6, R14, R13, R12, R11 ;  /* 0x0000000c0d0e7389 */ /* 0x00006400000c000b */
[----:B01----:R-:W-:Y:S01]  /*24ec0*/  ENDCOLLECTIVE ;  /* 0x000000000000791b */ /* 0x003fe20003800000 */
.L_x_3421:
        /* <DEDUP_REMOVED lines=13> */
.L_x_3422:
[----:B------:R-:W-:Y:S01]  /*24fa0*/  @!PT LDS RZ, [RZ] ;  /* 0x00000000fffff984 */ /* 0x000fe20000000800 */
[----:B------:R-:W-:Y:S01]  /*24fb0*/  @!PT LDS RZ, [RZ] ;  /* 0x00000000fffff984 */ /* 0x000fe20000000800 */
[----:B------:R-:W-:Y:S01]  /*24fc0*/  @!PT LDS RZ, [RZ] ;  /* 0x00000000fffff984 */ /* 0x000fe20000000800 */
[----:B------:R0:W-:Y:S01]  /*24fd0*/  LDGSTS.E.BYPASS.LTC128B.128 [R7+0x7400], desc[UR42][R2.64+0x80], !P0 ;  /* 0x0740008002077fae */ /* 0x0001e2000c101d6a */
[----:B------:R-:W-:Y:S05]  /*24fe0*/  BRA `(.L_x_3423) ;  /* 0xffffff8c00c07947 */ /* 0x000fea000383ffff */
.L_x_3191:
[----:B0-----:R0:W1:Y:S02]  /*24ff0*/  SYNCS.PHASECHK.TRANS64.TRYWAIT P0, [R0+URZ+0x28860], R3 ;  /* 0x02886003000075a7 */ /* 0x001064000800017f */
[----:B-1----:R-:W-:Y:S05]  /*25000*/  @!P0 NANOSLEEP.SYNCS 0x989680 ;  /* 0x009896800000895d */ /* 0x002fea0003900000 */
[----:B------:R-:W1:Y:S02]  /*25010*/  @!P0 SYNCS.PHASECHK.TRANS64 P0, [R0+URZ+0x28860], R3 ;  /* 0x02886003000085a7 */ /* 0x000e64000800007f */
[----:B-1----:R-:W-:Y:S05]  /*25020*/  @!P0 BRA `(.L_x_3191) ;  /* 0xfffffffc00f08947 */ /* 0x002fea000383ffff */
[----:B------:R-:W-:Y:S05]  /*25030*/  BRA `(.L_x_3424) ;  /* 0xffffff9000dc7947 */ /* 0x000fea000383ffff */
.L_x_3192:
[----:B------:R-:W-:Y:S01]  /*25040*/  BSSY B0, `(.L_x_3425) ;  /* 0x0000008000007945 */ /* 0x000fe20003800000 */
[----:B------:R-:W-:Y:S01]  /*25050*/  MOV R13, R24 ;  /* 0x00000018000d7202 */ /* 0x000fe20000000f00 */
[----:B------:R-:W-:Y:S01]  /*25060*/  IMAD.MOV.U32 R12, RZ, RZ, RZ ;  /* 0x000000ffff0c7224 */ /* 0x000fe200078e00ff */
[----:B------:R-:W-:Y:S01]  /*25070*/  MOV R15, 0xffffffff ;  /* 0xffffffff000f7802 */ /* 0x000fe20000000f00 */
[----:B------:R-:W-:-:S07]  /*25080*/  IMAD.MOV.U32 R11, RZ, RZ, 0x181f ;  /* 0x0000181fff0b7424 */ /* 0x000fce00078e00ff */
[----:B0-2---:R-:W-:Y:S05]  /*25090*/  WARPSYNC.COLLECTIVE R15, `(.L_x_3426) ;  /* 0x000000000f087348 */ /* 0x005fea0003c00000 */
[----:B--2---:R1:W2:Y:S02]  /*250a0*/  SHFL.IDX P6, R14, R13, R12, R11 ;  /* 0x0000000c0d0e7389 */ /* 0x0042a400000c000b */
[----:B012---:R-:W-:Y:S01]  /*250b0*/  ENDCOLLECTIVE ;  /* 0x000000000000791b */ /* 0x007fe20003800000 */
.L_x_3426:
[----:B------:R-:W-:Y:S05]  /*250c0*/  BSYNC B0 ;  /* 0x0000000000007941 */ /* 0x000fea0003800000 */
.L_x_3425:
[----:B------:R-:W-:Y:S01]  /*250d0*/  IMAD.MOV.U32 R13, RZ, RZ, R23 ;  /* 0x000000ffff0d7224 */ /* 0x000fe200078e0017 */
[----:B------:R-:W-:Y:S01]  /*250e0*/  MOV R12, RZ ;  /* 0x000000ff000c7202 */ /* 0x000fe20000000f00 */
[----:B------:R-:W-:Y:S01]  /*250f0*/  IMAD.MOV.U32 R11, RZ, RZ, 0x181f ;  /* 0x0000181fff0b7424 */ /* 0x000fe200078e00ff */
[----:B------:R-:W-:Y:S01]  /*25100*/  SHF.L.U32 R5, R31, 0x1, RZ ;  /* 0x000000011f057819 */ /* 0x000fe200000006ff */
[----:B------:R-:W-:Y:S02]  /*25110*/  IMAD.MOV.U32 R15, RZ, RZ, -0x1 ;  /* 0xffffffffff0f7424 */ /* 0x000fe400078e00ff */
[----:B------:R-:W-:Y:S02]  /*25120*/  IMAD.MOV.U32 R3, RZ, RZ, R14 ;  /* 0x000000ffff037224 */ /* 0x000fe400078e000e */
[----:B------:R-:W-:-:S07]  /*25130*/  IMAD R4, R9, 0x2, R22 ;  /* 0x0000000209047824 */ /* 0x000fce00078e0216 */
[----:B------:R-:W-:Y:S05]  /*25140*/  WARPSYNC.COLLECTIVE R15, `(.L_x_3427) ;  /* 0x000000000f087348 */ /* 0x000fea0003c00000 */
[----:B------:R0:W1:Y:S02]  /*25150*/  SHFL.IDX P6, R14, R13, R12, R11 ;  /* 0x0000000c0d0e7389 */ /* 0x00006400000c000b */
[----:B01----:R-:W-:Y:S01]  /*25160*/  ENDCOLLECTIVE ;  /* 0x000000000000791b */ /* 0x003fe20003800000 */
.L_x_3427:
[----:B------:R-:W-:Y:S02]  /*25170*/  ULDC UR4, c[0x0][0x2f4] ;  /* 0x0000bd0000047ab9 */ /* 0x000fe40000000800 */
        /* <DEDUP_REMOVED lines=10> */
.L_x_3428:
        /* <DEDUP_REMOVED lines=13> */
.L_x_3429:
[----:B------:R-:W-:Y:S01]  /*252f0*/  MOV R13, R24 ;  /* 0x00000018000d7202 */ /* 0x000fe20000000f00 */
[----:B------:R-:W-:Y:S02]  /*25300*/  IMAD.MOV.U32 R12, RZ, RZ, 0x2 ;  /* 0x00000002ff0c7424 */ /* 0x000fe400078e00ff */
[----:B------:R-:W-:-:S07]  /*25310*/  IMAD.MOV.U32 R10, RZ, RZ, R14 ;  /* 0x000000ffff0a7224 */ /* 0x000fce00078e000e */
[----:B------:R-:W-:Y:S05]  /*25320*/  WARPSYNC.COLLECTIVE R15, `(.L_x_3430) ;  /* 0x000000000f087348 */ /* 0x000fea0003c00000 */
[----:B------:R0:W1:Y:S02]  /*25330*/  SHFL.IDX P6, R14, R13, R12, R11 ;  /* 0x0000000c0d0e7389 */ /* 0x00006400000c000b */
[----:B01----:R-:W-:Y:S01]  /*25340*/  ENDCOLLECTIVE ;  /* 0x000000000000791b */ /* 0x003fe20003800000 */
.L_x_3430:
[----:B------:R-:W-:-:S05]  /*25350*/  IADD3 R2, P2, R10, R5, RZ ;  /* 0x000000050a027210 */ /* 0x000fca0007f5e0ff */
[----:B------:R-:W-:-:S05]  /*25360*/  IMAD.X R3, RZ, RZ, R7, P2 ;  /* 0x000000ffff037224 */ /* 0x000fca00010e0607 */
[----:B------:R-:W-:Y:S01]  /*25370*/  @!PT LDS RZ, [RZ] ;  /* 0x00000000fffff984 */ /* 0x000fe20000000800 */
[----:B------:R-:W-:Y:S01]  /*25380*/  @!PT LDS RZ, [RZ] ;  /* 0x00000000fffff984 */ /* 0x000fe20000000800 */
[----:B------:R-:W-:Y:S01]  /*25390*/  @!PT LDS RZ, [RZ] ;  /* 0x00000000fffff984 */ /* 0x000fe20000000800 */
[----:B------:R0:W-:Y:S01]  /*253a0*/  LDGSTS.E.BYPASS.LTC128B.128 [R4+0xc00], desc[UR42][R2.64], !P3 ;  /* 0x00c0000002047fae */ /* 0x0001e2000d901d6a */
[----:B------:R-:W-:Y:S02]  /*253b0*/  MOV R13, R23 ;  /* 0x00000017000d7202 */ /* 0x000fe40000000f00 */
[C---:B------:R-:W-:Y:S01]  /*253c0*/  ISETP.LT.OR P3, PT, R6.reuse, 0x21, P1 ;  /* 0x000000210600780c */ /* 0x040fe20000f61670 */
[----:B------:R0:W-:Y:S01]  /*253d0*/  LDGSTS.E.BYPASS.LTC128B.128 [R4+0x4c00], desc[UR42][R2.64+0x80], !P4 ;  /* 0x04c0008002047fae */ /* 0x0001e2000e101d6a */
[----:B------:R-:W-:Y:S01]  /*253e0*/  ISETP.LT.OR P4, PT, R6, 0x21, P0 ;  /* 0x000000210600780c */ /* 0x000fe20000781670 */
[----:B------:R-:W-:-:S12]  /*253f0*/  IMAD.MOV.U32 R8, RZ, RZ, R14 ;  /* 0x000000ffff087224 */ /* 0x000fd800078e000e */
[----:B0-----:R-:W-:Y:S05]  /*25400*/  WARPSYNC.COLLECTIVE R15, `(.L_x_3431) ;  /* 0x000000000f087348 */ /* 0x001fea0003c00000 */
[----:B------:R1:W2:Y:S02]  /*25410*/  SHFL.IDX P6, R14, R13, R12, R11 ;  /* 0x0000000c0d0e7389 */ /* 0x0002a400000c000b */
[----:B012---:R-:W-:Y:S01]  /*25420*/  ENDCOLLECTIVE ;  /* 0x000000000000791b */ /* 0x007fe20003800000 */
.L_x_3431:
[----:B------:R-:W-:Y:S01]  /*25430*/  IMAD.MOV.U32 R13, RZ, RZ, R24 ;  /* 0x000000ffff0d7224 */ /* 0x000fe200078e0018 */
[----:B------:R-:W-:Y:S02]  /*25440*/  MOV R12, 0x3 ;  /* 0x00000003000c7802 */ /* 0x000fe40000000f00 */
[----:B------:R-:W-:-:S13]  /*25450*/  IADD3 R2, P2, R14, R5, RZ ;  /* 0x000000050e027210 */ /* 0x000fda0007f5e0ff */
[----:B------:R-:W-:Y:S05]  /*25460*/  WARPSYNC.COLLECTIVE R15, `(.L_x_3432) ;  /* 0x000000000f087348 */ /* 0x000fea0003c00000 */
[----:B------:R0:W1:Y:S02]  /*25470*/  SHFL.IDX P6, R14, R13, R12, R11 ;  /* 0x0000000c0d0e7389 */ /* 0x00006400000c000b */
[----:B01----:R-:W-:Y:S01]  /*25480*/  ENDCOLLECTIVE ;  /* 0x000000000000791b */ /* 0x003fe20003800000 */
.L_x_3432:
        /* <DEDUP_REMOVED lines=13> */
.L_x_3433:
[----:B------:R-:W-:Y:S02]  /*25560*/  IMAD.MOV.U32 R13, RZ, RZ, R24 ;  /* 0x000000ffff0d7224 */ /* 0x000fe400078e0018 */
[----:B------:R-:W-:Y:S01]  /*25570*/  IMAD.MOV.U32 R12, RZ, RZ, 0x4 ;  /* 0x00000004ff0c7424 */ /* 0x000fe200078e00ff */
[----:B------:R-:W-:-:S13]  /*25580*/  IADD3 R2, P2, R14, R5, RZ ;  /* 0x000000050e027210 */ /* 0x000fda0007f5e0ff */
[----:B------:R-:W-:Y:S05]  /*25590*/  WARPSYNC.COLLECTIVE R15, `(.L_x_3434) ;  /* 0x000000000f087348 */ /* 0x000fea0003c00000 */
[----:B------:R0:W1:Y:S02]  /*255a0*/  SHFL.IDX P6, R14, R13, R12, R11 ;  /* 0x0000000c0d0e7389 */ /* 0x00006400000c000b */
[----:B01----:R-:W-:Y:S01]  /*255b0*/  ENDCOLLECTIVE ;  /* 0x000000000000791b */ /* 0x003fe20003800000 */
.L_x_3434:
        /* <DEDUP_REMOVED lines=13> */
.L_x_3435:
[----:B------:R-:W-:Y:S02]  /*25690*/  IMAD.MOV.U32 R13, RZ, RZ, R24 ;  /* 0x000000ffff0d7224 */ /* 0x000fe400078e0018 */
[----:B------:R-:W-:Y:S02]  /*256a0*/  IMAD.MOV.U32 R12, RZ, RZ, 0x5 ;  /* 0x00000005ff0c7424 */ /* 0x000fe400078e00ff */
[----:B------:R-:W-:-:S07]  /*256b0*/  IMAD.MOV.U32 R10, RZ, RZ, R14 ;  /* 0x000000ffff0a7224 */ /* 0x000fce00078e000e */
[----:B------:R-:W-:Y:S05]  /*256c0*/  WARPSYNC.COLLECTIVE R15, `(.L_x_3436) ;  /* 0x000000000f087348 */ /* 0x000fea0003c00000 */
[----:B------:R0:W1:Y:S02]  /*256d0*/  SHFL.IDX P6, R14, R13, R12, R11 ;  /* 0x0000000c0d0e7389 */ /* 0x00006400000c000b */
[----:B01----:R-:W-:Y:S01]  /*256e0*/  ENDCOLLECTIVE ;  /* 0x000000000000791b */ /* 0x003fe20003800000 */
.L_x_3436:
        /* <DEDUP_REMOVED lines=9> */
[----:B------:R-:W-:Y:S02]  /*25780*/  ISETP.LT.OR P4, PT, R6, 0x51, P0 ;  /* 0x000000510600780c */ /* 0x000fe40000781670 */
[----:B------:R-:W-:-:S11]  /*25790*/  MOV R7, R14 ;  /* 0x0000000e00077202 */ /* 0x000fd60000000f00 */
[----:B0-----:R-:W-:Y:S05]  /*257a0*/  WARPSYNC.COLLECTIVE R15, `(.L_x_3437) ;  /* 0x000000000f087348 */ /* 0x001fea0003c00000 */
[----:B------:R1:W2:Y:S02]  /*257b0*/  SHFL.IDX P6, R14, R13, R12, R11 ;  /* 0x0000000c0d0e7389 */ /* 0x0002a400000c000b */
[----:B012---:R-:W-:Y:S01]  /*257c0*/  ENDCOLLECTIVE ;  /* 0x000000000000791b */ /* 0x007fe20003800000 */
.L_x_3437:
[----:B------:R-:W-:Y:S01]  /*257d0*/  MOV R13, R24 ;  /* 0x00000018000d7202 */ /* 0x000fe20000000f00 */
[----:B------:R-:W-:Y:S01]  /*257e0*/  IMAD.MOV.U32 R12, RZ, RZ, 0x6 ;  /* 0x00000006ff0c7424 */ /* 0x000fe200078e00ff */
[----:B------:R-:W-:-:S13]  /*257f0*/  IADD3 R2, P2, R14, R5, RZ ;  /* 0x000000050e027210 */ /* 0x000fda0007f5e0ff */
[----:B------:R-:W-:Y:S05]  /*25800*/  WARPSYNC.COLLECTIVE R15, `(.L_x_3438) ;  /* 0x000000000f087348 */ /* 0x000fea0003c00000 */
[----:B------:R0:W1:Y:S02]  /*25810*/  SHFL.IDX P6, R14, R13, R12, R11 ;  /* 0x0000000c0d0e7389 */ /* 0x00006400000c000b */
[----:B01----:R-:W-:Y:S01]  /*25820*/  ENDCOLLECTIVE ;  /* 0x000000000000791b */ /* 0x003fe20003800000 */
.L_x_3438:
        /* <DEDUP_REMOVED lines=13> */
.L_x_3439:
[----:B------:R-:W-:Y:S01]  /*25900*/  MOV R13, R24 ;  /* 0x00000018000d7202 */ /* 0x000fe20000000f00 */
[----:B------:R-:W-:Y:S02]  /*25910*/  IMAD.MOV.U32 R12, RZ, RZ, 0x7 ;  /* 0x00000007ff0c7424 */ /* 0x000fe400078e00ff */
[----:B------:R-:W-:-:S07]  /*25920*/  IMAD.MOV.U32 R10, RZ, RZ, R14 ;  /* 0x000000ffff0a7224 */ /* 0x000fce00078e000e */
[----:B------:R-:W-:Y:S05]  /*25930*/  WARPSYNC.COLLECTIVE R15, `(.L_x_3440) ;  /* 0x000000000f087348 */ /* 0x000fea0003c00000 */
[----:B------:R0:W1:Y:S02]  /*25940*/  SHFL.IDX P6, R14, R13, R12, R11 ;  /* 0x0000000c0d0e7389 */ /* 0x00006400000c000b */
[----:B01----:R-:W-:Y:S01]  /*25950*/  ENDCOLLECTIVE ;  /* 0x000000000000791b */ /* 0x003fe20003800000 */
.L_x_3440:
        /* <DEDUP_REMOVED lines=12> */
.L_x_3441:
[----:B------:R-:W-:Y:S05]  /*25a20*/  BRA `(.L_x_3442) ;  /* 0xffffff8c007c7947 */ /* 0x000fea000383ffff */
.L_x_3197:
[----:B------:R-:W-:Y:S01]  /*25a30*/  BSSY B0, `(.L_x_3443) ;  /* 0x0000008000007945 */ /* 0x000fe20003800000 */
[----:B------:R-:W-:Y:S01]  /*25a40*/  IMAD.MOV.U32 R13, RZ, RZ, R16 ;  /* 0x000000ffff0d7224 */ /* 0x000fe200078e0010 */
[----:B-1----:R-:W-:Y:S01]  /*25a50*/  MOV R11, 0x1f ;  /* 0x0000001f000b7802 */ /* 0x002fe20000000f00 */
[----:B------:R-:W-:Y:S02]  /*25a60*/  IMAD.MOV.U32 R12, RZ, RZ, RZ ;  /* 0x000000ffff0c7224 */ /* 0x000fe400078e00ff */
[----:B------:R-:W-:-:S07]  /*25a70*/  IMAD.MOV.U32 R15, RZ, RZ, -0x1 ;  /* 0xffffffffff0f7424 */ /* 0x000fce00078e00ff */
[----:B0-----:R-:W-:Y:S05]  /*25a80*/  WARPSYNC.COLLECTIVE R15, `(.L_x_3444) ;  /* 0x000000000f087348 */ /* 0x001fea0003c00000 */
[----:B------:R1:W2:Y:S02]  /*25a90*/  SHFL.IDX P6, R14, R13, R12, R11 ;  /* 0x0000000c0d0e7389 */ /* 0x0002a400000c000b */
[----:B012---:R-:W-:Y:S01]  /*25aa0*/  ENDCOLLECTIVE ;  /* 0x000000000000791b */ /* 0x007fe20003800000 */
.L_x_3444:
[----:B------:R-:W-:Y:S05]  /*25ab0*/  BSYNC B0 ;  /* 0x0000000000007941 */ /* 0x000fea0003800000 */
.L_x_3443:
[----:B------:R-:W-:Y:S01]  /*25ac0*/  MOV R13, R16 ;  /* 0x00000010000d7202 */ /* 0x000fe20000000f00 */
[----:B------:R-:W-:Y:S01]  /*25ad0*/  IMAD.MOV.U32 R12, RZ, RZ, 0x1 ;  /* 0x00000001ff0c7424 */ /* 0x000fe200078e00ff */
[----:B------:R-:W-:Y:S01]  /*25ae0*/  MOV R15, 0xffffffff ;  /* 0xffffffff000f7802 */ /* 0x000fe20000000f00 */
[----:B------:R-:W-:Y:S02]  /*25af0*/  IMAD.MOV.U32 R11, RZ, RZ, 0x1f ;  /* 0x0000001fff0b7424 */ /* 0x000fe400078e00ff */
[----:B------:R-:W-:Y:S02]  /*25b00*/  IMAD.IADD R5, R19, 0x1, R8 ;  /* 0x0000000113057824 */ /* 0x000fe400078e0208 */
[----:B------:R-:W-:-:S07]  /*25b10*/  IMAD.MOV.U32 R0, RZ, RZ, R14 ;  /* 0x000000ffff007224 */ /* 0x000fce00078e000e */
[----:B------:R-:W-:Y:S05]  /*25b20*/  WARPSYNC.COLLECTIVE R15, `(.L_x_3445) ;  /* 0x000000000f087348 */ /* 0x000fea0003c00000 */
[----:B------:R0:W1:Y:S02]  /*25b30*/  SHFL.IDX P6, R14, R13, R12, R11 ;  /* 0x0000000c0d0e7389 */ /* 0x00006400000c000b */
[----:B01----:R-:W-:Y:S01]  /*25b40*/  ENDCOLLECTIVE ;  /* 0x000000000000791b */ /* 0x003fe20003800000 */
.L_x_3445:
[----:B------:R-:W-:Y:S02]  /*25b50*/  ULDC UR4, c[0x0][0xc3c] ;  /* 0x00030f0000047ab9 */ /* 0x000fe40000000800 */
[----:B------:R-:W-:-:S13]  /*25b60*/  ISETP.GE.OR P1, PT, R5, UR4, !P0 ;  /* 0x0000000405007c0c */ /* 0x000fda000c726670 */
[----:B------:R-:W0:Y:S01]  /*25b70*/  @!P1 LDC.64 R2, c[0x0][0xc80] ;  /* 0x00032000ff029b82 */ /* 0x000e220000000a00 */
[----:B------:R-:W-:Y:S01]  /*25b80*/  MOV R11, RZ ;  /* 0x000000ff000b7202 */ /* 0x000fe20000000f00 */
[----:B------:R-:W-:Y:S02]  /*25b90*/  IMAD.MOV.U32 R4, RZ, RZ, R14 ;  /* 0x000000ffff047224 */ /* 0x000fe400078e000e */
[----:B0-----:R-:W-:-:S06]  /*25ba0*/  @!P1 IMAD.WIDE R2, R5, 0x4, R2 ;  /* 0x0000000405029825 */ /* 0x001fcc00078e0202 */
[----:B------:R-:W2:Y:S01]  /*25bb0*/  @!P1 LDG.E R2, desc[UR42][R2.64] ;  /* 0x0000002a02029981 */ /* 0x000ea2000c1e1900 */
[----:B------:R-:W-:Y:S02]  /*25bc0*/  MOV R5, RZ ;  /* 0x000000ff00057202 */ /* 0x000fe40000000f00 */
        /* <DEDUP_REMOVED lines=10> */
.L_x_3446:
[----:B------:R-:W-:Y:S02]  /*25c70*/  MOV R12, 0x2 ;  /* 0x00000002000c7802 */ /* 0x000fe40000000f00 */
[----:B------:R-:W-:-:S05]  /*25c80*/  SEL R6, R14, RZ, P1 ;  /* 0x000000ff0e067207 */ /* 0x000fca0000800000 */
[----:B------:R-:W-:-:S04]  /*25c90*/  IMAD.IADD R6, R5, 0x1, R6 ;  /* 0x0000000105067824 */ /* 0x000fc800078e0206 */
[----:B------:R-:W-:-:S07]  /*25ca0*/  IMAD.MOV.U32 R13, RZ, RZ, R6 ;  /* 0x000000ffff0d7224 */ /* 0x000fce00078e0006 */
[----:B------:R-:W-:Y:S05]  /*25cb0*/  WARPSYNC.COLLECTIVE R15, `(.L_x_3447) ;  /* 0x000000000f087348 */ /* 0x000fea0003c00000 */
[----:B------:R0:W1:Y:S02]  /*25cc0*/  SHFL.UP P6, R14, R13, R12, R11 ;  /* 0x0400000c0d0e7389 */ /* 0x00006400000c000b */
[----:B01----:R-:W-:Y:S01]  /*25cd0*/  ENDCOLLECTIVE ;  /* 0x000000000000791b */ /* 0x003fe20003800000 */
.L_x_3447:
[----:B------:R-:W-:Y:S02]  /*25ce0*/  MOV R12, 0x4 ;  /* 0x00000004000c7802 */ /* 0x000fe40000000f00 */
[----:B------:R-:W-:-:S05]  /*25cf0*/  SEL R7, R14, RZ, P2 ;  /* 0x000000ff0e077207 */ /* 0x000fca0001000000 */
[----:B------:R-:W-:-:S04]  /*25d00*/  IMAD.IADD R7, R6, 0x1, R7 ;  /* 0x0000000106077824 */ /* 0x000fc800078e0207 */
[----:B------:R-:W-:-:S07]  /*25d10*/  IMAD.MOV.U32 R13, RZ, RZ, R7 ;  /* 0x000000ffff0d7224 */ /* 0x000fce00078e0007 */
[----:B------:R-:W-:Y:S05]  /*25d20*/  WARPSYNC.COLLECTIVE R15, `(.L_x_3448) ;  /* 0x000000000f087348 */ /* 0x000fea0003c00000 */
[----:B------:R0:W1:Y:S02]  /*25d30*/  SHFL.UP P6, R14, R13, R12, R11 ;  /* 0x0400000c0d0e7389 */ /* 0x00006400000c000b */
[----:B01----:R-:W-:Y:S01]  /*25d40*/  ENDCOLLECTIVE ;  /* 0x000000000000791b */ /* 0x003fe20003800000 */
.L_x_3448:
[----:B------:R-:W-:Y:S02]  /*25d50*/  MOV R12, 0x8 ;  /* 0x00000008000c7802 */ /* 0x000fe40000000f00 */
[----:B------:R-:W-:-:S05]  /*25d60*/  SEL R2, R14, RZ, P3 ;  /* 0x000000ff0e027207 */ /* 0x000fca0001800000 */
[----:B------:R-:W-:-:S04]  /*25d70*/  IMAD.IADD R2, R7, 0x1, R2 ;  /* 0x0000000107027824 */ /* 0x000fc800078e0202 */
[----:B------:R-:W-:-:S07]  /*25d80*/  IMAD.MOV.U32 R13, RZ, RZ, R2 ;  /* 0x000000ffff0d7224 */ /* 0x000fce00078e0002 */
[----:B------:R-:W-:Y:S05]  /*25d90*/  WARPSYNC.COLLECTIVE R15, `(.L_x_3449) ;  /* 0x000000000f087348 */ /* 0x000fea0003c00000 */
[----:B------:R0:W1:Y:S02]  /*25da0*/  SHFL.UP P6, R14, R13, R12, R11 ;  /* 0x0400000c0d0e7389 */ /* 0x00006400000c000b */
[----:B01----:R-:W-:Y:S01]  /*25db0*/  ENDCOLLECTIVE ;  /* 0x000000000000791b */ /* 0x003fe20003800000 */
.L_x_3449:
[----:B------:R-:W-:Y:S02]  /*25dc0*/  MOV R12, 0x10 ;  /* 0x00000010000c7802 */ /* 0x000fe40000000f00 */
[----:B------:R-:W-:-:S05]  /*25dd0*/  SEL R3, R14, RZ, P4 ;  /* 0x000000ff0e037207 */ /* 0x000fca0002000000 */
[----:B------:R-:W-:-:S04]  /*25de0*/  IMAD.IADD R3, R2, 0x1, R3 ;  /* 0x0000000102037824 */ /* 0x000fc800078e0203 */
[----:B------:R-:W-:-:S07]  /*25df0*/  IMAD.MOV.U32 R13, RZ, RZ, R3 ;  /* 0x000000ffff0d7224 */ /* 0x000fce00078e0003 */
[----:B------:R-:W-:Y:S05]  /*25e00*/  WARPSYNC.COLLECTIVE R15, `(.L_x_3450) ;  /* 0x000000000f087348 */ /* 0x000fea0003c00000 */
[----:B------:R0:W1:Y:S02]  /*25e10*/  SHFL.UP P6, R14, R13, R12, R11 ;  /* 0x0400000c0d0e7389 */ /* 0x00006400000c000b */
[----:B01----:R-:W-:Y:S01]  /*25e20*/  ENDCOLLECTIVE ;  /* 0x000000000000791b */ /* 0x003fe20003800000 */
.L_x_3450:
        /* <DEDUP_REMOVED lines=8> */
.L_x_3451:
[----:B------:R-:W-:Y:S05]  /*25eb0*/  BRA `(.L_x_3452) ;  /* 0xffffff8c00887947 */ /* 0x000fea000383ffff */
.L_x_3202:
[----:B------:R-:W-:Y:S01]  /*25ec0*/  BSSY B0, `(.L_x_3453) ;  /* 0x0000008000007945 */ /* 0x000fe20003800000 */
[----:B-----5:R-:W-:Y:S01]  /*25ed0*/  IMAD.MOV.U32 R13, RZ, RZ, R5 ;  /* 0x000000ffff0d7224 */ /* 0x020fe200078e0005 */
[----:B------:R-:W-:Y:S01]  /*25ee0*/  MOV R12, 0x1 ;  /* 0x00000001000c7802 */ /* 0x000fe20000000f00 */
[----:B-1----:R-:W-:Y:S02]  /*25ef0*/  IMAD.MOV.U32 R11, RZ, RZ, RZ ;  /* 0x000000ffff0b7224 */ /* 0x002fe400078e00ff */
[----:B------:R-:W-:-:S07]  /*25f00*/  IMAD.MOV.U32 R15, RZ, RZ, -0x1 ;  /* 0xffffffffff0f7424 */ /* 0x000fce00078e00ff */
[----:B0-23--:R-:W-:Y:S05]  /*25f10*/  WARPSYNC.COLLECTIVE R15, `(.L_x_3454) ;  /* 0x000000000f087348 */ /* 0x00dfea0003c00000 */
[----:B------:R1:W4:Y:S02]  /*25f20*/  SHFL.UP P6, R14, R13, R12, R11 ;  /* 0x0400000c0d0e7389 */ /* 0x00032400000c000b */
[----:B01234-:R-:W-:Y:S01]  /*25f30*/  ENDCOLLECTIVE ;  /* 0x000000000000791b */ /* 0x01ffe20003800000 */
.L_x_3454:
[----:B------:R-:W-:Y:S05]  /*25f40*/  BSYNC B0 ;  /* 0x0000000000007941 */ /* 0x000fea0003800000 */
.L_x_3453:
[----:B------:R-:W-:Y:S01]  /*25f50*/  SEL R14, R14, RZ, P1 ;  /* 0x000000ff0e0e7207 */ /* 0x000fe20000800000 */
[----:B------:R-:W-:Y:S01]  /*25f60*/  IMAD.MOV.U32 R12, RZ, RZ, 0x2 ;  /* 0x00000002ff0c7424 */ /* 0x000fe200078e00ff */
[----:B------:R-:W-:Y:S01]  /*25f70*/  MOV R15, 0xffffffff ;  /* 0xffffffff000f7802 */ /* 0x000fe20000000f00 */
[----:B------:R-:W-:Y:S01]  /*25f80*/  IMAD.MOV.U32 R11, RZ, RZ, RZ ;  /* 0x000000ffff0b7224 */ /* 0x000fe200078e00ff */
[----:B------:R-:W-:-:S07]  /*25f90*/  IADD3 R13, R5, R14, RZ ;  /* 0x0000000e050d7210 */ /* 0x000fce0007ffe0ff */
[----:B------:R-:W-:Y:S05]  /*25fa0*/  WARPSYNC.COLLECTIVE R15, `(.L_x_3455) ;  /* 0x000000000f087348 */ /* 0x000fea0003c00000 */
[----:B------:R0:W1:Y:S02]  /*25fb0*/  SHFL.UP P6, R14, R13, R12, R11 ;  /* 0x0400000c0d0e7389 */ /* 0x00006400000c000b */
[----:B01----:R-:W-:Y:S01]  /*25fc0*/  ENDCOLLECTIVE ;  /* 0x000000000000791b */ /* 0x003fe20003800000 */
.L_x_3455:
[----:B------:R-:W-:Y:S02]  /*25fd0*/  MOV R12, 0x4 ;  /* 0x00000004000c7802 */ /* 0x000fe40000000f00 */
[----:B------:R-:W-:-:S05]  /*25fe0*/  SEL R2, R14, RZ, P2 ;  /* 0x000000ff0e027207 */ /* 0x000fca0001000000 */
[----:B------:R-:W-:-:S04]  /*25ff0*/  IMAD.IADD R2, R13, 0x1, R2 ;  /* 0x000000010d027824 */ /* 0x000fc800078e0202 */
[----:B------:R-:W-:-:S07]  /*26000*/  IMAD.MOV.U32 R13, RZ, RZ, R2 ;  /* 0x000000ffff0d7224 */ /* 0x000fce00078e0002 */
[----:B------:R-:W-:Y:S05]  /*26010*/  WARPSYNC.COLLECTIVE R15, `(.L_x_3456) ;  /* 0x000000000f087348 */ /* 0x000fea0003c00000 */
[----:B------:R0:W1:Y:S02]  /*26020*/  SHFL.UP P6, R14, R13, R12, R11 ;  /* 0x0400000c0d0e7389 */ /* 0x00006400000c000b */
[----:B01----:R-:W-:Y:S01]  /*26030*/  ENDCOLLECTIVE ;  /* 0x000000000000791b */ /* 0x003fe20003800000 */
.L_x_3456:
[----:B------:R-:W-:Y:S02]  /*26040*/  MOV R12, 0x8 ;  /* 0x00000008000c7802 */ /* 0x000fe40000000f00 */
[----:B------:R-:W-:-:S05]  /*26050*/  SEL R3, R14, RZ, P3 ;  /* 0x000000ff0e037207 */ /* 0x000fca0001800000 */
[----:B------:R-:W-:-:S04]  /*26060*/  IMAD.IADD R3, R2, 0x1, R3 ;  /* 0x0000000102037824 */ /* 0x000fc800078e0203 */
[----:B------:R-:W-:-:S07]  /*26070*/  IMAD.MOV.U32 R13, RZ, RZ, R3 ;  /* 0x000000ffff0d7224 */ /* 0x000fce00078e0003 */
[----:B------:R-:W-:Y:S05]  /*26080*/  WARPSYNC.COLLECTIVE R15, `(.L_x_3457) ;  /* 0x000000000f087348 */ /* 0x000fea0003c00000 */
[----:B------:R0:W1:Y:S02]  /*26090*/  SHFL.UP P6, R14, R13, R12, R11 ;  /* 0x0400000c0d0e7389 */ /* 0x00006400000c000b */
[----:B01----:R-:W-:Y:S01]  /*260a0*/  ENDCOLLECTIVE ;  /* 0x000000000000791b */ /* 0x003fe20003800000 */
.L_x_3457:
[----:B------:R-:W-:Y:S02]  /*260b0*/  MOV R12, 0x10 ;  /* 0x00000010000c7802 */ /* 0x000fe40000000f00 */
[----:B------:R-:W-:-:S05]  /*260c0*/  SEL R4, R14, RZ, P4 ;  /* 0x000000ff0e047207 */ /* 0x000fca0002000000 */
[----:B------:R-:W-:-:S04]  /*260d0*/  IMAD.IADD R4, R3, 0x1, R4 ;  /* 0x0000000103047824 */ /* 0x000fc800078e0204 */
[----:B------:R-:W-:-:S07]  /*260e0*/  IMAD.MOV.U32 R13, RZ, RZ, R4 ;  /* 0x000000ffff0d7224 */ /* 0x000fce00078e0004 */
[----:B------:R-:W-:Y:S05]  /*260f0*/  WARPSYNC.COLLECTIVE R15, `(.L_x_3458) ;  /* 0x000000000f087348 */ /* 0x000fea0003c00000 */
[----:B------:R0:W1:Y:S02]  /*26100*/  SHFL.UP P6, R14, R13, R12, R11 ;  /* 0x0400000c0d0e7389 */ /* 0x00006400000c000b */
[----:B01----:R-:W-:Y:S01]  /*26110*/  ENDCOLLECTIVE ;  /* 0x000000000000791b */ /* 0x003fe20003800000 */
.L_x_3458:
        /* <DEDUP_REMOVED lines=8> */
.L_x_3459:
[----:B------:R-:W-:Y:S05]  /*261a0*/  BRA `(.L_x_3460) ;  /* 0xffffff8c00687947 */ /* 0x000fea000383ffff */
.L_x_3204:
[----:B------:R-:W-:Y:S01]  /*261b0*/  BSSY B0, `(.L_x_3461) ;  /* 0x0000006000007945 */ /* 0x000fe20003800000 */
[----:B------:R-:W-:Y:S01]  /*261c0*/  PLOP3.LUT P6, PT, P6, PT, PT, 0x8, 0x0 ;  /* 0x000000000000781c */ /* 0x000fe200037ce170 */
[----:B------:R-:W-:-:S12]  /*261d0*/  IMAD.MOV.U32 R15, RZ, RZ, -0x1 ;  /* 0xffffffffff0f7424 */ /* 0x000fd800078e00ff */
[----:B012---:R-:W-:Y:S05]  /*261e0*/  WARPSYNC.COLLECTIVE R15, `(.L_x_3462) ;  /* 0x000000000f087348 */ /* 0x007fea0003c00000 */
[----:B------:R-:W-:Y:S01]  /*261f0*/  VOTE.ANY R14, PT, P6 ;  /* 0x00000000000e7806 */ /* 0x000fe200030e0100 */
[----:B012---:R-:W-:Y:S06]  /*26200*/  ENDCOLLECTIVE ;  /* 0x000000000000791b */ /* 0x007fec0003800000 */
.L_x_3462:
[----:B------:R-:W-:Y:S05]  /*26210*/  BSYNC B0 ;  /* 0x0000000000007941 */ /* 0x000fea0003800000 */
.L_x_3461:
[----:B------:R-:W-:Y:S01]  /*26220*/  MOV R2, R14 ;  /* 0x0000000e00027202 */ /* 0x000fe20000000f00 */
[----:B------:R-:W-:Y:S01]  /*26230*/  IMAD.MOV.U32 R13, RZ, RZ, R5 ;  /* 0x000000ffff0d7224 */ /* 0x000fe200078e0005 */
[----:B------:R-:W-:Y:S01]  /*26240*/  MOV R11, 0x1f ;  /* 0x0000001f000b7802 */ /* 0x000fe20000000f00 */
[----:B------:R-:W-:Y:S01]  /*26250*/  IMAD.MOV.U32 R15, RZ, RZ, -0x1 ;  /* 0xffffffffff0f7424 */ /* 0x000fe200078e00ff */
[----:B------:R-:W0:Y:S02]  /*26260*/  POPC R4, R2 ;  /* 0x0000000200047309 */ /* 0x000e240000000000 */
[----:B0-----:R-:W-:-:S07]  /*26270*/  IMAD.MOV.U32 R12, RZ, RZ, R4 ;  /* 0x000000ffff0c7224 */ /* 0x001fce00078e0004 */
[----:B------:R-:W-:Y:S05]  /*26280*/  WARPSYNC.COLLECTIVE R15, `(.L_x_3463) ;  /* 0x000000000f087348 */ /* 0x000fea0003c00000 */
[----:B------:R0:W1:Y:S02]  /*26290*/  SHFL.IDX P6, R14, R13, R12, R11 ;  /* 0x0000000c0d0e7389 */ /* 0x00006400000c000b */
[----:B01----:R-:W-:Y:S01]  /*262a0*/  ENDCOLLECTIVE ;  /* 0x000000000000791b */ /* 0x003fe20003800000 */
.L_x_3463:
[----:B------:R-:W-:Y:S01]  /*262b0*/  IMAD.MOV.U32 R5, RZ, RZ, R14 ;  /* 0x000000ffff057224 */ /* 0x000fe200078e000e */
[----:B------:R-:W-:Y:S06]  /*262c0*/  BRA `(.L_x_3464) ;  /* 0xffffff8c00587947 */ /* 0x000fec000383ffff */
.L_x_3206:
[----:B------:R-:W-:Y:S01]  /*262d0*/  BSSY B0, `(.L_x_3465) ;  /* 0x0000007000007945 */ /* 0x000fe20003800000 */
[----:B------:R-:W-:Y:S01]  /*262e0*/  MOV R13, R6 ;  /* 0x00000006000d7202 */ /* 0x000fe20000000f00 */
[----:B-1----:R-:W-:Y:S02]  /*262f0*/  IMAD.MOV.U32 R11, RZ, RZ, 0x1f ;  /* 0x0000001fff0b7424 */ /* 0x002fe400078e00ff */
[----:B------:R-:W-:-:S07]  /*26300*/  IMAD.MOV.U32 R15, RZ, RZ, -0x1 ;  /* 0xffffffffff0f7424 */ /* 0x000fce00078e00ff */
[----:B0-234-:R-:W-:Y:S05]  /*26310*/  WARPSYNC.COLLECTIVE R15, `(.L_x_3466) ;  /* 0x000000000f087348 */ /* 0x01dfea0003c00000 */
[----:B------:R1:W0:Y:S02]  /*26320*/  SHFL.IDX P6, R14, R13, R12, R11 ;  /* 0x0000000c0d0e7389 */ /* 0x00022400000c000b */
[----:B01234-:R-:W-:Y:S01]  /*26330*/  ENDCOLLECTIVE ;  /* 0x000000000000791b */ /* 0x01ffe20003800000 */
.L_x_3466:
[----:B------:R-:W-:Y:S05]  /*26340*/  BSYNC B0 ;  /* 0x0000000000007941 */ /* 0x000fea0003800000 */
.L_x_3465:
[----:B------:R-:W-:Y:S05]  /*26350*/  BRA `(.L_x_3205) ;  /* 0xffffff8c00507947 */ /* 0x000fea000383ffff */
.L_x_3210:
[----:B-1----:R1:W2:Y:S02]  /*26360*/  SYNCS.PHASECHK.TRANS64.TRYWAIT P0, [R4+URZ+0x28820], R0 ;  /* 0x02882000040075a7 */ /* 0x0022a4000800017f */
[----:B--2---:R-:W-:Y:S05]  /*26370*/  @!P0 NANOSLEEP.SYNCS 0x989680 ;  /* 0x009896800000895d */ /* 0x004fea0003900000 */
[----:B------:R-:W2:Y:S02]  /*26380*/  @!P0 SYNCS.PHASECHK.TRANS64 P0, [R4+URZ+0x28820], R0 ;  /* 0x02882000040085a7 */ /* 0x000ea4000800007f */
[----:B--2---:R-:W-:Y:S05]  /*26390*/  @!P0 BRA `(.L_x_3210) ;  /* 0xfffffffc00f08947 */ /* 0x004fea000383ffff */
[----:B------:R-:W-:Y:S05]  /*263a0*/  BRA `(.L_x_3467) ;  /* 0xffffff9000c87947 */ /* 0x000fea000383ffff */
.L_x_3211:
[----:B------:R-:W2:Y:S01]  /*263b0*/  S2R R2, SR_TID.X ;  /* 0x0000000000027919 */ /* 0x000ea20000002100 */
[----:B------:R-:W-:Y:S01]  /*263c0*/  BSSY B0, `(.L_x_3468) ;  /* 0x000000a000007945 */ /* 0x000fe20003800000 */
[----:B------:R-:W-:Y:S01]  /*263d0*/  IMAD.MOV.U32 R12, RZ, RZ, RZ ;  /* 0x000000ffff0c7224 */ /* 0x000fe200078e00ff */
[----:B------:R-:W-:Y:S01]  /*263e0*/  MOV R15, 0xffffffff ;  /* 0xffffffff000f7802 */ /* 0x000fe20000000f00 */
[----:B------:R-:W-:Y:S01]  /*263f0*/  IMAD.MOV.U32 R11, RZ, RZ, 0x1f ;  /* 0x0000001fff0b7424 */ /* 0x000fe200078e00ff */
[----:B--2---:R-:W-:-:S04]  /*26400*/  SHF.R.U32.HI R2, RZ, 0x5, R2 ;  /* 0x00000005ff027819 */ /* 0x004fc80000011602 */
[----:B------:R-:W-:-:S04]  /*26410*/  LOP3.LUT R2, R2, 0x3, RZ, 0xc0, !PT ;  /* 0x0000000302027812 */ /* 0x000fc800078ec0ff */
[----:B------:R-:W-:-:S07]  /*26420*/  MOV R13, R2 ;  /* 0x00000002000d7202 */ /* 0x000fce0000000f00 */
[----:B01-34-:R-:W-:Y:S05]  /*26430*/  WARPSYNC.COLLECTIVE R15, `(.L_x_3469) ;  /* 0x000000000f087348 */ /* 0x01bfea0003c00000 */
[----:B------:R2:W0:Y:S02]  /*26440*/  SHFL.IDX P6, R14, R13, R12, R11 ;  /* 0x0000000c0d0e7389 */ /* 0x00042400000c000b */
[----:B01234-:R-:W-:Y:S01]  /*26450*/  ENDCOLLECTIVE ;  /* 0x000000000000791b */ /* 0x01ffe20003800000 */
.L_x_3469:
[----:B------:R-:W-:Y:S05]  /*26460*/  BSYNC B0 ;  /* 0x0000000000007941 */ /* 0x000fea0003800000 */
.L_x_3468:
[----:B------:R-:W-:Y:S05]  /*26470*/  BRA `(.L_x_3470) ;  /* 0xffffff9000b07947 */ /* 0x000fea000383ffff */
.L_x_3212:
[----:B------:R-:W-:Y:S01]  /*26480*/  BSSY B0, `(.L_x_3471) ;  /* 0x0000006000007945 */ /* 0x000fe20003800000 */
[----:B------:R-:W-:-:S07]  /*26490*/  IMAD.MOV.U32 R15, RZ, RZ, -0x1 ;  /* 0xffffffffff0f7424 */ /* 0x000fce00078e00ff */
[----:B01-34-:R-:W-:Y:S05]  /*264a0*/  WARPSYNC.COLLECTIVE R15, `(.L_x_3472) ;  /* 0x000000000f0c7348 */ /* 0x01bfea0003c00000 */
[----:B------:R-:W-:Y:S02]  /*264b0*/  ELECT P6, UR62, PT ;  /* 0x00000000003e782f */ /* 0x000fe400038c0000 */
[----:B------:R-:W-:Y:S01]  /*264c0*/  MOV R14, UR62 ;  /* 0x0000003e000e7c02 */ /* 0x000fe20008000f00 */
[----:B01-34-:R-:W-:Y:S10]  /*264d0*/  ENDCOLLECTIVE ;  /* 0x000000000000791b */ /* 0x01bff40003800000 */
.L_x_3472:
[----:B------:R-:W-:Y:S05]  /*264e0*/  BSYNC B0 ;  /* 0x0000000000007941 */ /* 0x000fea0003800000 */
.L_x_3471:
[----:B------:R-:W-:Y:S05]  /*264f0*/  BRA `(.L_x_3473) ;  /* 0xffffff9000a47947 */ /* 0x000fea000383ffff */
.L_x_3214:
[----:B-1----:R1:W2:Y:S02]  /*26500*/  SYNCS.PHASECHK.TRANS64.TRYWAIT P1, [R5+URZ+0x28840], R0 ;  /* 0x02884000050075a7 */ /* 0x0022a4000802017f */
[----:B--2---:R-:W-:Y:S05]  /*26510*/  @!P1 NANOSLEEP.SYNCS 0x989680 ;  /* 0x009896800000995d */ /* 0x004fea0003900000 */
[----:B------:R-:W2:Y:S02]  /*26520*/  @!P1 SYNCS.PHASECHK.TRANS64 P1, [R5+URZ+0x28840], R0 ;  /* 0x02884000050095a7 */ /* 0x000ea4000802007f */
[----:B--2---:R-:W-:Y:S05]  /*26530*/  @!P1 BRA `(.L_x_3214) ;  /* 0xfffffffc00f09947 */ /* 0x004fea000383ffff */
[----:B------:R-:W-:Y:S05]  /*26540*/  BRA `(.L_x_3474) ;  /* 0xffffff9000c47947 */ /* 0x000fea000383ffff */
.L_x_3216:
[----:B--2---:R2:W0:Y:S02]  /*26550*/  SYNCS.PHASECHK.TRANS64.TRYWAIT P1, [R25+URZ+0x28840], R2 ;  /* 0x02884002190075a7 */ /* 0x004424000802017f */
[----:B0-----:R-:W-:Y:S05]  /*26560*/  @!P1 NANOSLEEP.SYNCS 0x989680 ;  /* 0x009896800000995d */ /* 0x001fea0003900000 */
[----:B------:R-:W0:Y:S02]  /*26570*/  @!P1 SYNCS.PHASECHK.TRANS64 P1, [R25+URZ+0x28840], R2 ;  /* 0x02884002190095a7 */ /* 0x000e24000802007f */
[----:B0-----:R-:W-:Y:S05]  /*26580*/  @!P1 BRA `(.L_x_3216) ;  /* 0xfffffffc00f09947 */ /* 0x001fea000383ffff */
[----:B------:R-:W-:Y:S05]  /*26590*/  BRA `(.L_x_3475) ;  /* 0xffffff9000d07947 */ /* 0x000fea000383ffff */
.L_x_3218:
[----:B------:R0:W0:Y:S02]  /*265a0*/  SYNCS.PHASECHK.TRANS64.TRYWAIT P1, [R5+URZ+0x28860], R0 ;  /* 0x02886000050075a7 */ /* 0x000024000802017f */
[----:B0-----:R-:W-:Y:S05]  /*265b0*/  @!P1 NANOSLEEP.SYNCS 0x989680 ;  /* 0x009896800000995d */ /* 0x001fea0003900000 */
[----:B------:R-:W0:Y:S02]  /*265c0*/  @!P1 SYNCS.PHASECHK.TRANS64 P1, [R5+URZ+0x28860], R0 ;  /* 0x02886000050095a7 */ /* 0x000e24000802007f */
[----:B0-----:R-:W-:Y:S05]  /*265d0*/  @!P1 BRA `(.L_x_3218) ;  /* 0xfffffffc00f09947 */ /* 0x001fea000383ffff */
[----:B------:R-:W-:Y:S05]  /*265e0*/  BRA `(.L_x_3476) ;  /* 0xffffff9000cc7947 */ /* 0x000fea000383ffff */
.L_x_3477:
        /* <DEDUP_REMOVED lines=9> */
.L_x_3486:


//--------------------- .nv.global.init           --------------------------
	.section	.nv.global.init,"aw",@progbits
.nv.global.init:
	.type		$str$23,@object
	.size		$str$23,($str$24 - $str$23)
$str$23:
        /*0000*/ 	.byte	0x28, 0x61, 0x64, 0x64, 0x72, 0x65, 0x73, 0x73, 0x20, 0x26, 0x20, 0x6d, 0x61, 0x73, 0x6b, 0x29
        /*0010*/ 	.byte	0x20, 0x3d, 0x3d, 0x20, 0x30, 0x00
	.type		$str$24,@object
	.size		$str$24,(__unnamed_4 - $str$24)
$str$24:
        /*0016*/ 	.byte	0x2f, 0x74, 0x6d, 0x70, 0x2f, 0x6f, 0x73, 0x73, 0x5f, 0x6b, 0x65, 0x72, 0x6e, 0x65, 0x6c, 0x73
        /*0026*/ 	.byte	0x5f, 0x73, 0x72, 0x63, 0x2f, 0x66, 0x6c, 0x61, 0x73, 0x68, 0x5f, 0x61, 0x74, 0x74, 0x65, 0x6e
        /*0036*/ 	.byte	0x74, 0x69, 0x6f, 0x6e, 0x2f, 0x63, 0x73, 0x72, 0x63, 0x2f, 0x63, 0x75, 0x74, 0x6c, 0x61, 0x73
        /*0046*/ 	.byte	0x73, 0x2f, 0x69, 0x6e, 0x63, 0x6c, 0x75, 0x64, 0x65, 0x2f, 0x63, 0x75, 0x74, 0x65, 0x2f, 0x70
        /*0056*/ 	.byte	0x6f, 0x69, 0x6e, 0x74, 0x65, 0x72, 0x5f, 0x66, 0x6c, 0x61, 0x67, 0x67, 0x65, 0x64, 0x2e, 0x68
        /*0066*/ 	.byte	0x70, 0x70, 0x00
	.type		__unnamed_4,@object
	.size		__unnamed_4,(__unnamed_3 - __unnamed_4)
__unnamed_4:
        /* <DEDUP_REMOVED lines=24> */
	.type		__unnamed_3,@object
	.size		__unnamed_3,(__unnamed_2 - __unnamed_3)
__unnamed_3:
        /* <DEDUP_REMOVED lines=29> */
	.type		__unnamed_2,@object
	.size		__unnamed_2,(__unnamed_1 - __unnamed_2)
__unnamed_2:
        /* <DEDUP_REMOVED lines=29> */
	.type		__unnamed_1,@object
	.size		__unnamed_1,(.L_0 - __unnamed_1)
__unnamed_1:
        /* <DEDUP_REMOVED lines=28> */
        /*0741*/ 	.byte	0x31, 0x36, 0x33, 0x38, 0x34, 0x3e, 0x3e, 0x3e, 0x3e, 0x3e, 0x20, 0x26, 0x5d, 0x00
.L_0:


//--------------------- .nv.shared._ZN7cutlass13device_kernelIN5flash11enable_sm90INS1_16FlashAttnFwdSm90INS1_25CollectiveMainloopFwdSm90ILi2EN4cute5tupleIJNS5_1CILi1EEES8_S8_EEENS6_IJNS7_ILi128EEESA_SA_EEELi128ENS_6half_tEfNS_4arch4Sm90ELb0ELb0ELb1ELb0ELb1ELb0ELb0ELb1ELb1ELb1ELb0ELb0EEENS1_21CollectiveEpilogueFwdISB_S9_SC_SE_Li256ELb0ELb1ELb0ELb0EEENS1_29StaticPersistentTileSchedulerILb0EEEEEEEEEvNT_6ParamsE --------------------------
	.section	.nv.shared._ZN7cutlass13device_kernelIN5flash11enable_sm90INS1_16FlashAttnFwdSm90INS1_25CollectiveMainloopFwdSm90ILi2EN4cute5tupleIJNS5_1CILi1EEES8_S8_EEENS6_IJNS7_ILi128EEESA_SA_EEELi128ENS_6half_tEfNS_4arch4Sm90ELb0ELb0ELb1ELb0ELb1ELb0ELb0ELb1ELb1ELb1ELb0ELb0EEENS1_21CollectiveEpilogueFwdISB_S9_SC_SE_Li256ELb0ELb1ELb0ELb0EEENS1_29StaticPersistentTileSchedulerILb0EEEEEEEEEvNT_6ParamsE,"aw",@nobits
	.sectionflags	@""
	.align	16
	.zero		1024


//--------------------- .nv.shared.reserved.0     --------------------------
	.section	.nv.shared.reserved.0,"aw",@nobits
	.weak		__nv_reservedSMEM_offset_0_alias
	.size		__nv_reservedSMEM_offset_0_alias, 0, 0
	.other		__nv_reservedSMEM_offset_0_alias,@"STO_CUDA_RESERVED_SHARED STV_DEFAULT"
__nv_reservedSMEM_offset_0_alias:
	.zero		0


//--------------------- .nv.global                --------------------------
	.section	.nv.global,"aw",@nobits
.nv.global:
	.type		_ZN80_INTERNAL_4a8a0d8b_44_flash_fwd_hdim128_fp16_paged_softcap_sm90_cu_b81ac279_30154cute1_E,@object
	.size		_ZN80_INTERNAL_4a8a0d8b_44_flash_fwd_hdim128_fp16_paged_softcap_sm90_cu_b81ac279_30154cute1_E,(_ZN80_INTERNAL_4a8a0d8b_44_flash_fwd_hdim128_fp16_paged_softcap_sm90_cu_b81ac279_30154cuda3std3__45__cpo6cbeginE - _ZN80_INTERNAL_4a8a0d8b_44_flash_fwd_hdim128_fp16_paged_softcap_sm90_cu_b81ac279_30154cute1_E)
_ZN80_INTERNAL_4a8a0d8b_44_flash_fwd_hdim128_fp16_paged_softcap_sm90_cu_b81ac279_30154cute1_E:
	.zero		1
	.type		_ZN80_INTERNAL_4a8a0d8b_44_flash_fwd_hdim128_fp16_paged_softcap_sm90_cu_b81ac279_30154cuda3std3__45__cpo6cbeginE,@object
	.size		_ZN80_INTERNAL_4a8a0d8b_44_flash_fwd_hdim128_fp16_paged_softcap_sm90_cu_b81ac279_30154cuda3std3__45__cpo6cbeginE,(_ZN80_INTERNAL_4a8a0d8b_44_flash_fwd_hdim128_fp16_paged_softcap_sm90_cu_b81ac279_30154cuda3std3__48in_placeE - _ZN80_INTERNAL_4a8a0d8b_44_flash_fwd_hdim128_fp16_paged_softcap_sm90_cu_b81ac279_30154cuda3std3__45__cpo6cbeginE)
_ZN80_INTERNAL_4a8a0d8b_44_flash_fwd_hdim128_fp16_paged_softcap_sm90_cu_b81ac279_30154cuda3std3__45__cpo6cbeginE:
	.zero		1
	.type		_ZN80_INTERNAL_4a8a0d8b_44_flash_fwd_hdim128_fp16_paged_softcap_sm90_cu_b81ac279_30154cuda3std3__48in_placeE,@object
	.size		_ZN80_INTERNAL_4a8a0d8b_44_flash_fwd_hdim128_fp16_paged_softcap_sm90_cu_b81ac279_30154cuda3std3__48in_placeE,(_ZN80_INTERNAL_4a8a0d8b_44_flash_fwd_hdim128_fp16_paged_softcap_sm90_cu_b81ac279_30154cuda3std6ranges3__45__cpo9iter_moveE - _ZN80_INTERNAL_4a8a0d8b_44_flash_fwd_hdim128_fp16_paged_softcap_sm90_cu_b81ac279_30154cuda3std3__48in_placeE)
_ZN80_INTERNAL_4a8a0d8b_44_flash_fwd_hdim128_fp16_paged_softcap_sm90_cu_b81ac279_30154cuda3std3__48in_placeE:
	.zero		1
	.type		_ZN80_INTERNAL_4a8a0d8b_44_flash_fwd_hdim128_fp16_paged_softcap_sm90_cu_b81ac279_30154cuda3std6ranges3__45__cpo9iter_moveE,@object
	.size		_ZN80_INTERNAL_4a8a0d8b_44_flash_fwd_hdim128_fp16_paged_softcap_sm90_cu_b81ac279_30154cuda3std6ranges3__45__cpo9iter_moveE,(_ZN80_INTERNAL_4a8a0d8b_44_flash_fwd_hdim128_fp16_paged_softcap_sm90_cu_b81ac279_30154cuda3std3__45__cpo5beginE - _ZN80_INTERNAL_4a8a0d8b_44_flash_fwd_hdim128_fp16_paged_softcap_sm90_cu_b81ac279_30154cuda3std6ranges3__45__cpo9iter_moveE)
_ZN80_INTERNAL_4a8a0d8b_44_flash_fwd_hdim128_fp16_paged_softcap_sm90_cu_b81ac279_30154cuda3std6ranges3__45__cpo9iter_moveE:
	.zero		1
	.type		_ZN80_INTERNAL_4a8a0d8b_44_flash_fwd_hdim128_fp16_paged_softcap_sm90_cu_b81ac279_30154cuda3std3__45__cpo5beginE,@object
	.size		_ZN80_INTERNAL_4a8a0d8b_44_flash_fwd_hdim128_fp16_paged_softcap_sm90_cu_b81ac279_30154cuda3std3__45__cpo5beginE,(_ZN80_INTERNAL_4a8a0d8b_44_flash_fwd_hdim128_fp16_paged_softcap_sm90_cu_b81ac279_30154cuda3std3__482_GLOBAL__N__4a8a0d8b_44_flash_fwd_hdim128_fp16_paged_softcap_sm90_cu_b81ac279_30156ignoreE - _ZN80_INTERNAL_4a8a0d8b_44_flash_fwd_hdim128_fp16_paged_softcap_sm90_cu_b81ac279_30154cuda3std3__45__cpo5beginE)
_ZN80_INTERNAL_4a8a0d8b_44_flash_fwd_hdim128_fp16_paged_softcap_sm90_cu_b81ac279_30154cuda3std3__45__cpo5beginE:
	.zero		1
	.type		_ZN80_INTERNAL_4a8a0d8b_44_flash_fwd_hdim128_fp16_paged_softcap_sm90_cu_b81ac279_30154cuda3std3__482_GLOBAL__N__4a8a0d8b_44_flash_fwd_hdim128_fp16_paged_softcap_sm90_cu_b81ac279_30156ignoreE,@object
	.size		_ZN80_INTERNAL_4a8a0d8b_44_flash_fwd_hdim128_fp16_paged_softcap_sm90_cu_b81ac279_30154cuda3std3__482_GLOBAL__N__4a8a0d8b_44_flash_fwd_hdim128_fp16_paged_softcap_sm90_cu_b81ac279_30156ignoreE,(_ZN80_INTERNAL_4a8a0d8b_44_flash_fwd_hdim128_fp16_paged_softcap_sm90_cu_b81ac279_30154cute7productE - _ZN80_INTERNAL_4a8a0d8b_44_flash_fwd_hdim128_fp16_paged_softcap_sm90_cu_b81ac279_30154cuda3std3__482_GLOBAL__N__4a8a0d8b_44_flash_fwd_hdim128_fp16_paged_softcap_sm90_cu_b81ac279_30156ignoreE)
_ZN80_INTERNAL_4a8a0d8b_44_flash_fwd_hdim128_fp16_paged_softcap_sm90_cu_b81ac279_30154cuda3std3__482_GLOBAL__N__4a8a0d8b_44_flash_fwd_hdim128_fp16_paged_softcap_sm90_cu_b81ac279_30156ignoreE:
	.zero		1
	.type		_ZN80_INTERNAL_4a8a0d8b_44_flash_fwd_hdim128_fp16_paged_softcap_sm90_cu_b81ac279_30154cute7productE,@object
	.size		_ZN80_INTERNAL_4a8a0d8b_44_flash_fwd_hdim128_fp16_paged_softcap_sm90_cu_b81ac279_30154cute7productE,(_ZN80_INTERNAL_4a8a0d8b_44_flash_fwd_hdim128_fp16_paged_softcap_sm90_cu_b81ac279_30154cuda3std3__45__cpo3endE - _ZN80_INTERNAL_4a8a0d8b_44_flash_fwd_hdim128_fp16_paged_softcap_sm90_cu_b81ac279_30154cute7productE)
_ZN80_INTERNAL_4a8a0d8b_44_flash_fwd_hdim128_fp16_paged_softcap_sm90_cu_b81ac279_30154cute7productE:
	.zero		1
	.type		_ZN80_INTERNAL_4a8a0d8b_44_flash_fwd_hdim128_fp16_paged_softcap_sm90_cu_b81ac279_30154cuda3std3__45__cpo3endE,@object
	.size		_ZN80_INTERNAL_4a8a0d8b_44_flash_fwd_hdim128_fp16_paged_softcap_sm90_cu_b81ac279_30154cuda3std3__45__cpo3endE,(_ZN80_INTERNAL_4a8a0d8b_44_flash_fwd_hdim128_fp16_paged_softcap_sm90_cu_b81ac279_30154cuda3std3__419piecewise_constructE - _ZN80_INTERNAL_4a8a0d8b_44_flash_fwd_hdim128_fp16_paged_softcap_sm90_cu_b81ac279_30154cuda3std3__45__cpo3endE)
_ZN80_INTERNAL_4a8a0d8b_44_flash_fwd_hdim128_fp16_paged_softcap_sm90_cu_b81ac279_30154cuda3std3__45__cpo3endE:
	.zero		1
	.type		_ZN80_INTERNAL_4a8a0d8b_44_flash_fwd_hdim128_fp16_paged_softcap_sm90_cu_b81ac279_30154cuda3std3__419piecewise_constructE,@object
	.size		_ZN80_INTERNAL_4a8a0d8b_44_flash_fwd_hdim128_fp16_paged_softcap_sm90_cu_b81ac279_30154cuda3std3__419piecewise_constructE,(_ZN80_INTERNAL_4a8a0d8b_44_flash_fwd_hdim128_fp16_paged_softcap_sm90_cu_b81ac279_30154cuda3std3__45__cpo4cendE - _ZN80_INTERNAL_4a8a0d8b_44_flash_fwd_hdim128_fp16_paged_softcap_sm90_cu_b81ac279_30154cuda3std3__419piecewise_constructE)
_ZN80_INTERNAL_4a8a0d8b_44_flash_fwd_hdim128_fp16_paged_softcap_sm90_cu_b81ac279_30154cuda3std3__419piecewise_constructE:
	.zero		1
	.type		_ZN80_INTERNAL_4a8a0d8b_44_flash_fwd_hdim128_fp16_paged_softcap_sm90_cu_b81ac279_30154cuda3std3__45__cpo4cendE,@object
	.size		_ZN80_INTERNAL_4a8a0d8b_44_flash_fwd_hdim128_fp16_paged_softcap_sm90_cu_b81ac279_30154cuda3std3__45__cpo4cendE,(_ZN80_INTERNAL_4a8a0d8b_44_flash_fwd_hdim128_fp16_paged_softcap_sm90_cu_b81ac279_30154cuda3std6ranges3__45__cpo4swapE - _ZN80_INTERNAL_4a8a0d8b_44_flash_fwd_hdim128_fp16_paged_softcap_sm90_cu_b81ac279_30154cuda3std3__45__cpo4cendE)
_ZN80_INTERNAL_4a8a0d8b_44_flash_fwd_hdim128_fp16_paged_softcap_sm90_cu_b81ac279_30154cuda3std3__45__cpo4cendE:
	.zero		1
	.type		_ZN80_INTERNAL_4a8a0d8b_44_flash_fwd_hdim128_fp16_paged_softcap_sm90_cu_b81ac279_30154cuda3std6ranges3__45__cpo4swapE,@object
	.size		_ZN80_INTERNAL_4a8a0d8b_44_flash_fwd_hdim128_fp16_paged_softcap_sm90_cu_b81ac279_30154cuda3std6ranges3__45__cpo4swapE,(.L_11 - _ZN80_INTERNAL_4a8a0d8b_44_flash_fwd_hdim128_fp16_paged_softcap_sm90_cu_b81ac279_30154cuda3std6ranges3__45__cpo4swapE)
_ZN80_INTERNAL_4a8a0d8b_44_flash_fwd_hdim128_fp16_paged_softcap_sm90_cu_b81ac279_30154cuda3std6ranges3__45__cpo4swapE:
	.zero		1
.L_11:


//--------------------- .nv.shared._ZN7cutlass13device_kernelIN5flash11enable_sm90INS1_16FlashAttnFwdSm90INS1_25CollectiveMainloopFwdSm90ILi2EN4cute5tupleIJNS5_1CILi1EEES8_S8_EEENS6_IJNS7_ILi128EEESA_SA_EEELi128ENS_6half_tEfNS_4arch4Sm90ELb0ELb0ELb1ELb1ELb1ELb0ELb0ELb1ELb1ELb1ELb0ELb0EEENS1_21CollectiveEpilogueFwdISB_S9_SC_SE_Li256ELb1ELb1ELb0ELb0EEENS1_36VarlenDynamicPersistentTileSchedulerILi128ELi128ELi256ELi128ELb0ELb1ELb1ELb0ELb1ELb1EEEEEEEEEvNT_6ParamsE --------------------------
	.section	.nv.shared._ZN7cutlass13device_kernelIN5flash11enable_sm90INS1_16FlashAttnFwdSm90INS1_25CollectiveMainloopFwdSm90ILi2EN4cute5tupleIJNS5_1CILi1EEES8_S8_EEENS6_IJNS7_ILi128EEESA_SA_EEELi128ENS_6half_tEfNS_4arch4Sm90ELb0ELb0ELb1ELb1ELb1ELb0ELb0ELb1ELb1ELb1ELb0ELb0EEENS1_21CollectiveEpilogueFwdISB_S9_SC_SE_Li256ELb1ELb1ELb0ELb0EEENS1_36VarlenDynamicPersistentTileSchedulerILi128ELi128ELi256ELi128ELb0ELb1ELb1ELb0ELb1ELb1EEEEEEEEEvNT_6ParamsE,"aw",@nobits
	.sectionflags	@""
	.align	16
	.zero		1024


//--------------------- .nv.shared._ZN7cutlass13device_kernelIN5flash11enable_sm90INS1_16FlashAttnFwdSm90INS1_25CollectiveMainloopFwdSm90ILi2EN4cute5tupleIJNS5_1CILi1EEES8_S8_EEENS6_IJNS7_ILi128EEESA_SA_EEELi128ENS_6half_tEfNS_4arch4Sm90ELb0ELb0ELb1ELb1ELb1ELb1ELb0ELb1ELb1ELb1ELb0ELb0EEENS1_21CollectiveEpilogueFwdISB_S9_SC_SE_Li256ELb1ELb1ELb0ELb0EEENS1_36VarlenDynamicPersistentTileSchedulerILi128ELi128ELi256ELi128ELb0ELb1ELb1ELb0ELb1ELb1EEEEEEEEEvNT_6ParamsE --------------------------
	.section	.nv.shared._ZN7cutlass13device_kernelIN5flash11enable_sm90INS1_16FlashAttnFwdSm90INS1_25CollectiveMainloopFwdSm90ILi2EN4cute5tupleIJNS5_1CILi1EEES8_S8_EEENS6_IJNS7_ILi128EEESA_SA_EEELi128ENS_6half_tEfNS_4arch4Sm90ELb0ELb0ELb1ELb1ELb1ELb1ELb0ELb1ELb1ELb1ELb0ELb0EEENS1_21CollectiveEpilogueFwdISB_S9_SC_SE_Li256ELb1ELb1ELb0ELb0EEENS1_36VarlenDynamicPersistentTileSchedulerILi128ELi128ELi256ELi128ELb0ELb1ELb1ELb0ELb1ELb1EEEEEEEEEvNT_6ParamsE,"aw",@nobits
	.sectionflags	@""
	.align	16
	.zero		1024


//--------------------- .nv.shared._ZN7cutlass13device_kernelIN5flash11enable_sm90INS1_16FlashAttnFwdSm90INS1_25CollectiveMainloopFwdSm90ILi2EN4cute5tupleIJNS5_1CILi1EEES8_S8_EEENS6_IJNS7_ILi128EEESA_SA_EEELi128ENS_6half_tEfNS_4arch4Sm90ELb0ELb1ELb1ELb0ELb1ELb0ELb0ELb1ELb1ELb1ELb0ELb0EEENS1_21CollectiveEpilogueFwdISB_S9_SC_SE_Li256ELb0ELb1ELb0ELb0EEENS1_30DynamicPersistentTileSchedulerILi256ELi128ELb0ELb1ELb1EEEEEEEEEvNT_6ParamsE --------------------------
	.section	.nv.shared._ZN7cutlass13device_kernelIN5flash11enable_sm90INS1_16FlashAttnFwdSm90INS1_25CollectiveMainloopFwdSm90ILi2EN4cute5tupleIJNS5_1CILi1EEES8_S8_EEENS6_IJNS7_ILi128EEESA_SA_EEELi128ENS_6half_tEfNS_4arch4Sm90ELb0ELb1ELb1ELb0ELb1ELb0ELb0ELb1ELb1ELb1ELb0ELb0EEENS1_21CollectiveEpilogueFwdISB_S9_SC_SE_Li256ELb0ELb1ELb0ELb0EEENS1_30DynamicPersistentTileSchedulerILi256ELi128ELb0ELb1ELb1EEEEEEEEEvNT_6ParamsE,"aw",@nobits
	.sectionflags	@""
	.align	16
	.zero		1024


//--------------------- .nv.shared._ZN7cutlass13device_kernelIN5flash11enable_sm90INS1_16FlashAttnFwdSm90INS1_25CollectiveMainloopFwdSm90ILi2EN4cute5tupleIJNS5_1CILi1EEES8_S8_EEENS6_IJNS7_ILi128EEESA_SA_EEELi128ENS_6half_tEfNS_4arch4Sm90ELb0ELb1ELb1ELb1ELb1ELb0ELb0ELb1ELb1ELb1ELb0ELb0EEENS1_21CollectiveEpilogueFwdISB_S9_SC_SE_Li256ELb1ELb1ELb0ELb0EEENS1_36VarlenDynamicPersistentTileSchedulerILi128ELi128ELi256ELi128ELb0ELb1ELb1ELb1ELb0ELb1EEEEEEEEEvNT_6ParamsE --------------------------
	.section	.nv.shared._ZN7cutlass13device_kernelIN5flash11enable_sm90INS1_16FlashAttnFwdSm90INS1_25CollectiveMainloopFwdSm90ILi2EN4cute5tupleIJNS5_1CILi1EEES8_S8_EEENS6_IJNS7_ILi128EEESA_SA_EEELi128ENS_6half_tEfNS_4arch4Sm90ELb0ELb1ELb1ELb1ELb1ELb0ELb0ELb1ELb1ELb1ELb0ELb0EEENS1_21CollectiveEpilogueFwdISB_S9_SC_SE_Li256ELb1ELb1ELb0ELb0EEENS1_36VarlenDynamicPersistentTileSchedulerILi128ELi128ELi256ELi128ELb0ELb1ELb1ELb1ELb0ELb1EEEEEEEEEvNT_6ParamsE,"aw",@nobits
	.sectionflags	@""
	.align	16
	.zero		1024


//--------------------- .nv.shared._ZN7cutlass13device_kernelIN5flash11enable_sm90INS1_16FlashAttnFwdSm90INS1_25CollectiveMainloopFwdSm90ILi2EN4cute5tupleIJNS5_1CILi1EEES8_S8_EEENS6_IJNS7_ILi128EEESA_SA_EEELi128ENS_6half_tEfNS_4arch4Sm90ELb0ELb1ELb1ELb1ELb1ELb1ELb0ELb1ELb1ELb1ELb0ELb0EEENS1_21CollectiveEpilogueFwdISB_S9_SC_SE_Li256ELb1ELb1ELb0ELb0EEENS1_36VarlenDynamicPersistentTileSchedulerILi128ELi128ELi256ELi128ELb0ELb1ELb1ELb1ELb0ELb1EEEEEEEEEvNT_6ParamsE --------------------------
	.section	.nv.shared._ZN7cutlass13device_kernelIN5flash11enable_sm90INS1_16FlashAttnFwdSm90INS1_25CollectiveMainloopFwdSm90ILi2EN4cute5tupleIJNS5_1CILi1EEES8_S8_EEENS6_IJNS7_ILi128EEESA_SA_EEELi128ENS_6half_tEfNS_4arch4Sm90ELb0ELb1ELb1ELb1ELb1ELb1ELb0ELb1ELb1ELb1ELb0ELb0EEENS1_21CollectiveEpilogueFwdISB_S9_SC_SE_Li256ELb1ELb1ELb0ELb0EEENS1_36VarlenDynamicPersistentTileSchedulerILi128ELi128ELi256ELi128ELb0ELb1ELb1ELb1ELb0ELb1EEEEEEEEEvNT_6ParamsE,"aw",@nobits
	.sectionflags	@""
	.align	16
	.zero		1024


//--------------------- .nv.shared._ZN7cutlass13device_kernelIN5flash11enable_sm90INS1_16FlashAttnFwdSm90INS1_25CollectiveMainloopFwdSm90ILi2EN4cute5tupleIJNS5_1CILi1EEES8_S8_EEENS6_IJNS7_ILi128EEESA_SA_EEELi128ENS_6half_tEfNS_4arch4Sm90ELb1ELb0ELb1ELb0ELb1ELb0ELb0ELb1ELb1ELb1ELb0ELb0EEENS1_21CollectiveEpilogueFwdISB_S9_SC_SE_Li256ELb0ELb1ELb0ELb0EEENS1_30DynamicPersistentTileSchedulerILi256ELi128ELb0ELb1ELb1EEEEEEEEEvNT_6ParamsE --------------------------
	.section	.nv.shared._ZN7cutlass13device_kernelIN5flash11enable_sm90INS1_16FlashAttnFwdSm90INS1_25CollectiveMainloopFwdSm90ILi2EN4cute5tupleIJNS5_1CILi1EEES8_S8_EEENS6_IJNS7_ILi128EEESA_SA_EEELi128ENS_6half_tEfNS_4arch4Sm90ELb1ELb0ELb1ELb0ELb1ELb0ELb0ELb1ELb1ELb1ELb0ELb0EEENS1_21CollectiveEpilogueFwdISB_S9_SC_SE_Li256ELb0ELb1ELb0ELb0EEENS1_30DynamicPersistentTileSchedulerILi256ELi128ELb0ELb1ELb1EEEEEEEEEvNT_6ParamsE,"aw",@nobits
	.sectionflags	@""
	.align	16
	.zero		1024


//--------------------- .nv.shared._ZN7cutlass13device_kernelIN5flash11enable_sm90INS1_16FlashAttnFwdSm90INS1_25CollectiveMainloopFwdSm90ILi2EN4cute5tupleIJNS5_1CILi1EEES8_S8_EEENS6_IJNS7_ILi128EEESA_SA_EEELi128ENS_6half_tEfNS_4arch4Sm90ELb1ELb0ELb1ELb1ELb1ELb0ELb0ELb1ELb1ELb1ELb0ELb0EEENS1_21CollectiveEpilogueFwdISB_S9_SC_SE_Li256ELb1ELb1ELb0ELb0EEENS1_36VarlenDynamicPersistentTileSchedulerILi128ELi128ELi256ELi128ELb0ELb1ELb1ELb1ELb1ELb1EEEEEEEEEvNT_6ParamsE --------------------------
	.section	.nv.shared._ZN7cutlass13device_kernelIN5flash11enable_sm90INS1_16FlashAttnFwdSm90INS1_25CollectiveMainloopFwdSm90ILi2EN4cute5tupleIJNS5_1CILi1EEES8_S8_EEENS6_IJNS7_ILi128EEESA_SA_EEELi128ENS_6half_tEfNS_4arch4Sm90ELb1ELb0ELb1ELb1ELb1ELb0ELb0ELb1ELb1ELb1ELb0ELb0EEENS1_21CollectiveEpilogueFwdISB_S9_SC_SE_Li256ELb1ELb1ELb0ELb0EEENS1_36VarlenDynamicPersistentTileSchedulerILi128ELi128ELi256ELi128ELb0ELb1ELb1ELb1ELb1ELb1EEEEEEEEEvNT_6ParamsE,"aw",@nobits
	.sectionflags	@""
	.align	16
	.zero		1024


//--------------------- .nv.shared._ZN7cutlass13device_kernelIN5flash11enable_sm90INS1_16FlashAttnFwdSm90INS1_25CollectiveMainloopFwdSm90ILi2EN4cute5tupleIJNS5_1CILi1EEES8_S8_EEENS6_IJNS7_ILi128EEESA_SA_EEELi128ENS_6half_tEfNS_4arch4Sm90ELb1ELb0ELb1ELb1ELb1ELb1ELb0ELb1ELb1ELb1ELb0ELb0EEENS1_21CollectiveEpilogueFwdISB_S9_SC_SE_Li256ELb1ELb1ELb0ELb0EEENS1_36VarlenDynamicPersistentTileSchedulerILi128ELi128ELi256ELi128ELb0ELb1ELb1ELb1ELb1ELb1EEEEEEEEEvNT_6ParamsE --------------------------
	.section	.nv.shared._ZN7cutlass13device_kernelIN5flash11enable_sm90INS1_16FlashAttnFwdSm90INS1_25CollectiveMainloopFwdSm90ILi2EN4cute5tupleIJNS5_1CILi1EEES8_S8_EEENS6_IJNS7_ILi128EEESA_SA_EEELi128ENS_6half_tEfNS_4arch4Sm90ELb1ELb0ELb1ELb1ELb1ELb1ELb0ELb1ELb1ELb1ELb0ELb0EEENS1_21CollectiveEpilogueFwdISB_S9_SC_SE_Li256ELb1ELb1ELb0ELb0EEENS1_36VarlenDynamicPersistentTileSchedulerILi128ELi128ELi256ELi128ELb0ELb1ELb1ELb1ELb1ELb1EEEEEEEEEvNT_6ParamsE,"aw",@nobits
	.sectionflags	@""
	.align	16
	.zero		1024


//--------------------- .nv.constant0._ZN7cutlass13device_kernelIN5flash11enable_sm90INS1_16FlashAttnFwdSm90INS1_25CollectiveMainloopFwdSm90ILi2EN4cute5tupleIJNS5_1CILi1EEES8_S8_EEENS6_IJNS7_ILi128EEESA_SA_EEELi128ENS_6half_tEfNS_4arch4Sm90ELb0ELb0ELb1ELb0ELb1ELb0ELb0ELb1ELb1ELb1ELb0ELb0EEENS1_21CollectiveEpilogueFwdISB_S9_SC_SE_Li256ELb0ELb1ELb0ELb0EEENS1_29StaticPersistentTileSchedulerILb0EEEEEEEEEvNT_6ParamsE --------------------------
	.section	.nv.constant0._ZN7cutlass13device_kernelIN5flash11enable_sm90INS1_16FlashAttnFwdSm90INS1_25CollectiveMainloopFwdSm90ILi2EN4cute5tupleIJNS5_1CILi1EEES8_S8_EEENS6_IJNS7_ILi128EEESA_SA_EEELi128ENS_6half_tEfNS_4arch4Sm90ELb0ELb0ELb1ELb0ELb1ELb0ELb0ELb1ELb1ELb1ELb0ELb0EEENS1_21CollectiveEpilogueFwdISB_S9_SC_SE_Li256ELb0ELb1ELb0ELb0EEENS1_29StaticPersistentTileSchedulerILb0EEEEEEEEEvNT_6ParamsE,"a",@progbits
	.sectionflags	@""
	.align	4
.nv.constant0._ZN7cutlass13device_kernelIN5flash11enable_sm90INS1_16FlashAttnFwdSm90INS1_25CollectiveMainloopFwdSm90ILi2EN4cute5tupleIJNS5_1CILi1EEES8_S8_EEENS6_IJNS7_ILi128EEESA_SA_EEELi128ENS_6half_tEfNS_4arch4Sm90ELb0ELb0ELb1ELb0ELb1ELb0ELb0ELb1ELb1ELb1ELb0ELb0EEENS1_21CollectiveEpilogueFwdISB_S9_SC_SE_Li256ELb0ELb1ELb0ELb0EEENS1_29StaticPersistentTileSchedulerILb0EEEEEEEEEvNT_6ParamsE:
	.zero		3200


//--------------------- .nv.constant0._ZN7cutlass13device_kernelIN5flash11enable_sm90INS1_16FlashAttnFwdSm90INS1_25CollectiveMainloopFwdSm90ILi2EN4cute5tupleIJNS5_1CILi1EEES8_S8_EEENS6_IJNS7_ILi128EEESA_SA_EEELi128ENS_6half_tEfNS_4arch4Sm90ELb0ELb0ELb1ELb1ELb1ELb0ELb0ELb1ELb1ELb1ELb0ELb0EEENS1_21CollectiveEpilogueFwdISB_S9_SC_SE_Li256ELb1ELb1ELb0ELb0EEENS1_36VarlenDynamicPersistentTileSchedulerILi128ELi128ELi256ELi128ELb0ELb1ELb1ELb0ELb1ELb1EEEEEEEEEvNT_6ParamsE --------------------------
	.section	.nv.constant0._ZN7cutlass13device_kernelIN5flash11enable_sm90INS1_16FlashAttnFwdSm90INS1_25CollectiveMainloopFwdSm90ILi2EN4cute5tupleIJNS5_1CILi1EEES8_S8_EEENS6_IJNS7_ILi128EEESA_SA_EEELi128ENS_6half_tEfNS_4arch4Sm90ELb0ELb0ELb1ELb1ELb1ELb0ELb0ELb1ELb1ELb1ELb0ELb0EEENS1_21CollectiveEpilogueFwdISB_S9_SC_SE_Li256ELb1ELb1ELb0ELb0EEENS1_36VarlenDynamicPersistentTileSchedulerILi128ELi128ELi256ELi128ELb0ELb1ELb1ELb0ELb1ELb1EEEEEEEEEvNT_6ParamsE,"a",@progbits
	.sectionflags	@""
	.align	4
.nv.constant0._ZN7cutlass13device_kernelIN5flash11enable_sm90INS1_16FlashAttnFwdSm90INS1_25CollectiveMainloopFwdSm90ILi2EN4cute5tupleIJNS5_1CILi1EEES8_S8_EEENS6_IJNS7_ILi128EEESA_SA_EEELi128ENS_6half_tEfNS_4arch4Sm90ELb0ELb0ELb1ELb1ELb1ELb0ELb0ELb1ELb1ELb1ELb0ELb0EEENS1_21CollectiveEpilogueFwdISB_S9_SC_SE_Li256ELb1ELb1ELb0ELb0EEENS1_36VarlenDynamicPersistentTileSchedulerILi128ELi128ELi256ELi128ELb0ELb1ELb1ELb0ELb1ELb1EEEEEEEEEvNT_6ParamsE:
	.zero		3328


//--------------------- .nv.constant0._ZN7cutlass13device_kernelIN5flash11enable_sm90INS1_16FlashAttnFwdSm90INS1_25CollectiveMainloopFwdSm90ILi2EN4cute5tupleIJNS5_1CILi1EEES8_S8_EEENS6_IJNS7_ILi128EEESA_SA_EEELi128ENS_6half_tEfNS_4arch4Sm90ELb0ELb0ELb1ELb1ELb1ELb1ELb0ELb1ELb1ELb1ELb0ELb0EEENS1_21CollectiveEpilogueFwdISB_S9_SC_SE_Li256ELb1ELb1ELb0ELb0EEENS1_36VarlenDynamicPersistentTileSchedulerILi128ELi128ELi256ELi128ELb0ELb1ELb1ELb0ELb1ELb1EEEEEEEEEvNT_6ParamsE --------------------------
	.section	.nv.constant0._ZN7cutlass13device_kernelIN5flash11enable_sm90INS1_16FlashAttnFwdSm90INS1_25CollectiveMainloopFwdSm90ILi2EN4cute5tupleIJNS5_1CILi1EEES8_S8_EEENS6_IJNS7_ILi128EEESA_SA_EEELi128ENS_6half_tEfNS_4arch4Sm90ELb0ELb0ELb1ELb1ELb1ELb1ELb0ELb1ELb1ELb1ELb0ELb0EEENS1_21CollectiveEpilogueFwdISB_S9_SC_SE_Li256ELb1ELb1ELb0ELb0EEENS1_36VarlenDynamicPersistentTileSchedulerILi128ELi128ELi256ELi128ELb0ELb1ELb1ELb0ELb1ELb1EEEEEEEEEvNT_6ParamsE,"a",@progbits
	.sectionflags	@""
	.align	4
.nv.constant0._ZN7cutlass13device_kernelIN5flash11enable_sm90INS1_16FlashAttnFwdSm90INS1_25CollectiveMainloopFwdSm90ILi2EN4cute5tupleIJNS5_1CILi1EEES8_S8_EEENS6_IJNS7_ILi128EEESA_SA_EEELi128ENS_6half_tEfNS_4arch4Sm90ELb0ELb0ELb1ELb1ELb1ELb1ELb0ELb1ELb1ELb1ELb0ELb0EEENS1_21CollectiveEpilogueFwdISB_S9_SC_SE_Li256ELb1ELb1ELb0ELb0EEENS1_36VarlenDynamicPersistentTileSchedulerILi128ELi128ELi256ELi128ELb0ELb1ELb1ELb0ELb1ELb1EEEEEEEEEvNT_6ParamsE:
	.zero		3328


//--------------------- .nv.constant0._ZN7cutlass13device_kernelIN5flash11enable_sm90INS1_16FlashAttnFwdSm90INS1_25CollectiveMainloopFwdSm90ILi2EN4cute5tupleIJNS5_1CILi1EEES8_S8_EEENS6_IJNS7_ILi128EEESA_SA_EEELi128ENS_6half_tEfNS_4arch4Sm90ELb0ELb1ELb1ELb0ELb1ELb0ELb0ELb1ELb1ELb1ELb0ELb0EEENS1_21CollectiveEpilogueFwdISB_S9_SC_SE_Li256ELb0ELb1ELb0ELb0EEENS1_30DynamicPersistentTileSchedulerILi256ELi128ELb0ELb1ELb1EEEEEEEEEvNT_6ParamsE --------------------------
	.section	.nv.constant0._ZN7cutlass13device_kernelIN5flash11enable_sm90INS1_16FlashAttnFwdSm90INS1_25CollectiveMainloopFwdSm90ILi2EN4cute5tupleIJNS5_1CILi1EEES8_S8_EEENS6_IJNS7_ILi128EEESA_SA_EEELi128ENS_6half_tEfNS_4arch4Sm90ELb0ELb1ELb1ELb0ELb1ELb0ELb0ELb1ELb1ELb1ELb0ELb0EEENS1_21CollectiveEpilogueFwdISB_S9_SC_SE_Li256ELb0ELb1ELb0ELb0EEENS1_30DynamicPersistentTileSchedulerILi256ELi128ELb0ELb1ELb1EEEEEEEEEvNT_6ParamsE,"a",@progbits
	.sectionflags	@""
	.align	4
.nv.constant0._ZN7cutlass13device_kernelIN5flash11enable_sm90INS1_16FlashAttnFwdSm90INS1_25CollectiveMainloopFwdSm90ILi2EN4cute5tupleIJNS5_1CILi1EEES8_S8_EEENS6_IJNS7_ILi128EEESA_SA_EEELi128ENS_6half_tEfNS_4arch4Sm90ELb0ELb1ELb1ELb0ELb1ELb0ELb0ELb1ELb1ELb1ELb0ELb0EEENS1_21CollectiveEpilogueFwdISB_S9_SC_SE_Li256ELb0ELb1ELb0ELb0EEENS1_30DynamicPersistentTileSchedulerILi256ELi128ELb0ELb1ELb1EEEEEEEEEvNT_6ParamsE:
	.zero		3328


//--------------------- .nv.constant0._ZN7cutlass13device_kernelIN5flash11enable_sm90INS1_16FlashAttnFwdSm90INS1_25CollectiveMainloopFwdSm90ILi2EN4cute5tupleIJNS5_1CILi1EEES8_S8_EEENS6_IJNS7_ILi128EEESA_SA_EEELi128ENS_6half_tEfNS_4arch4Sm90ELb0ELb1ELb1ELb1ELb1ELb0ELb0ELb1ELb1ELb1ELb0ELb0EEENS1_21CollectiveEpilogueFwdISB_S9_SC_SE_Li256ELb1ELb1ELb0ELb0EEENS1_36VarlenDynamicPersistentTileSchedulerILi128ELi128ELi256ELi128ELb0ELb1ELb1ELb1ELb0ELb1EEEEEEEEEvNT_6ParamsE --------------------------
	.section	.nv.constant0._ZN7cutlass13device_kernelIN5flash11enable_sm90INS1_16FlashAttnFwdSm90INS1_25CollectiveMainloopFwdSm90ILi2EN4cute5tupleIJNS5_1CILi1EEES8_S8_EEENS6_IJNS7_ILi128EEESA_SA_EEELi128ENS_6half_tEfNS_4arch4Sm90ELb0ELb1ELb1ELb1ELb1ELb0ELb0ELb1ELb1ELb1ELb0ELb0EEENS1_21CollectiveEpilogueFwdISB_S9_SC_SE_Li256ELb1ELb1ELb0ELb0EEENS1_36VarlenDynamicPersistentTileSchedulerILi128ELi128ELi256ELi128ELb0ELb1ELb1ELb1ELb0ELb1EEEEEEEEEvNT_6ParamsE,"a",@progbits
	.sectionflags	@""
	.align	4
.nv.constant0._ZN7cutlass13device_kernelIN5flash11enable_sm90INS1_16FlashAttnFwdSm90INS1_25CollectiveMainloopFwdSm90ILi2EN4cute5tupleIJNS5_1CILi1EEES8_S8_EEENS6_IJNS7_ILi128EEESA_SA_EEELi128ENS_6half_tEfNS_4arch4Sm90ELb0ELb1ELb1ELb1ELb1ELb0ELb0ELb1ELb1ELb1ELb0ELb0EEENS1_21CollectiveEpilogueFwdISB_S9_SC_SE_Li256ELb1ELb1ELb0ELb0EEENS1_36VarlenDynamicPersistentTileSchedulerILi128ELi128ELi256ELi128ELb0ELb1ELb1ELb1ELb0ELb1EEEEEEEEEvNT_6ParamsE:
	.zero		3328


//--------------------- .nv.constant0._ZN7cutlass13device_kernelIN5flash11enable_sm90INS1_16FlashAttnFwdSm90INS1_25CollectiveMainloopFwdSm90ILi2EN4cute5tupleIJNS5_1CILi1EEES8_S8_EEENS6_IJNS7_ILi128EEESA_SA_EEELi128ENS_6half_tEfNS_4arch4Sm90ELb0ELb1ELb1ELb1ELb1ELb1ELb0ELb1ELb1ELb1ELb0ELb0EEENS1_21CollectiveEpilogueFwdISB_S9_SC_SE_Li256ELb1ELb1ELb0ELb0EEENS1_36VarlenDynamicPersistentTileSchedulerILi128ELi128ELi256ELi128ELb0ELb1ELb1ELb1ELb0ELb1EEEEEEEEEvNT_6ParamsE --------------------------
	.section	.nv.constant0._ZN7cutlass13device_kernelIN5flash11enable_sm90INS1_16FlashAttnFwdSm90INS1_25CollectiveMainloopFwdSm90ILi2EN4cute5tupleIJNS5_1CILi1EEES8_S8_EEENS6_IJNS7_ILi128EEESA_SA_EEELi128ENS_6half_tEfNS_4arch4Sm90ELb0ELb1ELb1ELb1ELb1ELb1ELb0ELb1ELb1ELb1ELb0ELb0EEENS1_21CollectiveEpilogueFwdISB_S9_SC_SE_Li256ELb1ELb1ELb0ELb0EEENS1_36VarlenDynamicPersistentTileSchedulerILi128ELi128ELi256ELi128ELb0ELb1ELb1ELb1ELb0ELb1EEEEEEEEEvNT_6ParamsE,"a",@progbits
	.sectionflags	@""
	.align	4
.nv.constant0._ZN7cutlass13device_kernelIN5flash11enable_sm90INS1_16FlashAttnFwdSm90INS1_25CollectiveMainloopFwdSm90ILi2EN4cute5tupleIJNS5_1CILi1EEES8_S8_EEENS6_IJNS7_ILi128EEESA_SA_EEELi128ENS_6half_tEfNS_4arch4Sm90ELb0ELb1ELb1ELb1ELb1ELb1ELb0ELb1ELb1ELb1ELb0ELb0EEENS1_21CollectiveEpilogueFwdISB_S9_SC_SE_Li256ELb1ELb1ELb0ELb0EEENS1_36VarlenDynamicPersistentTileSchedulerILi128ELi128ELi256ELi128ELb0ELb1ELb1ELb1ELb0ELb1EEEEEEEEEvNT_6ParamsE:
	.zero		3328


//--------------------- .nv.constant0._ZN7cutlass13device_kernelIN5flash11enable_sm90INS1_16FlashAttnFwdSm90INS1_25CollectiveMainloopFwdSm90ILi2EN4cute5tupleIJNS5_1CILi1EEES8_S8_EEENS6_IJNS7_ILi128EEESA_SA_EEELi128ENS_6half_tEfNS_4arch4Sm90ELb1ELb0ELb1ELb0ELb1ELb0ELb0ELb1ELb1ELb1ELb0ELb0EEENS1_21CollectiveEpilogueFwdISB_S9_SC_SE_Li256ELb0ELb1ELb0ELb0EEENS1_30DynamicPersistentTileSchedulerILi256ELi128ELb0ELb1ELb1EEEEEEEEEvNT_6ParamsE --------------------------
	.section	.nv.constant0._ZN7cutlass13device_kernelIN5flash11enable_sm90INS1_16FlashAttnFwdSm90INS1_25CollectiveMainloopFwdSm90ILi2EN4cute5tupleIJNS5_1CILi1EEES8_S8_EEENS6_IJNS7_ILi128EEESA_SA_EEELi128ENS_6half_tEfNS_4arch4Sm90ELb1ELb0ELb1ELb0ELb1ELb0ELb0ELb1ELb1ELb1ELb0ELb0EEENS1_21CollectiveEpilogueFwdISB_S9_SC_SE_Li256ELb0ELb1ELb0ELb0EEENS1_30DynamicPersistentTileSchedulerILi256ELi128ELb0ELb1ELb1EEEEEEEEEvNT_6ParamsE,"a",@progbits
	.sectionflags	@""
	.align	4
.nv.constant0._ZN7cutlass13device_kernelIN5flash11enable_sm90INS1_16FlashAttnFwdSm90INS1_25CollectiveMainloopFwdSm90ILi2EN4cute5tupleIJNS5_1CILi1EEES8_S8_EEENS6_IJNS7_ILi128EEESA_SA_EEELi128ENS_6half_tEfNS_4arch4Sm90ELb1ELb0ELb1ELb0ELb1ELb0ELb0ELb1ELb1ELb1ELb0ELb0EEENS1_21CollectiveEpilogueFwdISB_S9_SC_SE_Li256ELb0ELb1ELb0ELb0EEENS1_30DynamicPersistentTileSchedulerILi256ELi128ELb0ELb1ELb1EEEEEEEEEvNT_6ParamsE:
	.zero		3328


//--------------------- .nv.constant0._ZN7cutlass13device_kernelIN5flash11enable_sm90INS1_16FlashAttnFwdSm90INS1_25CollectiveMainloopFwdSm90ILi2EN4cute5tupleIJNS5_1CILi1EEES8_S8_EEENS6_IJNS7_ILi128EEESA_SA_EEELi128ENS_6half_tEfNS_4arch4Sm90ELb1ELb0ELb1ELb1ELb1ELb0ELb0ELb1ELb1ELb1ELb0ELb0EEENS1_21CollectiveEpilogueFwdISB_S9_SC_SE_Li256ELb1ELb1ELb0ELb0EEENS1_36VarlenDynamicPersistentTileSchedulerILi128ELi128ELi256ELi128ELb0ELb1ELb1ELb1ELb1ELb1EEEEEEEEEvNT_6ParamsE --------------------------
	.section	.nv.constant0._ZN7cutlass13device_kernelIN5flash11enable_sm90INS1_16FlashAttnFwdSm90INS1_25CollectiveMainloopFwdSm90ILi2EN4cute5tupleIJNS5_1CILi1EEES8_S8_EEENS6_IJNS7_ILi128EEESA_SA_EEELi128ENS_6half_tEfNS_4arch4Sm90ELb1ELb0ELb1ELb1ELb1ELb0ELb0ELb1ELb1ELb1ELb0ELb0EEENS1_21CollectiveEpilogueFwdISB_S9_SC_SE_Li256ELb1ELb1ELb0ELb0EEENS1_36VarlenDynamicPersistentTileSchedulerILi128ELi128ELi256ELi128ELb0ELb1ELb1ELb1ELb1ELb1EEEEEEEEEvNT_6ParamsE,"a",@progbits
	.sectionflags	@""
	.align	4
.nv.constant0._ZN7cutlass13device_kernelIN5flash11enable_sm90INS1_16FlashAttnFwdSm90INS1_25CollectiveMainloopFwdSm90ILi2EN4cute5tupleIJNS5_1CILi1EEES8_S8_EEENS6_IJNS7_ILi128EEESA_SA_EEELi128ENS_6half_tEfNS_4arch4Sm90ELb1ELb0ELb1ELb1ELb1ELb0ELb0ELb1ELb1ELb1ELb0ELb0EEENS1_21CollectiveEpilogueFwdISB_S9_SC_SE_Li256ELb1ELb1ELb0ELb0EEENS1_36VarlenDynamicPersistentTileSchedulerILi128ELi128ELi256ELi128ELb0ELb1ELb1ELb1ELb1ELb1EEEEEEEEEvNT_6ParamsE:
	.zero		3328


//--------------------- .nv.constant0._ZN7cutlass13device_kernelIN5flash11enable_sm90INS1_16FlashAttnFwdSm90INS1_25CollectiveMainloopFwdSm90ILi2EN4cute5tupleIJNS5_1CILi1EEES8_S8_EEENS6_IJNS7_ILi128EEESA_SA_EEELi128ENS_6half_tEfNS_4arch4Sm90ELb1ELb0ELb1ELb1ELb1ELb1ELb0ELb1ELb1ELb1ELb0ELb0EEENS1_21CollectiveEpilogueFwdISB_S9_SC_SE_Li256ELb1ELb1ELb0ELb0EEENS1_36VarlenDynamicPersistentTileSchedulerILi128ELi128ELi256ELi128ELb0ELb1ELb1ELb1ELb1ELb1EEEEEEEEEvNT_6ParamsE --------------------------
	.section	.nv.constant0._ZN7cutlass13device_kernelIN5flash11enable_sm90INS1_16FlashAttnFwdSm90INS1_25CollectiveMainloopFwdSm90ILi2EN4cute5tupleIJNS5_1CILi1EEES8_S8_EEENS6_IJNS7_ILi128EEESA_SA_EEELi128ENS_6half_tEfNS_4arch4Sm90ELb1ELb0ELb1ELb1ELb1ELb1ELb0ELb1ELb1ELb1ELb0ELb0EEENS1_21CollectiveEpilogueFwdISB_S9_SC_SE_Li256ELb1ELb1ELb0ELb0EEENS1_36VarlenDynamicPersistentTileSchedulerILi128ELi128ELi256ELi128ELb0ELb1ELb1ELb1ELb1ELb1EEEEEEEEEvNT_6ParamsE,"a",@progbits
	.sectionflags	@""
	.align	4
.nv.constant0._ZN7cutlass13device_kernelIN5flash11enable_sm90INS1_16FlashAttnFwdSm90INS1_25CollectiveMainloopFwdSm90ILi2EN4cute5tupleIJNS5_1CILi1EEES8_S8_EEENS6_IJNS7_ILi128EEESA_SA_EEELi128ENS_6half_tEfNS_4arch4Sm90ELb1ELb0ELb1ELb1ELb1ELb1ELb0ELb1ELb1ELb1ELb0ELb0EEENS1_21CollectiveEpilogueFwdISB_S9_SC_SE_Li256ELb1ELb1ELb0ELb0EEENS1_36VarlenDynamicPersistentTileSchedulerILi128ELi128ELi256ELi128ELb0ELb1ELb1ELb1ELb1ELb1EEEEEEEEEvNT_6ParamsE:
	.zero		3328


//--------------------- SYMBOLS --------------------------

	.type		.nv.reservedSmem.offset0,@object
	.size		.nv.reservedSmem.offset0,0x4
	.type		__assertfail,@function
